	.target	sm_90a

	.elftype	@"ET_EXEC"


//--------------------- .note.nv.tkinfo           --------------------------
	.section	.note.nv.tkinfo,"",@"SHT_NOTE"
	.sectionflags	@"SHF_NOTE_NV_TKINFO"
	.tkinfo
        /*0018*/ 	.word	0x00000002
        /*0030*/ 	.string	""
        /*0030*/ 	.string	"ptxas"
        /*0030*/ 	.string	"Cuda compilation tools, release 13.0, V13.0.88"
        /*0030*/ 	.string	"Build cuda_13.0.r13.0/compiler.36424714_0"
        /*0030*/ 	.string	"-arch sm_90a -m 64 "



//--------------------- .note.nv.cuinfo           --------------------------
	.section	.note.nv.cuinfo,"",@"SHT_NOTE"
	.sectionflags	@"SHF_NOTE_NV_CUINFO"
        /*0018*/ 	.short	0x0002
        /*001a*/ 	.short	0x005a
        /*001c*/ 	.short	0x0082
	.zero		2


//--------------------- .nv.info                  --------------------------
	.section	.nv.info,"",@"SHT_CUDA_INFO"
	.align	4


	//----- nvinfo : EIATTR_REGCOUNT
	.align		4
        /*0000*/ 	.byte	0x04, 0x2f
        /*0002*/ 	.short	(.L_27 - .L_26)
	.align		4
.L_26:
        /*0004*/ 	.word	index@(_ZN7cutlass13device_kernelIN5flash11enable_sm90INS1_16FlashAttnFwdSm90INS1_25CollectiveMainloopFwdSm90ILi2EN4cute5tupleIJNS5_1CILi1EEES8_S8_EEENS6_IJNS7_ILi128EEENS7_ILi160EEENS7_ILi192EEEEEELi128ENS_12float_e4m3_tEfNS_4arch4Sm90ELb1ELb0ELb1ELb1ELb1ELb1ELb0ELb1ELb1ELb1ELb0ELb0EEENS1_21CollectiveEpilogueFwdINS6_IJSA_SA_SB_EEES9_NS_10bfloat16_tESG_Li256ELb1ELb1ELb0ELb1EEENS1_36VarlenDynamicPersistentTileSchedulerILi128ELi160ELi256ELi128ELb0ELb1ELb1ELb1ELb1ELb1EEEEEEEEEvNT_6ParamsE)
        /*0008*/ 	.word	0x000000a8


	//----- nvinfo : EIATTR_FRAME_SIZE
	.align		4
.L_27:
        /*000c*/ 	.byte	0x04, 0x11
        /*000e*/ 	.short	(.L_29 - .L_28)
	.align		4
.L_28:
        /*0010*/ 	.word	index@(_ZN7cutlass13device_kernelIN5flash11enable_sm90INS1_16FlashAttnFwdSm90INS1_25CollectiveMainloopFwdSm90ILi2EN4cute5tupleIJNS5_1CILi1EEES8_S8_EEENS6_IJNS7_ILi128EEENS7_ILi160EEENS7_ILi192EEEEEELi128ENS_12float_e4m3_tEfNS_4arch4Sm90ELb1ELb0ELb1ELb1ELb1ELb1ELb0ELb1ELb1ELb1ELb0ELb0EEENS1_21CollectiveEpilogueFwdINS6_IJSA_SA_SB_EEES9_NS_10bfloat16_tESG_Li256ELb1ELb1ELb0ELb1EEENS1_36VarlenDynamicPersistentTileSchedulerILi128ELi160ELi256ELi128ELb0ELb1ELb1ELb1ELb1ELb1EEEEEEEEEvNT_6ParamsE)
        /*0014*/ 	.word	0x00000040


	//----- nvinfo : EIATTR_REGCOUNT
	.align		4
.L_29:
        /*0018*/ 	.byte	0x04, 0x2f
        /*001a*/ 	.short	(.L_31 - .L_30)
	.align		4
.L_30:
        /*001c*/ 	.word	index@(_ZN7cutlass13device_kernelIN5flash11enable_sm90INS1_16FlashAttnFwdSm90INS1_25CollectiveMainloopFwdSm90ILi2EN4cute5tupleIJNS5_1CILi1EEES8_S8_EEENS6_IJNS7_ILi128EEENS7_ILi160EEENS7_ILi192EEEEEELi128ENS_12float_e4m3_tEfNS_4arch4Sm90ELb1ELb0ELb1ELb1ELb1ELb0ELb0ELb1ELb1ELb1ELb0ELb0EEENS1_21CollectiveEpilogueFwdINS6_IJSA_SA_SB_EEES9_NS_10bfloat16_tESG_Li256ELb1ELb1ELb0ELb1EEENS1_36VarlenDynamicPersistentTileSchedulerILi128ELi160ELi256ELi128ELb0ELb1ELb1ELb1ELb1ELb1EEEEEEEEEvNT_6ParamsE)
        /*0020*/ 	.word	0x000000a8


	//----- nvinfo : EIATTR_FRAME_SIZE
	.align		4
.L_31:
        /*0024*/ 	.byte	0x04, 0x11
        /*0026*/ 	.short	(.L_33 - .L_32)
	.align		4
.L_32:
        /*0028*/ 	.word	index@(_ZN7cutlass13device_kernelIN5flash11enable_sm90INS1_16FlashAttnFwdSm90INS1_25CollectiveMainloopFwdSm90ILi2EN4cute5tupleIJNS5_1CILi1EEES8_S8_EEENS6_IJNS7_ILi128EEENS7_ILi160EEENS7_ILi192EEEEEELi128ENS_12float_e4m3_tEfNS_4arch4Sm90ELb1ELb0ELb1ELb1ELb1ELb0ELb0ELb1ELb1ELb1ELb0ELb0EEENS1_21CollectiveEpilogueFwdINS6_IJSA_SA_SB_EEES9_NS_10bfloat16_tESG_Li256ELb1ELb1ELb0ELb1EEENS1_36VarlenDynamicPersistentTileSchedulerILi128ELi160ELi256ELi128ELb0ELb1ELb1ELb1ELb1ELb1EEEEEEEEEvNT_6ParamsE)
        /*002c*/ 	.word	0x00000020


	//----- nvinfo : EIATTR_REGCOUNT
	.align		4
.L_33:
        /*0030*/ 	.byte	0x04, 0x2f
        /*0032*/ 	.short	(.L_35 - .L_34)
	.align		4
.L_34:
        /*0034*/ 	.word	index@(_ZN7cutlass13device_kernelIN5flash11enable_sm90INS1_16FlashAttnFwdSm90INS1_25CollectiveMainloopFwdSm90ILi2EN4cute5tupleIJNS5_1CILi1EEES8_S8_EEENS6_IJNS7_ILi128EEENS7_ILi160EEENS7_ILi192EEEEEELi128ENS_12float_e4m3_tEfNS_4arch4Sm90ELb1ELb0ELb1ELb0ELb1ELb0ELb0ELb1ELb1ELb1ELb0ELb0EEENS1_21CollectiveEpilogueFwdINS6_IJSA_SA_SB_EEES9_NS_10bfloat16_tESG_Li256ELb0ELb1ELb0ELb1EEENS1_30DynamicPersistentTileSchedulerILi256ELi128ELb0ELb1ELb1EEEEEEEEEvNT_6ParamsE)
        /*0038*/ 	.word	0x000000a8


	//----- nvinfo : EIATTR_FRAME_SIZE
	.align		4
.L_35:
        /*003c*/ 	.byte	0x04, 0x11
        /*003e*/ 	.short	(.L_37 - .L_36)
	.align		4
.L_36:
        /*0040*/ 	.word	index@(_ZN7cutlass13device_kernelIN5flash11enable_sm90INS1_16FlashAttnFwdSm90INS1_25CollectiveMainloopFwdSm90ILi2EN4cute5tupleIJNS5_1CILi1EEES8_S8_EEENS6_IJNS7_ILi128EEENS7_ILi160EEENS7_ILi192EEEEEELi128ENS_12float_e4m3_tEfNS_4arch4Sm90ELb1ELb0ELb1ELb0ELb1ELb0ELb0ELb1ELb1ELb1ELb0ELb0EEENS1_21CollectiveEpilogueFwdINS6_IJSA_SA_SB_EEES9_NS_10bfloat16_tESG_Li256ELb0ELb1ELb0ELb1EEENS1_30DynamicPersistentTileSchedulerILi256ELi128ELb0ELb1ELb1EEEEEEEEEvNT_6ParamsE)
        /*0044*/ 	.word	0x00000020


	//----- nvinfo : EIATTR_REGCOUNT
	.align		4
.L_37:
        /*0048*/ 	.byte	0x04, 0x2f
        /*004a*/ 	.short	(.L_39 - .L_38)
	.align		4
.L_38:
        /*004c*/ 	.word	index@(_ZN7cutlass13device_kernelIN5flash11enable_sm90INS1_16FlashAttnFwdSm90INS1_25CollectiveMainloopFwdSm90ILi2EN4cute5tupleIJNS5_1CILi1EEES8_S8_EEENS6_IJNS7_ILi128EEESA_NS7_ILi192EEEEEELi128ENS_12float_e4m3_tEfNS_4arch4Sm90ELb0ELb1ELb1ELb1ELb1ELb1ELb0ELb1ELb1ELb1ELb0ELb0EEENS1_21CollectiveEpilogueFwdINS6_IJSA_SA_SA_EEES9_NS_10bfloat16_tESF_Li256ELb1ELb1ELb0ELb1EEENS1_36VarlenDynamicPersistentTileSchedulerILi128ELi128ELi256ELi128ELb0ELb1ELb1ELb1ELb0ELb1EEEEEEEEEvNT_6ParamsE)
        /*0050*/ 	.word	0x000000a8


	//----- nvinfo : EIATTR_FRAME_SIZE
	.align		4
.L_39:
        /*0054*/ 	.byte	0x04, 0x11
        /*0056*/ 	.short	(.L_41 - .L_40)
	.align		4
.L_40:
        /*0058*/ 	.word	index@(_ZN7cutlass13device_kernelIN5flash11enable_sm90INS1_16FlashAttnFwdSm90INS1_25CollectiveMainloopFwdSm90ILi2EN4cute5tupleIJNS5_1CILi1EEES8_S8_EEENS6_IJNS7_ILi128EEESA_NS7_ILi192EEEEEELi128ENS_12float_e4m3_tEfNS_4arch4Sm90ELb0ELb1ELb1ELb1ELb1ELb1ELb0ELb1ELb1ELb1ELb0ELb0EEENS1_21CollectiveEpilogueFwdINS6_IJSA_SA_SA_EEES9_NS_10bfloat16_tESF_Li256ELb1ELb1ELb0ELb1EEENS1_36VarlenDynamicPersistentTileSchedulerILi128ELi128ELi256ELi128ELb0ELb1ELb1ELb1ELb0ELb1EEEEEEEEEvNT_6ParamsE)
        /*005c*/ 	.word	0x00000038


	//----- nvinfo : EIATTR_REGCOUNT
	.align		4
.L_41:
        /*0060*/ 	.byte	0x04, 0x2f
        /*0062*/ 	.short	(.L_43 - .L_42)
	.align		4
.L_42:
        /*0064*/ 	.word	index@(_ZN7cutlass13device_kernelIN5flash11enable_sm90INS1_16FlashAttnFwdSm90INS1_25CollectiveMainloopFwdSm90ILi2EN4cute5tupleIJNS5_1CILi1EEES8_S8_EEENS6_IJNS7_ILi128EEESA_NS7_ILi192EEEEEELi128ENS_12float_e4m3_tEfNS_4arch4Sm90ELb0ELb1ELb1ELb1ELb1ELb0ELb0ELb1ELb1ELb1ELb0ELb0EEENS1_21CollectiveEpilogueFwdINS6_IJSA_SA_SA_EEES9_NS_10bfloat16_tESF_Li256ELb1ELb1ELb0ELb1EEENS1_36VarlenDynamicPersistentTileSchedulerILi128ELi128ELi256ELi128ELb0ELb1ELb1ELb1ELb0ELb1EEEEEEEEEvNT_6ParamsE)
        /*0068*/ 	.word	0x000000a8


	//----- nvinfo : EIATTR_FRAME_SIZE
	.align		4
.L_43:
        /*006c*/ 	.byte	0x04, 0x11
        /*006e*/ 	.short	(.L_45 - .L_44)
	.align		4
.L_44:
        /*0070*/ 	.word	index@(_ZN7cutlass13device_kernelIN5flash11enable_sm90INS1_16FlashAttnFwdSm90INS1_25CollectiveMainloopFwdSm90ILi2EN4cute5tupleIJNS5_1CILi1EEES8_S8_EEENS6_IJNS7_ILi128EEESA_NS7_ILi192EEEEEELi128ENS_12float_e4m3_tEfNS_4arch4Sm90ELb0ELb1ELb1ELb1ELb1ELb0ELb0ELb1ELb1ELb1ELb0ELb0EEENS1_21CollectiveEpilogueFwdINS6_IJSA_SA_SA_EEES9_NS_10bfloat16_tESF_Li256ELb1ELb1ELb0ELb1EEENS1_36VarlenDynamicPersistentTileSchedulerILi128ELi128ELi256ELi128ELb0ELb1ELb1ELb1ELb0ELb1EEEEEEEEEvNT_6ParamsE)
        /*0074*/ 	.word	0x00000020


	//----- nvinfo : EIATTR_REGCOUNT
	.align		4
.L_45:
        /*0078*/ 	.byte	0x04, 0x2f
        /*007a*/ 	.short	(.L_47 - .L_46)
	.align		4
.L_46:
        /*007c*/ 	.word	index@(_ZN7cutlass13device_kernelIN5flash11enable_sm90INS1_16FlashAttnFwdSm90INS1_25CollectiveMainloopFwdSm90ILi2EN4cute5tupleIJNS5_1CILi1EEES8_S8_EEENS6_IJNS7_ILi128EEESA_NS7_ILi192EEEEEELi128ENS_12float_e4m3_tEfNS_4arch4Sm90ELb0ELb1ELb1ELb0ELb1ELb0ELb0ELb1ELb1ELb1ELb0ELb0EEENS1_21CollectiveEpilogueFwdINS6_IJSA_SA_SA_EEES9_NS_10bfloat16_tESF_Li256ELb0ELb1ELb0ELb1EEENS1_30DynamicPersistentTileSchedulerILi256ELi128ELb0ELb1ELb1EEEEEEEEEvNT_6ParamsE)
        /*0080*/ 	.word	0x000000a8


	//----- nvinfo : EIATTR_FRAME_SIZE
	.align		4
.L_47:
        /*0084*/ 	.byte	0x04, 0x11
        /*0086*/ 	.short	(.L_49 - .L_48)
	.align		4
.L_48:
        /*0088*/ 	.word	index@(_ZN7cutlass13device_kernelIN5flash11enable_sm90INS1_16FlashAttnFwdSm90INS1_25CollectiveMainloopFwdSm90ILi2EN4cute5tupleIJNS5_1CILi1EEES8_S8_EEENS6_IJNS7_ILi128EEESA_NS7_ILi192EEEEEELi128ENS_12float_e4m3_tEfNS_4arch4Sm90ELb0ELb1ELb1ELb0ELb1ELb0ELb0ELb1ELb1ELb1ELb0ELb0EEENS1_21CollectiveEpilogueFwdINS6_IJSA_SA_SA_EEES9_NS_10bfloat16_tESF_Li256ELb0ELb1ELb0ELb1EEENS1_30DynamicPersistentTileSchedulerILi256ELi128ELb0ELb1ELb1EEEEEEEEEvNT_6ParamsE)
        /*008c*/ 	.word	0x00000018


	//----- nvinfo : EIATTR_REGCOUNT
	.align		4
.L_49:
        /*0090*/ 	.byte	0x04, 0x2f
        /*0092*/ 	.short	(.L_51 - .L_50)
	.align		4
.L_50:
        /*0094*/ 	.word	index@(_ZN7cutlass13device_kernelIN5flash11enable_sm90INS1_16FlashAttnFwdSm90INS1_25CollectiveMainloopFwdSm90ILi2EN4cute5tupleIJNS5_1CILi1EEES8_S8_EEENS6_IJNS7_ILi128EEENS7_ILi160EEENS7_ILi192EEEEEELi128ENS_12float_e4m3_tEfNS_4arch4Sm90ELb0ELb0ELb1ELb1ELb1ELb1ELb0ELb1ELb1ELb1ELb0ELb0EEENS1_21CollectiveEpilogueFwdINS6_IJSA_SA_SB_EEES9_NS_10bfloat16_tESG_Li256ELb1ELb1ELb0ELb1EEENS1_36VarlenDynamicPersistentTileSchedulerILi128ELi160ELi256ELi128ELb0ELb1ELb1ELb0ELb1ELb1EEEEEEEEEvNT_6ParamsE)
        /*0098*/ 	.word	0x000000a8


	//----- nvinfo : EIATTR_FRAME_SIZE
	.align		4
.L_51:
        /*009c*/ 	.byte	0x04, 0x11
        /*009e*/ 	.short	(.L_53 - .L_52)
	.align		4
.L_52:
        /*00a0*/ 	.word	index@(_ZN7cutlass13device_kernelIN5flash11enable_sm90INS1_16FlashAttnFwdSm90INS1_25CollectiveMainloopFwdSm90ILi2EN4cute5tupleIJNS5_1CILi1EEES8_S8_EEENS6_IJNS7_ILi128EEENS7_ILi160EEENS7_ILi192EEEEEELi128ENS_12float_e4m3_tEfNS_4arch4Sm90ELb0ELb0ELb1ELb1ELb1ELb1ELb0ELb1ELb1ELb1ELb0ELb0EEENS1_21CollectiveEpilogueFwdINS6_IJSA_SA_SB_EEES9_NS_10bfloat16_tESG_Li256ELb1ELb1ELb0ELb1EEENS1_36VarlenDynamicPersistentTileSchedulerILi128ELi160ELi256ELi128ELb0ELb1ELb1ELb0ELb1ELb1EEEEEEEEEvNT_6ParamsE)
        /*00a4*/ 	.word	0x00000050


	//----- nvinfo : EIATTR_REGCOUNT
	.align		4
.L_53:
        /*00a8*/ 	.byte	0x04, 0x2f
        /*00aa*/ 	.short	(.L_55 - .L_54)
	.align		4
.L_54:
        /*00ac*/ 	.word	index@(_ZN7cutlass13device_kernelIN5flash11enable_sm90INS1_16FlashAttnFwdSm90INS1_25CollectiveMainloopFwdSm90ILi2EN4cute5tupleIJNS5_1CILi1EEES8_S8_EEENS6_IJNS7_ILi128EEENS7_ILi160EEENS7_ILi192EEEEEELi128ENS_12float_e4m3_tEfNS_4arch4Sm90ELb0ELb0ELb1ELb1ELb1ELb0ELb0ELb1ELb1ELb1ELb0ELb0EEENS1_21CollectiveEpilogueFwdINS6_IJSA_SA_SB_EEES9_NS_10bfloat16_tESG_Li256ELb1ELb1ELb0ELb1EEENS1_36VarlenDynamicPersistentTileSchedulerILi128ELi160ELi256ELi128ELb0ELb1ELb1ELb0ELb1ELb1EEEEEEEEEvNT_6ParamsE)
        /*00b0*/ 	.word	0x000000a8


	//----- nvinfo : EIATTR_FRAME_SIZE
	.align		4
.L_55:
        /*00b4*/ 	.byte	0x04, 0x11
        /*00b6*/ 	.short	(.L_57 - .L_56)
	.align		4
.L_56:
        /*00b8*/ 	.word	index@(_ZN7cutlass13device_kernelIN5flash11enable_sm90INS1_16FlashAttnFwdSm90INS1_25CollectiveMainloopFwdSm90ILi2EN4cute5tupleIJNS5_1CILi1EEES8_S8_EEENS6_IJNS7_ILi128EEENS7_ILi160EEENS7_ILi192EEEEEELi128ENS_12float_e4m3_tEfNS_4arch4Sm90ELb0ELb0ELb1ELb1ELb1ELb0ELb0ELb1ELb1ELb1ELb0ELb0EEENS1_21CollectiveEpilogueFwdINS6_IJSA_SA_SB_EEES9_NS_10bfloat16_tESG_Li256ELb1ELb1ELb0ELb1EEENS1_36VarlenDynamicPersistentTileSchedulerILi128ELi160ELi256ELi128ELb0ELb1ELb1ELb0ELb1ELb1EEEEEEEEEvNT_6ParamsE)
        /*00bc*/ 	.word	0x00000020


	//----- nvinfo : EIATTR_REGCOUNT
	.align		4
.L_57:
        /*00c0*/ 	.byte	0x04, 0x2f
        /*00c2*/ 	.short	(.L_59 - .L_58)
	.align		4
.L_58:
        /*00c4*/ 	.word	index@(_ZN7cutlass13device_kernelIN5flash11enable_sm90INS1_16FlashAttnFwdSm90INS1_25CollectiveMainloopFwdSm90ILi2EN4cute5tupleIJNS5_1CILi1EEES8_S8_EEENS6_IJNS7_ILi128EEENS7_ILi160EEENS7_ILi192EEEEEELi128ENS_12float_e4m3_tEfNS_4arch4Sm90ELb0ELb0ELb1ELb0ELb1ELb0ELb0ELb1ELb1ELb1ELb0ELb0EEENS1_21CollectiveEpilogueFwdINS6_IJSA_SA_SB_EEES9_NS_10bfloat16_tESG_Li256ELb0ELb1ELb0ELb1EEENS1_29StaticPersistentTileSchedulerILb0EEEEEEEEEvNT_6ParamsE)
        /*00c8*/ 	.word	0x000000a8


	//----- nvinfo : EIATTR_FRAME_SIZE
	.align		4
.L_59:
        /*00cc*/ 	.byte	0x04, 0x11
        /*00ce*/ 	.short	(.L_61 - .L_60)
	.align		4
.L_60:
        /*00d0*/ 	.word	index@(_ZN7cutlass13device_kernelIN5flash11enable_sm90INS1_16FlashAttnFwdSm90INS1_25CollectiveMainloopFwdSm90ILi2EN4cute5tupleIJNS5_1CILi1EEES8_S8_EEENS6_IJNS7_ILi128EEENS7_ILi160EEENS7_ILi192EEEEEELi128ENS_12float_e4m3_tEfNS_4arch4Sm90ELb0ELb0ELb1ELb0ELb1ELb0ELb0ELb1ELb1ELb1ELb0ELb0EEENS1_21CollectiveEpilogueFwdINS6_IJSA_SA_SB_EEES9_NS_10bfloat16_tESG_Li256ELb0ELb1ELb0ELb1EEENS1_29StaticPersistentTileSchedulerILb0EEEEEEEEEvNT_6ParamsE)
        /*00d4*/ 	.word	0x00000028


	//----- nvinfo : EIATTR_MIN_STACK_SIZE
	.align		4
.L_61:
        /*00d8*/ 	.byte	0x04, 0x12
        /*00da*/ 	.short	(.L_63 - .L_62)
	.align		4
.L_62:
        /*00dc*/ 	.word	index@(_ZN7cutlass13device_kernelIN5flash11enable_sm90INS1_16FlashAttnFwdSm90INS1_25CollectiveMainloopFwdSm90ILi2EN4cute5tupleIJNS5_1CILi1EEES8_S8_EEENS6_IJNS7_ILi128EEENS7_ILi160EEENS7_ILi192EEEEEELi128ENS_12float_e4m3_tEfNS_4arch4Sm90ELb0ELb0ELb1ELb0ELb1ELb0ELb0ELb1ELb1ELb1ELb0ELb0EEENS1_21CollectiveEpilogueFwdINS6_IJSA_SA_SB_EEES9_NS_10bfloat16_tESG_Li256ELb0ELb1ELb0ELb1EEENS1_29StaticPersistentTileSchedulerILb0EEEEEEEEEvNT_6ParamsE)
        /*00e0*/ 	.word	0x00000028


	//----- nvinfo : EIATTR_MIN_STACK_SIZE
	.align		4
.L_63:
        /*00e4*/ 	.byte	0x04, 0x12
        /*00e6*/ 	.short	(.L_65 - .L_64)
	.align		4
.L_64:
        /*00e8*/ 	.word	index@(_ZN7cutlass13device_kernelIN5flash11enable_sm90INS1_16FlashAttnFwdSm90INS1_25CollectiveMainloopFwdSm90ILi2EN4cute5tupleIJNS5_1CILi1EEES8_S8_EEENS6_IJNS7_ILi128EEENS7_ILi160EEENS7_ILi192EEEEEELi128ENS_12float_e4m3_tEfNS_4arch4Sm90ELb0ELb0ELb1ELb1ELb1ELb0ELb0ELb1ELb1ELb1ELb0ELb0EEENS1_21CollectiveEpilogueFwdINS6_IJSA_SA_SB_EEES9_NS_10bfloat16_tESG_Li256ELb1ELb1ELb0ELb1EEENS1_36VarlenDynamicPersistentTileSchedulerILi128ELi160ELi256ELi128ELb0ELb1ELb1ELb0ELb1ELb1EEEEEEEEEvNT_6ParamsE)
        /*00ec*/ 	.word	0x00000020


	//----- nvinfo : EIATTR_MIN_STACK_SIZE
	.align		4
.L_65:
        /*00f0*/ 	.byte	0x04, 0x12
        /*00f2*/ 	.short	(.L_67 - .L_66)
	.align		4
.L_66:
        /*00f4*/ 	.word	index@(_ZN7cutlass13device_kernelIN5flash11enable_sm90INS1_16FlashAttnFwdSm90INS1_25CollectiveMainloopFwdSm90ILi2EN4cute5tupleIJNS5_1CILi1EEES8_S8_EEENS6_IJNS7_ILi128EEENS7_ILi160EEENS7_ILi192EEEEEELi128ENS_12float_e4m3_tEfNS_4arch4Sm90ELb0ELb0ELb1ELb1ELb1ELb1ELb0ELb1ELb1ELb1ELb0ELb0EEENS1_21CollectiveEpilogueFwdINS6_IJSA_SA_SB_EEES9_NS_10bfloat16_tESG_Li256ELb1ELb1ELb0ELb1EEENS1_36VarlenDynamicPersistentTileSchedulerILi128ELi160ELi256ELi128ELb0ELb1ELb1ELb0ELb1ELb1EEEEEEEEEvNT_6ParamsE)
        /*00f8*/ 	.word	0x00000050


	//----- nvinfo : EIATTR_MIN_STACK_SIZE
	.align		4
.L_67:
        /*00fc*/ 	.byte	0x04, 0x12
        /*00fe*/ 	.short	(.L_69 - .L_68)
	.align		4
.L_68:
        /*0100*/ 	.word	index@(_ZN7cutlass13device_kernelIN5flash11enable_sm90INS1_16FlashAttnFwdSm90INS1_25CollectiveMainloopFwdSm90ILi2EN4cute5tupleIJNS5_1CILi1EEES8_S8_EEENS6_IJNS7_ILi128EEESA_NS7_ILi192EEEEEELi128ENS_12float_e4m3_tEfNS_4arch4Sm90ELb0ELb1ELb1ELb0ELb1ELb0ELb0ELb1ELb1ELb1ELb0ELb0EEENS1_21CollectiveEpilogueFwdINS6_IJSA_SA_SA_EEES9_NS_10bfloat16_tESF_Li256ELb0ELb1ELb0ELb1EEENS1_30DynamicPersistentTileSchedulerILi256ELi128ELb0ELb1ELb1EEEEEEEEEvNT_6ParamsE)
        /*0104*/ 	.word	0x00000018


	//----- nvinfo : EIATTR_MIN_STACK_SIZE
	.align		4
.L_69:
        /*0108*/ 	.byte	0x04, 0x12
        /*010a*/ 	.short	(.L_71 - .L_70)
	.align		4
.L_70:
        /*010c*/ 	.word	index@(_ZN7cutlass13device_kernelIN5flash11enable_sm90INS1_16FlashAttnFwdSm90INS1_25CollectiveMainloopFwdSm90ILi2EN4cute5tupleIJNS5_1CILi1EEES8_S8_EEENS6_IJNS7_ILi128EEESA_NS7_ILi192EEEEEELi128ENS_12float_e4m3_tEfNS_4arch4Sm90ELb0ELb1ELb1ELb1ELb1ELb0ELb0ELb1ELb1ELb1ELb0ELb0EEENS1_21CollectiveEpilogueFwdINS6_IJSA_SA_SA_EEES9_NS_10bfloat16_tESF_Li256ELb1ELb1ELb0ELb1EEENS1_36VarlenDynamicPersistentTileSchedulerILi128ELi128ELi256ELi128ELb0ELb1ELb1ELb1ELb0ELb1EEEEEEEEEvNT_6ParamsE)
        /*0110*/ 	.word	0x00000020


	//----- nvinfo : EIATTR_MIN_STACK_SIZE
	.align		4
.L_71:
        /*0114*/ 	.byte	0x04, 0x12
        /*0116*/ 	.short	(.L_73 - .L_72)
	.align		4
.L_72:
        /*0118*/ 	.word	index@(_ZN7cutlass13device_kernelIN5flash11enable_sm90INS1_16FlashAttnFwdSm90INS1_25CollectiveMainloopFwdSm90ILi2EN4cute5tupleIJNS5_1CILi1EEES8_S8_EEENS6_IJNS7_ILi128EEESA_NS7_ILi192EEEEEELi128ENS_12float_e4m3_tEfNS_4arch4Sm90ELb0ELb1ELb1ELb1ELb1ELb1ELb0ELb1ELb1ELb1ELb0ELb0EEENS1_21CollectiveEpilogueFwdINS6_IJSA_SA_SA_EEES9_NS_10bfloat16_tESF_Li256ELb1ELb1ELb0ELb1EEENS1_36VarlenDynamicPersistentTileSchedulerILi128ELi128ELi256ELi128ELb0ELb1ELb1ELb1ELb0ELb1EEEEEEEEEvNT_6ParamsE)
        /*011c*/ 	.word	0x00000038


	//----- nvinfo : EIATTR_MIN_STACK_SIZE
	.align		4
.L_73:
        /*0120*/ 	.byte	0x04, 0x12
        /*0122*/ 	.short	(.L_75 - .L_74)
	.align		4
.L_74:
        /*0124*/ 	.word	index@(_ZN7cutlass13device_kernelIN5flash11enable_sm90INS1_16FlashAttnFwdSm90INS1_25CollectiveMainloopFwdSm90ILi2EN4cute5tupleIJNS5_1CILi1EEES8_S8_EEENS6_IJNS7_ILi128EEENS7_ILi160EEENS7_ILi192EEEEEELi128ENS_12float_e4m3_tEfNS_4arch4Sm90ELb1ELb0ELb1ELb0ELb1ELb0ELb0ELb1ELb1ELb1ELb0ELb0EEENS1_21CollectiveEpilogueFwdINS6_IJSA_SA_SB_EEES9_NS_10bfloat16_tESG_Li256ELb0ELb1ELb0ELb1EEENS1_30DynamicPersistentTileSchedulerILi256ELi128ELb0ELb1ELb1EEEEEEEEEvNT_6ParamsE)
        /*0128*/ 	.word	0x00000020


	//----- nvinfo : EIATTR_MIN_STACK_SIZE
	.align		4
.L_75:
        /*012c*/ 	.byte	0x04, 0x12
        /*012e*/ 	.short	(.L_77 - .L_76)
	.align		4
.L_76:
        /*0130*/ 	.word	index@(_ZN7cutlass13device_kernelIN5flash11enable_sm90INS1_16FlashAttnFwdSm90INS1_25CollectiveMainloopFwdSm90ILi2EN4cute5tupleIJNS5_1CILi1EEES8_S8_EEENS6_IJNS7_ILi128EEENS7_ILi160EEENS7_ILi192EEEEEELi128ENS_12float_e4m3_tEfNS_4arch4Sm90ELb1ELb0ELb1ELb1ELb1ELb0ELb0ELb1ELb1ELb1ELb0ELb0EEENS1_21CollectiveEpilogueFwdINS6_IJSA_SA_SB_EEES9_NS_10bfloat16_tESG_Li256ELb1ELb1ELb0ELb1EEENS1_36VarlenDynamicPersistentTileSchedulerILi128ELi160ELi256ELi128ELb0ELb1ELb1ELb1ELb1ELb1EEEEEEEEEvNT_6ParamsE)
        /*0134*/ 	.word	0x00000020


	//----- nvinfo : EIATTR_MIN_STACK_SIZE
	.align		4
.L_77:
        /*0138*/ 	.byte	0x04, 0x12
        /*013a*/ 	.short	(.L_79 - .L_78)
	.align		4
.L_78:
        /*013c*/ 	.word	index@(_ZN7cutlass13device_kernelIN5flash11enable_sm90INS1_16FlashAttnFwdSm90INS1_25CollectiveMainloopFwdSm90ILi2EN4cute5tupleIJNS5_1CILi1EEES8_S8_EEENS6_IJNS7_ILi128EEENS7_ILi160EEENS7_ILi192EEEEEELi128ENS_12float_e4m3_tEfNS_4arch4Sm90ELb1ELb0ELb1ELb1ELb1ELb1ELb0ELb1ELb1ELb1ELb0ELb0EEENS1_21CollectiveEpilogueFwdINS6_IJSA_SA_SB_EEES9_NS_10bfloat16_tESG_Li256ELb1ELb1ELb0ELb1EEENS1_36VarlenDynamicPersistentTileSchedulerILi128ELi160ELi256ELi128ELb0ELb1ELb1ELb1ELb1ELb1EEEEEEEEEvNT_6ParamsE)
        /*0140*/ 	.word	0x00000040
.L_79:


//--------------------- .nv.compat                --------------------------
	.section	.nv.compat,"",@"SHT_CUDA_COMPAT_INFO"
	.align	4
        /*0000*/ 	.byte	0x02, 0x09, 0x01, 0x00, 0x02, 0x02, 0x04, 0x00, 0x02, 0x05, 0x05, 0x00, 0x03, 0x07, 0x01, 0x01
        /*0010*/ 	.byte	0x02, 0x03, 0x01, 0x00, 0x02, 0x06, 0x01, 0x00, 0x04, 0x0b, 0x08, 0x00, 0x00, 0x00, 0x00, 0x00
        /*0020*/ 	.byte	0x00, 0x00, 0x00, 0x00


//--------------------- .nv.info._ZN7cutlass13device_kernelIN5flash11enable_sm90INS1_16FlashAttnFwdSm90INS1_25CollectiveMainloopFwdSm90ILi2EN4cute5tupleIJNS5_1CILi1EEES8_S8_EEENS6_IJNS7_ILi128EEENS7_ILi160EEENS7_ILi192EEEEEELi128ENS_12float_e4m3_tEfNS_4arch4Sm90ELb0ELb0ELb1ELb0ELb1ELb0ELb0ELb1ELb1ELb1ELb0ELb0EEENS1_21CollectiveEpilogueFwdINS6_IJSA_SA_SB_EEES9_NS_10bfloat16_tESG_Li256ELb0ELb1ELb0ELb1EEENS1_29StaticPersistentTileSchedulerILb0EEEEEEEEEvNT_6ParamsE --------------------------
	.section	.nv.info._ZN7cutlass13device_kernelIN5flash11enable_sm90INS1_16FlashAttnFwdSm90INS1_25CollectiveMainloopFwdSm90ILi2EN4cute5tupleIJNS5_1CILi1EEES8_S8_EEENS6_IJNS7_ILi128EEENS7_ILi160EEENS7_ILi192EEEEEELi128ENS_12float_e4m3_tEfNS_4arch4Sm90ELb0ELb0ELb1ELb0ELb1ELb0ELb0ELb1ELb1ELb1ELb0ELb0EEENS1_21CollectiveEpilogueFwdINS6_IJSA_SA_SB_EEES9_NS_10bfloat16_tESG_Li256ELb0ELb1ELb0ELb1EEENS1_29StaticPersistentTileSchedulerILb0EEEEEEEEEvNT_6ParamsE,"",@"SHT_CUDA_INFO"
	.sectionflags	@""
	.align	4


	//----- nvinfo : EIATTR_CUDA_API_VERSION
	.align		4
        /*0000*/ 	.byte	0x04, 0x37
        /*0002*/ 	.short	(.L_81 - .L_80)
.L_80:
        /*0004*/ 	.word	0x00000082


	//----- nvinfo : EIATTR_KPARAM_INFO
	.align		4
.L_81:
        /*0008*/ 	.byte	0x04, 0x17
        /*000a*/ 	.short	(.L_83 - .L_82)
.L_82:
        /*000c*/ 	.word	0x00000000
        /*0010*/ 	.short	0x0000
        /*0012*/ 	.short	0x0070
        /*0014*/ 	.byte	0x00, 0xf0, 0x01, 0x28


	//----- nvinfo : EIATTR_SPARSE_MMA_MASK
	.align		4
.L_83:
        /*0018*/ 	.byte	0x03, 0x50
        /*001a*/ 	.short	0x0000


	//----- nvinfo : EIATTR_MAXREG_COUNT
	.align		4
        /*001c*/ 	.byte	0x03, 0x1b
        /*001e*/ 	.short	0x00a8


	//----- nvinfo : EIATTR_NUM_BARRIERS
	.align		4
        /*0020*/ 	.byte	0x02, 0x4c
        /*0022*/ 	.byte	0x10
	.zero		1


	//----- nvinfo : EIATTR_EXTERNS
	.align		4
        /*0024*/ 	.byte	0x04, 0x0f
        /*0026*/ 	.short	(.L_85 - .L_84)


	//   ....[0]....
	.align		4
.L_84:
        /*0028*/ 	.word	index@(__assertfail)


	//----- nvinfo : EIATTR_ANNOTATIONS
	.align		4
.L_85:
        /*002c*/ 	.byte	0x04, 0x55
        /*002e*/ 	.short	(.L_87 - .L_86)


	//   ....[0]....
.L_86:
        /*0030*/ 	.word	0x00000001
        /*0034*/ 	.byte	0xb0, 0xb0, 0x00, 0x00, 0x01, 0x00, 0x00, 0x00, 0xf0, 0xb0, 0x00, 0x00, 0x01, 0x00, 0x00, 0x00
        /* <DEDUP_REMOVED lines=10> */
        /*00e4*/ 	.byte	0x20, 0xf0, 0x00, 0x00, 0x01, 0x00, 0x00, 0x00, 0x30, 0xf0, 0x00, 0x00


	//----- nvinfo : EIATTR_MERCURY_ISA_VERSION
	.align		4
.L_87:
        /*00f0*/ 	.byte	0x03, 0x5f
        /*00f2*/ 	.short	0x0101


	//----- nvinfo : EIATTR_INT_WARP_WIDE_INSTR_OFFSETS
	.align		4
        /*00f4*/ 	.byte	0x04, 0x31
        /*00f6*/ 	.short	(.L_89 - .L_88)


	//   ....[0]....
.L_88:
        /*00f8*/ 	.word	0x000000c0


	//   ....[1]....
        /*00fc*/ 	.word	0x000000d0


	//   ....[2]....
        /*0100*/ 	.word	0x00000170


	//----- nvinfo : EIATTR_COOP_GROUP_MASK_REGIDS
	.align		4
.L_89:
        /*0104*/ 	.byte	0x04, 0x29
        /*0106*/ 	.short	(.L_91 - .L_90)


	//   ....[0]....
.L_90:
        /*0108*/ 	.word	0xffffffff


	//   ....[1]....
        /*010c*/ 	.word	0xffffffff


	//   ....[2]....
        /*0110*/ 	.word	0xffffffff


	//   ....[3]....
        /*0114*/ 	.word	0xffffffff


	//   ....[4]....
        /*0118*/ 	.word	0xffffffff


	//   ....[5]....
        /*011c*/ 	.word	0xffffffff


	//   ....[6]....
        /*0120*/ 	.word	0xffffffff


	//   ....[7]....
        /*0124*/ 	.word	0xffffffff


	//   ....[8]....
        /*0128*/ 	.word	0xffffffff


	//   ....[9]....
        /*012c*/ 	.word	0xffffffff


	//   ....[10]....
        /*0130*/ 	.word	0xffffffff


	//   ....[11]....
        /*0134*/ 	.word	0xffffffff


	//   ....[12]....
        /*0138*/ 	.word	0xffffffff


	//   ....[13]....
        /*013c*/ 	.word	0xffffffff


	//   ....[14]....
        /*0140*/ 	.word	0xffffffff


	//   ....[15]....
        /*0144*/ 	.word	0xffffffff


	//   ....[16]....
        /*0148*/ 	.word	0xffffffff


	//   ....[17]....
        /*014c*/ 	.word	0xffffffff


	//   ....[18]....
        /*0150*/ 	.word	0xffffffff


	//   ....[19]....
        /*0154*/ 	.word	0xffffffff


	//   ....[20]....
        /*0158*/ 	.word	0xffffffff


	//   ....[21]....
        /*015c*/ 	.word	0xffffffff


	//   ....[22]....
        /*0160*/ 	.word	0xffffffff


	//   ....[23]....
        /*0164*/ 	.word	0xffffffff


	//   ....[24]....
        /*0168*/ 	.word	0xffffffff


	//   ....[25]....
        /*016c*/ 	.word	0xffffffff


	//   ....[26]....
        /*0170*/ 	.word	0xffffffff


	//   ....[27]....
        /*0174*/ 	.word	0xffffffff


	//   ....[28]....
        /*0178*/ 	.word	0xffffffff


	//   ....[29]....
        /*017c*/ 	.word	0xffffffff


	//   ....[30]....
        /*0180*/ 	.word	0xffffffff


	//   ....[31]....
        /*0184*/ 	.word	0xffffffff


	//   ....[32]....
        /*0188*/ 	.word	0xffffffff


	//   ....[33]....
        /*018c*/ 	.word	0xffffffff


	//   ....[34]....
        /*0190*/ 	.word	0xffffffff


	//   ....[35]....
        /*0194*/ 	.word	0xffffffff


	//   ....[36]....
        /*0198*/ 	.word	0xffffffff


	//   ....[37]....
        /*019c*/ 	.word	0xffffffff


	//   ....[38]....
        /*01a0*/ 	.word	0xffffffff


	//   ....[39]....
        /*01a4*/ 	.word	0xffffffff


	//   ....[40]....
        /*01a8*/ 	.word	0xffffffff


	//   ....[41]....
        /*01ac*/ 	.word	0xffffffff


	//   ....[42]....
        /*01b0*/ 	.word	0xffffffff


	//   ....[43]....
        /*01b4*/ 	.word	0xffffffff


	//   ....[44]....
        /*01b8*/ 	.word	0xffffffff


	//   ....[45]....
        /*01bc*/ 	.word	0xffffffff


	//   ....[46]....
        /*01c0*/ 	.word	0xffffffff


	//   ....[47]....
        /*01c4*/ 	.word	0xffffffff


	//   ....[48]....
        /*01c8*/ 	.word	0xffffffff


	//   ....[49]....
        /*01cc*/ 	.word	0xffffffff


	//   ....[50]....
        /*01d0*/ 	.word	0xffffffff


	//   ....[51]....
        /*01d4*/ 	.word	0xffffffff


	//   ....[52]....
        /*01d8*/ 	.word	0xffffffff


	//   ....[53]....
        /*01dc*/ 	.word	0xffffffff


	//   ....[54]....
        /*01e0*/ 	.word	0xffffffff


	//   ....[55]....
        /*01e4*/ 	.word	0xffffffff


	//   ....[56]....
        /*01e8*/ 	.word	0xffffffff


	//   ....[57]....
        /*01ec*/ 	.word	0xffffffff


	//   ....[58]....
        /*01f0*/ 	.word	0xffffffff


	//   ....[59]....
        /*01f4*/ 	.word	0xffffffff


	//   ....[60]....
        /*01f8*/ 	.word	0xffffffff


	//   ....[61]....
        /*01fc*/ 	.word	0xffffffff


	//   ....[62]....
        /*0200*/ 	.word	0xffffffff


	//   ....[63]....
        /*0204*/ 	.word	0xffffffff


	//   ....[64]....
        /*0208*/ 	.word	0xffffffff


	//   ....[65]....
        /*020c*/ 	.word	0xffffffff


	//   ....[66]....
        /*0210*/ 	.word	0xffffffff


	//   ....[67]....
        /*0214*/ 	.word	0xffffffff


	//   ....[68]....
        /*0218*/ 	.word	0xffffffff


	//   ....[69]....
        /*021c*/ 	.word	0xffffffff


	//   ....[70]....
        /*0220*/ 	.word	0xffffffff


	//   ....[71]....
        /*0224*/ 	.word	0xffffffff


	//   ....[72]....
        /*0228*/ 	.word	0xffffffff


	//   ....[73]....
        /*022c*/ 	.word	0xffffffff


	//   ....[74]....
        /*0230*/ 	.word	0xffffffff


	//   ....[75]....
        /*0234*/ 	.word	0xffffffff


	//   ....[76]....
        /*0238*/ 	.word	0xffffffff


	//   ....[77]....
        /*023c*/ 	.word	0xffffffff


	//   ....[78]....
        /*0240*/ 	.word	0xffffffff


	//   ....[79]....
        /*0244*/ 	.word	0xffffffff


	//   ....[80]....
        /*0248*/ 	.word	0xffffffff


	//   ....[81]....
        /*024c*/ 	.word	0xffffffff


	//   ....[82]....
        /*0250*/ 	.word	0xffffffff


	//   ....[83]....
        /*0254*/ 	.word	0xffffffff


	//   ....[84]....
        /*0258*/ 	.word	0xffffffff


	//   ....[85]....
        /*025c*/ 	.word	0xffffffff


	//   ....[86]....
        /*0260*/ 	.word	0xffffffff


	//   ....[87]....
        /*0264*/ 	.word	0xffffffff


	//   ....[88]....
        /*0268*/ 	.word	0xffffffff


	//   ....[89]....
        /*026c*/ 	.word	0xffffffff


	//   ....[90]....
        /*0270*/ 	.word	0xffffffff


	//   ....[91]....
        /*0274*/ 	.word	0xffffffff


	//   ....[92]....
        /*0278*/ 	.word	0xffffffff


	//   ....[93]....
        /*027c*/ 	.word	0xffffffff


	//   ....[94]....
        /*0280*/ 	.word	0xffffffff


	//   ....[95]....
        /*0284*/ 	.word	0xffffffff


	//   ....[96]....
        /*0288*/ 	.word	0xffffffff


	//   ....[97]....
        /*028c*/ 	.word	0xffffffff


	//   ....[98]....
        /*0290*/ 	.word	0xffffffff


	//   ....[99]....
        /*0294*/ 	.word	0xffffffff


	//   ....[100]....
        /*0298*/ 	.word	0xffffffff


	//   ....[101]....
        /*029c*/ 	.word	0xffffffff


	//   ....[102]....
        /*02a0*/ 	.word	0xffffffff


	//   ....[103]....
        /*02a4*/ 	.word	0xffffffff


	//   ....[104]....
        /*02a8*/ 	.word	0xffffffff


	//   ....[105]....
        /*02ac*/ 	.word	0xffffffff


	//   ....[106]....
        /*02b0*/ 	.word	0xffffffff


	//   ....[107]....
        /*02b4*/ 	.word	0xffffffff


	//   ....[108]....
        /*02b8*/ 	.word	0xffffffff


	//   ....[109]....
        /*02bc*/ 	.word	0xffffffff


	//   ....[110]....
        /*02c0*/ 	.word	0xffffffff


	//   ....[111]....
        /*02c4*/ 	.word	0xffffffff


	//   ....[112]....
        /*02c8*/ 	.word	0x0500000f


	//   ....[113]....
        /*02cc*/ 	.word	0x0500000f


	//   ....[114]....
        /*02d0*/ 	.word	0x0500000f


	//   ....[115]....
        /*02d4*/ 	.word	0x0500000f


	//   ....[116]....
        /*02d8*/ 	.word	0x0500000f


	//   ....[117]....
        /*02dc*/ 	.word	0x0500000f


	//   ....[118]....
        /*02e0*/ 	.word	0x0500000f


	//   ....[119]....
        /*02e4*/ 	.word	0x0500000f


	//   ....[120]....
        /*02e8*/ 	.word	0x0500000f


	//   ....[121]....
        /*02ec*/ 	.word	0x0500000f


	//   ....[122]....
        /*02f0*/ 	.word	0x0500000f


	//   ....[123]....
        /*02f4*/ 	.word	0x0500000f


	//   ....[124]....
        /*02f8*/ 	.word	0x0500000f


	//   ....[125]....
        /*02fc*/ 	.word	0x0500000f


	//   ....[126]....
        /*0300*/ 	.word	0x0500000f


	//   ....[127]....
        /*0304*/ 	.word	0x0500000f


	//   ....[128]....
        /*0308*/ 	.word	0x0500000f


	//   ....[129]....
        /*030c*/ 	.word	0x0500000f


	//   ....[130]....
        /*0310*/ 	.word	0x0500000f


	//   ....[131]....
        /*0314*/ 	.word	0x0500000f


	//   ....[132]....
        /*0318*/ 	.word	0x0500000f


	//   ....[133]....
        /*031c*/ 	.word	0x0500000f


	//   ....[134]....
        /*0320*/ 	.word	0x0500000f


	//   ....[135]....
        /*0324*/ 	.word	0x0500000f


	//   ....[136]....
        /*0328*/ 	.word	0x0500000f


	//   ....[137]....
        /*032c*/ 	.word	0x0500000f


	//   ....[138]....
        /*0330*/ 	.word	0x0500000f


	//   ....[139]....
        /*0334*/ 	.word	0x0500000f


	//   ....[140]....
        /*0338*/ 	.word	0x0500000f


	//   ....[141]....
        /*033c*/ 	.word	0x0500000f


	//   ....[142]....
        /*0340*/ 	.word	0x0500000f


	//   ....[143]....
        /*0344*/ 	.word	0x0500000f


	//   ....[144]....
        /*0348*/ 	.word	0x0500000f


	//   ....[145]....
        /*034c*/ 	.word	0x0500000f


	//   ....[146]....
        /*0350*/ 	.word	0x0500000f


	//   ....[147]....
        /*0354*/ 	.word	0x0500000f


	//   ....[148]....
        /*0358*/ 	.word	0x0500000f


	//   ....[149]....
        /*035c*/ 	.word	0x0500000f


	//   ....[150]....
        /*0360*/ 	.word	0x0500000f


	//   ....[151]....
        /*0364*/ 	.word	0x0500000f


	//   ....[152]....
        /*0368*/ 	.word	0x0500000f


	//   ....[153]....
        /*036c*/ 	.word	0x0500000f


	//   ....[154]....
        /*0370*/ 	.word	0x0500000f


	//   ....[155]....
        /*0374*/ 	.word	0x0500000f


	//   ....[156]....
        /*0378*/ 	.word	0x0500000f


	//   ....[157]....
        /*037c*/ 	.word	0x0500000f


	//   ....[158]....
        /*0380*/ 	.word	0x0500000f


	//   ....[159]....
        /*0384*/ 	.word	0x0500000f


	//   ....[160]....
        /*0388*/ 	.word	0x0500000f


	//----- nvinfo : EIATTR_COOP_GROUP_INSTR_OFFSETS
	.align		4
.L_91:
        /*038c*/ 	.byte	0x04, 0x28
        /*038e*/ 	.short	(.L_93 - .L_92)


	//   ....[0]....
.L_92:
        /*0390*/ 	.word	0x00000080


	//   ....[1]....
        /*0394*/ 	.word	0x00000090


	//   ....[2]....
        /*0398*/ 	.word	0x000002d0


	//   ....[3]....
        /*039c*/ 	.word	0x00000430


	//   ....[4]....
        /*03a0*/ 	.word	0x00000550


	//   ....[5]....
        /*03a4*/ 	.word	0x000006b0


	//   ....[6]....
        /*03a8*/ 	.word	0x00000ce0


	//   ....[7]....
        /*03ac*/ 	.word	0x00003610


	//   ....[8]....
        /*03b0*/ 	.word	0x00003680


	//   ....[9]....
        /*03b4*/ 	.word	0x00003c80


	//   ....[10]....
        /*03b8*/ 	.word	0x00003ce0


	//   ....[11]....
        /*03bc*/ 	.word	0x00007040


	//   ....[12]....
        /*03c0*/ 	.word	0x00007070


	//   ....[13]....
        /*03c4*/ 	.word	0x000070a0


	//   ....[14]....
        /*03c8*/ 	.word	0x000070b0


	//   ....[15]....
        /*03cc*/ 	.word	0x00008b90


	//   ....[16]....
        /*03d0*/ 	.word	0x00008ba0


	//   ....[17]....
        /*03d4*/ 	.word	0x00008c20


	//   ....[18]....
        /*03d8*/ 	.word	0x00008c30


	//   ....[19]....
        /*03dc*/ 	.word	0x00009db0


	//   ....[20]....
        /*03e0*/ 	.word	0x00009df0


	//   ....[21]....
        /*03e4*/ 	.word	0x00009e30


	//   ....[22]....
        /*03e8*/ 	.word	0x00009e70


	//   ....[23]....
        /*03ec*/ 	.word	0x00009eb0


	//   ....[24]....
        /*03f0*/ 	.word	0x00009ee0


	//   ....[25]....
        /*03f4*/ 	.word	0x00009f10


	//   ....[26]....
        /*03f8*/ 	.word	0x00009f40


	//   ....[27]....
        /*03fc*/ 	.word	0x00009f70


	//   ....[28]....
        /*0400*/ 	.word	0x00009fa0


	//   ....[29]....
        /*0404*/ 	.word	0x0000a040


	//   ....[30]....
        /*0408*/ 	.word	0x0000a070


	//   ....[31]....
        /*040c*/ 	.word	0x0000a090


	//   ....[32]....
        /*0410*/ 	.word	0x0000a0a0


	//   ....[33]....
        /*0414*/ 	.word	0x0000a0b0


	//   ....[34]....
        /*0418*/ 	.word	0x0000a0c0


	//   ....[35]....
        /*041c*/ 	.word	0x0000a0d0


	//   ....[36]....
        /*0420*/ 	.word	0x0000a100


	//   ....[37]....
        /*0424*/ 	.word	0x0000a130


	//   ....[38]....
        /*0428*/ 	.word	0x0000a140


	//   ....[39]....
        /*042c*/ 	.word	0x0000a150


	//   ....[40]....
        /*0430*/ 	.word	0x0000a160


	//   ....[41]....
        /*0434*/ 	.word	0x0000a170


	//   ....[42]....
        /*0438*/ 	.word	0x0000a190


	//   ....[43]....
        /*043c*/ 	.word	0x0000a1a0


	//   ....[44]....
        /*0440*/ 	.word	0x0000a1b0


	//   ....[45]....
        /*0444*/ 	.word	0x0000a1c0


	//   ....[46]....
        /*0448*/ 	.word	0x0000a1d0


	//   ....[47]....
        /*044c*/ 	.word	0x0000a1e0


	//   ....[48]....
        /*0450*/ 	.word	0x0000a1f0


	//   ....[49]....
        /*0454*/ 	.word	0x0000a200


	//   ....[50]....
        /*0458*/ 	.word	0x0000a210


	//   ....[51]....
        /*045c*/ 	.word	0x0000a360


	//   ....[52]....
        /*0460*/ 	.word	0x0000a390


	//   ....[53]....
        /*0464*/ 	.word	0x0000a470


	//   ....[54]....
        /*0468*/ 	.word	0x0000a4a0


	//   ....[55]....
        /*046c*/ 	.word	0x0000a8a0


	//   ....[56]....
        /*0470*/ 	.word	0x0000a8e0


	//   ....[57]....
        /*0474*/ 	.word	0x0000a9b0


	//   ....[58]....
        /*0478*/ 	.word	0x0000a9d0


	//   ....[59]....
        /*047c*/ 	.word	0x0000aa80


	//   ....[60]....
        /*0480*/ 	.word	0x0000aaa0


	//   ....[61]....
        /*0484*/ 	.word	0x0000ab60


	//   ....[62]....
        /*0488*/ 	.word	0x0000aba0


	//   ....[63]....
        /*048c*/ 	.word	0x0000c490


	//   ....[64]....
        /*0490*/ 	.word	0x0000c4c0


	//   ....[65]....
        /*0494*/ 	.word	0x0000c4e0


	//   ....[66]....
        /*0498*/ 	.word	0x0000c5d0


	//   ....[67]....
        /*049c*/ 	.word	0x0000c5e0


	//   ....[68]....
        /*04a0*/ 	.word	0x0000c630


	//   ....[69]....
        /*04a4*/ 	.word	0x0000c640


	//   ....[70]....
        /*04a8*/ 	.word	0x0000c650


	//   ....[71]....
        /*04ac*/ 	.word	0x0000c6a0


	//   ....[72]....
        /*04b0*/ 	.word	0x0000c6f0


	//   ....[73]....
        /*04b4*/ 	.word	0x0000cae0


	//   ....[74]....
        /*04b8*/ 	.word	0x0000cb10


	//   ....[75]....
        /*04bc*/ 	.word	0x0000cb40


	//   ....[76]....
        /*04c0*/ 	.word	0x0000cb70


	//   ....[77]....
        /*04c4*/ 	.word	0x0000cbb0


	//   ....[78]....
        /*04c8*/ 	.word	0x0000cc30


	//   ....[79]....
        /*04cc*/ 	.word	0x0000cc70


	//   ....[80]....
        /*04d0*/ 	.word	0x0000ccb0


	//   ....[81]....
        /*04d4*/ 	.word	0x0000ccd0


	//   ....[82]....
        /*04d8*/ 	.word	0x0000cd50


	//   ....[83]....
        /*04dc*/ 	.word	0x0000d4d0


	//   ....[84]....
        /*04e0*/ 	.word	0x0000d4f0


	//   ....[85]....
        /*04e4*/ 	.word	0x0000d520


	//   ....[86]....
        /*04e8*/ 	.word	0x0000d560


	//   ....[87]....
        /*04ec*/ 	.word	0x0000d5e0


	//   ....[88]....
        /*04f0*/ 	.word	0x0000d610


	//   ....[89]....
        /*04f4*/ 	.word	0x0000d690


	//   ....[90]....
        /*04f8*/ 	.word	0x0000d6b0


	//   ....[91]....
        /*04fc*/ 	.word	0x0000df20


	//   ....[92]....
        /*0500*/ 	.word	0x0000df40


	//   ....[93]....
        /*0504*/ 	.word	0x0000df60


	//   ....[94]....
        /*0508*/ 	.word	0x0000dfb0


	//   ....[95]....
        /*050c*/ 	.word	0x0000dfc0


	//   ....[96]....
        /*0510*/ 	.word	0x0000e010


	//   ....[97]....
        /*0514*/ 	.word	0x0000e020


	//   ....[98]....
        /*0518*/ 	.word	0x0000e030


	//   ....[99]....
        /*051c*/ 	.word	0x0000e080


	//   ....[100]....
        /*0520*/ 	.word	0x0000e0d0


	//   ....[101]....
        /*0524*/ 	.word	0x0000e4c0


	//   ....[102]....
        /*0528*/ 	.word	0x0000e4e0


	//   ....[103]....
        /*052c*/ 	.word	0x0000e4f0


	//   ....[104]....
        /*0530*/ 	.word	0x0000e500


	//   ....[105]....
        /*0534*/ 	.word	0x0000e520


	//   ....[106]....
        /*0538*/ 	.word	0x0000e570


	//   ....[107]....
        /*053c*/ 	.word	0x0000e590


	//   ....[108]....
        /*0540*/ 	.word	0x0000e5a0


	//   ....[109]....
        /*0544*/ 	.word	0x0000e630


	//   ....[110]....
        /*0548*/ 	.word	0x0000e650


	//   ....[111]....
        /*054c*/ 	.word	0x0000f6d0


	//   ....[112]....
        /*0550*/ 	.word	0x0000fc00


	//   ....[113]....
        /*0554*/ 	.word	0x0000fce0


	//   ....[114]....
        /*0558*/ 	.word	0x0000fda0


	//   ....[115]....
        /*055c*/ 	.word	0x0000fe30


	//   ....[116]....
        /*0560*/ 	.word	0x0000ff10


	//   ....[117]....
        /*0564*/ 	.word	0x0000ff70


	//   ....[118]....
        /*0568*/ 	.word	0x00010050


	//   ....[119]....
        /*056c*/ 	.word	0x000100b0


	//   ....[120]....
        /*0570*/ 	.word	0x00010170


	//   ....[121]....
        /*0574*/ 	.word	0x000101d0


	//   ....[122]....
        /*0578*/ 	.word	0x00010290


	//   ....[123]....
        /*057c*/ 	.word	0x00010380


	//   ....[124]....
        /*0580*/ 	.word	0x00010450


	//   ....[125]....
        /*0584*/ 	.word	0x000104c0


	//   ....[126]....
        /*0588*/ 	.word	0x000105a0


	//   ....[127]....
        /*058c*/ 	.word	0x00010660


	//   ....[128]....
        /*0590*/ 	.word	0x00010750


	//   ....[129]....
        /*0594*/ 	.word	0x00010840


	//   ....[130]....
        /*0598*/ 	.word	0x00010900


	//   ....[131]....
        /*059c*/ 	.word	0x00010960


	//   ....[132]....
        /*05a0*/ 	.word	0x00010a40


	//   ....[133]....
        /*05a4*/ 	.word	0x00010ad0


	//   ....[134]....
        /*05a8*/ 	.word	0x00010b40


	//   ....[135]....
        /*05ac*/ 	.word	0x00010bc0


	//   ....[136]....
        /*05b0*/ 	.word	0x00010c80


	//   ....[137]....
        /*05b4*/ 	.word	0x00010cf0


	//   ....[138]....
        /*05b8*/ 	.word	0x00010de0


	//   ....[139]....
        /*05bc*/ 	.word	0x00010e50


	//   ....[140]....
        /*05c0*/ 	.word	0x00010f20


	//   ....[141]....
        /*05c4*/ 	.word	0x00011060


	//   ....[142]....
        /*05c8*/ 	.word	0x00011110


	//   ....[143]....
        /*05cc*/ 	.word	0x00011170


	//   ....[144]....
        /*05d0*/ 	.word	0x00011230


	//   ....[145]....
        /*05d4*/ 	.word	0x00011290


	//   ....[146]....
        /*05d8*/ 	.word	0x00011350


	//   ....[147]....
        /*05dc*/ 	.word	0x000113b0


	//   ....[148]....
        /*05e0*/ 	.word	0x00011470


	//   ....[149]....
        /*05e4*/ 	.word	0x000114d0


	//   ....[150]....
        /*05e8*/ 	.word	0x00011590


	//   ....[151]....
        /*05ec*/ 	.word	0x00011680


	//   ....[152]....
        /*05f0*/ 	.word	0x00011720


	//   ....[153]....
        /*05f4*/ 	.word	0x00011780


	//   ....[154]....
        /*05f8*/ 	.word	0x00011840


	//   ....[155]....
        /*05fc*/ 	.word	0x000118a0


	//   ....[156]....
        /*0600*/ 	.word	0x00011960


	//   ....[157]....
        /*0604*/ 	.word	0x000119c0


	//   ....[158]....
        /*0608*/ 	.word	0x00011a80


	//   ....[159]....
        /*060c*/ 	.word	0x00011ae0


	//   ....[160]....
        /*0610*/ 	.word	0x00011bb0


	//----- nvinfo : EIATTR_REG_RECONFIG
	.align		4
.L_93:
        /*0614*/ 	.byte	0x01, 0x54
	.zero		2


	//----- nvinfo : EIATTR_SYSCALL_OFFSETS
	.align		4
        /*0618*/ 	.byte	0x04, 0x46
        /*061a*/ 	.short	(.L_95 - .L_94)


	//   ....[0]....
.L_94:
        /*061c*/ 	.word	0x00001040


	//   ....[1]....
        /*0620*/ 	.word	0x0000b960


	//   ....[2]....
        /*0624*/ 	.word	0x0000bac0


	//   ....[3]....
        /*0628*/ 	.word	0x0000bc00


	//   ....[4]....
        /*062c*/ 	.word	0x0000bd20


	//   ....[5]....
        /*0630*/ 	.word	0x0000d130


	//----- nvinfo : EIATTR_MBARRIER_INSTR_OFFSETS
	.align		4
.L_95:
        /*0634*/ 	.byte	0x04, 0x39
        /*0636*/ 	.short	(.L_97 - .L_96)


	//   ....[0]....
.L_96:
        /*0638*/ 	.word	0x00000180
        /*063c*/ 	.word	0x000000ff
        /*0640*/ 	.word	0x00029800
        /*0644*/ 	.short	0x0100
        /*0646*/ 	.byte	0x08
	.zero		1


	//   ....[1]....
        /*0648*/ 	.word	0x00000190
        /*064c*/ 	.word	0x000000ff
        /*0650*/ 	.word	0x00029820
        /*0654*/ 	.short	0x0100
        /*0656*/ 	.byte	0x08
	.zero		1


	//   ....[2]....
        /*0658*/ 	.word	0x00000280
        /*065c*/ 	.word	0x000000ff
        /*0660*/ 	.word	0x00029830
        /*0664*/ 	.short	0x0100
        /*0666*/ 	.byte	0x08
	.zero		1


	//   ....[3]....
        /*0668*/ 	.word	0x00000290
        /*066c*/ 	.word	0x000000ff
        /*0670*/ 	.word	0x00029840
        /*0674*/ 	.short	0x0100
        /*0676*/ 	.byte	0x08
	.zero		1


	//   ....[4]....
        /*0678*/ 	.word	0x000002a0
        /*067c*/ 	.word	0x000000ff
        /*0680*/ 	.word	0x00029838
        /*0684*/ 	.short	0x0100
        /*0686*/ 	.byte	0x08
	.zero		1


	//   ....[5]....
        /*0688*/ 	.word	0x000002b0
        /*068c*/ 	.word	0x000000ff
        /*0690*/ 	.word	0x00029848
        /*0694*/ 	.short	0x0100
        /*0696*/ 	.byte	0x08
	.zero		1


	//   ....[6]....
        /*0698*/ 	.word	0x000003e0
        /*069c*/ 	.word	0x000000ff
        /*06a0*/ 	.word	0x00029850
        /*06a4*/ 	.short	0x0100
        /*06a6*/ 	.byte	0x08
	.zero		1


	//   ....[7]....
        /*06a8*/ 	.word	0x000003f0
        /*06ac*/ 	.word	0x000000ff
        /*06b0*/ 	.word	0x00029860
        /*06b4*/ 	.short	0x0100
        /*06b6*/ 	.byte	0x08
	.zero		1


	//   ....[8]....
        /*06b8*/ 	.word	0x00000400
        /*06bc*/ 	.word	0x000000ff
        /*06c0*/ 	.word	0x00029858
        /*06c4*/ 	.short	0x0100
        /*06c6*/ 	.byte	0x08
	.zero		1


	//   ....[9]....
        /*06c8*/ 	.word	0x00000410
        /*06cc*/ 	.word	0x000000ff
        /*06d0*/ 	.word	0x00029868
        /*06d4*/ 	.short	0x0100
        /*06d6*/ 	.byte	0x08
	.zero		1


	//   ....[10]....
        /*06d8*/ 	.word	0x00000500
        /*06dc*/ 	.word	0x000000ff
        /*06e0*/ 	.word	0x00029870
        /*06e4*/ 	.short	0x0100
        /*06e6*/ 	.byte	0x06
	.zero		1


	//   ....[11]....
        /*06e8*/ 	.word	0x00000510
        /*06ec*/ 	.word	0x000000ff
        /*06f0*/ 	.word	0x00029880
        /*06f4*/ 	.short	0x0100
        /*06f6*/ 	.byte	0x06
	.zero		1


	//   ....[12]....
        /*06f8*/ 	.word	0x00000520
        /*06fc*/ 	.word	0x000000ff
        /*0700*/ 	.word	0x00029878
        /*0704*/ 	.short	0x0100
        /*0706*/ 	.byte	0x06
	.zero		1


	//   ....[13]....
        /*0708*/ 	.word	0x00000530
        /*070c*/ 	.word	0x000000ff
        /*0710*/ 	.word	0x00029888
        /*0714*/ 	.short	0x0100
        /*0716*/ 	.byte	0x06
	.zero		1


	//   ....[14]....
        /*0718*/ 	.word	0x00000660
        /*071c*/ 	.word	0x000000ff
        /*0720*/ 	.word	0x00029890
        /*0724*/ 	.short	0x0100
        /*0726*/ 	.byte	0x08
	.zero		1


	//   ....[15]....
        /*0728*/ 	.word	0x00000670
        /*072c*/ 	.word	0x000000ff
        /*0730*/ 	.word	0x000298a0
        /*0734*/ 	.short	0x0100
        /*0736*/ 	.byte	0x08
	.zero		1


	//   ....[16]....
        /*0738*/ 	.word	0x00000680
        /*073c*/ 	.word	0x000000ff
        /*0740*/ 	.word	0x00029898
        /*0744*/ 	.short	0x0100
        /*0746*/ 	.byte	0x08
	.zero		1


	//   ....[17]....
        /*0748*/ 	.word	0x00000690
        /*074c*/ 	.word	0x000000ff
        /*0750*/ 	.word	0x000298a8
        /*0754*/ 	.short	0x0100
        /*0756*/ 	.byte	0x08
	.zero		1


	//   ....[18]....
        /*0758*/ 	.word	0x000007e0
        /*075c*/ 	.word	0x000000ff
        /*0760*/ 	.word	0x000298b0
        /*0764*/ 	.short	0x0100
        /*0766*/ 	.byte	0x08
	.zero		1


	//   ....[19]....
        /*0768*/ 	.word	0x000007f0
        /*076c*/ 	.word	0x000000ff
        /*0770*/ 	.word	0x000298c0
        /*0774*/ 	.short	0x0100
        /*0776*/ 	.byte	0x08
	.zero		1


	//   ....[20]....
        /*0778*/ 	.word	0x00000800
        /*077c*/ 	.word	0x000000ff
        /*0780*/ 	.word	0x000298b8
        /*0784*/ 	.short	0x0100
        /*0786*/ 	.byte	0x08
	.zero		1


	//   ....[21]....
        /*0788*/ 	.word	0x00000810
        /*078c*/ 	.word	0x000000ff
        /*0790*/ 	.word	0x000298c8
        /*0794*/ 	.short	0x0100
        /*0796*/ 	.byte	0x08
	.zero		1


	//   ....[22]....
        /*0798*/ 	.word	0x000013d0
        /*079c*/ 	.word	0x000000ff
        /*07a0*/ 	.word	0x00029800
        /*07a4*/ 	.short	0x010a
        /*07a6*/ 	.byte	0x27
	.zero		1


	//   ....[23]....
        /*07a8*/ 	.word	0x00001470
        /*07ac*/ 	.word	0x00000003
        /*07b0*/ 	.word	0x00029830
        /*07b4*/ 	.short	0x010a
        /*07b6*/ 	.byte	0x3f
	.zero		1


	//   ....[24]....
        /*07b8*/ 	.word	0x000014c0
        /*07bc*/ 	.word	0x00000003
        /*07c0*/ 	.word	0x00029830
        /*07c4*/ 	.short	0x010a
        /*07c6*/ 	.byte	0x3f
	.zero		1


	//   ....[25]....
        /*07c8*/ 	.word	0x00003690
        /*07cc*/ 	.word	0x000000ff
        /*07d0*/ 	.word	0x00000000
        /*07d4*/ 	.short	0x0101
        /*07d6*/ 	.byte	0x06
	.zero		1


	//   ....[26]....
        /*07d8*/ 	.word	0x00005230
        /*07dc*/ 	.word	0x000000ff
        /*07e0*/ 	.word	0x00029830
        /*07e4*/ 	.short	0x010a
        /*07e6*/ 	.byte	0x06
	.zero		1


	//   ....[27]....
        /*07e8*/ 	.word	0x00005270
        /*07ec*/ 	.word	0x000000ff
        /*07f0*/ 	.word	0x00029830
        /*07f4*/ 	.short	0x010a
        /*07f6*/ 	.byte	0x06
	.zero		1


	//   ....[28]....
        /*07f8*/ 	.word	0x00005e90
        /*07fc*/ 	.word	0x000000ff
        /*0800*/ 	.word	0x00029850
        /*0804*/ 	.short	0x010a
        /*0806*/ 	.byte	0x06
	.zero		1


	//   ....[29]....
        /*0808*/ 	.word	0x00005ed0
        /*080c*/ 	.word	0x000000ff
        /*0810*/ 	.word	0x00029850
        /*0814*/ 	.short	0x010a
        /*0816*/ 	.byte	0x06
	.zero		1


	//   ....[30]....
        /*0818*/ 	.word	0x00006800
        /*081c*/ 	.word	0x000000ff
        /*0820*/ 	.word	0x00000000
        /*0824*/ 	.short	0x0101
        /*0826*/ 	.byte	0x06
	.zero		1


	//   ....[31]....
        /*0828*/ 	.word	0x000081a0
        /*082c*/ 	.word	0x000000ff
        /*0830*/ 	.word	0x00000000
        /*0834*/ 	.short	0x0101
        /*0836*/ 	.byte	0x06
	.zero		1


	//   ....[32]....
        /*0838*/ 	.word	0x00008850
        /*083c*/ 	.word	0x000000ff
        /*0840*/ 	.word	0x00029850
        /*0844*/ 	.short	0x010a
        /*0846*/ 	.byte	0x04
	.zero		1


	//   ....[33]....
        /*0848*/ 	.word	0x00008890
        /*084c*/ 	.word	0x000000ff
        /*0850*/ 	.word	0x00029850
        /*0854*/ 	.short	0x010a
        /*0856*/ 	.byte	0x04
	.zero		1


	//   ....[34]....
        /*0858*/ 	.word	0x000095b0
        /*085c*/ 	.word	0x000000ff
        /*0860*/ 	.word	0x00000000
        /*0864*/ 	.short	0x0101
        /*0866*/ 	.byte	0x04
	.zero		1


	//   ....[35]....
        /*0868*/ 	.word	0x0000a8c0
        /*086c*/ 	.word	0x000000ff
        /*0870*/ 	.word	0x00000000
        /*0874*/ 	.short	0x0101
        /*0876*/ 	.byte	0x27
	.zero		1


	//   ....[36]....
        /*0878*/ 	.word	0x0000c200
        /*087c*/ 	.word	0x00000000
        /*0880*/ 	.word	0x00029880
        /*0884*/ 	.short	0x010a
        /*0886*/ 	.byte	0x3f
	.zero		1


	//   ....[37]....
        /*0888*/ 	.word	0x0000c7a0
        /*088c*/ 	.word	0x00000000
        /*0890*/ 	.word	0x00029870
        /*0894*/ 	.short	0x0107
        /*0896*/ 	.byte	0x3f
	.zero		1


	//   ....[38]....
        /*0898*/ 	.word	0x0000c860
        /*089c*/ 	.word	0x00000000
        /*08a0*/ 	.word	0x00029870
        /*08a4*/ 	.short	0x0101
        /*08a6*/ 	.byte	0x3f
	.zero		1


	//   ....[39]....
        /*08a8*/ 	.word	0x0000c890
        /*08ac*/ 	.word	0x00000000
        /*08b0*/ 	.word	0x00029840
        /*08b4*/ 	.short	0x010a
        /*08b6*/ 	.byte	0x3f
	.zero		1


	//   ....[40]....
        /*08b8*/ 	.word	0x0000cf00
        /*08bc*/ 	.word	0x00000000
        /*08c0*/ 	.word	0x00029830
        /*08c4*/ 	.short	0x0107
        /*08c6*/ 	.byte	0x3f
	.zero		1


	//   ....[41]....
        /*08c8*/ 	.word	0x0000cfd0
        /*08cc*/ 	.word	0x00000000
        /*08d0*/ 	.word	0x00029830
        /*08d4*/ 	.short	0x0101
        /*08d6*/ 	.byte	0x3f
	.zero		1


	//   ....[42]....
        /*08d8*/ 	.word	0x0000d790
        /*08dc*/ 	.word	0x000000ff
        /*08e0*/ 	.word	0x00029800
        /*08e4*/ 	.short	0x0107
        /*08e6*/ 	.byte	0x29
	.zero		1


	//   ....[43]....
        /*08e8*/ 	.word	0x0000d7e0
        /*08ec*/ 	.word	0x000000ff
        /*08f0*/ 	.word	0x00029800
        /*08f4*/ 	.short	0x0101
        /*08f6*/ 	.byte	0x29
	.zero		1


	//   ....[44]....
        /*08f8*/ 	.word	0x0000d810
        /*08fc*/ 	.word	0x000000ff
        /*0900*/ 	.word	0x00029820
        /*0904*/ 	.short	0x010a
        /*0906*/ 	.byte	0x29
	.zero		1


	//   ....[45]....
        /*0908*/ 	.word	0x0000dc80
        /*090c*/ 	.word	0x00000000
        /*0910*/ 	.word	0x00029880
        /*0914*/ 	.short	0x010a
        /*0916*/ 	.byte	0x3f
	.zero		1


	//   ....[46]....
        /*0918*/ 	.word	0x0000e160
        /*091c*/ 	.word	0x00000000
        /*0920*/ 	.word	0x00029870
        /*0924*/ 	.short	0x0107
        /*0926*/ 	.byte	0x3f
	.zero		1


	//   ....[47]....
        /*0928*/ 	.word	0x0000e220
        /*092c*/ 	.word	0x00000000
        /*0930*/ 	.word	0x00029870
        /*0934*/ 	.short	0x0101
        /*0936*/ 	.byte	0x3f
	.zero		1


	//   ....[48]....
        /*0938*/ 	.word	0x0000e250
        /*093c*/ 	.word	0x00000000
        /*0940*/ 	.word	0x00029840
        /*0944*/ 	.short	0x010a
        /*0946*/ 	.byte	0x3f
	.zero		1


	//   ....[49]....
        /*0948*/ 	.word	0x0000e740
        /*094c*/ 	.word	0x00000000
        /*0950*/ 	.word	0x00029830
        /*0954*/ 	.short	0x0107
        /*0956*/ 	.byte	0x3f
	.zero		1


	//   ....[50]....
        /*0958*/ 	.word	0x0000e800
        /*095c*/ 	.word	0x00000000
        /*0960*/ 	.word	0x00029830
        /*0964*/ 	.short	0x0101
        /*0966*/ 	.byte	0x3f
	.zero		1


	//   ....[51]....
        /*0968*/ 	.word	0x0000e890
        /*096c*/ 	.word	0x00000000
        /*0970*/ 	.word	0x00029870
        /*0974*/ 	.short	0x010a
        /*0976*/ 	.byte	0x3f
	.zero		1


	//   ....[52]....
        /*0978*/ 	.word	0x0000e920
        /*097c*/ 	.word	0x00000000
        /*0980*/ 	.word	0x00029860
        /*0984*/ 	.short	0x010a
        /*0986*/ 	.byte	0x3f
	.zero		1


	//   ....[53]....
        /*0988*/ 	.word	0x0000ee30
        /*098c*/ 	.word	0x00000000
        /*0990*/ 	.word	0x00029850
        /*0994*/ 	.short	0x0101
        /*0996*/ 	.byte	0x3f
	.zero		1


	//   ....[54]....
        /*0998*/ 	.word	0x0000eec0
        /*099c*/ 	.word	0x00000000
        /*09a0*/ 	.word	0x00000000
        /*09a4*/ 	.short	0x0101
        /*09a6*/ 	.byte	0x3f
	.zero		1


	//   ....[55]....
        /*09a8*/ 	.word	0x0000ef60
        /*09ac*/ 	.word	0x00000003
        /*09b0*/ 	.word	0x00029870
        /*09b4*/ 	.short	0x010a
        /*09b6*/ 	.byte	0x3f
	.zero		1


	//   ....[56]....
        /*09b8*/ 	.word	0x0000eff0
        /*09bc*/ 	.word	0x00000003
        /*09c0*/ 	.word	0x00029860
        /*09c4*/ 	.short	0x010a
        /*09c6*/ 	.byte	0x3f
	.zero		1


	//   ....[57]....
        /*09c8*/ 	.word	0x0000f500
        /*09cc*/ 	.word	0x00000003
        /*09d0*/ 	.word	0x00029850
        /*09d4*/ 	.short	0x0101
        /*09d6*/ 	.byte	0x3f
	.zero		1


	//   ....[58]....
        /*09d8*/ 	.word	0x0000f5f0
        /*09dc*/ 	.word	0x00000003
        /*09e0*/ 	.word	0x00000000
        /*09e4*/ 	.short	0x0101
        /*09e6*/ 	.byte	0x3f
	.zero		1


	//   ....[59]....
        /*09e8*/ 	.word	0x0000f680
        /*09ec*/ 	.word	0x00000004
        /*09f0*/ 	.word	0x00029820
        /*09f4*/ 	.short	0x010a
        /*09f6*/ 	.byte	0x3f
	.zero		1


	//   ....[60]....
        /*09f8*/ 	.word	0x0000f7b0
        /*09fc*/ 	.word	0x00000003
        /*0a00*/ 	.word	0x00029840
        /*0a04*/ 	.short	0x010a
        /*0a06*/ 	.byte	0x3f
	.zero		1


	//   ....[61]....
        /*0a08*/ 	.word	0x0000f850
        /*0a0c*/ 	.word	0x00000013
        /*0a10*/ 	.word	0x00029840
        /*0a14*/ 	.short	0x010a
        /*0a16*/ 	.byte	0x3f
	.zero		1


	//   ....[62]....
        /*0a18*/ 	.word	0x0000f890
        /*0a1c*/ 	.word	0x00000003
        /*0a20*/ 	.word	0x00029860
        /*0a24*/ 	.short	0x010a
        /*0a26*/ 	.byte	0x3f
	.zero		1


	//   ....[63]....
        /*0a28*/ 	.word	0x0000f8d0
        /*0a2c*/ 	.word	0x00000013
        /*0a30*/ 	.word	0x00029860
        /*0a34*/ 	.short	0x010a
        /*0a36*/ 	.byte	0x3f
	.zero		1


	//   ....[64]....
        /*0a38*/ 	.word	0x0000f910
        /*0a3c*/ 	.word	0x00000003
        /*0a40*/ 	.word	0x00029880
        /*0a44*/ 	.short	0x010a
        /*0a46*/ 	.byte	0x3f
	.zero		1


	//   ....[65]....
        /*0a48*/ 	.word	0x0000f950
        /*0a4c*/ 	.word	0x00000013
        /*0a50*/ 	.word	0x00029880
        /*0a54*/ 	.short	0x010a
        /*0a56*/ 	.byte	0x3f
	.zero		1


	//   ....[66]....
        /*0a58*/ 	.word	0x0000f9c0
        /*0a5c*/ 	.word	0x00000003
        /*0a60*/ 	.word	0x00029800
        /*0a64*/ 	.short	0x010a
        /*0a66*/ 	.byte	0x3f
	.zero		1


	//   ....[67]....
        /*0a68*/ 	.word	0x0000fa10
        /*0a6c*/ 	.word	0x00000003
        /*0a70*/ 	.word	0x00029830
        /*0a74*/ 	.short	0x010a
        /*0a76*/ 	.byte	0x3f
	.zero		1


	//   ....[68]....
        /*0a78*/ 	.word	0x0000fa70
        /*0a7c*/ 	.word	0x00000008
        /*0a80*/ 	.word	0x00029830
        /*0a84*/ 	.short	0x010a
        /*0a86*/ 	.byte	0x3f
	.zero		1


	//   ....[69]....
        /*0a88*/ 	.word	0x0000fad0
        /*0a8c*/ 	.word	0x00000008
        /*0a90*/ 	.word	0x00029850
        /*0a94*/ 	.short	0x010a
        /*0a96*/ 	.byte	0x3f
	.zero		1


	//   ....[70]....
        /*0a98*/ 	.word	0x0000fb30
        /*0a9c*/ 	.word	0x00000003
        /*0aa0*/ 	.word	0x00029850
        /*0aa4*/ 	.short	0x010a
        /*0aa6*/ 	.byte	0x3f
	.zero		1


	//   ....[71]....
        /*0aa8*/ 	.word	0x0000fc30
        /*0aac*/ 	.word	0x00000000
        /*0ab0*/ 	.word	0x00029880
        /*0ab4*/ 	.short	0x010a
        /*0ab6*/ 	.byte	0x3f
	.zero		1


	//   ....[72]....
        /*0ab8*/ 	.word	0x000102d0
        /*0abc*/ 	.word	0x00000000
        /*0ac0*/ 	.word	0x00029840
        /*0ac4*/ 	.short	0x010a
        /*0ac6*/ 	.byte	0x3f
	.zero		1


	//   ....[73]....
        /*0ac8*/ 	.word	0x00010f60
        /*0acc*/ 	.word	0x00000003
        /*0ad0*/ 	.word	0x00029820
        /*0ad4*/ 	.short	0x010a
        /*0ad6*/ 	.byte	0x3f
	.zero		1


	//   ....[74]....
        /*0ad8*/ 	.word	0x00010fb0
        /*0adc*/ 	.word	0x00000000
        /*0ae0*/ 	.word	0x00029880
        /*0ae4*/ 	.short	0x010a
        /*0ae6*/ 	.byte	0x3f
	.zero		1


	//   ....[75]....
        /*0ae8*/ 	.word	0x000115d0
        /*0aec*/ 	.word	0x00000000
        /*0af0*/ 	.word	0x00029840
        /*0af4*/ 	.short	0x010a
        /*0af6*/ 	.byte	0x3f
	.zero		1


	//   ....[76]....
        /*0af8*/ 	.word	0x00011be0
        /*0afc*/ 	.word	0x00000000
        /*0b00*/ 	.word	0x00029870
        /*0b04*/ 	.short	0x010a
        /*0b06*/ 	.byte	0x3f
	.zero		1


	//   ....[77]....
        /*0b08*/ 	.word	0x00011c30
        /*0b0c*/ 	.word	0x00000000
        /*0b10*/ 	.word	0x00029860
        /*0b14*/ 	.short	0x010a
        /*0b16*/ 	.byte	0x3f
	.zero		1


	//   ....[78]....
        /*0b18*/ 	.word	0x00011c80
        /*0b1c*/ 	.word	0x00000003
        /*0b20*/ 	.word	0x00029870
        /*0b24*/ 	.short	0x010a
        /*0b26*/ 	.byte	0x3f
	.zero		1


	//   ....[79]....
        /*0b28*/ 	.word	0x00011cd0
        /*0b2c*/ 	.word	0x00000003
        /*0b30*/ 	.word	0x00029860
        /*0b34*/ 	.short	0x010a
        /*0b36*/ 	.byte	0x3f
	.zero		1


	//   ....[80]....
        /*0b38*/ 	.word	0x00011d20
        /*0b3c*/ 	.word	0x00000004
        /*0b40*/ 	.word	0x00029820
        /*0b44*/ 	.short	0x010a
        /*0b46*/ 	.byte	0x3f
	.zero		1


	//   ....[81]....
        /*0b48*/ 	.word	0x00011d70
        /*0b4c*/ 	.word	0x00000003
        /*0b50*/ 	.word	0x00029840
        /*0b54*/ 	.short	0x010a
        /*0b56*/ 	.byte	0x3f
	.zero		1


	//   ....[82]....
        /*0b58*/ 	.word	0x00011dc0
        /*0b5c*/ 	.word	0x00000013
        /*0b60*/ 	.word	0x00029840
        /*0b64*/ 	.short	0x010a
        /*0b66*/ 	.byte	0x3f
	.zero		1


	//   ....[83]....
        /*0b68*/ 	.word	0x00011e10
        /*0b6c*/ 	.word	0x00000003
        /*0b70*/ 	.word	0x00029860
        /*0b74*/ 	.short	0x010a
        /*0b76*/ 	.byte	0x3f
	.zero		1


	//   ....[84]....
        /*0b78*/ 	.word	0x00011e60
        /*0b7c*/ 	.word	0x00000013
        /*0b80*/ 	.word	0x00029860
        /*0b84*/ 	.short	0x010a
        /*0b86*/ 	.byte	0x3f
	.zero		1


	//   ....[85]....
        /*0b88*/ 	.word	0x00011eb0
        /*0b8c*/ 	.word	0x00000003
        /*0b90*/ 	.word	0x00029880
        /*0b94*/ 	.short	0x010a
        /*0b96*/ 	.byte	0x3f
	.zero		1


	//----- nvinfo : EIATTR_NUM_MBARRIERS
	.align		4
.L_97:
        /*0b98*/ 	.byte	0x03, 0x38
        /*0b9a*/ 	.short	0x0016


	//----- nvinfo : EIATTR_EXIT_INSTR_OFFSETS
	.align		4
        /*0b9c*/ 	.byte	0x04, 0x1c
        /*0b9e*/ 	.short	(.L_99 - .L_98)


	//   ....[0]....
.L_98:
        /*0ba0*/ 	.word	0x00000970


	//   ....[1]....
        /*0ba4*/ 	.word	0x0000ac80


	//   ....[2]....
        /*0ba8*/ 	.word	0x0000f6f0


	//   ....[3]....
        /*0bac*/ 	.word	0x0000f9a0


	//----- nvinfo : EIATTR_MAX_THREADS
	.align		4
.L_99:
        /*0bb0*/ 	.byte	0x04, 0x05
        /*0bb2*/ 	.short	(.L_101 - .L_100)
.L_100:
        /*0bb4*/ 	.word	0x00000180
        /*0bb8*/ 	.word	0x00000001
        /*0bbc*/ 	.word	0x00000001


	//----- nvinfo : EIATTR_CRS_STACK_SIZE
	.align		4
.L_101:
        /*0bc0*/ 	.byte	0x04, 0x1e
        /*0bc2*/ 	.short	(.L_103 - .L_102)
.L_102:
        /*0bc4*/ 	.word	0x00000000


	//----- nvinfo : EIATTR_CBANK_PARAM_SIZE
	.align		4
.L_103:
        /*0bc8*/ 	.byte	0x03, 0x19
        /*0bca*/ 	.short	0x0a70


	//----- nvinfo : EIATTR_PARAM_CBANK
	.align		4
        /*0bcc*/ 	.byte	0x04, 0x0a
        /*0bce*/ 	.short	(.L_105 - .L_104)
	.align		4
.L_104:
        /*0bd0*/ 	.word	index@(.nv.constant0._ZN7cutlass13device_kernelIN5flash11enable_sm90INS1_16FlashAttnFwdSm90INS1_25CollectiveMainloopFwdSm90ILi2EN4cute5tupleIJNS5_1CILi1EEES8_S8_EEENS6_IJNS7_ILi128EEENS7_ILi160EEENS7_ILi192EEEEEELi128ENS_12float_e4m3_tEfNS_4arch4Sm90ELb0ELb0ELb1ELb0ELb1ELb0ELb0ELb1ELb1ELb1ELb0ELb0EEENS1_21CollectiveEpilogueFwdINS6_IJSA_SA_SB_EEES9_NS_10bfloat16_tESG_Li256ELb0ELb1ELb0ELb1EEENS1_29StaticPersistentTileSchedulerILb0EEEEEEEEEvNT_6ParamsE)
        /*0bd4*/ 	.short	0x0210
        /*0bd6*/ 	.short	0x0a70


	//----- nvinfo : EIATTR_SW_WAR
	.align		4
.L_105:
        /*0bd8*/ 	.byte	0x04, 0x36
        /*0bda*/ 	.short	(.L_107 - .L_106)
.L_106:
        /*0bdc*/ 	.word	0x00000008
.L_107:


//--------------------- .nv.info._ZN7cutlass13device_kernelIN5flash11enable_sm90INS1_16FlashAttnFwdSm90INS1_25CollectiveMainloopFwdSm90ILi2EN4cute5tupleIJNS5_1CILi1EEES8_S8_EEENS6_IJNS7_ILi128EEENS7_ILi160EEENS7_ILi192EEEEEELi128ENS_12float_e4m3_tEfNS_4arch4Sm90ELb0ELb0ELb1ELb1ELb1ELb0ELb0ELb1ELb1ELb1ELb0ELb0EEENS1_21CollectiveEpilogueFwdINS6_IJSA_SA_SB_EEES9_NS_10bfloat16_tESG_Li256ELb1ELb1ELb0ELb1EEENS1_36VarlenDynamicPersistentTileSchedulerILi128ELi160ELi256ELi128ELb0ELb1ELb1ELb0ELb1ELb1EEEEEEEEEvNT_6ParamsE --------------------------
	.section	.nv.info._ZN7cutlass13device_kernelIN5flash11enable_sm90INS1_16FlashAttnFwdSm90INS1_25CollectiveMainloopFwdSm90ILi2EN4cute5tupleIJNS5_1CILi1EEES8_S8_EEENS6_IJNS7_ILi128EEENS7_ILi160EEENS7_ILi192EEEEEELi128ENS_12float_e4m3_tEfNS_4arch4Sm90ELb0ELb0ELb1ELb1ELb1ELb0ELb0ELb1ELb1ELb1ELb0ELb0EEENS1_21CollectiveEpilogueFwdINS6_IJSA_SA_SB_EEES9_NS_10bfloat16_tESG_Li256ELb1ELb1ELb0ELb1EEENS1_36VarlenDynamicPersistentTileSchedulerILi128ELi160ELi256ELi128ELb0ELb1ELb1ELb0ELb1ELb1EEEEEEEEEvNT_6ParamsE,"",@"SHT_CUDA_INFO"
	.sectionflags	@""
	.align	4


	//----- nvinfo : EIATTR_CUDA_API_VERSION
	.align		4
        /*0000*/ 	.byte	0x04, 0x37
        /*0002*/ 	.short	(.L_109 - .L_108)
.L_108:
        /*0004*/ 	.word	0x00000082


	//----- nvinfo : EIATTR_KPARAM_INFO
	.align		4
.L_109:
        /*0008*/ 	.byte	0x04, 0x17
        /*000a*/ 	.short	(.L_111 - .L_110)
.L_110:
        /*000c*/ 	.word	0x00000000
        /*0010*/ 	.short	0x0000
        /*0012*/ 	.short	0x0070
        /*0014*/ 	.byte	0x00, 0xf0, 0x01, 0x2a


	//----- nvinfo : EIATTR_SPARSE_MMA_MASK
	.align		4
.L_111:
        /*0018*/ 	.byte	0x03, 0x50
        /*001a*/ 	.short	0x0000


	//----- nvinfo : EIATTR_MAXREG_COUNT
	.align		4
        /*001c*/ 	.byte	0x03, 0x1b
        /*001e*/ 	.short	0x00a8


	//----- nvinfo : EIATTR_NUM_BARRIERS
	.align		4
        /*0020*/ 	.byte	0x02, 0x4c
        /*0022*/ 	.byte	0x10
	.zero		1


	//----- nvinfo : EIATTR_EXTERNS
	.align		4
        /*0024*/ 	.byte	0x04, 0x0f
        /*0026*/ 	.short	(.L_113 - .L_112)


	//   ....[0]....
	.align		4
.L_112:
        /*0028*/ 	.word	index@(__assertfail)


	//----- nvinfo : EIATTR_ANNOTATIONS
	.align		4
.L_113:
        /*002c*/ 	.byte	0x04, 0x55
        /*002e*/ 	.short	(.L_115 - .L_114)


	//   ....[0]....
.L_114:
        /* <DEDUP_REMOVED lines=14> */
        /*0104*/ 	.byte	0x60, 0x21, 0x01, 0x00


	//----- nvinfo : EIATTR_MERCURY_ISA_VERSION
	.align		4
.L_115:
        /*0108*/ 	.byte	0x03, 0x5f
        /*010a*/ 	.short	0x0101


	//----- nvinfo : EIATTR_UNUSED_LOAD_BYTE_OFFSET
	.align		4
        /*010c*/ 	.byte	0x04, 0x44
        /*010e*/ 	.short	(.L_117 - .L_116)


	//   ....[0]....
.L_116:
        /*0110*/ 	.word	0x00000980
        /*0114*/ 	.word	0x0000fff0


	//   ....[1]....
        /*0118*/ 	.word	0x00009870
        /*011c*/ 	.word	0x0000fff0


	//----- nvinfo : EIATTR_INT_WARP_WIDE_INSTR_OFFSETS
	.align		4
.L_117:
        /*0120*/ 	.byte	0x04, 0x31
        /*0122*/ 	.short	(.L_119 - .L_118)


	//   ....[0]....
.L_118:
        /*0124*/ 	.word	0x000000c0


	//   ....[1]....
        /*0128*/ 	.word	0x000000d0


	//   ....[2]....
        /*012c*/ 	.word	0x00000170


	//   ....[3]....
        /*0130*/ 	.word	0x0000d320


	//   ....[4]....
        /*0134*/ 	.word	0x0000d3b0


	//   ....[5]....
        /*0138*/ 	.word	0x00011040


	//   ....[6]....
        /*013c*/ 	.word	0x000110d0


	//----- nvinfo : EIATTR_COOP_GROUP_MASK_REGIDS
	.align		4
.L_119:
        /*0140*/ 	.byte	0x04, 0x29
        /*0142*/ 	.short	(.L_121 - .L_120)


	//   ....[0]....
.L_120:
        /*0144*/ 	.word	0xffffffff


	//   ....[1]....
        /*0148*/ 	.word	0xffffffff


	//   ....[2]....
        /*014c*/ 	.word	0xffffffff


	//   ....[3]....
        /*0150*/ 	.word	0xffffffff


	//   ....[4]....
        /*0154*/ 	.word	0xffffffff


	//   ....[5]....
        /*0158*/ 	.word	0xffffffff


	//   ....[6]....
        /*015c*/ 	.word	0xffffffff


	//   ....[7]....
        /*0160*/ 	.word	0xffffffff


	//   ....[8]....
        /*0164*/ 	.word	0xffffffff


	//   ....[9]....
        /*0168*/ 	.word	0xffffffff


	//   ....[10]....
        /*016c*/ 	.word	0xffffffff


	//   ....[11]....
        /*0170*/ 	.word	0xffffffff


	//   ....[12]....
        /*0174*/ 	.word	0xffffffff


	//   ....[13]....
        /*0178*/ 	.word	0xffffffff


	//   ....[14]....
        /*017c*/ 	.word	0xffffffff


	//   ....[15]....
        /*0180*/ 	.word	0xffffffff


	//   ....[16]....
        /*0184*/ 	.word	0xffffffff


	//   ....[17]....
        /*0188*/ 	.word	0xffffffff


	//   ....[18]....
        /*018c*/ 	.word	0xffffffff


	//   ....[19]....
        /*0190*/ 	.word	0xffffffff


	//   ....[20]....
        /*0194*/ 	.word	0xffffffff


	//   ....[21]....
        /*0198*/ 	.word	0xffffffff


	//   ....[22]....
        /*019c*/ 	.word	0xffffffff


	//   ....[23]....
        /*01a0*/ 	.word	0xffffffff


	//   ....[24]....
        /*01a4*/ 	.word	0xffffffff


	//   ....[25]....
        /*01a8*/ 	.word	0xffffffff


	//   ....[26]....
        /*01ac*/ 	.word	0xffffffff


	//   ....[27]....
        /*01b0*/ 	.word	0xffffffff


	//   ....[28]....
        /*01b4*/ 	.word	0xffffffff


	//   ....[29]....
        /*01b8*/ 	.word	0xffffffff


	//   ....[30]....
        /*01bc*/ 	.word	0xffffffff


	//   ....[31]....
        /*01c0*/ 	.word	0xffffffff


	//   ....[32]....
        /*01c4*/ 	.word	0xffffffff


	//   ....[33]....
        /*01c8*/ 	.word	0xffffffff


	//   ....[34]....
        /*01cc*/ 	.word	0xffffffff


	//   ....[35]....
        /*01d0*/ 	.word	0xffffffff


	//   ....[36]....
        /*01d4*/ 	.word	0xffffffff


	//   ....[37]....
        /*01d8*/ 	.word	0xffffffff


	//   ....[38]....
        /*01dc*/ 	.word	0xffffffff


	//   ....[39]....
        /*01e0*/ 	.word	0xffffffff


	//   ....[40]....
        /*01e4*/ 	.word	0xffffffff


	//   ....[41]....
        /*01e8*/ 	.word	0xffffffff


	//   ....[42]....
        /*01ec*/ 	.word	0xffffffff


	//   ....[43]....
        /*01f0*/ 	.word	0xffffffff


	//   ....[44]....
        /*01f4*/ 	.word	0xffffffff


	//   ....[45]....
        /*01f8*/ 	.word	0xffffffff


	//   ....[46]....
        /*01fc*/ 	.word	0xffffffff


	//   ....[47]....
        /*0200*/ 	.word	0xffffffff


	//   ....[48]....
        /*0204*/ 	.word	0xffffffff


	//   ....[49]....
        /*0208*/ 	.word	0xffffffff


	//   ....[50]....
        /*020c*/ 	.word	0xffffffff


	//   ....[51]....
        /*0210*/ 	.word	0xffffffff


	//   ....[52]....
        /*0214*/ 	.word	0xffffffff


	//   ....[53]....
        /*0218*/ 	.word	0xffffffff


	//   ....[54]....
        /*021c*/ 	.word	0xffffffff


	//   ....[55]....
        /*0220*/ 	.word	0xffffffff


	//   ....[56]....
        /*0224*/ 	.word	0xffffffff


	//   ....[57]....
        /*0228*/ 	.word	0xffffffff


	//   ....[58]....
        /*022c*/ 	.word	0xffffffff


	//   ....[59]....
        /*0230*/ 	.word	0xffffffff


	//   ....[60]....
        /*0234*/ 	.word	0xffffffff


	//   ....[61]....
        /*0238*/ 	.word	0xffffffff


	//   ....[62]....
        /*023c*/ 	.word	0xffffffff


	//   ....[63]....
        /*0240*/ 	.word	0xffffffff


	//   ....[64]....
        /*0244*/ 	.word	0xffffffff


	//   ....[65]....
        /*0248*/ 	.word	0xffffffff


	//   ....[66]....
        /*024c*/ 	.word	0xffffffff


	//   ....[67]....
        /*0250*/ 	.word	0xffffffff


	//   ....[68]....
        /*0254*/ 	.word	0xffffffff


	//   ....[69]....
        /*0258*/ 	.word	0xffffffff


	//   ....[70]....
        /*025c*/ 	.word	0xffffffff


	//   ....[71]....
        /*0260*/ 	.word	0xffffffff


	//   ....[72]....
        /*0264*/ 	.word	0xffffffff


	//   ....[73]....
        /*0268*/ 	.word	0xffffffff


	//   ....[74]....
        /*026c*/ 	.word	0xffffffff


	//   ....[75]....
        /*0270*/ 	.word	0xffffffff


	//   ....[76]....
        /*0274*/ 	.word	0xffffffff


	//   ....[77]....
        /*0278*/ 	.word	0xffffffff


	//   ....[78]....
        /*027c*/ 	.word	0xffffffff


	//   ....[79]....
        /*0280*/ 	.word	0xffffffff


	//   ....[80]....
        /*0284*/ 	.word	0xffffffff


	//   ....[81]....
        /*0288*/ 	.word	0xffffffff


	//   ....[82]....
        /*028c*/ 	.word	0xffffffff


	//   ....[83]....
        /*0290*/ 	.word	0xffffffff


	//   ....[84]....
        /*0294*/ 	.word	0xffffffff


	//   ....[85]....
        /*0298*/ 	.word	0xffffffff


	//   ....[86]....
        /*029c*/ 	.word	0xffffffff


	//   ....[87]....
        /*02a0*/ 	.word	0xffffffff


	//   ....[88]....
        /*02a4*/ 	.word	0xffffffff


	//   ....[89]....
        /*02a8*/ 	.word	0xffffffff


	//   ....[90]....
        /*02ac*/ 	.word	0xffffffff


	//   ....[91]....
        /*02b0*/ 	.word	0xffffffff


	//   ....[92]....
        /*02b4*/ 	.word	0xffffffff


	//   ....[93]....
        /*02b8*/ 	.word	0xffffffff


	//   ....[94]....
        /*02bc*/ 	.word	0xffffffff


	//   ....[95]....
        /*02c0*/ 	.word	0xffffffff


	//   ....[96]....
        /*02c4*/ 	.word	0xffffffff


	//   ....[97]....
        /*02c8*/ 	.word	0xffffffff


	//   ....[98]....
        /*02cc*/ 	.word	0xffffffff


	//   ....[99]....
        /*02d0*/ 	.word	0xffffffff


	//   ....[100]....
        /*02d4*/ 	.word	0xffffffff


	//   ....[101]....
        /*02d8*/ 	.word	0xffffffff


	//   ....[102]....
        /*02dc*/ 	.word	0xffffffff


	//   ....[103]....
        /*02e0*/ 	.word	0xffffffff


	//   ....[104]....
        /*02e4*/ 	.word	0xffffffff


	//   ....[105]....
        /*02e8*/ 	.word	0xffffffff


	//   ....[106]....
        /*02ec*/ 	.word	0xffffffff


	//   ....[107]....
        /*02f0*/ 	.word	0xffffffff


	//   ....[108]....
        /*02f4*/ 	.word	0xffffffff


	//   ....[109]....
        /*02f8*/ 	.word	0xffffffff


	//   ....[110]....
        /*02fc*/ 	.word	0xffffffff


	//   ....[111]....
        /*0300*/ 	.word	0xffffffff


	//   ....[112]....
        /*0304*/ 	.word	0xffffffff


	//   ....[113]....
        /*0308*/ 	.word	0xffffffff


	//   ....[114]....
        /*030c*/ 	.word	0xffffffff


	//   ....[115]....
        /*0310*/ 	.word	0xffffffff


	//   ....[116]....
        /*0314*/ 	.word	0xffffffff


	//   ....[117]....
        /*0318*/ 	.word	0xffffffff


	//   ....[118]....
        /*031c*/ 	.word	0xffffffff


	//   ....[119]....
        /*0320*/ 	.word	0xffffffff


	//   ....[120]....
        /*0324*/ 	.word	0xffffffff


	//   ....[121]....
        /*0328*/ 	.word	0xffffffff


	//   ....[122]....
        /*032c*/ 	.word	0xffffffff


	//   ....[123]....
        /*0330*/ 	.word	0xffffffff


	//   ....[124]....
        /*0334*/ 	.word	0xffffffff


	//   ....[125]....
        /*0338*/ 	.word	0xffffffff


	//   ....[126]....
        /*033c*/ 	.word	0xffffffff


	//   ....[127]....
        /*0340*/ 	.word	0xffffffff


	//   ....[128]....
        /*0344*/ 	.word	0xffffffff


	//   ....[129]....
        /*0348*/ 	.word	0xffffffff


	//   ....[130]....
        /*034c*/ 	.word	0xffffffff


	//   ....[131]....
        /*0350*/ 	.word	0xffffffff


	//   ....[132]....
        /*0354*/ 	.word	0xffffffff


	//   ....[133]....
        /*0358*/ 	.word	0xffffffff


	//   ....[134]....
        /*035c*/ 	.word	0xffffffff


	//   ....[135]....
        /*0360*/ 	.word	0xffffffff


	//   ....[136]....
        /*0364*/ 	.word	0xffffffff


	//   ....[137]....
        /*0368*/ 	.word	0xffffffff


	//   ....[138]....
        /*036c*/ 	.word	0xffffffff


	//   ....[139]....
        /*0370*/ 	.word	0xffffffff


	//   ....[140]....
        /*0374*/ 	.word	0xffffffff


	//   ....[141]....
        /*0378*/ 	.word	0xffffffff


	//   ....[142]....
        /*037c*/ 	.word	0xffffffff


	//   ....[143]....
        /*0380*/ 	.word	0xffffffff


	//   ....[144]....
        /*0384*/ 	.word	0xffffffff


	//   ....[145]....
        /*0388*/ 	.word	0xffffffff


	//   ....[146]....
        /*038c*/ 	.word	0xffffffff


	//   ....[147]....
        /*0390*/ 	.word	0xffffffff


	//   ....[148]....
        /*0394*/ 	.word	0xffffffff


	//   ....[149]....
        /*0398*/ 	.word	0xffffffff


	//   ....[150]....
        /*039c*/ 	.word	0xffffffff


	//   ....[151]....
        /*03a0*/ 	.word	0xffffffff


	//   ....[152]....
        /*03a4*/ 	.word	0xffffffff


	//   ....[153]....
        /*03a8*/ 	.word	0x0500000f


	//   ....[154]....
        /*03ac*/ 	.word	0x0500000f


	//   ....[155]....
        /*03b0*/ 	.word	0x0500000f


	//   ....[156]....
        /*03b4*/ 	.word	0x0500000f


	//   ....[157]....
        /*03b8*/ 	.word	0x0500000f


	//   ....[158]....
        /*03bc*/ 	.word	0x0500000f


	//   ....[159]....
        /*03c0*/ 	.word	0x0500000f


	//   ....[160]....
        /*03c4*/ 	.word	0x0500000f


	//   ....[161]....
        /*03c8*/ 	.word	0x0500000f


	//   ....[162]....
        /*03cc*/ 	.word	0x0500000f


	//   ....[163]....
        /*03d0*/ 	.word	0x0500000f


	//   ....[164]....
        /*03d4*/ 	.word	0x0500000f


	//   ....[165]....
        /*03d8*/ 	.word	0x0500000f


	//   ....[166]....
        /*03dc*/ 	.word	0x0500000f


	//   ....[167]....
        /*03e0*/ 	.word	0x0500000f


	//   ....[168]....
        /*03e4*/ 	.word	0x0500000f


	//   ....[169]....
        /*03e8*/ 	.word	0x0500000f


	//   ....[170]....
        /*03ec*/ 	.word	0x0500000f


	//   ....[171]....
        /*03f0*/ 	.word	0x0500000f


	//   ....[172]....
        /*03f4*/ 	.word	0x0500000f


	//   ....[173]....
        /*03f8*/ 	.word	0x0500000f


	//   ....[174]....
        /*03fc*/ 	.word	0x0500000f


	//   ....[175]....
        /*0400*/ 	.word	0x0500000f


	//   ....[176]....
        /*0404*/ 	.word	0x0500000f


	//   ....[177]....
        /*0408*/ 	.word	0x0500000f


	//   ....[178]....
        /*040c*/ 	.word	0x0500000f


	//   ....[179]....
        /*0410*/ 	.word	0x0500000f


	//   ....[180]....
        /*0414*/ 	.word	0x0500000f


	//   ....[181]....
        /*0418*/ 	.word	0x0500000f


	//   ....[182]....
        /*041c*/ 	.word	0x0500000f


	//   ....[183]....
        /*0420*/ 	.word	0x0500000f


	//   ....[184]....
        /*0424*/ 	.word	0x0500000f


	//   ....[185]....
        /*0428*/ 	.word	0x0500000f


	//   ....[186]....
        /*042c*/ 	.word	0x0500000f


	//   ....[187]....
        /*0430*/ 	.word	0x0500000f


	//   ....[188]....
        /*0434*/ 	.word	0x0500000f


	//   ....[189]....
        /*0438*/ 	.word	0x0500000f


	//   ....[190]....
        /*043c*/ 	.word	0x0500000f


	//   ....[191]....
        /*0440*/ 	.word	0x0500000f


	//   ....[192]....
        /*0444*/ 	.word	0x0500000f


	//   ....[193]....
        /*0448*/ 	.word	0x0500000f


	//   ....[194]....
        /*044c*/ 	.word	0x0500000f


	//   ....[195]....
        /*0450*/ 	.word	0x0500000f


	//   ....[196]....
        /*0454*/ 	.word	0x0500000f


	//   ....[197]....
        /*0458*/ 	.word	0x0500000f


	//   ....[198]....
        /*045c*/ 	.word	0x0500000f


	//   ....[199]....
        /*0460*/ 	.word	0x0500000f


	//   ....[200]....
        /*0464*/ 	.word	0x0500000f


	//   ....[201]....
        /*0468*/ 	.word	0x0500000f


	//   ....[202]....
        /*046c*/ 	.word	0x0500000f


	//----- nvinfo : EIATTR_COOP_GROUP_INSTR_OFFSETS
	.align		4
.L_121:
        /*0470*/ 	.byte	0x04, 0x28
        /*0472*/ 	.short	(.L_123 - .L_122)


	//   ....[0]....
.L_122:
        /*0474*/ 	.word	0x00000080


	//   ....[1]....
        /*0478*/ 	.word	0x00000090


	//   ....[2]....
        /*047c*/ 	.word	0x000002d0


	//   ....[3]....
        /*0480*/ 	.word	0x00000430


	//   ....[4]....
        /*0484*/ 	.word	0x00000550


	//   ....[5]....
        /*0488*/ 	.word	0x000006b0


	//   ....[6]....
        /*048c*/ 	.word	0x00001360


	//   ....[7]....
        /*0490*/ 	.word	0x00003aa0


	//   ....[8]....
        /*0494*/ 	.word	0x00003ae0


	//   ....[9]....
        /*0498*/ 	.word	0x00004120


	//   ....[10]....
        /*049c*/ 	.word	0x000041b0


	//   ....[11]....
        /*04a0*/ 	.word	0x00007570


	//   ....[12]....
        /*04a4*/ 	.word	0x000075a0


	//   ....[13]....
        /*04a8*/ 	.word	0x000075d0


	//   ....[14]....
        /*04ac*/ 	.word	0x000075e0


	//   ....[15]....
        /*04b0*/ 	.word	0x000090f0


	//   ....[16]....
        /*04b4*/ 	.word	0x00009100


	//   ....[17]....
        /*04b8*/ 	.word	0x00009180


	//   ....[18]....
        /*04bc*/ 	.word	0x00009190


	//   ....[19]....
        /*04c0*/ 	.word	0x0000a100


	//   ....[20]....
        /*04c4*/ 	.word	0x0000a110


	//   ....[21]....
        /*04c8*/ 	.word	0x0000a120


	//   ....[22]....
        /*04cc*/ 	.word	0x0000a130


	//   ....[23]....
        /*04d0*/ 	.word	0x0000a140


	//   ....[24]....
        /*04d4*/ 	.word	0x0000a150


	//   ....[25]....
        /*04d8*/ 	.word	0x0000a160


	//   ....[26]....
        /*04dc*/ 	.word	0x0000a170


	//   ....[27]....
        /*04e0*/ 	.word	0x0000a1a0


	//   ....[28]....
        /*04e4*/ 	.word	0x0000a1b0


	//   ....[29]....
        /*04e8*/ 	.word	0x0000a1e0


	//   ....[30]....
        /*04ec*/ 	.word	0x0000a1f0


	//   ....[31]....
        /*04f0*/ 	.word	0x0000a230


	//   ....[32]....
        /*04f4*/ 	.word	0x0000a240


	//   ....[33]....
        /*04f8*/ 	.word	0x0000a270


	//   ....[34]....
        /*04fc*/ 	.word	0x0000a280


	//   ....[35]....
        /*0500*/ 	.word	0x0000a2b0


	//   ....[36]....
        /*0504*/ 	.word	0x0000a2c0


	//   ....[37]....
        /*0508*/ 	.word	0x0000a2d0


	//   ....[38]....
        /*050c*/ 	.word	0x0000a2e0


	//   ....[39]....
        /*0510*/ 	.word	0x0000a300


	//   ....[40]....
        /*0514*/ 	.word	0x0000a320


	//   ....[41]....
        /*0518*/ 	.word	0x0000a340


	//   ....[42]....
        /*051c*/ 	.word	0x0000a350


	//   ....[43]....
        /*0520*/ 	.word	0x0000a380


	//   ....[44]....
        /*0524*/ 	.word	0x0000a3b0


	//   ....[45]....
        /*0528*/ 	.word	0x0000a3c0


	//   ....[46]....
        /*052c*/ 	.word	0x0000a3d0


	//   ....[47]....
        /*0530*/ 	.word	0x0000a3e0


	//   ....[48]....
        /*0534*/ 	.word	0x0000a3f0


	//   ....[49]....
        /*0538*/ 	.word	0x0000a400


	//   ....[50]....
        /*053c*/ 	.word	0x0000a410


	//   ....[51]....
        /*0540*/ 	.word	0x0000aa70


	//   ....[52]....
        /*0544*/ 	.word	0x0000aab0


	//   ....[53]....
        /*0548*/ 	.word	0x0000aae0


	//   ....[54]....
        /*054c*/ 	.word	0x0000ab20


	//   ....[55]....
        /*0550*/ 	.word	0x0000b0c0


	//   ....[56]....
        /*0554*/ 	.word	0x0000b0e0


	//   ....[57]....
        /*0558*/ 	.word	0x0000b1b0


	//   ....[58]....
        /*055c*/ 	.word	0x0000b1d0


	//   ....[59]....
        /*0560*/ 	.word	0x0000b290


	//   ....[60]....
        /*0564*/ 	.word	0x0000b2b0


	//   ....[61]....
        /*0568*/ 	.word	0x0000b380


	//   ....[62]....
        /*056c*/ 	.word	0x0000b3a0


	//   ....[63]....
        /*0570*/ 	.word	0x0000bc70


	//   ....[64]....
        /*0574*/ 	.word	0x0000bca0


	//   ....[65]....
        /*0578*/ 	.word	0x0000bd70


	//   ....[66]....
        /*057c*/ 	.word	0x0000bd90


	//   ....[67]....
        /*0580*/ 	.word	0x0000be50


	//   ....[68]....
        /*0584*/ 	.word	0x0000be70


	//   ....[69]....
        /*0588*/ 	.word	0x0000bf40


	//   ....[70]....
        /*058c*/ 	.word	0x0000bf60


	//   ....[71]....
        /*0590*/ 	.word	0x0000c0a0


	//   ....[72]....
        /*0594*/ 	.word	0x0000c250


	//   ....[73]....
        /*0598*/ 	.word	0x0000c280


	//   ....[74]....
        /*059c*/ 	.word	0x0000c2b0


	//   ....[75]....
        /*05a0*/ 	.word	0x0000c2e0


	//   ....[76]....
        /*05a4*/ 	.word	0x0000c310


	//   ....[77]....
        /*05a8*/ 	.word	0x0000c350


	//   ....[78]....
        /*05ac*/ 	.word	0x0000c4a0


	//   ....[79]....
        /*05b0*/ 	.word	0x0000c4d0


	//   ....[80]....
        /*05b4*/ 	.word	0x0000c500


	//   ....[81]....
        /*05b8*/ 	.word	0x0000c530


	//   ....[82]....
        /*05bc*/ 	.word	0x0000c560


	//   ....[83]....
        /*05c0*/ 	.word	0x0000c5a0


	//   ....[84]....
        /*05c4*/ 	.word	0x0000c620


	//   ....[85]....
        /*05c8*/ 	.word	0x0000c660


	//   ....[86]....
        /*05cc*/ 	.word	0x0000c6f0


	//   ....[87]....
        /*05d0*/ 	.word	0x0000e2e0


	//   ....[88]....
        /*05d4*/ 	.word	0x0000e310


	//   ....[89]....
        /*05d8*/ 	.word	0x0000e350


	//   ....[90]....
        /*05dc*/ 	.word	0x0000e3e0


	//   ....[91]....
        /*05e0*/ 	.word	0x0000e3f0


	//   ....[92]....
        /*05e4*/ 	.word	0x0000e460


	//   ....[93]....
        /*05e8*/ 	.word	0x0000e470


	//   ....[94]....
        /*05ec*/ 	.word	0x0000e480


	//   ....[95]....
        /*05f0*/ 	.word	0x0000e4f0


	//   ....[96]....
        /*05f4*/ 	.word	0x0000e570


	//   ....[97]....
        /*05f8*/ 	.word	0x0000e980


	//   ....[98]....
        /*05fc*/ 	.word	0x0000e9c0


	//   ....[99]....
        /*0600*/ 	.word	0x0000e9e0


	//   ....[100]....
        /*0604*/ 	.word	0x0000e9f0


	//   ....[101]....
        /*0608*/ 	.word	0x0000eaa0


	//   ....[102]....
        /*060c*/ 	.word	0x0000eac0


	//   ....[103]....
        /*0610*/ 	.word	0x0000eb50


	//   ....[104]....
        /*0614*/ 	.word	0x0000eb70


	//   ....[105]....
        /*0618*/ 	.word	0x0000eb80


	//   ....[106]....
        /*061c*/ 	.word	0x0000ec10


	//   ....[107]....
        /*0620*/ 	.word	0x0000f410


	//   ....[108]....
        /*0624*/ 	.word	0x0000f440


	//   ....[109]....
        /*0628*/ 	.word	0x0000f470


	//   ....[110]....
        /*062c*/ 	.word	0x0000f500


	//   ....[111]....
        /*0630*/ 	.word	0x0000f550


	//   ....[112]....
        /*0634*/ 	.word	0x0000f5a0


	//   ....[113]....
        /*0638*/ 	.word	0x0000f5c0


	//   ....[114]....
        /*063c*/ 	.word	0x0000f600


	//   ....[115]....
        /*0640*/ 	.word	0x0000fff0


	//   ....[116]....
        /*0644*/ 	.word	0x00010010


	//   ....[117]....
        /*0648*/ 	.word	0x00010030


	//   ....[118]....
        /*064c*/ 	.word	0x00010080


	//   ....[119]....
        /*0650*/ 	.word	0x00010090


	//   ....[120]....
        /*0654*/ 	.word	0x000100e0


	//   ....[121]....
        /*0658*/ 	.word	0x000100f0


	//   ....[122]....
        /*065c*/ 	.word	0x00010100


	//   ....[123]....
        /*0660*/ 	.word	0x00010150


	//   ....[124]....
        /*0664*/ 	.word	0x000101a0


	//   ....[125]....
        /*0668*/ 	.word	0x000105a0


	//   ....[126]....
        /*066c*/ 	.word	0x000105c0


	//   ....[127]....
        /*0670*/ 	.word	0x000105d0


	//   ....[128]....
        /*0674*/ 	.word	0x000105e0


	//   ....[129]....
        /*0678*/ 	.word	0x000105f0


	//   ....[130]....
        /*067c*/ 	.word	0x00010650


	//   ....[131]....
        /*0680*/ 	.word	0x00010660


	//   ....[132]....
        /*0684*/ 	.word	0x000106c0


	//   ....[133]....
        /*0688*/ 	.word	0x000106f0


	//   ....[134]....
        /*068c*/ 	.word	0x00010730


	//   ....[135]....
        /*0690*/ 	.word	0x000119a0


	//   ....[136]....
        /*0694*/ 	.word	0x000119d0


	//   ....[137]....
        /*0698*/ 	.word	0x00011a00


	//   ....[138]....
        /*069c*/ 	.word	0x00011a10


	//   ....[139]....
        /*06a0*/ 	.word	0x00011a40


	//   ....[140]....
        /*06a4*/ 	.word	0x00011a50


	//   ....[141]....
        /*06a8*/ 	.word	0x00011a80


	//   ....[142]....
        /*06ac*/ 	.word	0x00011ac0


	//   ....[143]....
        /*06b0*/ 	.word	0x00011c00


	//   ....[144]....
        /*06b4*/ 	.word	0x00011c30


	//   ....[145]....
        /*06b8*/ 	.word	0x00011c60


	//   ....[146]....
        /*06bc*/ 	.word	0x00011c90


	//   ....[147]....
        /*06c0*/ 	.word	0x00011cc0


	//   ....[148]....
        /*06c4*/ 	.word	0x00011d00


	//   ....[149]....
        /*06c8*/ 	.word	0x00011d90


	//   ....[150]....
        /*06cc*/ 	.word	0x00011dd0


	//   ....[151]....
        /*06d0*/ 	.word	0x00011e60


	//   ....[152]....
        /*06d4*/ 	.word	0x00012280


	//   ....[153]....
        /*06d8*/ 	.word	0x000127d0


	//   ....[154]....
        /*06dc*/ 	.word	0x000128b0


	//   ....[155]....
        /*06e0*/ 	.word	0x000129a0


	//   ....[156]....
        /*06e4*/ 	.word	0x00012a00


	//   ....[157]....
        /*06e8*/ 	.word	0x00012ae0


	//   ....[158]....
        /*06ec*/ 	.word	0x00012b40


	//   ....[159]....
        /*06f0*/ 	.word	0x00012c20


	//   ....[160]....
        /*06f4*/ 	.word	0x00012c80


	//   ....[161]....
        /*06f8*/ 	.word	0x00012d50


	//   ....[162]....
        /*06fc*/ 	.word	0x00012df0


	//   ....[163]....
        /*0700*/ 	.word	0x00012ed0


	//   ....[164]....
        /*0704*/ 	.word	0x00013020


	//   ....[165]....
        /*0708*/ 	.word	0x000130d0


	//   ....[166]....
        /*070c*/ 	.word	0x00013200


	//   ....[167]....
        /*0710*/ 	.word	0x000132b0


	//   ....[168]....
        /*0714*/ 	.word	0x000133b0


	//   ....[169]....
        /*0718*/ 	.word	0x00013470


	//   ....[170]....
        /*071c*/ 	.word	0x000134d0


	//   ....[171]....
        /*0720*/ 	.word	0x00013570


	//   ....[172]....
        /*0724*/ 	.word	0x00013630


	//   ....[173]....
        /*0728*/ 	.word	0x00013700


	//   ....[174]....
        /*072c*/ 	.word	0x000137a0


	//   ....[175]....
        /*0730*/ 	.word	0x00013810


	//   ....[176]....
        /*0734*/ 	.word	0x00013870


	//   ....[177]....
        /*0738*/ 	.word	0x00013970


	//   ....[178]....
        /*073c*/ 	.word	0x000139f0


	//   ....[179]....
        /*0740*/ 	.word	0x00013ac0


	//   ....[180]....
        /*0744*/ 	.word	0x00013b40


	//   ....[181]....
        /*0748*/ 	.word	0x00013c00


	//   ....[182]....
        /*074c*/ 	.word	0x00013d30


	//   ....[183]....
        /*0750*/ 	.word	0x00013de0


	//   ....[184]....
        /*0754*/ 	.word	0x00013e40


	//   ....[185]....
        /*0758*/ 	.word	0x00013f00


	//   ....[186]....
        /*075c*/ 	.word	0x00013f60


	//   ....[187]....
        /*0760*/ 	.word	0x00014020


	//   ....[188]....
        /*0764*/ 	.word	0x00014080


	//   ....[189]....
        /*0768*/ 	.word	0x00014140


	//   ....[190]....
        /*076c*/ 	.word	0x000141a0


	//   ....[191]....
        /*0770*/ 	.word	0x00014260


	//   ....[192]....
        /*0774*/ 	.word	0x00014350


	//   ....[193]....
        /*0778*/ 	.word	0x000143f0


	//   ....[194]....
        /*077c*/ 	.word	0x00014450


	//   ....[195]....
        /*0780*/ 	.word	0x00014520


	//   ....[196]....
        /*0784*/ 	.word	0x00014580


	//   ....[197]....
        /*0788*/ 	.word	0x00014650


	//   ....[198]....
        /*078c*/ 	.word	0x000146b0


	//   ....[199]....
        /*0790*/ 	.word	0x00014780


	//   ....[200]....
        /*0794*/ 	.word	0x000147e0


	//   ....[201]....
        /*0798*/ 	.word	0x000148b0


	//   ....[202]....
        /*079c*/ 	.word	0x00014b00


	//----- nvinfo : EIATTR_REG_RECONFIG
	.align		4
.L_123:
        /*07a0*/ 	.byte	0x01, 0x54
	.zero		2


	//----- nvinfo : EIATTR_SYSCALL_OFFSETS
	.align		4
        /*07a4*/ 	.byte	0x04, 0x46
        /*07a6*/ 	.short	(.L_125 - .L_124)


	//   ....[0]....
.L_124:
        /*07a8*/ 	.word	0x00001540


	//   ....[1]....
        /*07ac*/ 	.word	0x0000d510


	//   ....[2]....
        /*07b0*/ 	.word	0x0000d680


	//   ....[3]....
        /*07b4*/ 	.word	0x0000d7d0


	//   ....[4]....
        /*07b8*/ 	.word	0x0000d910


	//   ....[5]....
        /*07bc*/ 	.word	0x0000f050


	//----- nvinfo : EIATTR_MBARRIER_INSTR_OFFSETS
	.align		4
.L_125:
        /*07c0*/ 	.byte	0x04, 0x39
        /*07c2*/ 	.short	(.L_127 - .L_126)


	//   ....[0]....
.L_126:
        /*07c4*/ 	.word	0x00000180
        /*07c8*/ 	.word	0x000000ff
        /*07cc*/ 	.word	0x00029800
        /*07d0*/ 	.short	0x0100
        /*07d2*/ 	.byte	0x08
	.zero		1


	//   ....[1]....
        /*07d4*/ 	.word	0x00000190
        /*07d8*/ 	.word	0x000000ff
        /*07dc*/ 	.word	0x00029820
        /*07e0*/ 	.short	0x0100
        /*07e2*/ 	.byte	0x08
	.zero		1


	//   ....[2]....
        /*07e4*/ 	.word	0x00000280
        /*07e8*/ 	.word	0x000000ff
        /*07ec*/ 	.word	0x00029830
        /*07f0*/ 	.short	0x0100
        /*07f2*/ 	.byte	0x08
	.zero		1


	//   ....[3]....
        /*07f4*/ 	.word	0x00000290
        /*07f8*/ 	.word	0x000000ff
        /*07fc*/ 	.word	0x00029840
        /*0800*/ 	.short	0x0100
        /*0802*/ 	.byte	0x08
	.zero		1


	//   ....[4]....
        /*0804*/ 	.word	0x000002a0
        /*0808*/ 	.word	0x000000ff
        /*080c*/ 	.word	0x00029838
        /*0810*/ 	.short	0x0100
        /*0812*/ 	.byte	0x08
	.zero		1


	//   ....[5]....
        /*0814*/ 	.word	0x000002b0
        /*0818*/ 	.word	0x000000ff
        /*081c*/ 	.word	0x00029848
        /*0820*/ 	.short	0x0100
        /*0822*/ 	.byte	0x08
	.zero		1


	//   ....[6]....
        /*0824*/ 	.word	0x000003e0
        /*0828*/ 	.word	0x000000ff
        /*082c*/ 	.word	0x00029850
        /*0830*/ 	.short	0x0100
        /*0832*/ 	.byte	0x08
	.zero		1


	//   ....[7]....
        /*0834*/ 	.word	0x000003f0
        /*0838*/ 	.word	0x000000ff
        /*083c*/ 	.word	0x00029860
        /*0840*/ 	.short	0x0100
        /*0842*/ 	.byte	0x08
	.zero		1


	//   ....[8]....
        /*0844*/ 	.word	0x00000400
        /*0848*/ 	.word	0x000000ff
        /*084c*/ 	.word	0x00029858
        /*0850*/ 	.short	0x0100
        /*0852*/ 	.byte	0x08
	.zero		1


	//   ....[9]....
        /*0854*/ 	.word	0x00000410
        /*0858*/ 	.word	0x000000ff
        /*085c*/ 	.word	0x00029868
        /*0860*/ 	.short	0x0100
        /*0862*/ 	.byte	0x08
	.zero		1


	//   ....[10]....
        /*0864*/ 	.word	0x00000500
        /*0868*/ 	.word	0x000000ff
        /*086c*/ 	.word	0x00029870
        /*0870*/ 	.short	0x0100
        /*0872*/ 	.byte	0x06
	.zero		1


	//   ....[11]....
        /*0874*/ 	.word	0x00000510
        /*0878*/ 	.word	0x000000ff
        /*087c*/ 	.word	0x00029880
        /*0880*/ 	.short	0x0100
        /*0882*/ 	.byte	0x06
	.zero		1


	//   ....[12]....
        /*0884*/ 	.word	0x00000520
        /*0888*/ 	.word	0x000000ff
        /*088c*/ 	.word	0x00029878
        /*0890*/ 	.short	0x0100
        /*0892*/ 	.byte	0x06
	.zero		1


	//   ....[13]....
        /*0894*/ 	.word	0x00000530
        /*0898*/ 	.word	0x000000ff
        /*089c*/ 	.word	0x00029888
        /*08a0*/ 	.short	0x0100
        /*08a2*/ 	.byte	0x06
	.zero		1


	//   ....[14]....
        /*08a4*/ 	.word	0x00000660
        /*08a8*/ 	.word	0x000000ff
        /*08ac*/ 	.word	0x00029890
        /*08b0*/ 	.short	0x0100
        /*08b2*/ 	.byte	0x08
	.zero		1


	//   ....[15]....
        /*08b4*/ 	.word	0x00000670
        /*08b8*/ 	.word	0x000000ff
        /*08bc*/ 	.word	0x000298a0
        /*08c0*/ 	.short	0x0100
        /*08c2*/ 	.byte	0x08
	.zero		1


	//   ....[16]....
        /*08c4*/ 	.word	0x00000680
        /*08c8*/ 	.word	0x000000ff
        /*08cc*/ 	.word	0x00029898
        /*08d0*/ 	.short	0x0100
        /*08d2*/ 	.byte	0x08
	.zero		1


	//   ....[17]....
        /*08d4*/ 	.word	0x00000690
        /*08d8*/ 	.word	0x000000ff
        /*08dc*/ 	.word	0x000298a8
        /*08e0*/ 	.short	0x0100
        /*08e2*/ 	.byte	0x08
	.zero		1


	//   ....[18]....
        /*08e4*/ 	.word	0x000007e0
        /*08e8*/ 	.word	0x000000ff
        /*08ec*/ 	.word	0x000298b0
        /*08f0*/ 	.short	0x0100
        /*08f2*/ 	.byte	0x08
	.zero		1


	//   ....[19]....
        /*08f4*/ 	.word	0x000007f0
        /*08f8*/ 	.word	0x000000ff
        /*08fc*/ 	.word	0x000298c0
        /*0900*/ 	.short	0x0100
        /*0902*/ 	.byte	0x08
	.zero		1


	//   ....[20]....
        /*0904*/ 	.word	0x00000800
        /*0908*/ 	.word	0x000000ff
        /*090c*/ 	.word	0x000298b8
        /*0910*/ 	.short	0x0100
        /*0912*/ 	.byte	0x08
	.zero		1


	//   ....[21]....
        /*0914*/ 	.word	0x00000810
        /*0918*/ 	.word	0x000000ff
        /*091c*/ 	.word	0x000298c8
        /*0920*/ 	.short	0x0100
        /*0922*/ 	.byte	0x08
	.zero		1


	//   ....[22]....
        /*0924*/ 	.word	0x00001870
        /*0928*/ 	.word	0x000000ff
        /*092c*/ 	.word	0x00029800
        /*0930*/ 	.short	0x010a
        /*0932*/ 	.byte	0x2f
	.zero		1


	//   ....[23]....
        /*0934*/ 	.word	0x00001910
        /*0938*/ 	.word	0x00000003
        /*093c*/ 	.word	0x00029830
        /*0940*/ 	.short	0x010a
        /*0942*/ 	.byte	0x3f
	.zero		1


	//   ....[24]....
        /*0944*/ 	.word	0x00001960
        /*0948*/ 	.word	0x00000003
        /*094c*/ 	.word	0x00029830
        /*0950*/ 	.short	0x010a
        /*0952*/ 	.byte	0x3f
	.zero		1


	//   ....[25]....
        /*0954*/ 	.word	0x000031b0
        /*0958*/ 	.word	0x000000ff
        /*095c*/ 	.word	0x00000000
        /*0960*/ 	.short	0x0101
        /*0962*/ 	.byte	0x06
	.zero		1


	//   ....[26]....
        /*0964*/ 	.word	0x00005700
        /*0968*/ 	.word	0x000000ff
        /*096c*/ 	.word	0x00029830
        /*0970*/ 	.short	0x010a
        /*0972*/ 	.byte	0x06
	.zero		1


	//   ....[27]....
        /*0974*/ 	.word	0x00005740
        /*0978*/ 	.word	0x000000ff
        /*097c*/ 	.word	0x00029830
        /*0980*/ 	.short	0x010a
        /*0982*/ 	.byte	0x06
	.zero		1


	//   ....[28]....
        /*0984*/ 	.word	0x00006390
        /*0988*/ 	.word	0x000000ff
        /*098c*/ 	.word	0x00029850
        /*0990*/ 	.short	0x010a
        /*0992*/ 	.byte	0x06
	.zero		1


	//   ....[29]....
        /*0994*/ 	.word	0x000063d0
        /*0998*/ 	.word	0x000000ff
        /*099c*/ 	.word	0x00029850
        /*09a0*/ 	.short	0x010a
        /*09a2*/ 	.byte	0x06
	.zero		1


	//   ....[30]....
        /*09a4*/ 	.word	0x00006d30
        /*09a8*/ 	.word	0x000000ff
        /*09ac*/ 	.word	0x00000000
        /*09b0*/ 	.short	0x0101
        /*09b2*/ 	.byte	0x06
	.zero		1


	//   ....[31]....
        /*09b4*/ 	.word	0x000086d0
        /*09b8*/ 	.word	0x000000ff
        /*09bc*/ 	.word	0x00000000
        /*09c0*/ 	.short	0x0101
        /*09c2*/ 	.byte	0x06
	.zero		1


	//   ....[32]....
        /*09c4*/ 	.word	0x00008db0
        /*09c8*/ 	.word	0x000000ff
        /*09cc*/ 	.word	0x00029850
        /*09d0*/ 	.short	0x010a
        /*09d2*/ 	.byte	0x09
	.zero		1


	//   ....[33]....
        /*09d4*/ 	.word	0x00008df0
        /*09d8*/ 	.word	0x000000ff
        /*09dc*/ 	.word	0x00029850
        /*09e0*/ 	.short	0x010a
        /*09e2*/ 	.byte	0x09
	.zero		1


	//   ....[34]....
        /*09e4*/ 	.word	0x00009540
        /*09e8*/ 	.word	0x000000ff
        /*09ec*/ 	.word	0x00000000
        /*09f0*/ 	.short	0x0101
        /*09f2*/ 	.byte	0x04
	.zero		1


	//   ....[35]....
        /*09f4*/ 	.word	0x0000b0b0
        /*09f8*/ 	.word	0x00000004
        /*09fc*/ 	.word	0x00000000
        /*0a00*/ 	.short	0x0101
        /*0a02*/ 	.byte	0x3f
	.zero		1


	//   ....[36]....
        /*0a04*/ 	.word	0x0000dff0
        /*0a08*/ 	.word	0x00000000
        /*0a0c*/ 	.word	0x00029880
        /*0a10*/ 	.short	0x010a
        /*0a12*/ 	.byte	0x3f
	.zero		1


	//   ....[37]....
        /*0a14*/ 	.word	0x0000e640
        /*0a18*/ 	.word	0x00000000
        /*0a1c*/ 	.word	0x00029870
        /*0a20*/ 	.short	0x0107
        /*0a22*/ 	.byte	0x3f
	.zero		1


	//   ....[38]....
        /*0a24*/ 	.word	0x0000e700
        /*0a28*/ 	.word	0x00000000
        /*0a2c*/ 	.word	0x00029870
        /*0a30*/ 	.short	0x0101
        /*0a32*/ 	.byte	0x3f
	.zero		1


	//   ....[39]....
        /*0a34*/ 	.word	0x0000e730
        /*0a38*/ 	.word	0x00000000
        /*0a3c*/ 	.word	0x00029840
        /*0a40*/ 	.short	0x010a
        /*0a42*/ 	.byte	0x3f
	.zero		1


	//   ....[40]....
        /*0a44*/ 	.word	0x0000ed70
        /*0a48*/ 	.word	0x00000000
        /*0a4c*/ 	.word	0x00029830
        /*0a50*/ 	.short	0x0107
        /*0a52*/ 	.byte	0x3f
	.zero		1


	//   ....[41]....
        /*0a54*/ 	.word	0x0000ee40
        /*0a58*/ 	.word	0x00000000
        /*0a5c*/ 	.word	0x00029830
        /*0a60*/ 	.short	0x0101
        /*0a62*/ 	.byte	0x3f
	.zero		1


	//   ....[42]....
        /*0a64*/ 	.word	0x0000f710
        /*0a68*/ 	.word	0x00000016
        /*0a6c*/ 	.word	0x00029800
        /*0a70*/ 	.short	0x0107
        /*0a72*/ 	.byte	0x3f
	.zero		1


	//   ....[43]....
        /*0a74*/ 	.word	0x0000f810
        /*0a78*/ 	.word	0x00000016
        /*0a7c*/ 	.word	0x00029800
        /*0a80*/ 	.short	0x0101
        /*0a82*/ 	.byte	0x3f
	.zero		1


	//   ....[44]....
        /*0a84*/ 	.word	0x0000f830
        /*0a88*/ 	.word	0x00000016
        /*0a8c*/ 	.word	0x00029820
        /*0a90*/ 	.short	0x010a
        /*0a92*/ 	.byte	0x3f
	.zero		1


	//   ....[45]....
        /*0a94*/ 	.word	0x0000fd50
        /*0a98*/ 	.word	0x00000000
        /*0a9c*/ 	.word	0x00029880
        /*0aa0*/ 	.short	0x010a
        /*0aa2*/ 	.byte	0x3f
	.zero		1


	//   ....[46]....
        /*0aa4*/ 	.word	0x00010230
        /*0aa8*/ 	.word	0x00000000
        /*0aac*/ 	.word	0x00029870
        /*0ab0*/ 	.short	0x0107
        /*0ab2*/ 	.byte	0x3f
	.zero		1


	//   ....[47]....
        /*0ab4*/ 	.word	0x000102f0
        /*0ab8*/ 	.word	0x00000000
        /*0abc*/ 	.word	0x00029870
        /*0ac0*/ 	.short	0x0101
        /*0ac2*/ 	.byte	0x3f
	.zero		1


	//   ....[48]....
        /*0ac4*/ 	.word	0x00010320
        /*0ac8*/ 	.word	0x00000000
        /*0acc*/ 	.word	0x00029840
        /*0ad0*/ 	.short	0x010a
        /*0ad2*/ 	.byte	0x3f
	.zero		1


	//   ....[49]....
        /*0ad4*/ 	.word	0x00010820
        /*0ad8*/ 	.word	0x00000000
        /*0adc*/ 	.word	0x00029830
        /*0ae0*/ 	.short	0x0107
        /*0ae2*/ 	.byte	0x3f
	.zero		1


	//   ....[50]....
        /*0ae4*/ 	.word	0x000108e0
        /*0ae8*/ 	.word	0x00000000
        /*0aec*/ 	.word	0x00029830
        /*0af0*/ 	.short	0x0101
        /*0af2*/ 	.byte	0x3f
	.zero		1


	//   ....[51]....
        /*0af4*/ 	.word	0x00010970
        /*0af8*/ 	.word	0x00000003
        /*0afc*/ 	.word	0x00029870
        /*0b00*/ 	.short	0x010a
        /*0b02*/ 	.byte	0x3f
	.zero		1


	//   ....[52]....
        /*0b04*/ 	.word	0x00010a00
        /*0b08*/ 	.word	0x00000003
        /*0b0c*/ 	.word	0x00029860
        /*0b10*/ 	.short	0x010a
        /*0b12*/ 	.byte	0x3f
	.zero		1


	//   ....[53]....
        /*0b14*/ 	.word	0x00010f10
        /*0b18*/ 	.word	0x00000003
        /*0b1c*/ 	.word	0x00029850
        /*0b20*/ 	.short	0x0101
        /*0b22*/ 	.byte	0x3f
	.zero		1


	//   ....[54]....
        /*0b24*/ 	.word	0x00010fa0
        /*0b28*/ 	.word	0x00000003
        /*0b2c*/ 	.word	0x00000000
        /*0b30*/ 	.short	0x0101
        /*0b32*/ 	.byte	0x3f
	.zero		1


	//   ....[55]....
        /*0b34*/ 	.word	0x00011160
        /*0b38*/ 	.word	0x00000011
        /*0b3c*/ 	.word	0x00029870
        /*0b40*/ 	.short	0x010a
        /*0b42*/ 	.byte	0x3f
	.zero		1


	//   ....[56]....
        /*0b44*/ 	.word	0x000111e0
        /*0b48*/ 	.word	0x00000011
        /*0b4c*/ 	.word	0x00029860
        /*0b50*/ 	.short	0x010a
        /*0b52*/ 	.byte	0x3f
	.zero		1


	//   ....[57]....
        /*0b54*/ 	.word	0x00011700
        /*0b58*/ 	.word	0x00000011
        /*0b5c*/ 	.word	0x00029850
        /*0b60*/ 	.short	0x0101
        /*0b62*/ 	.byte	0x3f
	.zero		1


	//   ....[58]....
        /*0b64*/ 	.word	0x000117b0
        /*0b68*/ 	.word	0x00000011
        /*0b6c*/ 	.word	0x00000000
        /*0b70*/ 	.short	0x0101
        /*0b72*/ 	.byte	0x3f
	.zero		1


	//   ....[59]....
        /*0b74*/ 	.word	0x00012200
        /*0b78*/ 	.word	0x00000005
        /*0b7c*/ 	.word	0x00029820
        /*0b80*/ 	.short	0x010a
        /*0b82*/ 	.byte	0x3f
	.zero		1


	//   ....[60]....
        /*0b84*/ 	.word	0x00012380
        /*0b88*/ 	.word	0x00000003
        /*0b8c*/ 	.word	0x00029840
        /*0b90*/ 	.short	0x010a
        /*0b92*/ 	.byte	0x3f
	.zero		1


	//   ....[61]....
        /*0b94*/ 	.word	0x00012420
        /*0b98*/ 	.word	0x00000005
        /*0b9c*/ 	.word	0x00029840
        /*0ba0*/ 	.short	0x010a
        /*0ba2*/ 	.byte	0x3f
	.zero		1


	//   ....[62]....
        /*0ba4*/ 	.word	0x00012460
        /*0ba8*/ 	.word	0x00000003
        /*0bac*/ 	.word	0x00029860
        /*0bb0*/ 	.short	0x010a
        /*0bb2*/ 	.byte	0x3f
	.zero		1


	//   ....[63]....
        /*0bb4*/ 	.word	0x000124a0
        /*0bb8*/ 	.word	0x00000005
        /*0bbc*/ 	.word	0x00029860
        /*0bc0*/ 	.short	0x010a
        /*0bc2*/ 	.byte	0x3f
	.zero		1


	//   ....[64]....
        /*0bc4*/ 	.word	0x000124e0
        /*0bc8*/ 	.word	0x00000003
        /*0bcc*/ 	.word	0x00029880
        /*0bd0*/ 	.short	0x010a
        /*0bd2*/ 	.byte	0x3f
	.zero		1


	//   ....[65]....
        /*0bd4*/ 	.word	0x00012520
        /*0bd8*/ 	.word	0x00000005
        /*0bdc*/ 	.word	0x00029880
        /*0be0*/ 	.short	0x010a
        /*0be2*/ 	.byte	0x3f
	.zero		1


	//   ....[66]....
        /*0be4*/ 	.word	0x00012590
        /*0be8*/ 	.word	0x00000003
        /*0bec*/ 	.word	0x00029800
        /*0bf0*/ 	.short	0x010a
        /*0bf2*/ 	.byte	0x3f
	.zero		1


	//   ....[67]....
        /*0bf4*/ 	.word	0x000125e0
        /*0bf8*/ 	.word	0x00000003
        /*0bfc*/ 	.word	0x00029830
        /*0c00*/ 	.short	0x010a
        /*0c02*/ 	.byte	0x3f
	.zero		1


	//   ....[68]....
        /*0c04*/ 	.word	0x00012640
        /*0c08*/ 	.word	0x00000008
        /*0c0c*/ 	.word	0x00029830
        /*0c10*/ 	.short	0x010a
        /*0c12*/ 	.byte	0x3f
	.zero		1


	//   ....[69]....
        /*0c14*/ 	.word	0x000126a0
        /*0c18*/ 	.word	0x00000008
        /*0c1c*/ 	.word	0x00029850
        /*0c20*/ 	.short	0x010a
        /*0c22*/ 	.byte	0x3f
	.zero		1


	//   ....[70]....
        /*0c24*/ 	.word	0x00012700
        /*0c28*/ 	.word	0x00000003
        /*0c2c*/ 	.word	0x00029850
        /*0c30*/ 	.short	0x010a
        /*0c32*/ 	.byte	0x3f
	.zero		1


	//   ....[71]....
        /*0c34*/ 	.word	0x00012800
        /*0c38*/ 	.word	0x00000000
        /*0c3c*/ 	.word	0x00029880
        /*0c40*/ 	.short	0x010a
        /*0c42*/ 	.byte	0x3f
	.zero		1


	//   ....[72]....
        /*0c44*/ 	.word	0x00012f70
        /*0c48*/ 	.word	0x00000000
        /*0c4c*/ 	.word	0x00029840
        /*0c50*/ 	.short	0x010a
        /*0c52*/ 	.byte	0x3f
	.zero		1


	//   ....[73]....
        /*0c54*/ 	.word	0x00013c30
        /*0c58*/ 	.word	0x00000016
        /*0c5c*/ 	.word	0x00029820
        /*0c60*/ 	.short	0x010a
        /*0c62*/ 	.byte	0x3f
	.zero		1


	//   ....[74]....
        /*0c64*/ 	.word	0x00013c80
        /*0c68*/ 	.word	0x00000000
        /*0c6c*/ 	.word	0x00029880
        /*0c70*/ 	.short	0x010a
        /*0c72*/ 	.byte	0x3f
	.zero		1


	//   ....[75]....
        /*0c74*/ 	.word	0x000142a0
        /*0c78*/ 	.word	0x00000000
        /*0c7c*/ 	.word	0x00029840
        /*0c80*/ 	.short	0x010a
        /*0c82*/ 	.byte	0x3f
	.zero		1


	//   ....[76]....
        /*0c84*/ 	.word	0x000148e0
        /*0c88*/ 	.word	0x00000003
        /*0c8c*/ 	.word	0x00029870
        /*0c90*/ 	.short	0x010a
        /*0c92*/ 	.byte	0x3f
	.zero		1


	//   ....[77]....
        /*0c94*/ 	.word	0x00014930
        /*0c98*/ 	.word	0x00000003
        /*0c9c*/ 	.word	0x00029860
        /*0ca0*/ 	.short	0x010a
        /*0ca2*/ 	.byte	0x3f
	.zero		1


	//   ....[78]....
        /*0ca4*/ 	.word	0x00014980
        /*0ca8*/ 	.word	0x00000011
        /*0cac*/ 	.word	0x00029870
        /*0cb0*/ 	.short	0x010a
        /*0cb2*/ 	.byte	0x3f
	.zero		1


	//   ....[79]....
        /*0cb4*/ 	.word	0x000149d0
        /*0cb8*/ 	.word	0x00000011
        /*0cbc*/ 	.word	0x00029860
        /*0cc0*/ 	.short	0x010a
        /*0cc2*/ 	.byte	0x3f
	.zero		1


	//   ....[80]....
        /*0cc4*/ 	.word	0x00014a20
        /*0cc8*/ 	.word	0x00000005
        /*0ccc*/ 	.word	0x00029820
        /*0cd0*/ 	.short	0x010a
        /*0cd2*/ 	.byte	0x3f
	.zero		1


	//   ....[81]....
        /*0cd4*/ 	.word	0x00014bc0
        /*0cd8*/ 	.word	0x00000003
        /*0cdc*/ 	.word	0x00029840
        /*0ce0*/ 	.short	0x010a
        /*0ce2*/ 	.byte	0x3f
	.zero		1


	//   ....[82]....
        /*0ce4*/ 	.word	0x00014c10
        /*0ce8*/ 	.word	0x00000005
        /*0cec*/ 	.word	0x00029840
        /*0cf0*/ 	.short	0x010a
        /*0cf2*/ 	.byte	0x3f
	.zero		1


	//   ....[83]....
        /*0cf4*/ 	.word	0x00014c60
        /*0cf8*/ 	.word	0x00000003
        /*0cfc*/ 	.word	0x00029860
        /*0d00*/ 	.short	0x010a
        /*0d02*/ 	.byte	0x3f
	.zero		1


	//   ....[84]....
        /*0d04*/ 	.word	0x00014cb0
        /*0d08*/ 	.word	0x00000005
        /*0d0c*/ 	.word	0x00029860
        /*0d10*/ 	.short	0x010a
        /*0d12*/ 	.byte	0x3f
	.zero		1


	//   ....[85]....
        /*0d14*/ 	.word	0x00014d00
        /*0d18*/ 	.word	0x00000003
        /*0d1c*/ 	.word	0x00029880
        /*0d20*/ 	.short	0x010a
        /*0d22*/ 	.byte	0x3f
	.zero		1


	//----- nvinfo : EIATTR_NUM_MBARRIERS
	.align		4
.L_127:
        /*0d24*/ 	.byte	0x03, 0x38
        /*0d26*/ 	.short	0x0016


	//----- nvinfo : EIATTR_EXIT_INSTR_OFFSETS
	.align		4
        /*0d28*/ 	.byte	0x04, 0x1c
        /*0d2a*/ 	.short	(.L_129 - .L_128)


	//   ....[0]....
.L_128:
        /*0d2c*/ 	.word	0x000009c0


	//   ....[1]....
        /*0d30*/ 	.word	0x0000c050


	//   ....[2]....
        /*0d34*/ 	.word	0x00012570


	//----- nvinfo : EIATTR_MAX_THREADS
	.align		4
.L_129:
        /*0d38*/ 	.byte	0x04, 0x05
        /*0d3a*/ 	.short	(.L_131 - .L_130)
.L_130:
        /*0d3c*/ 	.word	0x00000180
        /*0d40*/ 	.word	0x00000001
        /*0d44*/ 	.word	0x00000001


	//----- nvinfo : EIATTR_CRS_STACK_SIZE
	.align		4
.L_131:
        /*0d48*/ 	.byte	0x04, 0x1e
        /*0d4a*/ 	.short	(.L_133 - .L_132)
.L_132:
        /*0d4c*/ 	.word	0x00000000


	//----- nvinfo : EIATTR_CBANK_PARAM_SIZE
	.align		4
.L_133:
        /*0d50*/ 	.byte	0x03, 0x19
        /*0d52*/ 	.short	0x0af0


	//----- nvinfo : EIATTR_PARAM_CBANK
	.align		4
        /*0d54*/ 	.byte	0x04, 0x0a
        /*0d56*/ 	.short	(.L_135 - .L_134)
	.align		4
.L_134:
        /*0d58*/ 	.word	index@(.nv.constant0._ZN7cutlass13device_kernelIN5flash11enable_sm90INS1_16FlashAttnFwdSm90INS1_25CollectiveMainloopFwdSm90ILi2EN4cute5tupleIJNS5_1CILi1EEES8_S8_EEENS6_IJNS7_ILi128EEENS7_ILi160EEENS7_ILi192EEEEEELi128ENS_12float_e4m3_tEfNS_4arch4Sm90ELb0ELb0ELb1ELb1ELb1ELb0ELb0ELb1ELb1ELb1ELb0ELb0EEENS1_21CollectiveEpilogueFwdINS6_IJSA_SA_SB_EEES9_NS_10bfloat16_tESG_Li256ELb1ELb1ELb0ELb1EEENS1_36VarlenDynamicPersistentTileSchedulerILi128ELi160ELi256ELi128ELb0ELb1ELb1ELb0ELb1ELb1EEEEEEEEEvNT_6ParamsE)
        /*0d5c*/ 	.short	0x0210
        /*0d5e*/ 	.short	0x0af0


	//----- nvinfo : EIATTR_SW_WAR
	.align		4
.L_135:
        /*0d60*/ 	.byte	0x04, 0x36
        /*0d62*/ 	.short	(.L_137 - .L_136)
.L_136:
        /*0d64*/ 	.word	0x00000008
.L_137:


//--------------------- .nv.info._ZN7cutlass13device_kernelIN5flash11enable_sm90INS1_16FlashAttnFwdSm90INS1_25CollectiveMainloopFwdSm90ILi2EN4cute5tupleIJNS5_1CILi1EEES8_S8_EEENS6_IJNS7_ILi128EEENS7_ILi160EEENS7_ILi192EEEEEELi128ENS_12float_e4m3_tEfNS_4arch4Sm90ELb0ELb0ELb1ELb1ELb1ELb1ELb0ELb1ELb1ELb1ELb0ELb0EEENS1_21CollectiveEpilogueFwdINS6_IJSA_SA_SB_EEES9_NS_10bfloat16_tESG_Li256ELb1ELb1ELb0ELb1EEENS1_36VarlenDynamicPersistentTileSchedulerILi128ELi160ELi256ELi128ELb0ELb1ELb1ELb0ELb1ELb1EEEEEEEEEvNT_6ParamsE --------------------------
	.section	.nv.info._ZN7cutlass13device_kernelIN5flash11enable_sm90INS1_16FlashAttnFwdSm90INS1_25CollectiveMainloopFwdSm90ILi2EN4cute5tupleIJNS5_1CILi1EEES8_S8_EEENS6_IJNS7_ILi128EEENS7_ILi160EEENS7_ILi192EEEEEELi128ENS_12float_e4m3_tEfNS_4arch4Sm90ELb0ELb0ELb1ELb1ELb1ELb1ELb0ELb1ELb1ELb1ELb0ELb0EEENS1_21CollectiveEpilogueFwdINS6_IJSA_SA_SB_EEES9_NS_10bfloat16_tESG_Li256ELb1ELb1ELb0ELb1EEENS1_36VarlenDynamicPersistentTileSchedulerILi128ELi160ELi256ELi128ELb0ELb1ELb1ELb0ELb1ELb1EEEEEEEEEvNT_6ParamsE,"",@"SHT_CUDA_INFO"
	.sectionflags	@""
	.align	4


	//----- nvinfo : EIATTR_CUDA_API_VERSION
	.align		4
        /*0000*/ 	.byte	0x04, 0x37
        /*0002*/ 	.short	(.L_139 - .L_138)
.L_138:
        /*0004*/ 	.word	0x00000082


	//----- nvinfo : EIATTR_KPARAM_INFO
	.align		4
.L_139:
        /*0008*/ 	.byte	0x04, 0x17
        /*000a*/ 	.short	(.L_141 - .L_140)
.L_140:
        /*000c*/ 	.word	0x00000000
        /*0010*/ 	.short	0x0000
        /*0012*/ 	.short	0x0070
        /*0014*/ 	.byte	0x00, 0xf0, 0x01, 0x2a


	//----- nvinfo : EIATTR_SPARSE_MMA_MASK
	.align		4
.L_141:
        /*0018*/ 	.byte	0x03, 0x50
        /*001a*/ 	.short	0x0000


	//----- nvinfo : EIATTR_MAXREG_COUNT
	.align		4
        /*001c*/ 	.byte	0x03, 0x1b
        /*001e*/ 	.short	0x00a8


	//----- nvinfo : EIATTR_NUM_BARRIERS
	.align		4
        /*0020*/ 	.byte	0x02, 0x4c
        /*0022*/ 	.byte	0x10
	.zero		1


	//----- nvinfo : EIATTR_EXTERNS
	.align		4
        /*0024*/ 	.byte	0x04, 0x0f
        /*0026*/ 	.short	(.L_143 - .L_142)


	//   ....[0]....
	.align		4
.L_142:
        /*0028*/ 	.word	index@(__assertfail)


	//----- nvinfo : EIATTR_ANNOTATIONS
	.align		4
.L_143:
        /*002c*/ 	.byte	0x04, 0x55
        /*002e*/ 	.short	(.L_145 - .L_144)


	//   ....[0]....
.L_144:
        /* <DEDUP_REMOVED lines=52> */


	//----- nvinfo : EIATTR_MERCURY_ISA_VERSION
	.align		4
.L_145:
        /*0358*/ 	.byte	0x03, 0x5f
        /*035a*/ 	.short	0x0101


	//----- nvinfo : EIATTR_UNUSED_LOAD_BYTE_OFFSET
	.align		4
        /*035c*/ 	.byte	0x04, 0x44
        /*035e*/ 	.short	(.L_147 - .L_146)


	//   ....[0]....
.L_146:
        /*0360*/ 	.word	0x00000a90
        /*0364*/ 	.word	0x0000fff0


	//   ....[1]....
        /*0368*/ 	.word	0x0001fed0
        /*036c*/ 	.word	0x0000fff0


	//----- nvinfo : EIATTR_INT_WARP_WIDE_INSTR_OFFSETS
	.align		4
.L_147:
        /*0370*/ 	.byte	0x04, 0x31
        /*0372*/ 	.short	(.L_149 - .L_148)


	//   ....[0]....
.L_148:
        /*0374*/ 	.word	0x00000130


	//   ....[1]....
        /*0378*/ 	.word	0x00000170


	//   ....[2]....
        /*037c*/ 	.word	0x000001e0


	//   ....[3]....
        /*0380*/ 	.word	0x00024a40


	//   ....[4]....
        /*0384*/ 	.word	0x00024ad0


	//   ....[5]....
        /*0388*/ 	.word	0x00028a50


	//   ....[6]....
        /*038c*/ 	.word	0x00028ae0


	//----- nvinfo : EIATTR_COOP_GROUP_MASK_REGIDS
	.align		4
.L_149:
        /*0390*/ 	.byte	0x04, 0x29
        /*0392*/ 	.short	(.L_151 - .L_150)


	//   ....[0]....
.L_150:
        /*0394*/ 	.word	0xffffffff


	//   ....[1]....
        /*0398*/ 	.word	0xffffffff


	//   ....[2]....
        /*039c*/ 	.word	0xffffffff


	//   ....[3]....
        /*03a0*/ 	.word	0xffffffff


	//   ....[4]....
        /*03a4*/ 	.word	0xffffffff


	//   ....[5]....
        /*03a8*/ 	.word	0xffffffff


	//   ....[6]....
        /*03ac*/ 	.word	0xffffffff


	//   ....[7]....
        /*03b0*/ 	.word	0xffffffff


	//   ....[8]....
        /*03b4*/ 	.word	0xffffffff


	//   ....[9]....
        /*03b8*/ 	.word	0xffffffff


	//   ....[10]....
        /*03bc*/ 	.word	0xffffffff


	//   ....[11]....
        /*03c0*/ 	.word	0xffffffff


	//   ....[12]....
        /*03c4*/ 	.word	0xffffffff


	//   ....[13]....
        /*03c8*/ 	.word	0xffffffff


	//   ....[14]....
        /*03cc*/ 	.word	0xffffffff


	//   ....[15]....
        /*03d0*/ 	.word	0xffffffff


	//   ....[16]....
        /*03d4*/ 	.word	0xffffffff


	//   ....[17]....
        /*03d8*/ 	.word	0xffffffff


	//   ....[18]....
        /*03dc*/ 	.word	0xffffffff


	//   ....[19]....
        /*03e0*/ 	.word	0xffffffff


	//   ....[20]....
        /*03e4*/ 	.word	0xffffffff


	//   ....[21]....
        /*03e8*/ 	.word	0xffffffff


	//   ....[22]....
        /*03ec*/ 	.word	0xffffffff


	//   ....[23]....
        /*03f0*/ 	.word	0xffffffff


	//   ....[24]....
        /*03f4*/ 	.word	0xffffffff


	//   ....[25]....
        /*03f8*/ 	.word	0xffffffff


	//   ....[26]....
        /*03fc*/ 	.word	0xffffffff


	//   ....[27]....
        /*0400*/ 	.word	0xffffffff


	//   ....[28]....
        /*0404*/ 	.word	0xffffffff


	//   ....[29]....
        /*0408*/ 	.word	0xffffffff


	//   ....[30]....
        /*040c*/ 	.word	0xffffffff


	//   ....[31]....
        /*0410*/ 	.word	0xffffffff


	//   ....[32]....
        /*0414*/ 	.word	0xffffffff


	//   ....[33]....
        /*0418*/ 	.word	0xffffffff


	//   ....[34]....
        /*041c*/ 	.word	0xffffffff


	//   ....[35]....
        /*0420*/ 	.word	0xffffffff


	//   ....[36]....
        /*0424*/ 	.word	0xffffffff


	//   ....[37]....
        /*0428*/ 	.word	0xffffffff


	//   ....[38]....
        /*042c*/ 	.word	0xffffffff


	//   ....[39]....
        /*0430*/ 	.word	0xffffffff


	//   ....[40]....
        /*0434*/ 	.word	0xffffffff


	//   ....[41]....
        /*0438*/ 	.word	0xffffffff


	//   ....[42]....
        /*043c*/ 	.word	0xffffffff


	//   ....[43]....
        /*0440*/ 	.word	0xffffffff


	//   ....[44]....
        /*0444*/ 	.word	0xffffffff


	//   ....[45]....
        /*0448*/ 	.word	0xffffffff


	//   ....[46]....
        /*044c*/ 	.word	0xffffffff


	//   ....[47]....
        /*0450*/ 	.word	0xffffffff


	//   ....[48]....
        /*0454*/ 	.word	0xffffffff


	//   ....[49]....
        /*0458*/ 	.word	0xffffffff


	//   ....[50]....
        /*045c*/ 	.word	0xffffffff


	//   ....[51]....
        /*0460*/ 	.word	0xffffffff


	//   ....[52]....
        /*0464*/ 	.word	0xffffffff


	//   ....[53]....
        /*0468*/ 	.word	0xffffffff


	//   ....[54]....
        /*046c*/ 	.word	0xffffffff


	//   ....[55]....
        /*0470*/ 	.word	0xffffffff


	//   ....[56]....
        /*0474*/ 	.word	0xffffffff


	//   ....[57]....
        /*0478*/ 	.word	0xffffffff


	//   ....[58]....
        /*047c*/ 	.word	0xffffffff


	//   ....[59]....
        /*0480*/ 	.word	0xffffffff


	//   ....[60]....
        /*0484*/ 	.word	0xffffffff


	//   ....[61]....
        /*0488*/ 	.word	0xffffffff


	//   ....[62]....
        /*048c*/ 	.word	0xffffffff


	//   ....[63]....
        /*0490*/ 	.word	0xffffffff


	//   ....[64]....
        /*0494*/ 	.word	0xffffffff


	//   ....[65]....
        /*0498*/ 	.word	0xffffffff


	//   ....[66]....
        /*049c*/ 	.word	0xffffffff


	//   ....[67]....
        /*04a0*/ 	.word	0xffffffff


	//   ....[68]....
        /*04a4*/ 	.word	0xffffffff


	//   ....[69]....
        /*04a8*/ 	.word	0xffffffff


	//   ....[70]....
        /*04ac*/ 	.word	0xffffffff


	//   ....[71]....
        /*04b0*/ 	.word	0xffffffff


	//   ....[72]....
        /*04b4*/ 	.word	0xffffffff


	//   ....[73]....
        /*04b8*/ 	.word	0xffffffff


	//   ....[74]....
        /*04bc*/ 	.word	0xffffffff


	//   ....[75]....
        /*04c0*/ 	.word	0xffffffff


	//   ....[76]....
        /*04c4*/ 	.word	0xffffffff


	//   ....[77]....
        /*04c8*/ 	.word	0xffffffff


	//   ....[78]....
        /*04cc*/ 	.word	0xffffffff


	//   ....[79]....
        /*04d0*/ 	.word	0xffffffff


	//   ....[80]....
        /*04d4*/ 	.word	0xffffffff


	//   ....[81]....
        /*04d8*/ 	.word	0xffffffff


	//   ....[82]....
        /*04dc*/ 	.word	0xffffffff


	//   ....[83]....
        /*04e0*/ 	.word	0xffffffff


	//   ....[84]....
        /*04e4*/ 	.word	0xffffffff


	//   ....[85]....
        /*04e8*/ 	.word	0xffffffff


	//   ....[86]....
        /*04ec*/ 	.word	0xffffffff


	//   ....[87]....
        /*04f0*/ 	.word	0xffffffff


	//   ....[88]....
        /*04f4*/ 	.word	0xffffffff


	//   ....[89]....
        /*04f8*/ 	.word	0xffffffff


	//   ....[90]....
        /*04fc*/ 	.word	0xffffffff


	//   ....[91]....
        /*0500*/ 	.word	0xffffffff


	//   ....[92]....
        /*0504*/ 	.word	0xffffffff


	//   ....[93]....
        /*0508*/ 	.word	0xffffffff


	//   ....[94]....
        /*050c*/ 	.word	0xffffffff


	//   ....[95]....
        /*0510*/ 	.word	0xffffffff


	//   ....[96]....
        /*0514*/ 	.word	0xffffffff


	//   ....[97]....
        /*0518*/ 	.word	0xffffffff


	//   ....[98]....
        /*051c*/ 	.word	0xffffffff


	//   ....[99]....
        /*0520*/ 	.word	0xffffffff


	//   ....[100]....
        /*0524*/ 	.word	0xffffffff


	//   ....[101]....
        /*0528*/ 	.word	0xffffffff


	//   ....[102]....
        /*052c*/ 	.word	0xffffffff


	//   ....[103]....
        /*0530*/ 	.word	0xffffffff


	//   ....[104]....
        /*0534*/ 	.word	0xffffffff


	//   ....[105]....
        /*0538*/ 	.word	0xffffffff


	//   ....[106]....
        /*053c*/ 	.word	0xffffffff


	//   ....[107]....
        /*0540*/ 	.word	0xffffffff


	//   ....[108]....
        /*0544*/ 	.word	0xffffffff


	//   ....[109]....
        /*0548*/ 	.word	0xffffffff


	//   ....[110]....
        /*054c*/ 	.word	0xffffffff


	//   ....[111]....
        /*0550*/ 	.word	0xffffffff


	//   ....[112]....
        /*0554*/ 	.word	0xffffffff


	//   ....[113]....
        /*0558*/ 	.word	0xffffffff


	//   ....[114]....
        /*055c*/ 	.word	0xffffffff


	//   ....[115]....
        /*0560*/ 	.word	0xffffffff


	//   ....[116]....
        /*0564*/ 	.word	0xffffffff


	//   ....[117]....
        /*0568*/ 	.word	0xffffffff


	//   ....[118]....
        /*056c*/ 	.word	0xffffffff


	//   ....[119]....
        /*0570*/ 	.word	0xffffffff


	//   ....[120]....
        /*0574*/ 	.word	0xffffffff


	//   ....[121]....
        /*0578*/ 	.word	0xffffffff


	//   ....[122]....
        /*057c*/ 	.word	0xffffffff


	//   ....[123]....
        /*0580*/ 	.word	0xffffffff


	//   ....[124]....
        /*0584*/ 	.word	0xffffffff


	//   ....[125]....
        /*0588*/ 	.word	0xffffffff


	//   ....[126]....
        /*058c*/ 	.word	0xffffffff


	//   ....[127]....
        /*0590*/ 	.word	0xffffffff


	//   ....[128]....
        /*0594*/ 	.word	0xffffffff


	//   ....[129]....
        /*0598*/ 	.word	0xffffffff


	//   ....[130]....
        /*059c*/ 	.word	0xffffffff


	//   ....[131]....
        /*05a0*/ 	.word	0xffffffff


	//   ....[132]....
        /*05a4*/ 	.word	0xffffffff


	//   ....[133]....
        /*05a8*/ 	.word	0xffffffff


	//   ....[134]....
        /*05ac*/ 	.word	0xffffffff


	//   ....[135]....
        /*05b0*/ 	.word	0xffffffff


	//   ....[136]....
        /*05b4*/ 	.word	0xffffffff


	//   ....[137]....
        /*05b8*/ 	.word	0xffffffff


	//   ....[138]....
        /*05bc*/ 	.word	0xffffffff


	//   ....[139]....
        /*05c0*/ 	.word	0xffffffff


	//   ....[140]....
        /*05c4*/ 	.word	0xffffffff


	//   ....[141]....
        /*05c8*/ 	.word	0xffffffff


	//   ....[142]....
        /*05cc*/ 	.word	0xffffffff


	//   ....[143]....
        /*05d0*/ 	.word	0xffffffff


	//   ....[144]....
        /*05d4*/ 	.word	0xffffffff


	//   ....[145]....
        /*05d8*/ 	.word	0xffffffff


	//   ....[146]....
        /*05dc*/ 	.word	0xffffffff


	//   ....[147]....
        /*05e0*/ 	.word	0xffffffff


	//   ....[148]....
        /*05e4*/ 	.word	0xffffffff


	//   ....[149]....
        /*05e8*/ 	.word	0xffffffff


	//   ....[150]....
        /*05ec*/ 	.word	0xffffffff


	//   ....[151]....
        /*05f0*/ 	.word	0xffffffff


	//   ....[152]....
        /*05f4*/ 	.word	0xffffffff


	//   ....[153]....
        /*05f8*/ 	.word	0xffffffff


	//   ....[154]....
        /*05fc*/ 	.word	0xffffffff


	//   ....[155]....
        /*0600*/ 	.word	0xffffffff


	//   ....[156]....
        /*0604*/ 	.word	0xffffffff


	//   ....[157]....
        /*0608*/ 	.word	0xffffffff


	//   ....[158]....
        /*060c*/ 	.word	0xffffffff


	//   ....[159]....
        /*0610*/ 	.word	0xffffffff


	//   ....[160]....
        /*0614*/ 	.word	0xffffffff


	//   ....[161]....
        /*0618*/ 	.word	0xffffffff


	//   ....[162]....
        /*061c*/ 	.word	0xffffffff


	//   ....[163]....
        /*0620*/ 	.word	0xffffffff


	//   ....[164]....
        /*0624*/ 	.word	0xffffffff


	//   ....[165]....
        /*0628*/ 	.word	0xffffffff


	//   ....[166]....
        /*062c*/ 	.word	0xffffffff


	//   ....[167]....
        /*0630*/ 	.word	0xffffffff


	//   ....[168]....
        /*0634*/ 	.word	0xffffffff


	//   ....[169]....
        /*0638*/ 	.word	0xffffffff


	//   ....[170]....
        /*063c*/ 	.word	0xffffffff


	//   ....[171]....
        /*0640*/ 	.word	0xffffffff


	//   ....[172]....
        /*0644*/ 	.word	0xffffffff


	//   ....[173]....
        /*0648*/ 	.word	0xffffffff


	//   ....[174]....
        /*064c*/ 	.word	0xffffffff


	//   ....[175]....
        /*0650*/ 	.word	0xffffffff


	//   ....[176]....
        /*0654*/ 	.word	0xffffffff


	//   ....[177]....
        /*0658*/ 	.word	0xffffffff


	//   ....[178]....
        /*065c*/ 	.word	0xffffffff


	//   ....[179]....
        /*0660*/ 	.word	0x0500000f


	//   ....[180]....
        /*0664*/ 	.word	0x0500000f


	//   ....[181]....
        /*0668*/ 	.word	0x0500000f


	//   ....[182]....
        /*066c*/ 	.word	0x0500000f


	//   ....[183]....
        /*0670*/ 	.word	0x0500000f


	//   ....[184]....
        /*0674*/ 	.word	0x0500000f


	//   ....[185]....
        /*0678*/ 	.word	0x0500000f


	//   ....[186]....
        /*067c*/ 	.word	0x0500000f


	//   ....[187]....
        /*0680*/ 	.word	0x0500000f


	//   ....[188]....
        /*0684*/ 	.word	0x0500000f


	//   ....[189]....
        /*0688*/ 	.word	0x0500000f


	//   ....[190]....
        /*068c*/ 	.word	0x0500000f


	//   ....[191]....
        /*0690*/ 	.word	0x0500000f


	//   ....[192]....
        /*0694*/ 	.word	0x0500000f


	//   ....[193]....
        /*0698*/ 	.word	0x0500000f


	//   ....[194]....
        /*069c*/ 	.word	0x0500000f


	//   ....[195]....
        /*06a0*/ 	.word	0x0500000f


	//   ....[196]....
        /*06a4*/ 	.word	0x0500000f


	//   ....[197]....
        /*06a8*/ 	.word	0x0500000f


	//   ....[198]....
        /*06ac*/ 	.word	0x0500000f


	//   ....[199]....
        /*06b0*/ 	.word	0x0500000f


	//   ....[200]....
        /*06b4*/ 	.word	0x0500000f


	//   ....[201]....
        /*06b8*/ 	.word	0x0500000f


	//   ....[202]....
        /*06bc*/ 	.word	0x0500000f


	//   ....[203]....
        /*06c0*/ 	.word	0x0500000f


	//   ....[204]....
        /*06c4*/ 	.word	0x0500000f


	//   ....[205]....
        /*06c8*/ 	.word	0x0500000f


	//   ....[206]....
        /*06cc*/ 	.word	0x0500000f


	//   ....[207]....
        /*06d0*/ 	.word	0x0500000f


	//   ....[208]....
        /*06d4*/ 	.word	0x0500000f


	//   ....[209]....
        /*06d8*/ 	.word	0x0500000f


	//   ....[210]....
        /*06dc*/ 	.word	0x0500000f


	//   ....[211]....
        /*06e0*/ 	.word	0x0500000f


	//   ....[212]....
        /*06e4*/ 	.word	0x0500000f


	//   ....[213]....
        /*06e8*/ 	.word	0x0500000f


	//   ....[214]....
        /*06ec*/ 	.word	0x0500000f


	//   ....[215]....
        /*06f0*/ 	.word	0x0500000f


	//   ....[216]....
        /*06f4*/ 	.word	0x0500000f


	//   ....[217]....
        /*06f8*/ 	.word	0x0500000f


	//   ....[218]....
        /*06fc*/ 	.word	0x0500000f


	//   ....[219]....
        /*0700*/ 	.word	0x0500000f


	//   ....[220]....
        /*0704*/ 	.word	0x0500000f


	//   ....[221]....
        /*0708*/ 	.word	0x0500000f


	//   ....[222]....
        /*070c*/ 	.word	0x0500000f


	//   ....[223]....
        /*0710*/ 	.word	0x0500000f


	//   ....[224]....
        /*0714*/ 	.word	0x0500000f


	//   ....[225]....
        /*0718*/ 	.word	0x0500000f


	//   ....[226]....
        /*071c*/ 	.word	0x0500000f


	//   ....[227]....
        /*0720*/ 	.word	0x0500000f


	//   ....[228]....
        /*0724*/ 	.word	0x0500000f


	//   ....[229]....
        /*0728*/ 	.word	0x0500000f


	//   ....[230]....
        /*072c*/ 	.word	0x0500000f


	//   ....[231]....
        /*0730*/ 	.word	0x0500000f


	//   ....[232]....
        /*0734*/ 	.word	0x0500000f


	//   ....[233]....
        /*0738*/ 	.word	0x0500000f


	//   ....[234]....
        /*073c*/ 	.word	0x0500000f


	//   ....[235]....
        /*0740*/ 	.word	0x0500000f


	//   ....[236]....
        /*0744*/ 	.word	0x0500000f


	//   ....[237]....
        /*0748*/ 	.word	0x0500000f


	//   ....[238]....
        /*074c*/ 	.word	0x0500000f


	//   ....[239]....
        /*0750*/ 	.word	0x0500000f


	//   ....[240]....
        /*0754*/ 	.word	0x0500000f


	//   ....[241]....
        /*0758*/ 	.word	0x0500000f


	//   ....[242]....
        /*075c*/ 	.word	0x0500000f


	//   ....[243]....
        /*0760*/ 	.word	0x0500000f


	//   ....[244]....
        /*0764*/ 	.word	0x0500000f


	//   ....[245]....
        /*0768*/ 	.word	0x0500000f


	//   ....[246]....
        /*076c*/ 	.word	0x0500000f


	//   ....[247]....
        /*0770*/ 	.word	0x0500000f


	//   ....[248]....
        /*0774*/ 	.word	0x0500000f


	//   ....[249]....
        /*0778*/ 	.word	0x0500000f


	//   ....[250]....
        /*077c*/ 	.word	0x0500000f


	//   ....[251]....
        /*0780*/ 	.word	0x0500000f


	//   ....[252]....
        /*0784*/ 	.word	0x0500000f


	//   ....[253]....
        /*0788*/ 	.word	0x0500000f


	//   ....[254]....
        /*078c*/ 	.word	0x0500000f


	//   ....[255]....
        /*0790*/ 	.word	0x0500000f


	//   ....[0]....
        /*0794*/ 	.word	0x0500000f


	//   ....[1]....
        /*0798*/ 	.word	0x0500000f


	//   ....[2]....
        /*079c*/ 	.word	0x0500000f


	//   ....[3]....
        /*07a0*/ 	.word	0x0500000f


	//   ....[4]....
        /*07a4*/ 	.word	0x0500000f


	//   ....[5]....
        /*07a8*/ 	.word	0x0500000f


	//   ....[6]....
        /*07ac*/ 	.word	0x0500000f


	//   ....[7]....
        /*07b0*/ 	.word	0x0500000f


	//   ....[8]....
        /*07b4*/ 	.word	0x0500000f


	//   ....[9]....
        /*07b8*/ 	.word	0x0500000f


	//   ....[10]....
        /*07bc*/ 	.word	0x0500000f


	//   ....[11]....
        /*07c0*/ 	.word	0x0500000f


	//   ....[12]....
        /*07c4*/ 	.word	0x0500000f


	//   ....[13]....
        /*07c8*/ 	.word	0x0500000f


	//   ....[14]....
        /*07cc*/ 	.word	0x0500000f


	//   ....[15]....
        /*07d0*/ 	.word	0x0500000f


	//   ....[16]....
        /*07d4*/ 	.word	0x0500000f


	//   ....[17]....
        /*07d8*/ 	.word	0x0500000f


	//   ....[18]....
        /*07dc*/ 	.word	0x0500000f


	//   ....[19]....
        /*07e0*/ 	.word	0x0500000f


	//   ....[20]....
        /*07e4*/ 	.word	0x0500000f


	//   ....[21]....
        /*07e8*/ 	.word	0x0500000f


	//   ....[22]....
        /*07ec*/ 	.word	0x0500000f


	//   ....[23]....
        /*07f0*/ 	.word	0x0500000f


	//   ....[24]....
        /*07f4*/ 	.word	0x0500000f


	//   ....[25]....
        /*07f8*/ 	.word	0x0500000f


	//   ....[26]....
        /*07fc*/ 	.word	0x0500000f


	//   ....[27]....
        /*0800*/ 	.word	0x0500000f


	//   ....[28]....
        /*0804*/ 	.word	0x0500000f


	//   ....[29]....
        /*0808*/ 	.word	0x0500000f


	//   ....[30]....
        /*080c*/ 	.word	0x0500000f


	//   ....[31]....
        /*0810*/ 	.word	0x0500000f


	//   ....[32]....
        /*0814*/ 	.word	0x0500000f


	//   ....[33]....
        /*0818*/ 	.word	0x0500000f


	//   ....[34]....
        /*081c*/ 	.word	0x0500000f


	//   ....[35]....
        /*0820*/ 	.word	0x0500000f


	//   ....[36]....
        /*0824*/ 	.word	0x0500000f


	//   ....[37]....
        /*0828*/ 	.word	0x0500000f


	//   ....[38]....
        /*082c*/ 	.word	0x0500000f


	//   ....[39]....
        /*0830*/ 	.word	0x0500000f


	//   ....[40]....
        /*0834*/ 	.word	0x0500000f


	//   ....[41]....
        /*0838*/ 	.word	0x0500000f


	//   ....[42]....
        /*083c*/ 	.word	0x0500000f


	//   ....[43]....
        /*0840*/ 	.word	0x0500000f


	//   ....[44]....
        /*0844*/ 	.word	0x0500000f


	//   ....[45]....
        /*0848*/ 	.word	0x0500000f


	//   ....[46]....
        /*084c*/ 	.word	0x0500000f


	//   ....[47]....
        /*0850*/ 	.word	0x0500000f


	//   ....[48]....
        /*0854*/ 	.word	0x0500000f


	//   ....[49]....
        /*0858*/ 	.word	0x0500000f


	//   ....[50]....
        /*085c*/ 	.word	0x0500000f


	//   ....[51]....
        /*0860*/ 	.word	0x0500000f


	//----- nvinfo : EIATTR_COOP_GROUP_INSTR_OFFSETS
	.align		4
.L_151:
        /*0864*/ 	.byte	0x04, 0x28
        /*0866*/ 	.short	(.L_153 - .L_152)


	//   ....[0]....
.L_152:
        /*0868*/ 	.word	0x00000070


	//   ....[1]....
        /*086c*/ 	.word	0x00000140


	//   ....[2]....
        /*0870*/ 	.word	0x00000190


	//   ....[3]....
        /*0874*/ 	.word	0x000003c0


	//   ....[4]....
        /*0878*/ 	.word	0x00000520


	//   ....[5]....
        /*087c*/ 	.word	0x00000640


	//   ....[6]....
        /*0880*/ 	.word	0x000007a0


	//   ....[7]....
        /*0884*/ 	.word	0x00003610


	//   ....[8]....
        /*0888*/ 	.word	0x00003620


	//   ....[9]....
        /*088c*/ 	.word	0x00006270


	//   ....[10]....
        /*0890*/ 	.word	0x00006280


	//   ....[11]....
        /*0894*/ 	.word	0x00009620


	//   ....[12]....
        /*0898*/ 	.word	0x00009630


	//   ....[13]....
        /*089c*/ 	.word	0x0000c410


	//   ....[14]....
        /*08a0*/ 	.word	0x0000c420


	//   ....[15]....
        /*08a4*/ 	.word	0x0000f440


	//   ....[16]....
        /*08a8*/ 	.word	0x0000f450


	//   ....[17]....
        /*08ac*/ 	.word	0x0000f6c0


	//   ....[18]....
        /*08b0*/ 	.word	0x0000f6d0


	//   ....[19]....
        /*08b4*/ 	.word	0x0000fbb0


	//   ....[20]....
        /*08b8*/ 	.word	0x0000fc10


	//   ....[21]....
        /*08bc*/ 	.word	0x0000fdb0


	//   ....[22]....
        /*08c0*/ 	.word	0x0000fdd0


	//   ....[23]....
        /*08c4*/ 	.word	0x000103f0


	//   ....[24]....
        /*08c8*/ 	.word	0x00010ba0


	//   ....[25]....
        /*08cc*/ 	.word	0x00010bb0


	//   ....[26]....
        /*08d0*/ 	.word	0x00010bc0


	//   ....[27]....
        /*08d4*/ 	.word	0x00010bd0


	//   ....[28]....
        /*08d8*/ 	.word	0x00014050


	//   ....[29]....
        /*08dc*/ 	.word	0x00014060


	//   ....[30]....
        /*08e0*/ 	.word	0x00014070


	//   ....[31]....
        /*08e4*/ 	.word	0x00014080


	//   ....[32]....
        /*08e8*/ 	.word	0x00019b30


	//   ....[33]....
        /*08ec*/ 	.word	0x00019b90


	//   ....[34]....
        /*08f0*/ 	.word	0x0001a1f0


	//   ....[35]....
        /*08f4*/ 	.word	0x0001a2d0


	//   ....[36]....
        /*08f8*/ 	.word	0x0001db50


	//   ....[37]....
        /*08fc*/ 	.word	0x0001db70


	//   ....[38]....
        /*0900*/ 	.word	0x0001db90


	//   ....[39]....
        /*0904*/ 	.word	0x0001dbc0


	//   ....[40]....
        /*0908*/ 	.word	0x0001f700


	//   ....[41]....
        /*090c*/ 	.word	0x0001f710


	//   ....[42]....
        /*0910*/ 	.word	0x0001f790


	//   ....[43]....
        /*0914*/ 	.word	0x0001f7a0


	//   ....[44]....
        /*0918*/ 	.word	0x00020520


	//   ....[45]....
        /*091c*/ 	.word	0x00020550


	//   ....[46]....
        /*0920*/ 	.word	0x00020590


	//   ....[47]....
        /*0924*/ 	.word	0x000205c0


	//   ....[48]....
        /*0928*/ 	.word	0x000205f0


	//   ....[49]....
        /*092c*/ 	.word	0x00020620


	//   ....[50]....
        /*0930*/ 	.word	0x00020650


	//   ....[51]....
        /*0934*/ 	.word	0x00020680


	//   ....[52]....
        /*0938*/ 	.word	0x000206b0


	//   ....[53]....
        /*093c*/ 	.word	0x000206e0


	//   ....[54]....
        /*0940*/ 	.word	0x00020710


	//   ....[55]....
        /*0944*/ 	.word	0x00020740


	//   ....[56]....
        /*0948*/ 	.word	0x00020770


	//   ....[57]....
        /*094c*/ 	.word	0x000207a0


	//   ....[58]....
        /*0950*/ 	.word	0x000207d0


	//   ....[59]....
        /*0954*/ 	.word	0x00020800


	//   ....[60]....
        /*0958*/ 	.word	0x00020830


	//   ....[61]....
        /*095c*/ 	.word	0x00020860


	//   ....[62]....
        /*0960*/ 	.word	0x00020890


	//   ....[63]....
        /*0964*/ 	.word	0x000208c0


	//   ....[64]....
        /*0968*/ 	.word	0x000208f0


	//   ....[65]....
        /*096c*/ 	.word	0x00020920


	//   ....[66]....
        /*0970*/ 	.word	0x00020950


	//   ....[67]....
        /*0974*/ 	.word	0x00020960


	//   ....[68]....
        /*0978*/ 	.word	0x00020970


	//   ....[69]....
        /*097c*/ 	.word	0x00020980


	//   ....[70]....
        /*0980*/ 	.word	0x00020990


	//   ....[71]....
        /*0984*/ 	.word	0x000209a0


	//   ....[72]....
        /*0988*/ 	.word	0x000209b0


	//   ....[73]....
        /*098c*/ 	.word	0x000209c0


	//   ....[74]....
        /*0990*/ 	.word	0x000209f0


	//   ....[75]....
        /*0994*/ 	.word	0x00020a20


	//   ....[76]....
        /*0998*/ 	.word	0x00020ff0


	//   ....[77]....
        /*099c*/ 	.word	0x00021030


	//   ....[78]....
        /*09a0*/ 	.word	0x00021060


	//   ....[79]....
        /*09a4*/ 	.word	0x00021090


	//   ....[80]....
        /*09a8*/ 	.word	0x00021660


	//   ....[81]....
        /*09ac*/ 	.word	0x00021690


	//   ....[82]....
        /*09b0*/ 	.word	0x00021750


	//   ....[83]....
        /*09b4*/ 	.word	0x00021770


	//   ....[84]....
        /*09b8*/ 	.word	0x00021830


	//   ....[85]....
        /*09bc*/ 	.word	0x00021850


	//   ....[86]....
        /*09c0*/ 	.word	0x00021920


	//   ....[87]....
        /*09c4*/ 	.word	0x00021940


	//   ....[88]....
        /*09c8*/ 	.word	0x00022120


	//   ....[89]....
        /*09cc*/ 	.word	0x00022130


	//   ....[90]....
        /*09d0*/ 	.word	0x00022270


	//   ....[91]....
        /*09d4*/ 	.word	0x00022280


	//   ....[92]....
        /*09d8*/ 	.word	0x000223b0


	//   ....[93]....
        /*09dc*/ 	.word	0x000223c0


	//   ....[94]....
        /*09e0*/ 	.word	0x000224f0


	//   ....[95]....
        /*09e4*/ 	.word	0x00022500


	//   ....[96]....
        /*09e8*/ 	.word	0x00022680


	//   ....[97]....
        /*09ec*/ 	.word	0x00022850


	//   ....[98]....
        /*09f0*/ 	.word	0x00022880


	//   ....[99]....
        /*09f4*/ 	.word	0x000228b0


	//   ....[100]....
        /*09f8*/ 	.word	0x000228e0


	//   ....[101]....
        /*09fc*/ 	.word	0x00022910


	//   ....[102]....
        /*0a00*/ 	.word	0x00022940


	//   ....[103]....
        /*0a04*/ 	.word	0x00022ab0


	//   ....[104]....
        /*0a08*/ 	.word	0x00022ae0


	//   ....[105]....
        /*0a0c*/ 	.word	0x00022b10


	//   ....[106]....
        /*0a10*/ 	.word	0x00022b40


	//   ....[107]....
        /*0a14*/ 	.word	0x00022b70


	//   ....[108]....
        /*0a18*/ 	.word	0x00022ba0


	//   ....[109]....
        /*0a1c*/ 	.word	0x00022c30


	//   ....[110]....
        /*0a20*/ 	.word	0x00022c60


	//   ....[111]....
        /*0a24*/ 	.word	0x00022ce0


	//   ....[112]....
        /*0a28*/ 	.word	0x000239e0


	//   ....[113]....
        /*0a2c*/ 	.word	0x00025ae0


	//   ....[114]....
        /*0a30*/ 	.word	0x00025b00


	//   ....[115]....
        /*0a34*/ 	.word	0x00025b50


	//   ....[116]....
        /*0a38*/ 	.word	0x00025bf0


	//   ....[117]....
        /*0a3c*/ 	.word	0x00025c50


	//   ....[118]....
        /*0a40*/ 	.word	0x00025c70


	//   ....[119]....
        /*0a44*/ 	.word	0x00025c80


	//   ....[120]....
        /*0a48*/ 	.word	0x00025c90


	//   ....[121]....
        /*0a4c*/ 	.word	0x00025d90


	//   ....[122]....
        /*0a50*/ 	.word	0x00025da0


	//   ....[123]....
        /*0a54*/ 	.word	0x00026270


	//   ....[124]....
        /*0a58*/ 	.word	0x00026280


	//   ....[125]....
        /*0a5c*/ 	.word	0x00026370


	//   ....[126]....
        /*0a60*/ 	.word	0x00026390


	//   ....[127]....
        /*0a64*/ 	.word	0x00026420


	//   ....[128]....
        /*0a68*/ 	.word	0x00026440


	//   ....[129]....
        /*0a6c*/ 	.word	0x00026450


	//   ....[130]....
        /*0a70*/ 	.word	0x000264e0


	//   ....[131]....
        /*0a74*/ 	.word	0x00026540


	//   ....[132]....
        /*0a78*/ 	.word	0x00026550


	//   ....[133]....
        /*0a7c*/ 	.word	0x00026d50


	//   ....[134]....
        /*0a80*/ 	.word	0x00026d80


	//   ....[135]....
        /*0a84*/ 	.word	0x00026e40


	//   ....[136]....
        /*0a88*/ 	.word	0x00026e60


	//   ....[137]....
        /*0a8c*/ 	.word	0x00026f00


	//   ....[138]....
        /*0a90*/ 	.word	0x00026f20


	//   ....[139]....
        /*0a94*/ 	.word	0x00026f30


	//   ....[140]....
        /*0a98*/ 	.word	0x00026fc0


	//   ....[141]....
        /*0a9c*/ 	.word	0x00027960


	//   ....[142]....
        /*0aa0*/ 	.word	0x00027990


	//   ....[143]....
        /*0aa4*/ 	.word	0x000279f0


	//   ....[144]....
        /*0aa8*/ 	.word	0x00027a20


	//   ....[145]....
        /*0aac*/ 	.word	0x00027a30


	//   ....[146]....
        /*0ab0*/ 	.word	0x00027a80


	//   ....[147]....
        /*0ab4*/ 	.word	0x00027a90


	//   ....[148]....
        /*0ab8*/ 	.word	0x00027aa0


	//   ....[149]....
        /*0abc*/ 	.word	0x00027af0


	//   ....[150]....
        /*0ac0*/ 	.word	0x00027b40


	//   ....[151]....
        /*0ac4*/ 	.word	0x00027fb0


	//   ....[152]....
        /*0ac8*/ 	.word	0x00027fd0


	//   ....[153]....
        /*0acc*/ 	.word	0x00027fe0


	//   ....[154]....
        /*0ad0*/ 	.word	0x00027ff0


	//   ....[155]....
        /*0ad4*/ 	.word	0x00028050


	//   ....[156]....
        /*0ad8*/ 	.word	0x00028060


	//   ....[157]....
        /*0adc*/ 	.word	0x000280c0


	//   ....[158]....
        /*0ae0*/ 	.word	0x000280f0


	//   ....[159]....
        /*0ae4*/ 	.word	0x00028130


	//   ....[160]....
        /*0ae8*/ 	.word	0x00028190


	//   ....[161]....
        /*0aec*/ 	.word	0x00029380


	//   ....[162]....
        /*0af0*/ 	.word	0x000293b0


	//   ....[163]....
        /*0af4*/ 	.word	0x000293f0


	//   ....[164]....
        /*0af8*/ 	.word	0x00029420


	//   ....[165]....
        /*0afc*/ 	.word	0x00029450


	//   ....[166]....
        /*0b00*/ 	.word	0x00029480


	//   ....[167]....
        /*0b04*/ 	.word	0x000294b0


	//   ....[168]....
        /*0b08*/ 	.word	0x000294e0


	//   ....[169]....
        /*0b0c*/ 	.word	0x00029660


	//   ....[170]....
        /*0b10*/ 	.word	0x00029690


	//   ....[171]....
        /*0b14*/ 	.word	0x000296c0


	//   ....[172]....
        /*0b18*/ 	.word	0x000296f0


	//   ....[173]....
        /*0b1c*/ 	.word	0x00029720


	//   ....[174]....
        /*0b20*/ 	.word	0x00029750


	//   ....[175]....
        /*0b24*/ 	.word	0x00029810


	//   ....[176]....
        /*0b28*/ 	.word	0x00029830


	//   ....[177]....
        /*0b2c*/ 	.word	0x000298a0


	//   ....[178]....
        /*0b30*/ 	.word	0x00029d30


	//   ....[179]....
        /*0b34*/ 	.word	0x0002a0d0


	//   ....[180]....
        /*0b38*/ 	.word	0x0002a160


	//   ....[181]....
        /*0b3c*/ 	.word	0x0002a200


	//   ....[182]....
        /*0b40*/ 	.word	0x0002a290


	//   ....[183]....
        /*0b44*/ 	.word	0x0002a380


	//   ....[184]....
        /*0b48*/ 	.word	0x0002a410


	//   ....[185]....
        /*0b4c*/ 	.word	0x0002a4b0


	//   ....[186]....
        /*0b50*/ 	.word	0x0002a540


	//   ....[187]....
        /*0b54*/ 	.word	0x0002a630


	//   ....[188]....
        /*0b58*/ 	.word	0x0002a6c0


	//   ....[189]....
        /*0b5c*/ 	.word	0x0002a760


	//   ....[190]....
        /*0b60*/ 	.word	0x0002a7f0


	//   ....[191]....
        /*0b64*/ 	.word	0x0002a930


	//   ....[192]....
        /*0b68*/ 	.word	0x0002a9e0


	//   ....[193]....
        /*0b6c*/ 	.word	0x0002aa70


	//   ....[194]....
        /*0b70*/ 	.word	0x0002aac0


	//   ....[195]....
        /*0b74*/ 	.word	0x0002ab10


	//   ....[196]....
        /*0b78*/ 	.word	0x0002abf0


	//   ....[197]....
        /*0b7c*/ 	.word	0x0002ac80


	//   ....[198]....
        /*0b80*/ 	.word	0x0002acd0


	//   ....[199]....
        /*0b84*/ 	.word	0x0002ad20


	//   ....[200]....
        /*0b88*/ 	.word	0x0002af50


	//   ....[201]....
        /*0b8c*/ 	.word	0x0002b070


	//   ....[202]....
        /*0b90*/ 	.word	0x0002b190


	//   ....[203]....
        /*0b94*/ 	.word	0x0002b250


	//   ....[204]....
        /*0b98*/ 	.word	0x0002b2b0


	//   ....[205]....
        /*0b9c*/ 	.word	0x0002b330


	//   ....[206]....
        /*0ba0*/ 	.word	0x0002b390


	//   ....[207]....
        /*0ba4*/ 	.word	0x0002b3f0


	//   ....[208]....
        /*0ba8*/ 	.word	0x0002b450


	//   ....[209]....
        /*0bac*/ 	.word	0x0002b4d0


	//   ....[210]....
        /*0bb0*/ 	.word	0x0002b530


	//   ....[211]....
        /*0bb4*/ 	.word	0x0002b5b0


	//   ....[212]....
        /*0bb8*/ 	.word	0x0002b610


	//   ....[213]....
        /*0bbc*/ 	.word	0x0002b690


	//   ....[214]....
        /*0bc0*/ 	.word	0x0002b6f0


	//   ....[215]....
        /*0bc4*/ 	.word	0x0002b770


	//   ....[216]....
        /*0bc8*/ 	.word	0x0002b7d0


	//   ....[217]....
        /*0bcc*/ 	.word	0x0002b850


	//   ....[218]....
        /*0bd0*/ 	.word	0x0002b8b0


	//   ....[219]....
        /*0bd4*/ 	.word	0x0002b930


	//   ....[220]....
        /*0bd8*/ 	.word	0x0002b990


	//   ....[221]....
        /*0bdc*/ 	.word	0x0002b9f0


	//   ....[222]....
        /*0be0*/ 	.word	0x0002ba50


	//   ....[223]....
        /*0be4*/ 	.word	0x0002bab0


	//   ....[224]....
        /*0be8*/ 	.word	0x0002bb10


	//   ....[225]....
        /*0bec*/ 	.word	0x0002bb90


	//   ....[226]....
        /*0bf0*/ 	.word	0x0002bbf0


	//   ....[227]....
        /*0bf4*/ 	.word	0x0002bc70


	//   ....[228]....
        /*0bf8*/ 	.word	0x0002bcd0


	//   ....[229]....
        /*0bfc*/ 	.word	0x0002bd50


	//   ....[230]....
        /*0c00*/ 	.word	0x0002bdb0


	//   ....[231]....
        /*0c04*/ 	.word	0x0002be40


	//   ....[232]....
        /*0c08*/ 	.word	0x0002bf30


	//   ....[233]....
        /*0c0c*/ 	.word	0x0002bf80


	//   ....[234]....
        /*0c10*/ 	.word	0x0002c010


	//   ....[235]....
        /*0c14*/ 	.word	0x0002c0a0


	//   ....[236]....
        /*0c18*/ 	.word	0x0002c130


	//   ....[237]....
        /*0c1c*/ 	.word	0x0002c1c0


	//   ....[238]....
        /*0c20*/ 	.word	0x0002c250


	//   ....[239]....
        /*0c24*/ 	.word	0x0002c2e0


	//   ....[240]....
        /*0c28*/ 	.word	0x0002c3a0


	//   ....[241]....
        /*0c2c*/ 	.word	0x0002c670


	//   ....[242]....
        /*0c30*/ 	.word	0x0002c770


	//   ....[243]....
        /*0c34*/ 	.word	0x0002c820


	//   ....[244]....
        /*0c38*/ 	.word	0x0002c970


	//   ....[245]....
        /*0c3c*/ 	.word	0x0002c9d0


	//   ....[246]....
        /*0c40*/ 	.word	0x0002ca80


	//   ....[247]....
        /*0c44*/ 	.word	0x0002cb40


	//   ....[248]....
        /*0c48*/ 	.word	0x0002cc60


	//   ....[249]....
        /*0c4c*/ 	.word	0x0002ccc0


	//   ....[250]....
        /*0c50*/ 	.word	0x0002cd70


	//   ....[251]....
        /*0c54*/ 	.word	0x0002ce30


	//   ....[252]....
        /*0c58*/ 	.word	0x0002cf90


	//   ....[253]....
        /*0c5c*/ 	.word	0x0002d050


	//   ....[254]....
        /*0c60*/ 	.word	0x0002d1a0


	//   ....[255]....
        /*0c64*/ 	.word	0x0002d250


	//   ....[0]....
        /*0c68*/ 	.word	0x0002d350


	//   ....[1]....
        /*0c6c*/ 	.word	0x0002d410


	//   ....[2]....
        /*0c70*/ 	.word	0x0002d470


	//   ....[3]....
        /*0c74*/ 	.word	0x0002d510


	//   ....[4]....
        /*0c78*/ 	.word	0x0002d5d0


	//   ....[5]....
        /*0c7c*/ 	.word	0x0002d6a0


	//   ....[6]....
        /*0c80*/ 	.word	0x0002d750


	//   ....[7]....
        /*0c84*/ 	.word	0x0002d7c0


	//   ....[8]....
        /*0c88*/ 	.word	0x0002d820


	//   ....[9]....
        /*0c8c*/ 	.word	0x0002d930


	//   ....[10]....
        /*0c90*/ 	.word	0x0002d990


	//   ....[11]....
        /*0c94*/ 	.word	0x0002dab0


	//   ....[12]....
        /*0c98*/ 	.word	0x0002db10


	//   ....[13]....
        /*0c9c*/ 	.word	0x0002dbb0


	//   ....[14]....
        /*0ca0*/ 	.word	0x0002dd50


	//   ....[15]....
        /*0ca4*/ 	.word	0x0002de10


	//   ....[16]....
        /*0ca8*/ 	.word	0x0002dec0


	//   ....[17]....
        /*0cac*/ 	.word	0x0002df80


	//   ....[18]....
        /*0cb0*/ 	.word	0x0002e030


	//   ....[19]....
        /*0cb4*/ 	.word	0x0002e0e0


	//   ....[20]....
        /*0cb8*/ 	.word	0x0002e190


	//   ....[21]....
        /*0cbc*/ 	.word	0x0002e240


	//   ....[22]....
        /*0cc0*/ 	.word	0x0002e2a0


	//   ....[23]....
        /*0cc4*/ 	.word	0x0002e380


	//   ....[24]....
        /*0cc8*/ 	.word	0x0002e470


	//   ....[25]....
        /*0ccc*/ 	.word	0x0002e510


	//   ....[26]....
        /*0cd0*/ 	.word	0x0002e570


	//   ....[27]....
        /*0cd4*/ 	.word	0x0002e640


	//   ....[28]....
        /*0cd8*/ 	.word	0x0002e6a0


	//   ....[29]....
        /*0cdc*/ 	.word	0x0002e770


	//   ....[30]....
        /*0ce0*/ 	.word	0x0002e7d0


	//   ....[31]....
        /*0ce4*/ 	.word	0x0002e8a0


	//   ....[32]....
        /*0ce8*/ 	.word	0x0002e900


	//   ....[33]....
        /*0cec*/ 	.word	0x0002e9d0


	//   ....[34]....
        /*0cf0*/ 	.word	0x0002ebb0


	//   ....[35]....
        /*0cf4*/ 	.word	0x0002ec50


	//   ....[36]....
        /*0cf8*/ 	.word	0x0002ed70


	//   ....[37]....
        /*0cfc*/ 	.word	0x0002ede0


	//   ....[38]....
        /*0d00*/ 	.word	0x0002ee50


	//   ....[39]....
        /*0d04*/ 	.word	0x0002eec0


	//   ....[40]....
        /*0d08*/ 	.word	0x0002ef30


	//   ....[41]....
        /*0d0c*/ 	.word	0x0002efb0


	//   ....[42]....
        /*0d10*/ 	.word	0x0002f040


	//   ....[43]....
        /*0d14*/ 	.word	0x0002f0d0


	//   ....[44]....
        /*0d18*/ 	.word	0x0002f140


	//   ....[45]....
        /*0d1c*/ 	.word	0x0002f1b0


	//   ....[46]....
        /*0d20*/ 	.word	0x0002f220


	//   ....[47]....
        /*0d24*/ 	.word	0x0002f2a0


	//   ....[48]....
        /*0d28*/ 	.word	0x0002f310


	//   ....[49]....
        /*0d2c*/ 	.word	0x0002f3b0


	//   ....[50]....
        /*0d30*/ 	.word	0x0002f440


	//   ....[51]....
        /*0d34*/ 	.word	0x0002f560


	//----- nvinfo : EIATTR_REG_RECONFIG
	.align		4
.L_153:
        /*0d38*/ 	.byte	0x01, 0x54
	.zero		2


	//----- nvinfo : EIATTR_SYSCALL_OFFSETS
	.align		4
        /*0d3c*/ 	.byte	0x04, 0x46
        /*0d3e*/ 	.short	(.L_155 - .L_154)


	//   ....[0]....
.L_154:
        /*0d40*/ 	.word	0x00001cb0


	//   ....[1]....
        /*0d44*/ 	.word	0x00001e00


	//   ....[2]....
        /*0d48*/ 	.word	0x00010580


	//   ....[3]....
        /*0d4c*/ 	.word	0x00010b20


	//   ....[4]....
        /*0d50*/ 	.word	0x00024c30


	//   ....[5]....
        /*0d54*/ 	.word	0x00024dc0


	//   ....[6]....
        /*0d58*/ 	.word	0x00024f10


	//   ....[7]....
        /*0d5c*/ 	.word	0x00025050


	//   ....[8]....
        /*0d60*/ 	.word	0x00026980


	//----- nvinfo : EIATTR_MBARRIER_INSTR_OFFSETS
	.align		4
.L_155:
        /*0d64*/ 	.byte	0x04, 0x39
        /*0d66*/ 	.short	(.L_157 - .L_156)


	//   ....[0]....
.L_156:
        /*0d68*/ 	.word	0x00000270
        /*0d6c*/ 	.word	0x000000ff
        /*0d70*/ 	.word	0x00029800
        /*0d74*/ 	.short	0x0100
        /*0d76*/ 	.byte	0x08
	.zero		1


	//   ....[1]....
        /*0d78*/ 	.word	0x00000280
        /*0d7c*/ 	.word	0x000000ff
        /*0d80*/ 	.word	0x00029820
        /*0d84*/ 	.short	0x0100
        /*0d86*/ 	.byte	0x08
	.zero		1


	//   ....[2]....
        /*0d88*/ 	.word	0x00000370
        /*0d8c*/ 	.word	0x000000ff
        /*0d90*/ 	.word	0x00029830
        /*0d94*/ 	.short	0x0100
        /*0d96*/ 	.byte	0x08
	.zero		1


	//   ....[3]....
        /*0d98*/ 	.word	0x00000380
        /*0d9c*/ 	.word	0x000000ff
        /*0da0*/ 	.word	0x00029840
        /*0da4*/ 	.short	0x0100
        /*0da6*/ 	.byte	0x08
	.zero		1


	//   ....[4]....
        /*0da8*/ 	.word	0x00000390
        /*0dac*/ 	.word	0x000000ff
        /*0db0*/ 	.word	0x00029838
        /*0db4*/ 	.short	0x0100
        /*0db6*/ 	.byte	0x08
	.zero		1


	//   ....[5]....
        /*0db8*/ 	.word	0x000003a0
        /*0dbc*/ 	.word	0x000000ff
        /*0dc0*/ 	.word	0x00029848
        /*0dc4*/ 	.short	0x0100
        /*0dc6*/ 	.byte	0x08
	.zero		1


	//   ....[6]....
        /*0dc8*/ 	.word	0x000004d0
        /*0dcc*/ 	.word	0x000000ff
        /*0dd0*/ 	.word	0x00029850
        /*0dd4*/ 	.short	0x0100
        /*0dd6*/ 	.byte	0x08
	.zero		1


	//   ....[7]....
        /*0dd8*/ 	.word	0x000004e0
        /*0ddc*/ 	.word	0x000000ff
        /*0de0*/ 	.word	0x00029860
        /*0de4*/ 	.short	0x0100
        /*0de6*/ 	.byte	0x08
	.zero		1


	//   ....[8]....
        /*0de8*/ 	.word	0x000004f0
        /*0dec*/ 	.word	0x000000ff
        /*0df0*/ 	.word	0x00029858
        /*0df4*/ 	.short	0x0100
        /*0df6*/ 	.byte	0x08
	.zero		1


	//   ....[9]....
        /*0df8*/ 	.word	0x00000500
        /*0dfc*/ 	.word	0x000000ff
        /*0e00*/ 	.word	0x00029868
        /*0e04*/ 	.short	0x0100
        /*0e06*/ 	.byte	0x08
	.zero		1


	//   ....[10]....
        /*0e08*/ 	.word	0x000005f0
        /*0e0c*/ 	.word	0x000000ff
        /*0e10*/ 	.word	0x00029870
        /*0e14*/ 	.short	0x0100
        /*0e16*/ 	.byte	0x06
	.zero		1


	//   ....[11]....
        /*0e18*/ 	.word	0x00000600
        /*0e1c*/ 	.word	0x000000ff
        /*0e20*/ 	.word	0x00029880
        /*0e24*/ 	.short	0x0100
        /*0e26*/ 	.byte	0x06
	.zero		1


	//   ....[12]....
        /*0e28*/ 	.word	0x00000610
        /*0e2c*/ 	.word	0x000000ff
        /*0e30*/ 	.word	0x00029878
        /*0e34*/ 	.short	0x0100
        /*0e36*/ 	.byte	0x06
	.zero		1


	//   ....[13]....
        /*0e38*/ 	.word	0x00000620
        /*0e3c*/ 	.word	0x000000ff
        /*0e40*/ 	.word	0x00029888
        /*0e44*/ 	.short	0x0100
        /*0e46*/ 	.byte	0x06
	.zero		1


	//   ....[14]....
        /*0e48*/ 	.word	0x00000750
        /*0e4c*/ 	.word	0x000000ff
        /*0e50*/ 	.word	0x00029890
        /*0e54*/ 	.short	0x0100
        /*0e56*/ 	.byte	0x08
	.zero		1


	//   ....[15]....
        /*0e58*/ 	.word	0x00000760
        /*0e5c*/ 	.word	0x000000ff
        /*0e60*/ 	.word	0x000298a0
        /*0e64*/ 	.short	0x0100
        /*0e66*/ 	.byte	0x08
	.zero		1


	//   ....[16]....
        /*0e68*/ 	.word	0x00000770
        /*0e6c*/ 	.word	0x000000ff
        /*0e70*/ 	.word	0x00029898
        /*0e74*/ 	.short	0x0100
        /*0e76*/ 	.byte	0x08
	.zero		1


	//   ....[17]....
        /*0e78*/ 	.word	0x00000780
        /*0e7c*/ 	.word	0x000000ff
        /*0e80*/ 	.word	0x000298a8
        /*0e84*/ 	.short	0x0100
        /*0e86*/ 	.byte	0x08
	.zero		1


	//   ....[18]....
        /*0e88*/ 	.word	0x000008c0
        /*0e8c*/ 	.word	0x000000ff
        /*0e90*/ 	.word	0x000298b0
        /*0e94*/ 	.short	0x0100
        /*0e96*/ 	.byte	0x08
	.zero		1


	//   ....[19]....
        /*0e98*/ 	.word	0x000008d0
        /*0e9c*/ 	.word	0x000000ff
        /*0ea0*/ 	.word	0x000298c0
        /*0ea4*/ 	.short	0x0100
        /*0ea6*/ 	.byte	0x08
	.zero		1


	//   ....[20]....
        /*0ea8*/ 	.word	0x000008e0
        /*0eac*/ 	.word	0x000000ff
        /*0eb0*/ 	.word	0x000298b8
        /*0eb4*/ 	.short	0x0100
        /*0eb6*/ 	.byte	0x08
	.zero		1


	//   ....[21]....
        /*0eb8*/ 	.word	0x000008f0
        /*0ebc*/ 	.word	0x000000ff
        /*0ec0*/ 	.word	0x000298c8
        /*0ec4*/ 	.short	0x0100
        /*0ec6*/ 	.byte	0x08
	.zero		1


	//   ....[22]....
        /*0ec8*/ 	.word	0x000035c0
        /*0ecc*/ 	.word	0x0000005b
        /*0ed0*/ 	.word	0x00029890
        /*0ed4*/ 	.short	0x010a
        /*0ed6*/ 	.byte	0x3f
	.zero		1


	//   ....[23]....
        /*0ed8*/ 	.word	0x000095c0
        /*0edc*/ 	.word	0x0000005b
        /*0ee0*/ 	.word	0x00029890
        /*0ee4*/ 	.short	0x010a
        /*0ee6*/ 	.byte	0x3f
	.zero		1


	//   ....[24]....
        /*0ee8*/ 	.word	0x0000f290
        /*0eec*/ 	.word	0x0000005b
        /*0ef0*/ 	.word	0x00029890
        /*0ef4*/ 	.short	0x010a
        /*0ef6*/ 	.byte	0x3f
	.zero		1


	//   ....[25]....
        /*0ef8*/ 	.word	0x0000f9f0
        /*0efc*/ 	.word	0x0000000b
        /*0f00*/ 	.word	0x00000000
        /*0f04*/ 	.short	0x0101
        /*0f06*/ 	.byte	0x3f
	.zero		1


	//   ....[26]....
        /*0f08*/ 	.word	0x0000fa30
        /*0f0c*/ 	.word	0x0000005b
        /*0f10*/ 	.word	0x000298b0
        /*0f14*/ 	.short	0x010a
        /*0f16*/ 	.byte	0x3f
	.zero		1


	//   ....[27]....
        /*0f18*/ 	.word	0x00010050
        /*0f1c*/ 	.word	0x0000005b
        /*0f20*/ 	.word	0x00000000
        /*0f24*/ 	.short	0x0101
        /*0f26*/ 	.byte	0x3f
	.zero		1


	//   ....[28]....
        /*0f28*/ 	.word	0x00010880
        /*0f2c*/ 	.word	0x00000012
        /*0f30*/ 	.word	0x00029800
        /*0f34*/ 	.short	0x010a
        /*0f36*/ 	.byte	0x3f
	.zero		1


	//   ....[29]....
        /*0f38*/ 	.word	0x000108d0
        /*0f3c*/ 	.word	0x00000012
        /*0f40*/ 	.word	0x00029800
        /*0f44*/ 	.short	0x010a
        /*0f46*/ 	.byte	0x3f
	.zero		1


	//   ....[30]....
        /*0f48*/ 	.word	0x00011160
        /*0f4c*/ 	.word	0x00000012
        /*0f50*/ 	.word	0x00029800
        /*0f54*/ 	.short	0x010a
        /*0f56*/ 	.byte	0x3f
	.zero		1


	//   ....[31]....
        /*0f58*/ 	.word	0x000144c0
        /*0f5c*/ 	.word	0x00000012
        /*0f60*/ 	.word	0x00029800
        /*0f64*/ 	.short	0x010a
        /*0f66*/ 	.byte	0x3f
	.zero		1


	//   ....[32]....
        /*0f68*/ 	.word	0x00017590
        /*0f6c*/ 	.word	0x00000000
        /*0f70*/ 	.word	0x00029830
        /*0f74*/ 	.short	0x010a
        /*0f76*/ 	.byte	0x3f
	.zero		1


	//   ....[33]....
        /*0f78*/ 	.word	0x000175e0
        /*0f7c*/ 	.word	0x00000000
        /*0f80*/ 	.word	0x00029830
        /*0f84*/ 	.short	0x010a
        /*0f86*/ 	.byte	0x3f
	.zero		1


	//   ....[34]....
        /*0f88*/ 	.word	0x0001a600
        /*0f8c*/ 	.word	0x0000003c
        /*0f90*/ 	.word	0x00000000
        /*0f94*/ 	.short	0x0101
        /*0f96*/ 	.byte	0x3f
	.zero		1


	//   ....[35]....
        /*0f98*/ 	.word	0x0001b7c0
        /*0f9c*/ 	.word	0x0000000b
        /*0fa0*/ 	.word	0x00029830
        /*0fa4*/ 	.short	0x010a
        /*0fa6*/ 	.byte	0x3f
	.zero		1


	//   ....[36]....
        /*0fa8*/ 	.word	0x0001b810
        /*0fac*/ 	.word	0x0000000b
        /*0fb0*/ 	.word	0x00029830
        /*0fb4*/ 	.short	0x010a
        /*0fb6*/ 	.byte	0x3f
	.zero		1


	//   ....[37]....
        /*0fb8*/ 	.word	0x0001c910
        /*0fbc*/ 	.word	0x0000000a
        /*0fc0*/ 	.word	0x00029850
        /*0fc4*/ 	.short	0x010a
        /*0fc6*/ 	.byte	0x3f
	.zero		1


	//   ....[38]....
        /*0fc8*/ 	.word	0x0001c950
        /*0fcc*/ 	.word	0x0000000a
        /*0fd0*/ 	.word	0x00029850
        /*0fd4*/ 	.short	0x010a
        /*0fd6*/ 	.byte	0x3f
	.zero		1


	//   ....[39]....
        /*0fd8*/ 	.word	0x0001e050
        /*0fdc*/ 	.word	0x0000009d
        /*0fe0*/ 	.word	0x00000000
        /*0fe4*/ 	.short	0x0101
        /*0fe6*/ 	.byte	0x3f
	.zero		1


	//   ....[40]....
        /*0fe8*/ 	.word	0x0001ed20
        /*0fec*/ 	.word	0x00000007
        /*0ff0*/ 	.word	0x00000000
        /*0ff4*/ 	.short	0x0101
        /*0ff6*/ 	.byte	0x3f
	.zero		1


	//   ....[41]....
        /*0ff8*/ 	.word	0x0001f390
        /*0ffc*/ 	.word	0x0000000b
        /*1000*/ 	.word	0x00029850
        /*1004*/ 	.short	0x010a
        /*1006*/ 	.byte	0x3f
	.zero		1


	//   ....[42]....
        /*1008*/ 	.word	0x0001f410
        /*100c*/ 	.word	0x0000000b
        /*1010*/ 	.word	0x00029850
        /*1014*/ 	.short	0x010a
        /*1016*/ 	.byte	0x3f
	.zero		1


	//   ....[43]....
        /*1018*/ 	.word	0x0001fa40
        /*101c*/ 	.word	0x00000000
        /*1020*/ 	.word	0x00000000
        /*1024*/ 	.short	0x0101
        /*1026*/ 	.byte	0x3f
	.zero		1


	//   ....[44]....
        /*1028*/ 	.word	0x00021680
        /*102c*/ 	.word	0x00000000
        /*1030*/ 	.word	0x00000000
        /*1034*/ 	.short	0x0101
        /*1036*/ 	.byte	0x3f
	.zero		1


	//   ....[45]....
        /*1038*/ 	.word	0x00023ac0
        /*103c*/ 	.word	0x00000016
        /*1040*/ 	.word	0x00029820
        /*1044*/ 	.short	0x010a
        /*1046*/ 	.byte	0x3f
	.zero		1


	//   ....[46]....
        /*1048*/ 	.word	0x00023b50
        /*104c*/ 	.word	0x00000009
        /*1050*/ 	.word	0x000298a0
        /*1054*/ 	.short	0x010a
        /*1056*/ 	.byte	0x3f
	.zero		1


	//   ....[47]....
        /*1058*/ 	.word	0x00023f80
        /*105c*/ 	.word	0x00000009
        /*1060*/ 	.word	0x000298c0
        /*1064*/ 	.short	0x010a
        /*1066*/ 	.byte	0x3f
	.zero		1


	//   ....[48]....
        /*1068*/ 	.word	0x000242c0
        /*106c*/ 	.word	0x00000008
        /*1070*/ 	.word	0x000298a0
        /*1074*/ 	.short	0x010a
        /*1076*/ 	.byte	0x3f
	.zero		1


	//   ....[49]....
        /*1078*/ 	.word	0x000246e0
        /*107c*/ 	.word	0x00000008
        /*1080*/ 	.word	0x000298c0
        /*1084*/ 	.short	0x010a
        /*1086*/ 	.byte	0x3f
	.zero		1


	//   ....[50]....
        /*1088*/ 	.word	0x00025780
        /*108c*/ 	.word	0x00000000
        /*1090*/ 	.word	0x00029880
        /*1094*/ 	.short	0x010a
        /*1096*/ 	.byte	0x3f
	.zero		1


	//   ....[51]....
        /*1098*/ 	.word	0x00025eb0
        /*109c*/ 	.word	0x00000000
        /*10a0*/ 	.word	0x00029870
        /*10a4*/ 	.short	0x0107
        /*10a6*/ 	.byte	0x3f
	.zero		1


	//   ....[52]....
        /*10a8*/ 	.word	0x00025f70
        /*10ac*/ 	.word	0x00000000
        /*10b0*/ 	.word	0x00029870
        /*10b4*/ 	.short	0x0101
        /*10b6*/ 	.byte	0x3f
	.zero		1


	//   ....[53]....
        /*10b8*/ 	.word	0x00025fc0
        /*10bc*/ 	.word	0x00000000
        /*10c0*/ 	.word	0x00029840
        /*10c4*/ 	.short	0x010a
        /*10c6*/ 	.byte	0x3f
	.zero		1


	//   ....[54]....
        /*10c8*/ 	.word	0x00026690
        /*10cc*/ 	.word	0x00000000
        /*10d0*/ 	.word	0x00029830
        /*10d4*/ 	.short	0x0107
        /*10d6*/ 	.byte	0x3f
	.zero		1


	//   ....[55]....
        /*10d8*/ 	.word	0x00026770
        /*10dc*/ 	.word	0x00000000
        /*10e0*/ 	.word	0x00029830
        /*10e4*/ 	.short	0x0101
        /*10e6*/ 	.byte	0x3f
	.zero		1


	//   ....[56]....
        /*10e8*/ 	.word	0x000270a0
        /*10ec*/ 	.word	0x00000016
        /*10f0*/ 	.word	0x00029800
        /*10f4*/ 	.short	0x0107
        /*10f6*/ 	.byte	0x3f
	.zero		1


	//   ....[57]....
        /*10f8*/ 	.word	0x000271a0
        /*10fc*/ 	.word	0x00000016
        /*1100*/ 	.word	0x00029800
        /*1104*/ 	.short	0x0101
        /*1106*/ 	.byte	0x3f
	.zero		1


	//   ....[58]....
        /*1108*/ 	.word	0x000271c0
        /*110c*/ 	.word	0x00000016
        /*1110*/ 	.word	0x00029820
        /*1114*/ 	.short	0x010a
        /*1116*/ 	.byte	0x3f
	.zero		1


	//   ....[59]....
        /*1118*/ 	.word	0x00027690
        /*111c*/ 	.word	0x00000000
        /*1120*/ 	.word	0x00029880
        /*1124*/ 	.short	0x010a
        /*1126*/ 	.byte	0x3f
	.zero		1


	//   ....[60]....
        /*1128*/ 	.word	0x00027c00
        /*112c*/ 	.word	0x00000000
        /*1130*/ 	.word	0x00029870
        /*1134*/ 	.short	0x0107
        /*1136*/ 	.byte	0x3f
	.zero		1


	//   ....[61]....
        /*1138*/ 	.word	0x00027cc0
        /*113c*/ 	.word	0x00000000
        /*1140*/ 	.word	0x00029870
        /*1144*/ 	.short	0x0101
        /*1146*/ 	.byte	0x3f
	.zero		1


	//   ....[62]....
        /*1148*/ 	.word	0x00027cf0
        /*114c*/ 	.word	0x00000000
        /*1150*/ 	.word	0x00029840
        /*1154*/ 	.short	0x010a
        /*1156*/ 	.byte	0x3f
	.zero		1


	//   ....[63]....
        /*1158*/ 	.word	0x00028230
        /*115c*/ 	.word	0x00000000
        /*1160*/ 	.word	0x00029830
        /*1164*/ 	.short	0x0107
        /*1166*/ 	.byte	0x3f
	.zero		1


	//   ....[64]....
        /*1168*/ 	.word	0x000282f0
        /*116c*/ 	.word	0x00000000
        /*1170*/ 	.word	0x00029830
        /*1174*/ 	.short	0x0101
        /*1176*/ 	.byte	0x3f
	.zero		1


	//   ....[65]....
        /*1178*/ 	.word	0x00028380
        /*117c*/ 	.word	0x00000003
        /*1180*/ 	.word	0x00029870
        /*1184*/ 	.short	0x010a
        /*1186*/ 	.byte	0x3f
	.zero		1


	//   ....[66]....
        /*1188*/ 	.word	0x00028410
        /*118c*/ 	.word	0x00000003
        /*1190*/ 	.word	0x00029860
        /*1194*/ 	.short	0x010a
        /*1196*/ 	.byte	0x3f
	.zero		1


	//   ....[67]....
        /*1198*/ 	.word	0x00028920
        /*119c*/ 	.word	0x00000003
        /*11a0*/ 	.word	0x00029850
        /*11a4*/ 	.short	0x0101
        /*11a6*/ 	.byte	0x3f
	.zero		1


	//   ....[68]....
        /*11a8*/ 	.word	0x000289b0
        /*11ac*/ 	.word	0x00000003
        /*11b0*/ 	.word	0x00000000
        /*11b4*/ 	.short	0x0101
        /*11b6*/ 	.byte	0x3f
	.zero		1


	//   ....[69]....
        /*11b8*/ 	.word	0x00028b70
        /*11bc*/ 	.word	0x00000011
        /*11c0*/ 	.word	0x00029870
        /*11c4*/ 	.short	0x010a
        /*11c6*/ 	.byte	0x3f
	.zero		1


	//   ....[70]....
        /*11c8*/ 	.word	0x00028bf0
        /*11cc*/ 	.word	0x00000011
        /*11d0*/ 	.word	0x00029860
        /*11d4*/ 	.short	0x010a
        /*11d6*/ 	.byte	0x3f
	.zero		1


	//   ....[71]....
        /*11d8*/ 	.word	0x00029110
        /*11dc*/ 	.word	0x00000011
        /*11e0*/ 	.word	0x00029850
        /*11e4*/ 	.short	0x0101
        /*11e6*/ 	.byte	0x3f
	.zero		1


	//   ....[72]....
        /*11e8*/ 	.word	0x000291d0
        /*11ec*/ 	.word	0x00000011
        /*11f0*/ 	.word	0x00000000
        /*11f4*/ 	.short	0x0101
        /*11f6*/ 	.byte	0x3f
	.zero		1


	//   ....[73]....
        /*11f8*/ 	.word	0x00029cb0
        /*11fc*/ 	.word	0x00000004
        /*1200*/ 	.word	0x00029820
        /*1204*/ 	.short	0x010a
        /*1206*/ 	.byte	0x3f
	.zero		1


	//   ....[74]....
        /*1208*/ 	.word	0x00029e20
        /*120c*/ 	.word	0x00000005
        /*1210*/ 	.word	0x00029840
        /*1214*/ 	.short	0x010a
        /*1216*/ 	.byte	0x3f
	.zero		1


	//   ....[75]....
        /*1218*/ 	.word	0x00029ec0
        /*121c*/ 	.word	0x00000017
        /*1220*/ 	.word	0x00029840
        /*1224*/ 	.short	0x010a
        /*1226*/ 	.byte	0x3f
	.zero		1


	//   ....[76]....
        /*1228*/ 	.word	0x00029f00
        /*122c*/ 	.word	0x00000005
        /*1230*/ 	.word	0x00029860
        /*1234*/ 	.short	0x010a
        /*1236*/ 	.byte	0x3f
	.zero		1


	//   ....[77]....
        /*1238*/ 	.word	0x00029f40
        /*123c*/ 	.word	0x00000017
        /*1240*/ 	.word	0x00029860
        /*1244*/ 	.short	0x010a
        /*1246*/ 	.byte	0x3f
	.zero		1


	//   ....[78]....
        /*1248*/ 	.word	0x00029f80
        /*124c*/ 	.word	0x00000005
        /*1250*/ 	.word	0x00029880
        /*1254*/ 	.short	0x010a
        /*1256*/ 	.byte	0x3f
	.zero		1


	//   ....[79]....
        /*1258*/ 	.word	0x00029fc0
        /*125c*/ 	.word	0x00000017
        /*1260*/ 	.word	0x00029880
        /*1264*/ 	.short	0x010a
        /*1266*/ 	.byte	0x3f
	.zero		1


	//   ....[80]....
        /*1268*/ 	.word	0x0002a020
        /*126c*/ 	.word	0x0000005b
        /*1270*/ 	.word	0x00029890
        /*1274*/ 	.short	0x010a
        /*1276*/ 	.byte	0x3f
	.zero		1


	//   ....[81]....
        /*1278*/ 	.word	0x0002a2d0
        /*127c*/ 	.word	0x0000005b
        /*1280*/ 	.word	0x00029890
        /*1284*/ 	.short	0x010a
        /*1286*/ 	.byte	0x3f
	.zero		1


	//   ....[82]....
        /*1288*/ 	.word	0x0002a580
        /*128c*/ 	.word	0x0000005b
        /*1290*/ 	.word	0x00029890
        /*1294*/ 	.short	0x010a
        /*1296*/ 	.byte	0x3f
	.zero		1


	//   ....[83]....
        /*1298*/ 	.word	0x0002a830
        /*129c*/ 	.word	0x0000005b
        /*12a0*/ 	.word	0x000298b0
        /*12a4*/ 	.short	0x010a
        /*12a6*/ 	.byte	0x3f
	.zero		1


	//   ....[84]....
        /*12a8*/ 	.word	0x0002ab40
        /*12ac*/ 	.word	0x00000012
        /*12b0*/ 	.word	0x00029800
        /*12b4*/ 	.short	0x010a
        /*12b6*/ 	.byte	0x3f
	.zero		1


	//   ....[85]....
        /*12b8*/ 	.word	0x0002ad60
        /*12bc*/ 	.word	0x00000012
        /*12c0*/ 	.word	0x00029800
        /*12c4*/ 	.short	0x010a
        /*12c6*/ 	.byte	0x3f
	.zero		1


	//   ....[86]....
        /*12c8*/ 	.word	0x0002adb0
        /*12cc*/ 	.word	0x00000000
        /*12d0*/ 	.word	0x00029830
        /*12d4*/ 	.short	0x010a
        /*12d6*/ 	.byte	0x3f
	.zero		1


	//   ....[87]....
        /*12d8*/ 	.word	0x0002ae00
        /*12dc*/ 	.word	0x0000000b
        /*12e0*/ 	.word	0x00029830
        /*12e4*/ 	.short	0x010a
        /*12e6*/ 	.byte	0x3f
	.zero		1


	//   ....[88]....
        /*12e8*/ 	.word	0x0002ae50
        /*12ec*/ 	.word	0x0000000a
        /*12f0*/ 	.word	0x00029850
        /*12f4*/ 	.short	0x010a
        /*12f6*/ 	.byte	0x3f
	.zero		1


	//   ....[89]....
        /*12f8*/ 	.word	0x0002aea0
        /*12fc*/ 	.word	0x0000000b
        /*1300*/ 	.word	0x00029850
        /*1304*/ 	.short	0x010a
        /*1306*/ 	.byte	0x3f
	.zero		1


	//   ....[90]....
        /*1308*/ 	.word	0x0002c460
        /*130c*/ 	.word	0x00000016
        /*1310*/ 	.word	0x00029820
        /*1314*/ 	.short	0x010a
        /*1316*/ 	.byte	0x3f
	.zero		1


	//   ....[91]....
        /*1318*/ 	.word	0x0002c4b0
        /*131c*/ 	.word	0x00000009
        /*1320*/ 	.word	0x000298a0
        /*1324*/ 	.short	0x010a
        /*1326*/ 	.byte	0x3f
	.zero		1


	//   ....[92]....
        /*1328*/ 	.word	0x0002c500
        /*132c*/ 	.word	0x00000009
        /*1330*/ 	.word	0x000298c0
        /*1334*/ 	.short	0x010a
        /*1336*/ 	.byte	0x3f
	.zero		1


	//   ....[93]....
        /*1338*/ 	.word	0x0002c550
        /*133c*/ 	.word	0x00000008
        /*1340*/ 	.word	0x000298a0
        /*1344*/ 	.short	0x010a
        /*1346*/ 	.byte	0x3f
	.zero		1


	//   ....[94]....
        /*1348*/ 	.word	0x0002c5a0
        /*134c*/ 	.word	0x00000008
        /*1350*/ 	.word	0x000298c0
        /*1354*/ 	.short	0x010a
        /*1356*/ 	.byte	0x3f
	.zero		1


	//   ....[95]....
        /*1358*/ 	.word	0x0002c6c0
        /*135c*/ 	.word	0x00000000
        /*1360*/ 	.word	0x00029880
        /*1364*/ 	.short	0x010a
        /*1366*/ 	.byte	0x3f
	.zero		1


	//   ....[96]....
        /*1368*/ 	.word	0x0002cee0
        /*136c*/ 	.word	0x00000000
        /*1370*/ 	.word	0x00029840
        /*1374*/ 	.short	0x010a
        /*1376*/ 	.byte	0x3f
	.zero		1


	//   ....[97]....
        /*1378*/ 	.word	0x0002dc50
        /*137c*/ 	.word	0x00000016
        /*1380*/ 	.word	0x00029820
        /*1384*/ 	.short	0x010a
        /*1386*/ 	.byte	0x3f
	.zero		1


	//   ....[98]....
        /*1388*/ 	.word	0x0002dca0
        /*138c*/ 	.word	0x00000000
        /*1390*/ 	.word	0x00029880
        /*1394*/ 	.short	0x010a
        /*1396*/ 	.byte	0x3f
	.zero		1


	//   ....[99]....
        /*1398*/ 	.word	0x0002e3c0
        /*139c*/ 	.word	0x00000000
        /*13a0*/ 	.word	0x00029840
        /*13a4*/ 	.short	0x010a
        /*13a6*/ 	.byte	0x3f
	.zero		1


	//   ....[100]....
        /*13a8*/ 	.word	0x0002ea10
        /*13ac*/ 	.word	0x00000003
        /*13b0*/ 	.word	0x00029870
        /*13b4*/ 	.short	0x010a
        /*13b6*/ 	.byte	0x3f
	.zero		1


	//   ....[101]....
        /*13b8*/ 	.word	0x0002ea60
        /*13bc*/ 	.word	0x00000003
        /*13c0*/ 	.word	0x00029860
        /*13c4*/ 	.short	0x010a
        /*13c6*/ 	.byte	0x3f
	.zero		1


	//   ....[102]....
        /*13c8*/ 	.word	0x0002eab0
        /*13cc*/ 	.word	0x00000011
        /*13d0*/ 	.word	0x00029870
        /*13d4*/ 	.short	0x010a
        /*13d6*/ 	.byte	0x3f
	.zero		1


	//   ....[103]....
        /*13d8*/ 	.word	0x0002eb00
        /*13dc*/ 	.word	0x00000011
        /*13e0*/ 	.word	0x00029860
        /*13e4*/ 	.short	0x010a
        /*13e6*/ 	.byte	0x3f
	.zero		1


	//   ....[104]....
        /*13e8*/ 	.word	0x0002f480
        /*13ec*/ 	.word	0x00000004
        /*13f0*/ 	.word	0x00029820
        /*13f4*/ 	.short	0x010a
        /*13f6*/ 	.byte	0x3f
	.zero		1


	//   ....[105]....
        /*13f8*/ 	.word	0x0002f620
        /*13fc*/ 	.word	0x00000005
        /*1400*/ 	.word	0x00029840
        /*1404*/ 	.short	0x010a
        /*1406*/ 	.byte	0x3f
	.zero		1


	//   ....[106]....
        /*1408*/ 	.word	0x0002f670
        /*140c*/ 	.word	0x00000017
        /*1410*/ 	.word	0x00029840
        /*1414*/ 	.short	0x010a
        /*1416*/ 	.byte	0x3f
	.zero		1


	//   ....[107]....
        /*1418*/ 	.word	0x0002f6c0
        /*141c*/ 	.word	0x00000005
        /*1420*/ 	.word	0x00029860
        /*1424*/ 	.short	0x010a
        /*1426*/ 	.byte	0x3f
	.zero		1


	//   ....[108]....
        /*1428*/ 	.word	0x0002f710
        /*142c*/ 	.word	0x00000017
        /*1430*/ 	.word	0x00029860
        /*1434*/ 	.short	0x010a
        /*1436*/ 	.byte	0x3f
	.zero		1


	//   ....[109]....
        /*1438*/ 	.word	0x0002f760
        /*143c*/ 	.word	0x00000005
        /*1440*/ 	.word	0x00029880
        /*1444*/ 	.short	0x010a
        /*1446*/ 	.byte	0x3f
	.zero		1


	//----- nvinfo : EIATTR_NUM_MBARRIERS
	.align		4
.L_157:
        /*1448*/ 	.byte	0x03, 0x38
        /*144a*/ 	.short	0x0016


	//----- nvinfo : EIATTR_EXIT_INSTR_OFFSETS
	.align		4
        /*144c*/ 	.byte	0x04, 0x1c
        /*144e*/ 	.short	(.L_159 - .L_158)


	//   ....[0]....
.L_158:
        /*1450*/ 	.word	0x0002a010


	//----- nvinfo : EIATTR_MAX_THREADS
	.align		4
.L_159:
        /*1454*/ 	.byte	0x04, 0x05
        /*1456*/ 	.short	(.L_161 - .L_160)
.L_160:
        /*1458*/ 	.word	0x00000180
        /*145c*/ 	.word	0x00000001
        /*1460*/ 	.word	0x00000001


	//----- nvinfo : EIATTR_CRS_STACK_SIZE
	.align		4
.L_161:
        /*1464*/ 	.byte	0x04, 0x1e
        /*1466*/ 	.short	(.L_163 - .L_162)
.L_162:
        /*1468*/ 	.word	0x00000000


	//----- nvinfo : EIATTR_CBANK_PARAM_SIZE
	.align		4
.L_163:
        /*146c*/ 	.byte	0x03, 0x19
        /*146e*/ 	.short	0x0af0


	//----- nvinfo : EIATTR_PARAM_CBANK
	.align		4
        /*1470*/ 	.byte	0x04, 0x0a
        /*1472*/ 	.short	(.L_165 - .L_164)
	.align		4
.L_164:
        /*1474*/ 	.word	index@(.nv.constant0._ZN7cutlass13device_kernelIN5flash11enable_sm90INS1_16FlashAttnFwdSm90INS1_25CollectiveMainloopFwdSm90ILi2EN4cute5tupleIJNS5_1CILi1EEES8_S8_EEENS6_IJNS7_ILi128EEENS7_ILi160EEENS7_ILi192EEEEEELi128ENS_12float_e4m3_tEfNS_4arch4Sm90ELb0ELb0ELb1ELb1ELb1ELb1ELb0ELb1ELb1ELb1ELb0ELb0EEENS1_21CollectiveEpilogueFwdINS6_IJSA_SA_SB_EEES9_NS_10bfloat16_tESG_Li256ELb1ELb1ELb0ELb1EEENS1_36VarlenDynamicPersistentTileSchedulerILi128ELi160ELi256ELi128ELb0ELb1ELb1ELb0ELb1ELb1EEEEEEEEEvNT_6ParamsE)
        /*1478*/ 	.short	0x0210
        /*147a*/ 	.short	0x0af0


	//----- nvinfo : EIATTR_SW_WAR
	.align		4
.L_165:
        /*147c*/ 	.byte	0x04, 0x36
        /*147e*/ 	.short	(.L_167 - .L_166)
.L_166:
        /*1480*/ 	.word	0x00000008
.L_167:


//--------------------- .nv.info._ZN7cutlass13device_kernelIN5flash11enable_sm90INS1_16FlashAttnFwdSm90INS1_25CollectiveMainloopFwdSm90ILi2EN4cute5tupleIJNS5_1CILi1EEES8_S8_EEENS6_IJNS7_ILi128EEESA_NS7_ILi192EEEEEELi128ENS_12float_e4m3_tEfNS_4arch4Sm90ELb0ELb1ELb1ELb0ELb1ELb0ELb0ELb1ELb1ELb1ELb0ELb0EEENS1_21CollectiveEpilogueFwdINS6_IJSA_SA_SA_EEES9_NS_10bfloat16_tESF_Li256ELb0ELb1ELb0ELb1EEENS1_30DynamicPersistentTileSchedulerILi256ELi128ELb0ELb1ELb1EEEEEEEEEvNT_6ParamsE --------------------------
	.section	.nv.info._ZN7cutlass13device_kernelIN5flash11enable_sm90INS1_16FlashAttnFwdSm90INS1_25CollectiveMainloopFwdSm90ILi2EN4cute5tupleIJNS5_1CILi1EEES8_S8_EEENS6_IJNS7_ILi128EEESA_NS7_ILi192EEEEEELi128ENS_12float_e4m3_tEfNS_4arch4Sm90ELb0ELb1ELb1ELb0ELb1ELb0ELb0ELb1ELb1ELb1ELb0ELb0EEENS1_21CollectiveEpilogueFwdINS6_IJSA_SA_SA_EEES9_NS_10bfloat16_tESF_Li256ELb0ELb1ELb0ELb1EEENS1_30DynamicPersistentTileSchedulerILi256ELi128ELb0ELb1ELb1EEEEEEEEEvNT_6ParamsE,"",@"SHT_CUDA_INFO"
	.sectionflags	@""
	.align	4


	//----- nvinfo : EIATTR_CUDA_API_VERSION
	.align		4
        /*0000*/ 	.byte	0x04, 0x37
        /*0002*/ 	.short	(.L_169 - .L_168)
.L_168:
        /*0004*/ 	.word	0x00000082


	//----- nvinfo : EIATTR_KPARAM_INFO
	.align		4
.L_169:
        /*0008*/ 	.byte	0x04, 0x17
        /*000a*/ 	.short	(.L_171 - .L_170)
.L_170:
        /*000c*/ 	.word	0x00000000
        /*0010*/ 	.short	0x0000
        /*0012*/ 	.short	0x0070
        /*0014*/ 	.byte	0x00, 0xf0, 0x01, 0x2a


	//----- nvinfo : EIATTR_SPARSE_MMA_MASK
	.align		4
.L_171:
        /*0018*/ 	.byte	0x03, 0x50
        /*001a*/ 	.short	0x0000


	//----- nvinfo : EIATTR_MAXREG_COUNT
	.align		4
        /*001c*/ 	.byte	0x03, 0x1b
        /*001e*/ 	.short	0x00a8


	//----- nvinfo : EIATTR_NUM_BARRIERS
	.align		4
        /*0020*/ 	.byte	0x02, 0x4c
        /*0022*/ 	.byte	0x10
	.zero		1


	//----- nvinfo : EIATTR_EXTERNS
	.align		4
        /*0024*/ 	.byte	0x04, 0x0f
        /*0026*/ 	.short	(.L_173 - .L_172)


	//   ....[0]....
	.align		4
.L_172:
        /*0028*/ 	.word	index@(__assertfail)


	//----- nvinfo : EIATTR_ANNOTATIONS
	.align		4
.L_173:
        /*002c*/ 	.byte	0x04, 0x55
        /*002e*/ 	.short	(.L_175 - .L_174)


	//   ....[0]....
.L_174:
        /* <DEDUP_REMOVED lines=12> */


	//----- nvinfo : EIATTR_MERCURY_ISA_VERSION
	.align		4
.L_175:
        /*00d8*/ 	.byte	0x03, 0x5f
        /*00da*/ 	.short	0x0101


	//----- nvinfo : EIATTR_INT_WARP_WIDE_INSTR_OFFSETS
	.align		4
        /*00dc*/ 	.byte	0x04, 0x31
        /*00de*/ 	.short	(.L_177 - .L_176)


	//   ....[0]....
.L_176:
        /*00e0*/ 	.word	0x000000c0


	//   ....[1]....
        /*00e4*/ 	.word	0x000000d0


	//   ....[2]....
        /*00e8*/ 	.word	0x00000170


	//   ....[3]....
        /*00ec*/ 	.word	0x00012b40


	//   ....[4]....
        /*00f0*/ 	.word	0x00012bd0


	//   ....[5]....
        /*00f4*/ 	.word	0x00015bc0


	//   ....[6]....
        /*00f8*/ 	.word	0x00015c50


	//----- nvinfo : EIATTR_COOP_GROUP_MASK_REGIDS
	.align		4
.L_177:
        /*00fc*/ 	.byte	0x04, 0x29
        /*00fe*/ 	.short	(.L_179 - .L_178)


	//   ....[0]....
.L_178:
        /*0100*/ 	.word	0xffffffff


	//   ....[1]....
        /*0104*/ 	.word	0xffffffff


	//   ....[2]....
        /*0108*/ 	.word	0xffffffff


	//   ....[3]....
        /*010c*/ 	.word	0xffffffff


	//   ....[4]....
        /*0110*/ 	.word	0xffffffff


	//   ....[5]....
        /*0114*/ 	.word	0xffffffff


	//   ....[6]....
        /*0118*/ 	.word	0xffffffff


	//   ....[7]....
        /*011c*/ 	.word	0xffffffff


	//   ....[8]....
        /*0120*/ 	.word	0xffffffff


	//   ....[9]....
        /*0124*/ 	.word	0xffffffff


	//   ....[10]....
        /*0128*/ 	.word	0xffffffff


	//   ....[11]....
        /*012c*/ 	.word	0xffffffff


	//   ....[12]....
        /*0130*/ 	.word	0xffffffff


	//   ....[13]....
        /*0134*/ 	.word	0xffffffff


	//   ....[14]....
        /*0138*/ 	.word	0xffffffff


	//   ....[15]....
        /*013c*/ 	.word	0xffffffff


	//   ....[16]....
        /*0140*/ 	.word	0xffffffff


	//   ....[17]....
        /*0144*/ 	.word	0xffffffff


	//   ....[18]....
        /*0148*/ 	.word	0xffffffff


	//   ....[19]....
        /*014c*/ 	.word	0xffffffff


	//   ....[20]....
        /*0150*/ 	.word	0xffffffff


	//   ....[21]....
        /*0154*/ 	.word	0xffffffff


	//   ....[22]....
        /*0158*/ 	.word	0xffffffff


	//   ....[23]....
        /*015c*/ 	.word	0xffffffff


	//   ....[24]....
        /*0160*/ 	.word	0xffffffff


	//   ....[25]....
        /*0164*/ 	.word	0xffffffff


	//   ....[26]....
        /*0168*/ 	.word	0xffffffff


	//   ....[27]....
        /*016c*/ 	.word	0xffffffff


	//   ....[28]....
        /*0170*/ 	.word	0xffffffff


	//   ....[29]....
        /*0174*/ 	.word	0xffffffff


	//   ....[30]....
        /*0178*/ 	.word	0xffffffff


	//   ....[31]....
        /*017c*/ 	.word	0xffffffff


	//   ....[32]....
        /*0180*/ 	.word	0xffffffff


	//   ....[33]....
        /*0184*/ 	.word	0xffffffff


	//   ....[34]....
        /*0188*/ 	.word	0xffffffff


	//   ....[35]....
        /*018c*/ 	.word	0xffffffff


	//   ....[36]....
        /*0190*/ 	.word	0xffffffff


	//   ....[37]....
        /*0194*/ 	.word	0xffffffff


	//   ....[38]....
        /*0198*/ 	.word	0xffffffff


	//   ....[39]....
        /*019c*/ 	.word	0xffffffff


	//   ....[40]....
        /*01a0*/ 	.word	0xffffffff


	//   ....[41]....
        /*01a4*/ 	.word	0xffffffff


	//   ....[42]....
        /*01a8*/ 	.word	0xffffffff


	//   ....[43]....
        /*01ac*/ 	.word	0xffffffff


	//   ....[44]....
        /*01b0*/ 	.word	0xffffffff


	//   ....[45]....
        /*01b4*/ 	.word	0xffffffff


	//   ....[46]....
        /*01b8*/ 	.word	0xffffffff


	//   ....[47]....
        /*01bc*/ 	.word	0xffffffff


	//   ....[48]....
        /*01c0*/ 	.word	0xffffffff


	//   ....[49]....
        /*01c4*/ 	.word	0xffffffff


	//   ....[50]....
        /*01c8*/ 	.word	0xffffffff


	//   ....[51]....
        /*01cc*/ 	.word	0xffffffff


	//   ....[52]....
        /*01d0*/ 	.word	0xffffffff


	//   ....[53]....
        /*01d4*/ 	.word	0xffffffff


	//   ....[54]....
        /*01d8*/ 	.word	0xffffffff


	//   ....[55]....
        /*01dc*/ 	.word	0xffffffff


	//   ....[56]....
        /*01e0*/ 	.word	0xffffffff


	//   ....[57]....
        /*01e4*/ 	.word	0xffffffff


	//   ....[58]....
        /*01e8*/ 	.word	0xffffffff


	//   ....[59]....
        /*01ec*/ 	.word	0xffffffff


	//   ....[60]....
        /*01f0*/ 	.word	0xffffffff


	//   ....[61]....
        /*01f4*/ 	.word	0xffffffff


	//   ....[62]....
        /*01f8*/ 	.word	0xffffffff


	//   ....[63]....
        /*01fc*/ 	.word	0xffffffff


	//   ....[64]....
        /*0200*/ 	.word	0xffffffff


	//   ....[65]....
        /*0204*/ 	.word	0xffffffff


	//   ....[66]....
        /*0208*/ 	.word	0xffffffff


	//   ....[67]....
        /*020c*/ 	.word	0xffffffff


	//   ....[68]....
        /*0210*/ 	.word	0xffffffff


	//   ....[69]....
        /*0214*/ 	.word	0xffffffff


	//   ....[70]....
        /*0218*/ 	.word	0xffffffff


	//   ....[71]....
        /*021c*/ 	.word	0xffffffff


	//   ....[72]....
        /*0220*/ 	.word	0xffffffff


	//   ....[73]....
        /*0224*/ 	.word	0xffffffff


	//   ....[74]....
        /*0228*/ 	.word	0xffffffff


	//   ....[75]....
        /*022c*/ 	.word	0xffffffff


	//   ....[76]....
        /*0230*/ 	.word	0xffffffff


	//   ....[77]....
        /*0234*/ 	.word	0xffffffff


	//   ....[78]....
        /*0238*/ 	.word	0xffffffff


	//   ....[79]....
        /*023c*/ 	.word	0xffffffff


	//   ....[80]....
        /*0240*/ 	.word	0xffffffff


	//   ....[81]....
        /*0244*/ 	.word	0xffffffff


	//   ....[82]....
        /*0248*/ 	.word	0xffffffff


	//   ....[83]....
        /*024c*/ 	.word	0xffffffff


	//   ....[84]....
        /*0250*/ 	.word	0xffffffff


	//   ....[85]....
        /*0254*/ 	.word	0xffffffff


	//   ....[86]....
        /*0258*/ 	.word	0xffffffff


	//   ....[87]....
        /*025c*/ 	.word	0xffffffff


	//   ....[88]....
        /*0260*/ 	.word	0xffffffff


	//   ....[89]....
        /*0264*/ 	.word	0xffffffff


	//   ....[90]....
        /*0268*/ 	.word	0xffffffff


	//   ....[91]....
        /*026c*/ 	.word	0xffffffff


	//   ....[92]....
        /*0270*/ 	.word	0xffffffff


	//   ....[93]....
        /*0274*/ 	.word	0xffffffff


	//   ....[94]....
        /*0278*/ 	.word	0xffffffff


	//   ....[95]....
        /*027c*/ 	.word	0xffffffff


	//   ....[96]....
        /*0280*/ 	.word	0xffffffff


	//   ....[97]....
        /*0284*/ 	.word	0xffffffff


	//   ....[98]....
        /*0288*/ 	.word	0xffffffff


	//   ....[99]....
        /*028c*/ 	.word	0xffffffff


	//   ....[100]....
        /*0290*/ 	.word	0xffffffff


	//   ....[101]....
        /*0294*/ 	.word	0xffffffff


	//   ....[102]....
        /*0298*/ 	.word	0xffffffff


	//   ....[103]....
        /*029c*/ 	.word	0xffffffff


	//   ....[104]....
        /*02a0*/ 	.word	0xffffffff


	//   ....[105]....
        /*02a4*/ 	.word	0xffffffff


	//   ....[106]....
        /*02a8*/ 	.word	0xffffffff


	//   ....[107]....
        /*02ac*/ 	.word	0xffffffff


	//   ....[108]....
        /*02b0*/ 	.word	0xffffffff


	//   ....[109]....
        /*02b4*/ 	.word	0xffffffff


	//   ....[110]....
        /*02b8*/ 	.word	0xffffffff


	//   ....[111]....
        /*02bc*/ 	.word	0xffffffff


	//   ....[112]....
        /*02c0*/ 	.word	0xffffffff


	//   ....[113]....
        /*02c4*/ 	.word	0xffffffff


	//   ....[114]....
        /*02c8*/ 	.word	0xffffffff


	//   ....[115]....
        /*02cc*/ 	.word	0xffffffff


	//   ....[116]....
        /*02d0*/ 	.word	0xffffffff


	//   ....[117]....
        /*02d4*/ 	.word	0xffffffff


	//   ....[118]....
        /*02d8*/ 	.word	0xffffffff


	//   ....[119]....
        /*02dc*/ 	.word	0xffffffff


	//   ....[120]....
        /*02e0*/ 	.word	0xffffffff


	//   ....[121]....
        /*02e4*/ 	.word	0xffffffff


	//   ....[122]....
        /*02e8*/ 	.word	0xffffffff


	//   ....[123]....
        /*02ec*/ 	.word	0xffffffff


	//   ....[124]....
        /*02f0*/ 	.word	0xffffffff


	//   ....[125]....
        /*02f4*/ 	.word	0xffffffff


	//   ....[126]....
        /*02f8*/ 	.word	0xffffffff


	//   ....[127]....
        /*02fc*/ 	.word	0xffffffff


	//   ....[128]....
        /*0300*/ 	.word	0x0500000f


	//   ....[129]....
        /*0304*/ 	.word	0x0500000f


	//   ....[130]....
        /*0308*/ 	.word	0x0500000f


	//   ....[131]....
        /*030c*/ 	.word	0x0500000f


	//   ....[132]....
        /*0310*/ 	.word	0x0500000f


	//   ....[133]....
        /*0314*/ 	.word	0x0500000f


	//   ....[134]....
        /*0318*/ 	.word	0x0500000f


	//   ....[135]....
        /*031c*/ 	.word	0x0500000f


	//   ....[136]....
        /*0320*/ 	.word	0x0500000f


	//   ....[137]....
        /*0324*/ 	.word	0x0500000f


	//   ....[138]....
        /*0328*/ 	.word	0x0500000f


	//   ....[139]....
        /*032c*/ 	.word	0x0500000f


	//   ....[140]....
        /*0330*/ 	.word	0x0500000f


	//   ....[141]....
        /*0334*/ 	.word	0x0500000f


	//   ....[142]....
        /*0338*/ 	.word	0x0500000f


	//   ....[143]....
        /*033c*/ 	.word	0x0500000f


	//   ....[144]....
        /*0340*/ 	.word	0x0500000f


	//   ....[145]....
        /*0344*/ 	.word	0x0500000f


	//   ....[146]....
        /*0348*/ 	.word	0x0500000f


	//   ....[147]....
        /*034c*/ 	.word	0x0500000f


	//   ....[148]....
        /*0350*/ 	.word	0x0500000f


	//   ....[149]....
        /*0354*/ 	.word	0x0500000f


	//   ....[150]....
        /*0358*/ 	.word	0x0500000f


	//   ....[151]....
        /*035c*/ 	.word	0x0500000f


	//   ....[152]....
        /*0360*/ 	.word	0x0500000f


	//   ....[153]....
        /*0364*/ 	.word	0x0500000f


	//   ....[154]....
        /*0368*/ 	.word	0x0500000f


	//   ....[155]....
        /*036c*/ 	.word	0x0500000f


	//   ....[156]....
        /*0370*/ 	.word	0x0500000f


	//   ....[157]....
        /*0374*/ 	.word	0x0500000f


	//   ....[158]....
        /*0378*/ 	.word	0x0500000f


	//   ....[159]....
        /*037c*/ 	.word	0x0500000f


	//   ....[160]....
        /*0380*/ 	.word	0x0500000f


	//   ....[161]....
        /*0384*/ 	.word	0x0500000f


	//   ....[162]....
        /*0388*/ 	.word	0x0500000f


	//   ....[163]....
        /*038c*/ 	.word	0x0500000f


	//   ....[164]....
        /*0390*/ 	.word	0x0500000f


	//   ....[165]....
        /*0394*/ 	.word	0x0500000f


	//   ....[166]....
        /*0398*/ 	.word	0x0500000f


	//   ....[167]....
        /*039c*/ 	.word	0x0500000f


	//   ....[168]....
        /*03a0*/ 	.word	0x0500000f


	//   ....[169]....
        /*03a4*/ 	.word	0x0500000f


	//----- nvinfo : EIATTR_COOP_GROUP_INSTR_OFFSETS
	.align		4
.L_179:
        /*03a8*/ 	.byte	0x04, 0x28
        /*03aa*/ 	.short	(.L_181 - .L_180)


	//   ....[0]....
.L_180:
        /*03ac*/ 	.word	0x00000080


	//   ....[1]....
        /*03b0*/ 	.word	0x00000090


	//   ....[2]....
        /*03b4*/ 	.word	0x000002d0


	//   ....[3]....
        /*03b8*/ 	.word	0x00000430


	//   ....[4]....
        /*03bc*/ 	.word	0x00000550


	//   ....[5]....
        /*03c0*/ 	.word	0x000006b0


	//   ....[6]....
        /*03c4*/ 	.word	0x00001740


	//   ....[7]....
        /*03c8*/ 	.word	0x000021e0


	//   ....[8]....
        /*03cc*/ 	.word	0x00003540


	//   ....[9]....
        /*03d0*/ 	.word	0x00003da0


	//   ....[10]....
        /*03d4*/ 	.word	0x00003eb0


	//   ....[11]....
        /*03d8*/ 	.word	0x000046e0


	//   ....[12]....
        /*03dc*/ 	.word	0x00004750


	//   ....[13]....
        /*03e0*/ 	.word	0x00005eb0


	//   ....[14]....
        /*03e4*/ 	.word	0x00006820


	//   ....[15]....
        /*03e8*/ 	.word	0x00007400


	//   ....[16]....
        /*03ec*/ 	.word	0x00007420


	//   ....[17]....
        /*03f0*/ 	.word	0x00007db0


	//   ....[18]....
        /*03f4*/ 	.word	0x00007e50


	//   ....[19]....
        /*03f8*/ 	.word	0x0000a330


	//   ....[20]....
        /*03fc*/ 	.word	0x0000a350


	//   ....[21]....
        /*0400*/ 	.word	0x0000a370


	//   ....[22]....
        /*0404*/ 	.word	0x0000a390


	//   ....[23]....
        /*0408*/ 	.word	0x0000bf80


	//   ....[24]....
        /*040c*/ 	.word	0x0000c8e0


	//   ....[25]....
        /*0410*/ 	.word	0x0000d4c0


	//   ....[26]....
        /*0414*/ 	.word	0x0000d4e0


	//   ....[27]....
        /*0418*/ 	.word	0x0000de90


	//   ....[28]....
        /*041c*/ 	.word	0x0000df30


	//   ....[29]....
        /*0420*/ 	.word	0x0000f1f0


	//   ....[30]....
        /*0424*/ 	.word	0x0000f200


	//   ....[31]....
        /*0428*/ 	.word	0x0000f280


	//   ....[32]....
        /*042c*/ 	.word	0x0000f290


	//   ....[33]....
        /*0430*/ 	.word	0x000105f0


	//   ....[34]....
        /*0434*/ 	.word	0x00010600


	//   ....[35]....
        /*0438*/ 	.word	0x00010610


	//   ....[36]....
        /*043c*/ 	.word	0x00010620


	//   ....[37]....
        /*0440*/ 	.word	0x00010630


	//   ....[38]....
        /*0444*/ 	.word	0x00010640


	//   ....[39]....
        /*0448*/ 	.word	0x00010650


	//   ....[40]....
        /*044c*/ 	.word	0x00010660


	//   ....[41]....
        /*0450*/ 	.word	0x00010680


	//   ....[42]....
        /*0454*/ 	.word	0x00010690


	//   ....[43]....
        /*0458*/ 	.word	0x000106b0


	//   ....[44]....
        /*045c*/ 	.word	0x000106c0


	//   ....[45]....
        /*0460*/ 	.word	0x000106f0


	//   ....[46]....
        /*0464*/ 	.word	0x00010710


	//   ....[47]....
        /*0468*/ 	.word	0x00010730


	//   ....[48]....
        /*046c*/ 	.word	0x00010740


	//   ....[49]....
        /*0470*/ 	.word	0x00010750


	//   ....[50]....
        /*0474*/ 	.word	0x00010780


	//   ....[51]....
        /*0478*/ 	.word	0x000107b0


	//   ....[52]....
        /*047c*/ 	.word	0x000107c0


	//   ....[53]....
        /*0480*/ 	.word	0x000107d0


	//   ....[54]....
        /*0484*/ 	.word	0x000107e0


	//   ....[55]....
        /*0488*/ 	.word	0x000107f0


	//   ....[56]....
        /*048c*/ 	.word	0x00010800


	//   ....[57]....
        /*0490*/ 	.word	0x00010810


	//   ....[58]....
        /*0494*/ 	.word	0x00010820


	//   ....[59]....
        /*0498*/ 	.word	0x00010830


	//   ....[60]....
        /*049c*/ 	.word	0x00010840


	//   ....[61]....
        /*04a0*/ 	.word	0x00010850


	//   ....[62]....
        /*04a4*/ 	.word	0x00010860


	//   ....[63]....
        /*04a8*/ 	.word	0x00010870


	//   ....[64]....
        /*04ac*/ 	.word	0x00010880


	//   ....[65]....
        /*04b0*/ 	.word	0x000109a0


	//   ....[66]....
        /*04b4*/ 	.word	0x000109e0


	//   ....[67]....
        /*04b8*/ 	.word	0x00010a10


	//   ....[68]....
        /*04bc*/ 	.word	0x00010a80


	//   ....[69]....
        /*04c0*/ 	.word	0x00010f00


	//   ....[70]....
        /*04c4*/ 	.word	0x00010f20


	//   ....[71]....
        /*04c8*/ 	.word	0x00010ff0


	//   ....[72]....
        /*04cc*/ 	.word	0x00011010


	//   ....[73]....
        /*04d0*/ 	.word	0x000110d0


	//   ....[74]....
        /*04d4*/ 	.word	0x000110f0


	//   ....[75]....
        /*04d8*/ 	.word	0x000111c0


	//   ....[76]....
        /*04dc*/ 	.word	0x000111e0


	//   ....[77]....
        /*04e0*/ 	.word	0x00011820


	//   ....[78]....
        /*04e4*/ 	.word	0x00011850


	//   ....[79]....
        /*04e8*/ 	.word	0x00011920


	//   ....[80]....
        /*04ec*/ 	.word	0x00011940


	//   ....[81]....
        /*04f0*/ 	.word	0x00011a00


	//   ....[82]....
        /*04f4*/ 	.word	0x00011a20


	//   ....[83]....
        /*04f8*/ 	.word	0x00011af0


	//   ....[84]....
        /*04fc*/ 	.word	0x00011b10


	//   ....[85]....
        /*0500*/ 	.word	0x00011ca0


	//   ....[86]....
        /*0504*/ 	.word	0x00013710


	//   ....[87]....
        /*0508*/ 	.word	0x00013740


	//   ....[88]....
        /*050c*/ 	.word	0x00013800


	//   ....[89]....
        /*0510*/ 	.word	0x00013810


	//   ....[90]....
        /*0514*/ 	.word	0x00013880


	//   ....[91]....
        /*0518*/ 	.word	0x00013890


	//   ....[92]....
        /*051c*/ 	.word	0x000138a0


	//   ....[93]....
        /*0520*/ 	.word	0x00013910


	//   ....[94]....
        /*0524*/ 	.word	0x00013c50


	//   ....[95]....
        /*0528*/ 	.word	0x00013c80


	//   ....[96]....
        /*052c*/ 	.word	0x00013ce0


	//   ....[97]....
        /*0530*/ 	.word	0x00013d40


	//   ....[98]....
        /*0534*/ 	.word	0x00013d90


	//   ....[99]....
        /*0538*/ 	.word	0x00013dd0


	//   ....[100]....
        /*053c*/ 	.word	0x00013df0


	//   ....[101]....
        /*0540*/ 	.word	0x00013e30


	//   ....[102]....
        /*0544*/ 	.word	0x000144e0


	//   ....[103]....
        /*0548*/ 	.word	0x00014500


	//   ....[104]....
        /*054c*/ 	.word	0x00014560


	//   ....[105]....
        /*0550*/ 	.word	0x000145c0


	//   ....[106]....
        /*0554*/ 	.word	0x00014610


	//   ....[107]....
        /*0558*/ 	.word	0x00014660


	//   ....[108]....
        /*055c*/ 	.word	0x00014680


	//   ....[109]....
        /*0560*/ 	.word	0x000146c0


	//   ....[110]....
        /*0564*/ 	.word	0x00014dd0


	//   ....[111]....
        /*0568*/ 	.word	0x00014df0


	//   ....[112]....
        /*056c*/ 	.word	0x00014e60


	//   ....[113]....
        /*0570*/ 	.word	0x00014e70


	//   ....[114]....
        /*0574*/ 	.word	0x00014ec0


	//   ....[115]....
        /*0578*/ 	.word	0x00014ed0


	//   ....[116]....
        /*057c*/ 	.word	0x00014ee0


	//   ....[117]....
        /*0580*/ 	.word	0x00014f30


	//   ....[118]....
        /*0584*/ 	.word	0x00015260


	//   ....[119]....
        /*0588*/ 	.word	0x00015280


	//   ....[120]....
        /*058c*/ 	.word	0x00015290


	//   ....[121]....
        /*0590*/ 	.word	0x000152a0


	//   ....[122]....
        /*0594*/ 	.word	0x00015300


	//   ....[123]....
        /*0598*/ 	.word	0x00015310


	//   ....[124]....
        /*059c*/ 	.word	0x00015370


	//   ....[125]....
        /*05a0*/ 	.word	0x000153a0


	//   ....[126]....
        /*05a4*/ 	.word	0x000163c0


	//   ....[127]....
        /*05a8*/ 	.word	0x00016560


	//   ....[128]....
        /*05ac*/ 	.word	0x00016c30


	//   ....[129]....
        /*05b0*/ 	.word	0x00016d10


	//   ....[130]....
        /*05b4*/ 	.word	0x00016df0


	//   ....[131]....
        /*05b8*/ 	.word	0x00016e50


	//   ....[132]....
        /*05bc*/ 	.word	0x00016f30


	//   ....[133]....
        /*05c0*/ 	.word	0x00016f90


	//   ....[134]....
        /*05c4*/ 	.word	0x00017070


	//   ....[135]....
        /*05c8*/ 	.word	0x000170d0


	//   ....[136]....
        /*05cc*/ 	.word	0x000171b0


	//   ....[137]....
        /*05d0*/ 	.word	0x000172e0


	//   ....[138]....
        /*05d4*/ 	.word	0x000173b0


	//   ....[139]....
        /*05d8*/ 	.word	0x00017490


	//   ....[140]....
        /*05dc*/ 	.word	0x00017550


	//   ....[141]....
        /*05e0*/ 	.word	0x000175d0


	//   ....[142]....
        /*05e4*/ 	.word	0x00017690


	//   ....[143]....
        /*05e8*/ 	.word	0x00017710


	//   ....[144]....
        /*05ec*/ 	.word	0x000177e0


	//   ....[145]....
        /*05f0*/ 	.word	0x00017870


	//   ....[146]....
        /*05f4*/ 	.word	0x000178e0


	//   ....[147]....
        /*05f8*/ 	.word	0x00017960


	//   ....[148]....
        /*05fc*/ 	.word	0x00017a30


	//   ....[149]....
        /*0600*/ 	.word	0x00017ab0


	//   ....[150]....
        /*0604*/ 	.word	0x00017b80


	//   ....[151]....
        /*0608*/ 	.word	0x00017c00


	//   ....[152]....
        /*060c*/ 	.word	0x00017cc0


	//   ....[153]....
        /*0610*/ 	.word	0x00017df0


	//   ....[154]....
        /*0614*/ 	.word	0x00017ea0


	//   ....[155]....
        /*0618*/ 	.word	0x00017f00


	//   ....[156]....
        /*061c*/ 	.word	0x00017fc0


	//   ....[157]....
        /*0620*/ 	.word	0x00018020


	//   ....[158]....
        /*0624*/ 	.word	0x000180e0


	//   ....[159]....
        /*0628*/ 	.word	0x00018140


	//   ....[160]....
        /*062c*/ 	.word	0x00018200


	//   ....[161]....
        /*0630*/ 	.word	0x000182f0


	//   ....[162]....
        /*0634*/ 	.word	0x00018390


	//   ....[163]....
        /*0638*/ 	.word	0x000183f0


	//   ....[164]....
        /*063c*/ 	.word	0x000184c0


	//   ....[165]....
        /*0640*/ 	.word	0x00018520


	//   ....[166]....
        /*0644*/ 	.word	0x000185f0


	//   ....[167]....
        /*0648*/ 	.word	0x00018650


	//   ....[168]....
        /*064c*/ 	.word	0x00018720


	//   ....[169]....
        /*0650*/ 	.word	0x00018970


	//----- nvinfo : EIATTR_REG_RECONFIG
	.align		4
.L_181:
        /*0654*/ 	.byte	0x01, 0x54
	.zero		2


	//----- nvinfo : EIATTR_SYSCALL_OFFSETS
	.align		4
        /*0658*/ 	.byte	0x04, 0x46
        /*065a*/ 	.short	(.L_183 - .L_182)


	//   ....[0]....
.L_182:
        /*065c*/ 	.word	0x00001920


	//   ....[1]....
        /*0660*/ 	.word	0x00012d40


	//   ....[2]....
        /*0664*/ 	.word	0x00012eb0


	//   ....[3]....
        /*0668*/ 	.word	0x00013000


	//   ....[4]....
        /*066c*/ 	.word	0x00013140


	//   ....[5]....
        /*0670*/ 	.word	0x00014150


	//----- nvinfo : EIATTR_MBARRIER_INSTR_OFFSETS
	.align		4
.L_183:
        /*0674*/ 	.byte	0x04, 0x39
        /*0676*/ 	.short	(.L_185 - .L_184)


	//   ....[0]....
.L_184:
        /*0678*/ 	.word	0x00000180
        /*067c*/ 	.word	0x000000ff
        /*0680*/ 	.word	0x00022800
        /*0684*/ 	.short	0x0100
        /*0686*/ 	.byte	0x08
	.zero		1


	//   ....[1]....
        /*0688*/ 	.word	0x00000190
        /*068c*/ 	.word	0x000000ff
        /*0690*/ 	.word	0x00022820
        /*0694*/ 	.short	0x0100
        /*0696*/ 	.byte	0x08
	.zero		1


	//   ....[2]....
        /*0698*/ 	.word	0x00000280
        /*069c*/ 	.word	0x000000ff
        /*06a0*/ 	.word	0x00022830
        /*06a4*/ 	.short	0x0100
        /*06a6*/ 	.byte	0x08
	.zero		1


	//   ....[3]....
        /*06a8*/ 	.word	0x00000290
        /*06ac*/ 	.word	0x000000ff
        /*06b0*/ 	.word	0x00022840
        /*06b4*/ 	.short	0x0100
        /*06b6*/ 	.byte	0x08
	.zero		1


	//   ....[4]....
        /*06b8*/ 	.word	0x000002a0
        /*06bc*/ 	.word	0x000000ff
        /*06c0*/ 	.word	0x00022838
        /*06c4*/ 	.short	0x0100
        /*06c6*/ 	.byte	0x08
	.zero		1


	//   ....[5]....
        /*06c8*/ 	.word	0x000002b0
        /*06cc*/ 	.word	0x000000ff
        /*06d0*/ 	.word	0x00022848
        /*06d4*/ 	.short	0x0100
        /*06d6*/ 	.byte	0x08
	.zero		1


	//   ....[6]....
        /*06d8*/ 	.word	0x000003e0
        /*06dc*/ 	.word	0x000000ff
        /*06e0*/ 	.word	0x00022850
        /*06e4*/ 	.short	0x0100
        /*06e6*/ 	.byte	0x08
	.zero		1


	//   ....[7]....
        /*06e8*/ 	.word	0x000003f0
        /*06ec*/ 	.word	0x000000ff
        /*06f0*/ 	.word	0x00022860
        /*06f4*/ 	.short	0x0100
        /*06f6*/ 	.byte	0x08
	.zero		1


	//   ....[8]....
        /*06f8*/ 	.word	0x00000400
        /*06fc*/ 	.word	0x000000ff
        /*0700*/ 	.word	0x00022858
        /*0704*/ 	.short	0x0100
        /*0706*/ 	.byte	0x08
	.zero		1


	//   ....[9]....
        /*0708*/ 	.word	0x00000410
        /*070c*/ 	.word	0x000000ff
        /*0710*/ 	.word	0x00022868
        /*0714*/ 	.short	0x0100
        /*0716*/ 	.byte	0x08
	.zero		1


	//   ....[10]....
        /*0718*/ 	.word	0x00000500
        /*071c*/ 	.word	0x000000ff
        /*0720*/ 	.word	0x00022870
        /*0724*/ 	.short	0x0100
        /*0726*/ 	.byte	0x06
	.zero		1


	//   ....[11]....
        /*0728*/ 	.word	0x00000510
        /*072c*/ 	.word	0x000000ff
        /*0730*/ 	.word	0x00022880
        /*0734*/ 	.short	0x0100
        /*0736*/ 	.byte	0x06
	.zero		1


	//   ....[12]....
        /*0738*/ 	.word	0x00000520
        /*073c*/ 	.word	0x000000ff
        /*0740*/ 	.word	0x00022878
        /*0744*/ 	.short	0x0100
        /*0746*/ 	.byte	0x06
	.zero		1


	//   ....[13]....
        /*0748*/ 	.word	0x00000530
        /*074c*/ 	.word	0x000000ff
        /*0750*/ 	.word	0x00022888
        /*0754*/ 	.short	0x0100
        /*0756*/ 	.byte	0x06
	.zero		1


	//   ....[14]....
        /*0758*/ 	.word	0x00000660
        /*075c*/ 	.word	0x000000ff
        /*0760*/ 	.word	0x00022890
        /*0764*/ 	.short	0x0100
        /*0766*/ 	.byte	0x08
	.zero		1


	//   ....[15]....
        /*0768*/ 	.word	0x00000670
        /*076c*/ 	.word	0x000000ff
        /*0770*/ 	.word	0x000228a0
        /*0774*/ 	.short	0x0100
        /*0776*/ 	.byte	0x08
	.zero		1


	//   ....[16]....
        /*0778*/ 	.word	0x00000680
        /*077c*/ 	.word	0x000000ff
        /*0780*/ 	.word	0x00022898
        /*0784*/ 	.short	0x0100
        /*0786*/ 	.byte	0x08
	.zero		1


	//   ....[17]....
        /*0788*/ 	.word	0x00000690
        /*078c*/ 	.word	0x000000ff
        /*0790*/ 	.word	0x000228a8
        /*0794*/ 	.short	0x0100
        /*0796*/ 	.byte	0x08
	.zero		1


	//   ....[18]....
        /*0798*/ 	.word	0x000007e0
        /*079c*/ 	.word	0x000000ff
        /*07a0*/ 	.word	0x000228b0
        /*07a4*/ 	.short	0x0100
        /*07a6*/ 	.byte	0x08
	.zero		1


	//   ....[19]....
        /*07a8*/ 	.word	0x000007f0
        /*07ac*/ 	.word	0x000000ff
        /*07b0*/ 	.word	0x000228c0
        /*07b4*/ 	.short	0x0100
        /*07b6*/ 	.byte	0x08
	.zero		1


	//   ....[20]....
        /*07b8*/ 	.word	0x00000800
        /*07bc*/ 	.word	0x000000ff
        /*07c0*/ 	.word	0x000228b8
        /*07c4*/ 	.short	0x0100
        /*07c6*/ 	.byte	0x08
	.zero		1


	//   ....[21]....
        /*07c8*/ 	.word	0x00000810
        /*07cc*/ 	.word	0x000000ff
        /*07d0*/ 	.word	0x000228c8
        /*07d4*/ 	.short	0x0100
        /*07d6*/ 	.byte	0x08
	.zero		1


	//   ....[22]....
        /*07d8*/ 	.word	0x00001c00
        /*07dc*/ 	.word	0x000000ff
        /*07e0*/ 	.word	0x00022800
        /*07e4*/ 	.short	0x010a
        /*07e6*/ 	.byte	0x26
	.zero		1


	//   ....[23]....
        /*07e8*/ 	.word	0x00001ca0
        /*07ec*/ 	.word	0x00000007
        /*07f0*/ 	.word	0x00022830
        /*07f4*/ 	.short	0x010a
        /*07f6*/ 	.byte	0x3f
	.zero		1


	//   ....[24]....
        /*07f8*/ 	.word	0x00001ce0
        /*07fc*/ 	.word	0x00000007
        /*0800*/ 	.word	0x00022830
        /*0804*/ 	.short	0x010a
        /*0806*/ 	.byte	0x3f
	.zero		1


	//   ....[25]....
        /*0808*/ 	.word	0x000025e0
        /*080c*/ 	.word	0x000000ff
        /*0810*/ 	.word	0x00000000
        /*0814*/ 	.short	0x0101
        /*0816*/ 	.byte	0x06
	.zero		1


	//   ....[26]....
        /*0818*/ 	.word	0x00005780
        /*081c*/ 	.word	0x000000ff
        /*0820*/ 	.word	0x00022830
        /*0824*/ 	.short	0x010a
        /*0826*/ 	.byte	0x06
	.zero		1


	//   ....[27]....
        /*0828*/ 	.word	0x000057c0
        /*082c*/ 	.word	0x000000ff
        /*0830*/ 	.word	0x00022830
        /*0834*/ 	.short	0x010a
        /*0836*/ 	.byte	0x06
	.zero		1


	//   ....[28]....
        /*0838*/ 	.word	0x00005a90
        /*083c*/ 	.word	0x000000ff
        /*0840*/ 	.word	0x00022850
        /*0844*/ 	.short	0x010a
        /*0846*/ 	.byte	0x06
	.zero		1


	//   ....[29]....
        /*0848*/ 	.word	0x00005ad0
        /*084c*/ 	.word	0x000000ff
        /*0850*/ 	.word	0x00022850
        /*0854*/ 	.short	0x010a
        /*0856*/ 	.byte	0x06
	.zero		1


	//   ....[30]....
        /*0858*/ 	.word	0x00006220
        /*085c*/ 	.word	0x000000ff
        /*0860*/ 	.word	0x00000000
        /*0864*/ 	.short	0x0101
        /*0866*/ 	.byte	0x06
	.zero		1


	//   ....[31]....
        /*0868*/ 	.word	0x000088a0
        /*086c*/ 	.word	0x000000ff
        /*0870*/ 	.word	0x00000000
        /*0874*/ 	.short	0x0101
        /*0876*/ 	.byte	0x06
	.zero		1


	//   ....[32]....
        /*0878*/ 	.word	0x00009190
        /*087c*/ 	.word	0x000000ff
        /*0880*/ 	.word	0x00022830
        /*0884*/ 	.short	0x010a
        /*0886*/ 	.byte	0x06
	.zero		1


	//   ....[33]....
        /*0888*/ 	.word	0x000091d0
        /*088c*/ 	.word	0x000000ff
        /*0890*/ 	.word	0x00022830
        /*0894*/ 	.short	0x010a
        /*0896*/ 	.byte	0x06
	.zero		1


	//   ....[34]....
        /*0898*/ 	.word	0x000094a0
        /*089c*/ 	.word	0x000000ff
        /*08a0*/ 	.word	0x00022850
        /*08a4*/ 	.short	0x010a
        /*08a6*/ 	.byte	0x06
	.zero		1


	//   ....[35]....
        /*08a8*/ 	.word	0x000094e0
        /*08ac*/ 	.word	0x000000ff
        /*08b0*/ 	.word	0x00022850
        /*08b4*/ 	.short	0x010a
        /*08b6*/ 	.byte	0x06
	.zero		1


	//   ....[36]....
        /*08b8*/ 	.word	0x00009c80
        /*08bc*/ 	.word	0x000000ff
        /*08c0*/ 	.word	0x00000000
        /*08c4*/ 	.short	0x0101
        /*08c6*/ 	.byte	0x06
	.zero		1


	//   ....[37]....
        /*08c8*/ 	.word	0x0000b180
        /*08cc*/ 	.word	0x000000ff
        /*08d0*/ 	.word	0x00000000
        /*08d4*/ 	.short	0x0101
        /*08d6*/ 	.byte	0x06
	.zero		1


	//   ....[38]....
        /*08d8*/ 	.word	0x0000b880
        /*08dc*/ 	.word	0x000000ff
        /*08e0*/ 	.word	0x00022830
        /*08e4*/ 	.short	0x010a
        /*08e6*/ 	.byte	0x06
	.zero		1


	//   ....[39]....
        /*08e8*/ 	.word	0x0000b8c0
        /*08ec*/ 	.word	0x000000ff
        /*08f0*/ 	.word	0x00022830
        /*08f4*/ 	.short	0x010a
        /*08f6*/ 	.byte	0x06
	.zero		1


	//   ....[40]....
        /*08f8*/ 	.word	0x0000bb60
        /*08fc*/ 	.word	0x000000ff
        /*0900*/ 	.word	0x00022850
        /*0904*/ 	.short	0x010a
        /*0906*/ 	.byte	0x06
	.zero		1


	//   ....[41]....
        /*0908*/ 	.word	0x0000bba0
        /*090c*/ 	.word	0x000000ff
        /*0910*/ 	.word	0x00022850
        /*0914*/ 	.short	0x010a
        /*0916*/ 	.byte	0x06
	.zero		1


	//   ....[42]....
        /*0918*/ 	.word	0x0000c2e0
        /*091c*/ 	.word	0x000000ff
        /*0920*/ 	.word	0x00000000
        /*0924*/ 	.short	0x0101
        /*0926*/ 	.byte	0x06
	.zero		1


	//   ....[43]....
        /*0928*/ 	.word	0x0000e960
        /*092c*/ 	.word	0x000000ff
        /*0930*/ 	.word	0x00000000
        /*0934*/ 	.short	0x0101
        /*0936*/ 	.byte	0x06
	.zero		1


	//   ....[44]....
        /*0938*/ 	.word	0x0000ef50
        /*093c*/ 	.word	0x000000ff
        /*0940*/ 	.word	0x00022850
        /*0944*/ 	.short	0x010a
        /*0946*/ 	.byte	0x05
	.zero		1


	//   ....[45]....
        /*0948*/ 	.word	0x0000ef90
        /*094c*/ 	.word	0x000000ff
        /*0950*/ 	.word	0x00022850
        /*0954*/ 	.short	0x010a
        /*0956*/ 	.byte	0x05
	.zero		1


	//   ....[46]....
        /*0958*/ 	.word	0x0000f550
        /*095c*/ 	.word	0x000000ff
        /*0960*/ 	.word	0x00000000
        /*0964*/ 	.short	0x0101
        /*0966*/ 	.byte	0x04
	.zero		1


	//   ....[47]....
        /*0968*/ 	.word	0x00010ed0
        /*096c*/ 	.word	0x00000003
        /*0970*/ 	.word	0x00000000
        /*0974*/ 	.short	0x0101
        /*0976*/ 	.byte	0x3f
	.zero		1


	//   ....[48]....
        /*0978*/ 	.word	0x00013530
        /*097c*/ 	.word	0x00000000
        /*0980*/ 	.word	0x00022880
        /*0984*/ 	.short	0x010a
        /*0986*/ 	.byte	0x3f
	.zero		1


	//   ....[49]....
        /*0988*/ 	.word	0x000139d0
        /*098c*/ 	.word	0x00000000
        /*0990*/ 	.word	0x00022870
        /*0994*/ 	.short	0x0107
        /*0996*/ 	.byte	0x3f
	.zero		1


	//   ....[50]....
        /*0998*/ 	.word	0x00013a90
        /*099c*/ 	.word	0x00000000
        /*09a0*/ 	.word	0x00022870
        /*09a4*/ 	.short	0x0101
        /*09a6*/ 	.byte	0x3f
	.zero		1


	//   ....[51]....
        /*09a8*/ 	.word	0x00013ac0
        /*09ac*/ 	.word	0x00000000
        /*09b0*/ 	.word	0x00022840
        /*09b4*/ 	.short	0x010a
        /*09b6*/ 	.byte	0x3f
	.zero		1


	//   ....[52]....
        /*09b8*/ 	.word	0x00013f30
        /*09bc*/ 	.word	0x00000000
        /*09c0*/ 	.word	0x00022830
        /*09c4*/ 	.short	0x0107
        /*09c6*/ 	.byte	0x3f
	.zero		1


	//   ....[53]....
        /*09c8*/ 	.word	0x00013ff0
        /*09cc*/ 	.word	0x00000000
        /*09d0*/ 	.word	0x00022830
        /*09d4*/ 	.short	0x0101
        /*09d6*/ 	.byte	0x3f
	.zero		1


	//   ....[54]....
        /*09d8*/ 	.word	0x000147b0
        /*09dc*/ 	.word	0x00000011
        /*09e0*/ 	.word	0x00022800
        /*09e4*/ 	.short	0x0107
        /*09e6*/ 	.byte	0x3f
	.zero		1


	//   ....[55]....
        /*09e8*/ 	.word	0x000148a0
        /*09ec*/ 	.word	0x00000011
        /*09f0*/ 	.word	0x00022800
        /*09f4*/ 	.short	0x0101
        /*09f6*/ 	.byte	0x3f
	.zero		1


	//   ....[56]....
        /*09f8*/ 	.word	0x000148c0
        /*09fc*/ 	.word	0x00000011
        /*0a00*/ 	.word	0x00022820
        /*0a04*/ 	.short	0x010a
        /*0a06*/ 	.byte	0x3f
	.zero		1


	//   ....[57]....
        /*0a08*/ 	.word	0x00014c40
        /*0a0c*/ 	.word	0x00000000
        /*0a10*/ 	.word	0x00022880
        /*0a14*/ 	.short	0x010a
        /*0a16*/ 	.byte	0x3f
	.zero		1


	//   ....[58]....
        /*0a18*/ 	.word	0x00014fc0
        /*0a1c*/ 	.word	0x00000000
        /*0a20*/ 	.word	0x00022870
        /*0a24*/ 	.short	0x0107
        /*0a26*/ 	.byte	0x3f
	.zero		1


	//   ....[59]....
        /*0a28*/ 	.word	0x00015080
        /*0a2c*/ 	.word	0x00000000
        /*0a30*/ 	.word	0x00022870
        /*0a34*/ 	.short	0x0101
        /*0a36*/ 	.byte	0x3f
	.zero		1


	//   ....[60]....
        /*0a38*/ 	.word	0x000150b0
        /*0a3c*/ 	.word	0x00000000
        /*0a40*/ 	.word	0x00022840
        /*0a44*/ 	.short	0x010a
        /*0a46*/ 	.byte	0x3f
	.zero		1


	//   ....[61]....
        /*0a48*/ 	.word	0x00015470
        /*0a4c*/ 	.word	0x00000000
        /*0a50*/ 	.word	0x00022830
        /*0a54*/ 	.short	0x0107
        /*0a56*/ 	.byte	0x3f
	.zero		1


	//   ....[62]....
        /*0a58*/ 	.word	0x00015530
        /*0a5c*/ 	.word	0x00000000
        /*0a60*/ 	.word	0x00022830
        /*0a64*/ 	.short	0x0101
        /*0a66*/ 	.byte	0x3f
	.zero		1


	//   ....[63]....
        /*0a68*/ 	.word	0x000155c0
        /*0a6c*/ 	.word	0x00000000
        /*0a70*/ 	.word	0x00022870
        /*0a74*/ 	.short	0x010a
        /*0a76*/ 	.byte	0x3f
	.zero		1


	//   ....[64]....
        /*0a78*/ 	.word	0x00015650
        /*0a7c*/ 	.word	0x00000000
        /*0a80*/ 	.word	0x00022860
        /*0a84*/ 	.short	0x010a
        /*0a86*/ 	.byte	0x3f
	.zero		1


	//   ....[65]....
        /*0a88*/ 	.word	0x00015ab0
        /*0a8c*/ 	.word	0x00000000
        /*0a90*/ 	.word	0x00022850
        /*0a94*/ 	.short	0x0101
        /*0a96*/ 	.byte	0x3f
	.zero		1


	//   ....[66]....
        /*0a98*/ 	.word	0x00015b30
        /*0a9c*/ 	.word	0x00000000
        /*0aa0*/ 	.word	0x00000000
        /*0aa4*/ 	.short	0x0101
        /*0aa6*/ 	.byte	0x3f
	.zero		1


	//   ....[67]....
        /*0aa8*/ 	.word	0x00015d00
        /*0aac*/ 	.word	0x00000012
        /*0ab0*/ 	.word	0x00022870
        /*0ab4*/ 	.short	0x010a
        /*0ab6*/ 	.byte	0x3f
	.zero		1


	//   ....[68]....
        /*0ab8*/ 	.word	0x00015d80
        /*0abc*/ 	.word	0x00000012
        /*0ac0*/ 	.word	0x00022860
        /*0ac4*/ 	.short	0x010a
        /*0ac6*/ 	.byte	0x3f
	.zero		1


	//   ....[69]....
        /*0ac8*/ 	.word	0x000161f0
        /*0acc*/ 	.word	0x00000012
        /*0ad0*/ 	.word	0x00022850
        /*0ad4*/ 	.short	0x0101
        /*0ad6*/ 	.byte	0x3f
	.zero		1


	//   ....[70]....
        /*0ad8*/ 	.word	0x00016270
        /*0adc*/ 	.word	0x00000012
        /*0ae0*/ 	.word	0x00000000
        /*0ae4*/ 	.short	0x0101
        /*0ae6*/ 	.byte	0x3f
	.zero		1


	//   ....[71]....
        /*0ae8*/ 	.word	0x000164e0
        /*0aec*/ 	.word	0x00000005
        /*0af0*/ 	.word	0x00022820
        /*0af4*/ 	.short	0x010a
        /*0af6*/ 	.byte	0x3f
	.zero		1


	//   ....[72]....
        /*0af8*/ 	.word	0x00016660
        /*0afc*/ 	.word	0x00000003
        /*0b00*/ 	.word	0x00022840
        /*0b04*/ 	.short	0x010a
        /*0b06*/ 	.byte	0x3f
	.zero		1


	//   ....[73]....
        /*0b08*/ 	.word	0x00016700
        /*0b0c*/ 	.word	0x00000013
        /*0b10*/ 	.word	0x00022840
        /*0b14*/ 	.short	0x010a
        /*0b16*/ 	.byte	0x3f
	.zero		1


	//   ....[74]....
        /*0b18*/ 	.word	0x00016740
        /*0b1c*/ 	.word	0x00000003
        /*0b20*/ 	.word	0x00022860
        /*0b24*/ 	.short	0x010a
        /*0b26*/ 	.byte	0x3f
	.zero		1


	//   ....[75]....
        /*0b28*/ 	.word	0x00016780
        /*0b2c*/ 	.word	0x00000013
        /*0b30*/ 	.word	0x00022860
        /*0b34*/ 	.short	0x010a
        /*0b36*/ 	.byte	0x3f
	.zero		1


	//   ....[76]....
        /*0b38*/ 	.word	0x000167c0
        /*0b3c*/ 	.word	0x00000003
        /*0b40*/ 	.word	0x00022880
        /*0b44*/ 	.short	0x010a
        /*0b46*/ 	.byte	0x3f
	.zero		1


	//   ....[77]....
        /*0b48*/ 	.word	0x00016800
        /*0b4c*/ 	.word	0x00000013
        /*0b50*/ 	.word	0x00022880
        /*0b54*/ 	.short	0x010a
        /*0b56*/ 	.byte	0x3f
	.zero		1


	//   ....[78]....
        /*0b58*/ 	.word	0x00016870
        /*0b5c*/ 	.word	0x00000003
        /*0b60*/ 	.word	0x00022800
        /*0b64*/ 	.short	0x010a
        /*0b66*/ 	.byte	0x3f
	.zero		1


	//   ....[79]....
        /*0b68*/ 	.word	0x000168c0
        /*0b6c*/ 	.word	0x00000007
        /*0b70*/ 	.word	0x00022830
        /*0b74*/ 	.short	0x010a
        /*0b76*/ 	.byte	0x3f
	.zero		1


	//   ....[80]....
        /*0b78*/ 	.word	0x00016920
        /*0b7c*/ 	.word	0x00000005
        /*0b80*/ 	.word	0x00022830
        /*0b84*/ 	.short	0x010a
        /*0b86*/ 	.byte	0x3f
	.zero		1


	//   ....[81]....
        /*0b88*/ 	.word	0x00016980
        /*0b8c*/ 	.word	0x00000005
        /*0b90*/ 	.word	0x00022850
        /*0b94*/ 	.short	0x010a
        /*0b96*/ 	.byte	0x3f
	.zero		1


	//   ....[82]....
        /*0b98*/ 	.word	0x000169e0
        /*0b9c*/ 	.word	0x00000005
        /*0ba0*/ 	.word	0x00022830
        /*0ba4*/ 	.short	0x010a
        /*0ba6*/ 	.byte	0x3f
	.zero		1


	//   ....[83]....
        /*0ba8*/ 	.word	0x00016a40
        /*0bac*/ 	.word	0x00000005
        /*0bb0*/ 	.word	0x00022850
        /*0bb4*/ 	.short	0x010a
        /*0bb6*/ 	.byte	0x3f
	.zero		1


	//   ....[84]....
        /*0bb8*/ 	.word	0x00016aa0
        /*0bbc*/ 	.word	0x00000005
        /*0bc0*/ 	.word	0x00022830
        /*0bc4*/ 	.short	0x010a
        /*0bc6*/ 	.byte	0x3f
	.zero		1


	//   ....[85]....
        /*0bc8*/ 	.word	0x00016b00
        /*0bcc*/ 	.word	0x00000005
        /*0bd0*/ 	.word	0x00022850
        /*0bd4*/ 	.short	0x010a
        /*0bd6*/ 	.byte	0x3f
	.zero		1


	//   ....[86]....
        /*0bd8*/ 	.word	0x00016b60
        /*0bdc*/ 	.word	0x00000007
        /*0be0*/ 	.word	0x00022850
        /*0be4*/ 	.short	0x010a
        /*0be6*/ 	.byte	0x3f
	.zero		1


	//   ....[87]....
        /*0be8*/ 	.word	0x00016c60
        /*0bec*/ 	.word	0x00000000
        /*0bf0*/ 	.word	0x00022880
        /*0bf4*/ 	.short	0x010a
        /*0bf6*/ 	.byte	0x3f
	.zero		1


	//   ....[88]....
        /*0bf8*/ 	.word	0x00017230
        /*0bfc*/ 	.word	0x00000000
        /*0c00*/ 	.word	0x00022840
        /*0c04*/ 	.short	0x010a
        /*0c06*/ 	.byte	0x3f
	.zero		1


	//   ....[89]....
        /*0c08*/ 	.word	0x00017cf0
        /*0c0c*/ 	.word	0x00000011
        /*0c10*/ 	.word	0x00022820
        /*0c14*/ 	.short	0x010a
        /*0c16*/ 	.byte	0x3f
	.zero		1


	//   ....[90]....
        /*0c18*/ 	.word	0x00017d40
        /*0c1c*/ 	.word	0x00000000
        /*0c20*/ 	.word	0x00022880
        /*0c24*/ 	.short	0x010a
        /*0c26*/ 	.byte	0x3f
	.zero		1


	//   ....[91]....
        /*0c28*/ 	.word	0x00018240
        /*0c2c*/ 	.word	0x00000000
        /*0c30*/ 	.word	0x00022840
        /*0c34*/ 	.short	0x010a
        /*0c36*/ 	.byte	0x3f
	.zero		1


	//   ....[92]....
        /*0c38*/ 	.word	0x00018750
        /*0c3c*/ 	.word	0x00000000
        /*0c40*/ 	.word	0x00022870
        /*0c44*/ 	.short	0x010a
        /*0c46*/ 	.byte	0x3f
	.zero		1


	//   ....[93]....
        /*0c48*/ 	.word	0x000187a0
        /*0c4c*/ 	.word	0x00000000
        /*0c50*/ 	.word	0x00022860
        /*0c54*/ 	.short	0x010a
        /*0c56*/ 	.byte	0x3f
	.zero		1


	//   ....[94]....
        /*0c58*/ 	.word	0x000187f0
        /*0c5c*/ 	.word	0x00000012
        /*0c60*/ 	.word	0x00022870
        /*0c64*/ 	.short	0x010a
        /*0c66*/ 	.byte	0x3f
	.zero		1


	//   ....[95]....
        /*0c68*/ 	.word	0x00018840
        /*0c6c*/ 	.word	0x00000012
        /*0c70*/ 	.word	0x00022860
        /*0c74*/ 	.short	0x010a
        /*0c76*/ 	.byte	0x3f
	.zero		1


	//   ....[96]....
        /*0c78*/ 	.word	0x00018890
        /*0c7c*/ 	.word	0x00000005
        /*0c80*/ 	.word	0x00022820
        /*0c84*/ 	.short	0x010a
        /*0c86*/ 	.byte	0x3f
	.zero		1


	//   ....[97]....
        /*0c88*/ 	.word	0x00018a30
        /*0c8c*/ 	.word	0x00000003
        /*0c90*/ 	.word	0x00022840
        /*0c94*/ 	.short	0x010a
        /*0c96*/ 	.byte	0x3f
	.zero		1


	//   ....[98]....
        /*0c98*/ 	.word	0x00018a80
        /*0c9c*/ 	.word	0x00000013
        /*0ca0*/ 	.word	0x00022840
        /*0ca4*/ 	.short	0x010a
        /*0ca6*/ 	.byte	0x3f
	.zero		1


	//   ....[99]....
        /*0ca8*/ 	.word	0x00018ad0
        /*0cac*/ 	.word	0x00000003
        /*0cb0*/ 	.word	0x00022860
        /*0cb4*/ 	.short	0x010a
        /*0cb6*/ 	.byte	0x3f
	.zero		1


	//   ....[100]....
        /*0cb8*/ 	.word	0x00018b20
        /*0cbc*/ 	.word	0x00000013
        /*0cc0*/ 	.word	0x00022860
        /*0cc4*/ 	.short	0x010a
        /*0cc6*/ 	.byte	0x3f
	.zero		1


	//   ....[101]....
        /*0cc8*/ 	.word	0x00018b70
        /*0ccc*/ 	.word	0x00000003
        /*0cd0*/ 	.word	0x00022880
        /*0cd4*/ 	.short	0x010a
        /*0cd6*/ 	.byte	0x3f
	.zero		1


	//----- nvinfo : EIATTR_NUM_MBARRIERS
	.align		4
.L_185:
        /*0cd8*/ 	.byte	0x03, 0x38
        /*0cda*/ 	.short	0x0016


	//----- nvinfo : EIATTR_EXIT_INSTR_OFFSETS
	.align		4
        /*0cdc*/ 	.byte	0x04, 0x1c
        /*0cde*/ 	.short	(.L_187 - .L_186)


	//   ....[0]....
.L_186:
        /*0ce0*/ 	.word	0x00000990


	//   ....[1]....
        /*0ce4*/ 	.word	0x00011c10


	//   ....[2]....
        /*0ce8*/ 	.word	0x00016850


	//----- nvinfo : EIATTR_MAX_THREADS
	.align		4
.L_187:
        /*0cec*/ 	.byte	0x04, 0x05
        /*0cee*/ 	.short	(.L_189 - .L_188)
.L_188:
        /*0cf0*/ 	.word	0x00000180
        /*0cf4*/ 	.word	0x00000001
        /*0cf8*/ 	.word	0x00000001


	//----- nvinfo : EIATTR_CRS_STACK_SIZE
	.align		4
.L_189:
        /*0cfc*/ 	.byte	0x04, 0x1e
        /*0cfe*/ 	.short	(.L_191 - .L_190)
.L_190:
        /*0d00*/ 	.word	0x00000000


	//----- nvinfo : EIATTR_CBANK_PARAM_SIZE
	.align		4
.L_191:
        /*0d04*/ 	.byte	0x03, 0x19
        /*0d06*/ 	.short	0x0af0


	//----- nvinfo : EIATTR_PARAM_CBANK
	.align		4
        /*0d08*/ 	.byte	0x04, 0x0a
        /*0d0a*/ 	.short	(.L_193 - .L_192)
	.align		4
.L_192:
        /*0d0c*/ 	.word	index@(.nv.constant0._ZN7cutlass13device_kernelIN5flash11enable_sm90INS1_16FlashAttnFwdSm90INS1_25CollectiveMainloopFwdSm90ILi2EN4cute5tupleIJNS5_1CILi1EEES8_S8_EEENS6_IJNS7_ILi128EEESA_NS7_ILi192EEEEEELi128ENS_12float_e4m3_tEfNS_4arch4Sm90ELb0ELb1ELb1ELb0ELb1ELb0ELb0ELb1ELb1ELb1ELb0ELb0EEENS1_21CollectiveEpilogueFwdINS6_IJSA_SA_SA_EEES9_NS_10bfloat16_tESF_Li256ELb0ELb1ELb0ELb1EEENS1_30DynamicPersistentTileSchedulerILi256ELi128ELb0ELb1ELb1EEEEEEEEEvNT_6ParamsE)
        /*0d10*/ 	.short	0x0210
        /*0d12*/ 	.short	0x0af0


	//----- nvinfo : EIATTR_SW_WAR
	.align		4
.L_193:
        /*0d14*/ 	.byte	0x04, 0x36
        /*0d16*/ 	.short	(.L_195 - .L_194)
.L_194:
        /*0d18*/ 	.word	0x00000008
.L_195:


//--------------------- .nv.info._ZN7cutlass13device_kernelIN5flash11enable_sm90INS1_16FlashAttnFwdSm90INS1_25CollectiveMainloopFwdSm90ILi2EN4cute5tupleIJNS5_1CILi1EEES8_S8_EEENS6_IJNS7_ILi128EEESA_NS7_ILi192EEEEEELi128ENS_12float_e4m3_tEfNS_4arch4Sm90ELb0ELb1ELb1ELb1ELb1ELb0ELb0ELb1ELb1ELb1ELb0ELb0EEENS1_21CollectiveEpilogueFwdINS6_IJSA_SA_SA_EEES9_NS_10bfloat16_tESF_Li256ELb1ELb1ELb0ELb1EEENS1_36VarlenDynamicPersistentTileSchedulerILi128ELi128ELi256ELi128ELb0ELb1ELb1ELb1ELb0ELb1EEEEEEEEEvNT_6ParamsE --------------------------
	.section	.nv.info._ZN7cutlass13device_kernelIN5flash11enable_sm90INS1_16FlashAttnFwdSm90INS1_25CollectiveMainloopFwdSm90ILi2EN4cute5tupleIJNS5_1CILi1EEES8_S8_EEENS6_IJNS7_ILi128EEESA_NS7_ILi192EEEEEELi128ENS_12float_e4m3_tEfNS_4arch4Sm90ELb0ELb1ELb1ELb1ELb1ELb0ELb0ELb1ELb1ELb1ELb0ELb0EEENS1_21CollectiveEpilogueFwdINS6_IJSA_SA_SA_EEES9_NS_10bfloat16_tESF_Li256ELb1ELb1ELb0ELb1EEENS1_36VarlenDynamicPersistentTileSchedulerILi128ELi128ELi256ELi128ELb0ELb1ELb1ELb1ELb0ELb1EEEEEEEEEvNT_6ParamsE,"",@"SHT_CUDA_INFO"
	.sectionflags	@""
	.align	4


	//----- nvinfo : EIATTR_CUDA_API_VERSION
	.align		4
        /*0000*/ 	.byte	0x04, 0x37
        /*0002*/ 	.short	(.L_197 - .L_196)
.L_196:
        /*0004*/ 	.word	0x00000082


	//----- nvinfo : EIATTR_KPARAM_INFO
	.align		4
.L_197:
        /*0008*/ 	.byte	0x04, 0x17
        /*000a*/ 	.short	(.L_199 - .L_198)
.L_198:
        /*000c*/ 	.word	0x00000000
        /*0010*/ 	.short	0x0000
        /*0012*/ 	.short	0x0070
        /*0014*/ 	.byte	0x00, 0xf0, 0x01, 0x2a


	//----- nvinfo : EIATTR_SPARSE_MMA_MASK
	.align		4
.L_199:
        /*0018*/ 	.byte	0x03, 0x50
        /*001a*/ 	.short	0x0000


	//----- nvinfo : EIATTR_MAXREG_COUNT
	.align		4
        /*001c*/ 	.byte	0x03, 0x1b
        /*001e*/ 	.short	0x00a8


	//----- nvinfo : EIATTR_NUM_BARRIERS
	.align		4
        /*0020*/ 	.byte	0x02, 0x4c
        /*0022*/ 	.byte	0x10
	.zero		1


	//----- nvinfo : EIATTR_EXTERNS
	.align		4
        /*0024*/ 	.byte	0x04, 0x0f
        /*0026*/ 	.short	(.L_201 - .L_200)


	//   ....[0]....
	.align		4
.L_200:
        /*0028*/ 	.word	index@(__assertfail)


	//----- nvinfo : EIATTR_ANNOTATIONS
	.align		4
.L_201:
        /*002c*/ 	.byte	0x04, 0x55
        /*002e*/ 	.short	(.L_203 - .L_202)


	//   ....[0]....
.L_202:
        /* <DEDUP_REMOVED lines=19> */


	//----- nvinfo : EIATTR_MERCURY_ISA_VERSION
	.align		4
.L_203:
        /*0148*/ 	.byte	0x03, 0x5f
        /*014a*/ 	.short	0x0101


	//----- nvinfo : EIATTR_UNUSED_LOAD_BYTE_OFFSET
	.align		4
        /*014c*/ 	.byte	0x04, 0x44
        /*014e*/ 	.short	(.L_205 - .L_204)


	//   ....[0]....
.L_204:
        /*0150*/ 	.word	0x00000980
        /*0154*/ 	.word	0x0000fff0


	//   ....[1]....
        /*0158*/ 	.word	0x0000f7f0
        /*015c*/ 	.word	0x0000fff0


	//----- nvinfo : EIATTR_INT_WARP_WIDE_INSTR_OFFSETS
	.align		4
.L_205:
        /*0160*/ 	.byte	0x04, 0x31
        /*0162*/ 	.short	(.L_207 - .L_206)


	//   ....[0]....
.L_206:
        /*0164*/ 	.word	0x000000c0


	//   ....[1]....
        /*0168*/ 	.word	0x000000d0


	//   ....[2]....
        /*016c*/ 	.word	0x00000170


	//   ....[3]....
        /*0170*/ 	.word	0x000135d0


	//   ....[4]....
        /*0174*/ 	.word	0x00013660


	//   ....[5]....
        /*0178*/ 	.word	0x00016920


	//   ....[6]....
        /*017c*/ 	.word	0x000169b0


	//----- nvinfo : EIATTR_COOP_GROUP_MASK_REGIDS
	.align		4
.L_207:
        /*0180*/ 	.byte	0x04, 0x29
        /*0182*/ 	.short	(.L_209 - .L_208)


	//   ....[0]....
.L_208:
        /*0184*/ 	.word	0xffffffff


	//   ....[1]....
        /*0188*/ 	.word	0xffffffff


	//   ....[2]....
        /*018c*/ 	.word	0xffffffff


	//   ....[3]....
        /*0190*/ 	.word	0xffffffff


	//   ....[4]....
        /*0194*/ 	.word	0xffffffff


	//   ....[5]....
        /*0198*/ 	.word	0xffffffff


	//   ....[6]....
        /*019c*/ 	.word	0xffffffff


	//   ....[7]....
        /*01a0*/ 	.word	0xffffffff


	//   ....[8]....
        /*01a4*/ 	.word	0xffffffff


	//   ....[9]....
        /*01a8*/ 	.word	0xffffffff


	//   ....[10]....
        /*01ac*/ 	.word	0xffffffff


	//   ....[11]....
        /*01b0*/ 	.word	0xffffffff


	//   ....[12]....
        /*01b4*/ 	.word	0xffffffff


	//   ....[13]....
        /*01b8*/ 	.word	0xffffffff


	//   ....[14]....
        /*01bc*/ 	.word	0xffffffff


	//   ....[15]....
        /*01c0*/ 	.word	0xffffffff


	//   ....[16]....
        /*01c4*/ 	.word	0xffffffff


	//   ....[17]....
        /*01c8*/ 	.word	0xffffffff


	//   ....[18]....
        /*01cc*/ 	.word	0xffffffff


	//   ....[19]....
        /*01d0*/ 	.word	0xffffffff


	//   ....[20]....
        /*01d4*/ 	.word	0xffffffff


	//   ....[21]....
        /*01d8*/ 	.word	0xffffffff


	//   ....[22]....
        /*01dc*/ 	.word	0xffffffff


	//   ....[23]....
        /*01e0*/ 	.word	0xffffffff


	//   ....[24]....
        /*01e4*/ 	.word	0xffffffff


	//   ....[25]....
        /*01e8*/ 	.word	0xffffffff


	//   ....[26]....
        /*01ec*/ 	.word	0xffffffff


	//   ....[27]....
        /*01f0*/ 	.word	0xffffffff


	//   ....[28]....
        /*01f4*/ 	.word	0xffffffff


	//   ....[29]....
        /*01f8*/ 	.word	0xffffffff


	//   ....[30]....
        /*01fc*/ 	.word	0xffffffff


	//   ....[31]....
        /*0200*/ 	.word	0xffffffff


	//   ....[32]....
        /*0204*/ 	.word	0xffffffff


	//   ....[33]....
        /*0208*/ 	.word	0xffffffff


	//   ....[34]....
        /*020c*/ 	.word	0xffffffff


	//   ....[35]....
        /*0210*/ 	.word	0xffffffff


	//   ....[36]....
        /*0214*/ 	.word	0xffffffff


	//   ....[37]....
        /*0218*/ 	.word	0xffffffff


	//   ....[38]....
        /*021c*/ 	.word	0xffffffff


	//   ....[39]....
        /*0220*/ 	.word	0xffffffff


	//   ....[40]....
        /*0224*/ 	.word	0xffffffff


	//   ....[41]....
        /*0228*/ 	.word	0xffffffff


	//   ....[42]....
        /*022c*/ 	.word	0xffffffff


	//   ....[43]....
        /*0230*/ 	.word	0xffffffff


	//   ....[44]....
        /*0234*/ 	.word	0xffffffff


	//   ....[45]....
        /*0238*/ 	.word	0xffffffff


	//   ....[46]....
        /*023c*/ 	.word	0xffffffff


	//   ....[47]....
        /*0240*/ 	.word	0xffffffff


	//   ....[48]....
        /*0244*/ 	.word	0xffffffff


	//   ....[49]....
        /*0248*/ 	.word	0xffffffff


	//   ....[50]....
        /*024c*/ 	.word	0xffffffff


	//   ....[51]....
        /*0250*/ 	.word	0xffffffff


	//   ....[52]....
        /*0254*/ 	.word	0xffffffff


	//   ....[53]....
        /*0258*/ 	.word	0xffffffff


	//   ....[54]....
        /*025c*/ 	.word	0xffffffff


	//   ....[55]....
        /*0260*/ 	.word	0xffffffff


	//   ....[56]....
        /*0264*/ 	.word	0xffffffff


	//   ....[57]....
        /*0268*/ 	.word	0xffffffff


	//   ....[58]....
        /*026c*/ 	.word	0xffffffff


	//   ....[59]....
        /*0270*/ 	.word	0xffffffff


	//   ....[60]....
        /*0274*/ 	.word	0xffffffff


	//   ....[61]....
        /*0278*/ 	.word	0xffffffff


	//   ....[62]....
        /*027c*/ 	.word	0xffffffff


	//   ....[63]....
        /*0280*/ 	.word	0xffffffff


	//   ....[64]....
        /*0284*/ 	.word	0xffffffff


	//   ....[65]....
        /*0288*/ 	.word	0xffffffff


	//   ....[66]....
        /*028c*/ 	.word	0xffffffff


	//   ....[67]....
        /*0290*/ 	.word	0xffffffff


	//   ....[68]....
        /*0294*/ 	.word	0xffffffff


	//   ....[69]....
        /*0298*/ 	.word	0xffffffff


	//   ....[70]....
        /*029c*/ 	.word	0xffffffff


	//   ....[71]....
        /*02a0*/ 	.word	0xffffffff


	//   ....[72]....
        /*02a4*/ 	.word	0xffffffff


	//   ....[73]....
        /*02a8*/ 	.word	0xffffffff


	//   ....[74]....
        /*02ac*/ 	.word	0xffffffff


	//   ....[75]....
        /*02b0*/ 	.word	0xffffffff


	//   ....[76]....
        /*02b4*/ 	.word	0xffffffff


	//   ....[77]....
        /*02b8*/ 	.word	0xffffffff


	//   ....[78]....
        /*02bc*/ 	.word	0xffffffff


	//   ....[79]....
        /*02c0*/ 	.word	0xffffffff


	//   ....[80]....
        /*02c4*/ 	.word	0xffffffff


	//   ....[81]....
        /*02c8*/ 	.word	0xffffffff


	//   ....[82]....
        /*02cc*/ 	.word	0xffffffff


	//   ....[83]....
        /*02d0*/ 	.word	0xffffffff


	//   ....[84]....
        /*02d4*/ 	.word	0xffffffff


	//   ....[85]....
        /*02d8*/ 	.word	0xffffffff


	//   ....[86]....
        /*02dc*/ 	.word	0xffffffff


	//   ....[87]....
        /*02e0*/ 	.word	0xffffffff


	//   ....[88]....
        /*02e4*/ 	.word	0xffffffff


	//   ....[89]....
        /*02e8*/ 	.word	0xffffffff


	//   ....[90]....
        /*02ec*/ 	.word	0xffffffff


	//   ....[91]....
        /*02f0*/ 	.word	0xffffffff


	//   ....[92]....
        /*02f4*/ 	.word	0xffffffff


	//   ....[93]....
        /*02f8*/ 	.word	0xffffffff


	//   ....[94]....
        /*02fc*/ 	.word	0xffffffff


	//   ....[95]....
        /*0300*/ 	.word	0xffffffff


	//   ....[96]....
        /*0304*/ 	.word	0xffffffff


	//   ....[97]....
        /*0308*/ 	.word	0xffffffff


	//   ....[98]....
        /*030c*/ 	.word	0xffffffff


	//   ....[99]....
        /*0310*/ 	.word	0xffffffff


	//   ....[100]....
        /*0314*/ 	.word	0xffffffff


	//   ....[101]....
        /*0318*/ 	.word	0xffffffff


	//   ....[102]....
        /*031c*/ 	.word	0xffffffff


	//   ....[103]....
        /*0320*/ 	.word	0xffffffff


	//   ....[104]....
        /*0324*/ 	.word	0xffffffff


	//   ....[105]....
        /*0328*/ 	.word	0xffffffff


	//   ....[106]....
        /*032c*/ 	.word	0xffffffff


	//   ....[107]....
        /*0330*/ 	.word	0xffffffff


	//   ....[108]....
        /*0334*/ 	.word	0xffffffff


	//   ....[109]....
        /*0338*/ 	.word	0xffffffff


	//   ....[110]....
        /*033c*/ 	.word	0xffffffff


	//   ....[111]....
        /*0340*/ 	.word	0xffffffff


	//   ....[112]....
        /*0344*/ 	.word	0xffffffff


	//   ....[113]....
        /*0348*/ 	.word	0xffffffff


	//   ....[114]....
        /*034c*/ 	.word	0xffffffff


	//   ....[115]....
        /*0350*/ 	.word	0xffffffff


	//   ....[116]....
        /*0354*/ 	.word	0xffffffff


	//   ....[117]....
        /*0358*/ 	.word	0xffffffff


	//   ....[118]....
        /*035c*/ 	.word	0xffffffff


	//   ....[119]....
        /*0360*/ 	.word	0xffffffff


	//   ....[120]....
        /*0364*/ 	.word	0xffffffff


	//   ....[121]....
        /*0368*/ 	.word	0xffffffff


	//   ....[122]....
        /*036c*/ 	.word	0xffffffff


	//   ....[123]....
        /*0370*/ 	.word	0xffffffff


	//   ....[124]....
        /*0374*/ 	.word	0xffffffff


	//   ....[125]....
        /*0378*/ 	.word	0xffffffff


	//   ....[126]....
        /*037c*/ 	.word	0xffffffff


	//   ....[127]....
        /*0380*/ 	.word	0xffffffff


	//   ....[128]....
        /*0384*/ 	.word	0xffffffff


	//   ....[129]....
        /*0388*/ 	.word	0xffffffff


	//   ....[130]....
        /*038c*/ 	.word	0xffffffff


	//   ....[131]....
        /*0390*/ 	.word	0xffffffff


	//   ....[132]....
        /*0394*/ 	.word	0xffffffff


	//   ....[133]....
        /*0398*/ 	.word	0xffffffff


	//   ....[134]....
        /*039c*/ 	.word	0xffffffff


	//   ....[135]....
        /*03a0*/ 	.word	0xffffffff


	//   ....[136]....
        /*03a4*/ 	.word	0xffffffff


	//   ....[137]....
        /*03a8*/ 	.word	0xffffffff


	//   ....[138]....
        /*03ac*/ 	.word	0xffffffff


	//   ....[139]....
        /*03b0*/ 	.word	0xffffffff


	//   ....[140]....
        /*03b4*/ 	.word	0xffffffff


	//   ....[141]....
        /*03b8*/ 	.word	0xffffffff


	//   ....[142]....
        /*03bc*/ 	.word	0xffffffff


	//   ....[143]....
        /*03c0*/ 	.word	0xffffffff


	//   ....[144]....
        /*03c4*/ 	.word	0xffffffff


	//   ....[145]....
        /*03c8*/ 	.word	0xffffffff


	//   ....[146]....
        /*03cc*/ 	.word	0xffffffff


	//   ....[147]....
        /*03d0*/ 	.word	0xffffffff


	//   ....[148]....
        /*03d4*/ 	.word	0xffffffff


	//   ....[149]....
        /*03d8*/ 	.word	0xffffffff


	//   ....[150]....
        /*03dc*/ 	.word	0xffffffff


	//   ....[151]....
        /*03e0*/ 	.word	0xffffffff


	//   ....[152]....
        /*03e4*/ 	.word	0xffffffff


	//   ....[153]....
        /*03e8*/ 	.word	0xffffffff


	//   ....[154]....
        /*03ec*/ 	.word	0xffffffff


	//   ....[155]....
        /*03f0*/ 	.word	0xffffffff


	//   ....[156]....
        /*03f4*/ 	.word	0xffffffff


	//   ....[157]....
        /*03f8*/ 	.word	0xffffffff


	//   ....[158]....
        /*03fc*/ 	.word	0xffffffff


	//   ....[159]....
        /*0400*/ 	.word	0x0500000f


	//   ....[160]....
        /*0404*/ 	.word	0x0500000f


	//   ....[161]....
        /*0408*/ 	.word	0x0500000f


	//   ....[162]....
        /*040c*/ 	.word	0x0500000f


	//   ....[163]....
        /*0410*/ 	.word	0x0500000f


	//   ....[164]....
        /*0414*/ 	.word	0x0500000f


	//   ....[165]....
        /*0418*/ 	.word	0x0500000f


	//   ....[166]....
        /*041c*/ 	.word	0x0500000f


	//   ....[167]....
        /*0420*/ 	.word	0x0500000f


	//   ....[168]....
        /*0424*/ 	.word	0x0500000f


	//   ....[169]....
        /*0428*/ 	.word	0x0500000f


	//   ....[170]....
        /*042c*/ 	.word	0x0500000f


	//   ....[171]....
        /*0430*/ 	.word	0x0500000f


	//   ....[172]....
        /*0434*/ 	.word	0x0500000f


	//   ....[173]....
        /*0438*/ 	.word	0x0500000f


	//   ....[174]....
        /*043c*/ 	.word	0x0500000f


	//   ....[175]....
        /*0440*/ 	.word	0x0500000f


	//   ....[176]....
        /*0444*/ 	.word	0x0500000f


	//   ....[177]....
        /*0448*/ 	.word	0x0500000f


	//   ....[178]....
        /*044c*/ 	.word	0x0500000f


	//   ....[179]....
        /*0450*/ 	.word	0x0500000f


	//   ....[180]....
        /*0454*/ 	.word	0x0500000f


	//   ....[181]....
        /*0458*/ 	.word	0x0500000f


	//   ....[182]....
        /*045c*/ 	.word	0x0500000f


	//   ....[183]....
        /*0460*/ 	.word	0x0500000f


	//   ....[184]....
        /*0464*/ 	.word	0x0500000f


	//   ....[185]....
        /*0468*/ 	.word	0x0500000f


	//   ....[186]....
        /*046c*/ 	.word	0x0500000f


	//   ....[187]....
        /*0470*/ 	.word	0x0500000f


	//   ....[188]....
        /*0474*/ 	.word	0x0500000f


	//   ....[189]....
        /*0478*/ 	.word	0x0500000f


	//   ....[190]....
        /*047c*/ 	.word	0x0500000f


	//   ....[191]....
        /*0480*/ 	.word	0x0500000f


	//   ....[192]....
        /*0484*/ 	.word	0x0500000f


	//   ....[193]....
        /*0488*/ 	.word	0x0500000f


	//   ....[194]....
        /*048c*/ 	.word	0x0500000f


	//   ....[195]....
        /*0490*/ 	.word	0x0500000f


	//   ....[196]....
        /*0494*/ 	.word	0x0500000f


	//   ....[197]....
        /*0498*/ 	.word	0x0500000f


	//   ....[198]....
        /*049c*/ 	.word	0x0500000f


	//   ....[199]....
        /*04a0*/ 	.word	0x0500000f


	//   ....[200]....
        /*04a4*/ 	.word	0x0500000f


	//----- nvinfo : EIATTR_COOP_GROUP_INSTR_OFFSETS
	.align		4
.L_209:
        /*04a8*/ 	.byte	0x04, 0x28
        /*04aa*/ 	.short	(.L_211 - .L_210)


	//   ....[0]....
.L_210:
        /*04ac*/ 	.word	0x00000080


	//   ....[1]....
        /*04b0*/ 	.word	0x00000090


	//   ....[2]....
        /*04b4*/ 	.word	0x000002d0


	//   ....[3]....
        /*04b8*/ 	.word	0x00000430


	//   ....[4]....
        /*04bc*/ 	.word	0x00000550


	//   ....[5]....
        /*04c0*/ 	.word	0x000006b0


	//   ....[6]....
        /*04c4*/ 	.word	0x00001750


	//   ....[7]....
        /*04c8*/ 	.word	0x00002350


	//   ....[8]....
        /*04cc*/ 	.word	0x00002b80


	//   ....[9]....
        /*04d0*/ 	.word	0x00003cc0


	//   ....[10]....
        /*04d4*/ 	.word	0x00003dc0


	//   ....[11]....
        /*04d8*/ 	.word	0x000045e0


	//   ....[12]....
        /*04dc*/ 	.word	0x00004650


	//   ....[13]....
        /*04e0*/ 	.word	0x000063a0


	//   ....[14]....
        /*04e4*/ 	.word	0x00006bd0


	//   ....[15]....
        /*04e8*/ 	.word	0x000072f0


	//   ....[16]....
        /*04ec*/ 	.word	0x00007310


	//   ....[17]....
        /*04f0*/ 	.word	0x00007d10


	//   ....[18]....
        /*04f4*/ 	.word	0x00007db0


	//   ....[19]....
        /*04f8*/ 	.word	0x0000a230


	//   ....[20]....
        /*04fc*/ 	.word	0x0000a260


	//   ....[21]....
        /*0500*/ 	.word	0x0000a280


	//   ....[22]....
        /*0504*/ 	.word	0x0000a2a0


	//   ....[23]....
        /*0508*/ 	.word	0x0000bfe0


	//   ....[24]....
        /*050c*/ 	.word	0x0000cb50


	//   ....[25]....
        /*0510*/ 	.word	0x0000d2a0


	//   ....[26]....
        /*0514*/ 	.word	0x0000d2c0


	//   ....[27]....
        /*0518*/ 	.word	0x0000dd00


	//   ....[28]....
        /*051c*/ 	.word	0x0000ddc0


	//   ....[29]....
        /*0520*/ 	.word	0x0000f070


	//   ....[30]....
        /*0524*/ 	.word	0x0000f080


	//   ....[31]....
        /*0528*/ 	.word	0x0000f100


	//   ....[32]....
        /*052c*/ 	.word	0x0000f110


	//   ....[33]....
        /*0530*/ 	.word	0x0000ffe0


	//   ....[34]....
        /*0534*/ 	.word	0x0000fff0


	//   ....[35]....
        /*0538*/ 	.word	0x00010000


	//   ....[36]....
        /*053c*/ 	.word	0x00010010


	//   ....[37]....
        /*0540*/ 	.word	0x00010020


	//   ....[38]....
        /*0544*/ 	.word	0x00010030


	//   ....[39]....
        /*0548*/ 	.word	0x00010040


	//   ....[40]....
        /*054c*/ 	.word	0x00010060


	//   ....[41]....
        /*0550*/ 	.word	0x00010080


	//   ....[42]....
        /*0554*/ 	.word	0x000100a0


	//   ....[43]....
        /*0558*/ 	.word	0x000100e0


	//   ....[44]....
        /*055c*/ 	.word	0x000100f0


	//   ....[45]....
        /*0560*/ 	.word	0x00010100


	//   ....[46]....
        /*0564*/ 	.word	0x00010110


	//   ....[47]....
        /*0568*/ 	.word	0x00010130


	//   ....[48]....
        /*056c*/ 	.word	0x00010150


	//   ....[49]....
        /*0570*/ 	.word	0x00010160


	//   ....[50]....
        /*0574*/ 	.word	0x00010170


	//   ....[51]....
        /*0578*/ 	.word	0x00010180


	//   ....[52]....
        /*057c*/ 	.word	0x00010190


	//   ....[53]....
        /*0580*/ 	.word	0x000101a0


	//   ....[54]....
        /*0584*/ 	.word	0x000101b0


	//   ....[55]....
        /*0588*/ 	.word	0x000101c0


	//   ....[56]....
        /*058c*/ 	.word	0x000101d0


	//   ....[57]....
        /*0590*/ 	.word	0x000101e0


	//   ....[58]....
        /*0594*/ 	.word	0x00010210


	//   ....[59]....
        /*0598*/ 	.word	0x00010240


	//   ....[60]....
        /*059c*/ 	.word	0x00010270


	//   ....[61]....
        /*05a0*/ 	.word	0x000102b0


	//   ....[62]....
        /*05a4*/ 	.word	0x000102f0


	//   ....[63]....
        /*05a8*/ 	.word	0x00010320


	//   ....[64]....
        /*05ac*/ 	.word	0x00010350


	//   ....[65]....
        /*05b0*/ 	.word	0x00010910


	//   ....[66]....
        /*05b4*/ 	.word	0x00010950


	//   ....[67]....
        /*05b8*/ 	.word	0x00010990


	//   ....[68]....
        /*05bc*/ 	.word	0x000109c0


	//   ....[69]....
        /*05c0*/ 	.word	0x00010f10


	//   ....[70]....
        /*05c4*/ 	.word	0x00010f50


	//   ....[71]....
        /*05c8*/ 	.word	0x00011010


	//   ....[72]....
        /*05cc*/ 	.word	0x00011030


	//   ....[73]....
        /*05d0*/ 	.word	0x000110f0


	//   ....[74]....
        /*05d4*/ 	.word	0x00011110


	//   ....[75]....
        /*05d8*/ 	.word	0x000111e0


	//   ....[76]....
        /*05dc*/ 	.word	0x00011200


	//   ....[77]....
        /*05e0*/ 	.word	0x00011a10


	//   ....[78]....
        /*05e4*/ 	.word	0x00011a30


	//   ....[79]....
        /*05e8*/ 	.word	0x00011af0


	//   ....[80]....
        /*05ec*/ 	.word	0x00011b10


	//   ....[81]....
        /*05f0*/ 	.word	0x00011bd0


	//   ....[82]....
        /*05f4*/ 	.word	0x00011bf0


	//   ....[83]....
        /*05f8*/ 	.word	0x00011cc0


	//   ....[84]....
        /*05fc*/ 	.word	0x00011ce0


	//   ....[85]....
        /*0600*/ 	.word	0x00011e20


	//   ....[86]....
        /*0604*/ 	.word	0x00011fd0


	//   ....[87]....
        /*0608*/ 	.word	0x00012000


	//   ....[88]....
        /*060c*/ 	.word	0x00012030


	//   ....[89]....
        /*0610*/ 	.word	0x00012060


	//   ....[90]....
        /*0614*/ 	.word	0x00012090


	//   ....[91]....
        /*0618*/ 	.word	0x000120d0


	//   ....[92]....
        /*061c*/ 	.word	0x00012220


	//   ....[93]....
        /*0620*/ 	.word	0x00012250


	//   ....[94]....
        /*0624*/ 	.word	0x00012280


	//   ....[95]....
        /*0628*/ 	.word	0x000122b0


	//   ....[96]....
        /*062c*/ 	.word	0x000122e0


	//   ....[97]....
        /*0630*/ 	.word	0x00012320


	//   ....[98]....
        /*0634*/ 	.word	0x000123b0


	//   ....[99]....
        /*0638*/ 	.word	0x00012410


	//   ....[100]....
        /*063c*/ 	.word	0x000124a0


	//   ....[101]....
        /*0640*/ 	.word	0x000142b0


	//   ....[102]....
        /*0644*/ 	.word	0x000142e0


	//   ....[103]....
        /*0648*/ 	.word	0x000143a0


	//   ....[104]....
        /*064c*/ 	.word	0x000143b0


	//   ....[105]....
        /*0650*/ 	.word	0x00014420


	//   ....[106]....
        /*0654*/ 	.word	0x00014430


	//   ....[107]....
        /*0658*/ 	.word	0x00014440


	//   ....[108]....
        /*065c*/ 	.word	0x000144b0


	//   ....[109]....
        /*0660*/ 	.word	0x00014800


	//   ....[110]....
        /*0664*/ 	.word	0x00014830


	//   ....[111]....
        /*0668*/ 	.word	0x00014850


	//   ....[112]....
        /*066c*/ 	.word	0x00014900


	//   ....[113]....
        /*0670*/ 	.word	0x00014920


	//   ....[114]....
        /*0674*/ 	.word	0x000149b0


	//   ....[115]....
        /*0678*/ 	.word	0x000149c0


	//   ....[116]....
        /*067c*/ 	.word	0x000149d0


	//   ....[117]....
        /*0680*/ 	.word	0x000151a0


	//   ....[118]....
        /*0684*/ 	.word	0x000151d0


	//   ....[119]....
        /*0688*/ 	.word	0x00015200


	//   ....[120]....
        /*068c*/ 	.word	0x000152b0


	//   ....[121]....
        /*0690*/ 	.word	0x000152c0


	//   ....[122]....
        /*0694*/ 	.word	0x00015360


	//   ....[123]....
        /*0698*/ 	.word	0x00015370


	//   ....[124]....
        /*069c*/ 	.word	0x00015380


	//   ....[125]....
        /*06a0*/ 	.word	0x00015b10


	//   ....[126]....
        /*06a4*/ 	.word	0x00015b30


	//   ....[127]....
        /*06a8*/ 	.word	0x00015ba0


	//   ....[128]....
        /*06ac*/ 	.word	0x00015bb0


	//   ....[129]....
        /*06b0*/ 	.word	0x00015c00


	//   ....[130]....
        /*06b4*/ 	.word	0x00015c10


	//   ....[131]....
        /*06b8*/ 	.word	0x00015c20


	//   ....[132]....
        /*06bc*/ 	.word	0x00015c70


	//   ....[133]....
        /*06c0*/ 	.word	0x00015fb0


	//   ....[134]....
        /*06c4*/ 	.word	0x00015fd0


	//   ....[135]....
        /*06c8*/ 	.word	0x00015fe0


	//   ....[136]....
        /*06cc*/ 	.word	0x00016040


	//   ....[137]....
        /*06d0*/ 	.word	0x00016050


	//   ....[138]....
        /*06d4*/ 	.word	0x000160b0


	//   ....[139]....
        /*06d8*/ 	.word	0x000160e0


	//   ....[140]....
        /*06dc*/ 	.word	0x00016120


	//   ....[141]....
        /*06e0*/ 	.word	0x00017120


	//   ....[142]....
        /*06e4*/ 	.word	0x000171c0


	//   ....[143]....
        /*06e8*/ 	.word	0x000171f0


	//   ....[144]....
        /*06ec*/ 	.word	0x00017220


	//   ....[145]....
        /*06f0*/ 	.word	0x00017260


	//   ....[146]....
        /*06f4*/ 	.word	0x00017290


	//   ....[147]....
        /*06f8*/ 	.word	0x000172c0


	//   ....[148]....
        /*06fc*/ 	.word	0x000172d0


	//   ....[149]....
        /*0700*/ 	.word	0x00017400


	//   ....[150]....
        /*0704*/ 	.word	0x00017430


	//   ....[151]....
        /*0708*/ 	.word	0x00017460


	//   ....[152]....
        /*070c*/ 	.word	0x00017490


	//   ....[153]....
        /*0710*/ 	.word	0x000174c0


	//   ....[154]....
        /*0714*/ 	.word	0x00017500


	//   ....[155]....
        /*0718*/ 	.word	0x000175a0


	//   ....[156]....
        /*071c*/ 	.word	0x00017610


	//   ....[157]....
        /*0720*/ 	.word	0x00017640


	//   ....[158]....
        /*0724*/ 	.word	0x00017c50


	//   ....[159]....
        /*0728*/ 	.word	0x00018320


	//   ....[160]....
        /*072c*/ 	.word	0x00018400


	//   ....[161]....
        /*0730*/ 	.word	0x000184e0


	//   ....[162]....
        /*0734*/ 	.word	0x00018540


	//   ....[163]....
        /*0738*/ 	.word	0x00018620


	//   ....[164]....
        /*073c*/ 	.word	0x00018680


	//   ....[165]....
        /*0740*/ 	.word	0x00018760


	//   ....[166]....
        /*0744*/ 	.word	0x000187c0


	//   ....[167]....
        /*0748*/ 	.word	0x000188a0


	//   ....[168]....
        /*074c*/ 	.word	0x000189d0


	//   ....[169]....
        /*0750*/ 	.word	0x00018aa0


	//   ....[170]....
        /*0754*/ 	.word	0x00018bc0


	//   ....[171]....
        /*0758*/ 	.word	0x00018c80


	//   ....[172]....
        /*075c*/ 	.word	0x00018ce0


	//   ....[173]....
        /*0760*/ 	.word	0x00018de0


	//   ....[174]....
        /*0764*/ 	.word	0x00018e40


	//   ....[175]....
        /*0768*/ 	.word	0x00018f50


	//   ....[176]....
        /*076c*/ 	.word	0x00018ff0


	//   ....[177]....
        /*0770*/ 	.word	0x00019060


	//   ....[178]....
        /*0774*/ 	.word	0x000190c0


	//   ....[179]....
        /*0778*/ 	.word	0x000191e0


	//   ....[180]....
        /*077c*/ 	.word	0x00019240


	//   ....[181]....
        /*0780*/ 	.word	0x00019350


	//   ....[182]....
        /*0784*/ 	.word	0x000193b0


	//   ....[183]....
        /*0788*/ 	.word	0x000194b0


	//   ....[184]....
        /*078c*/ 	.word	0x000195e0


	//   ....[185]....
        /*0790*/ 	.word	0x00019690


	//   ....[186]....
        /*0794*/ 	.word	0x000196f0


	//   ....[187]....
        /*0798*/ 	.word	0x000197b0


	//   ....[188]....
        /*079c*/ 	.word	0x00019810


	//   ....[189]....
        /*07a0*/ 	.word	0x000198d0


	//   ....[190]....
        /*07a4*/ 	.word	0x00019930


	//   ....[191]....
        /*07a8*/ 	.word	0x000199f0


	//   ....[192]....
        /*07ac*/ 	.word	0x00019ae0


	//   ....[193]....
        /*07b0*/ 	.word	0x00019b80


	//   ....[194]....
        /*07b4*/ 	.word	0x00019be0


	//   ....[195]....
        /*07b8*/ 	.word	0x00019cb0


	//   ....[196]....
        /*07bc*/ 	.word	0x00019d10


	//   ....[197]....
        /*07c0*/ 	.word	0x00019de0


	//   ....[198]....
        /*07c4*/ 	.word	0x00019e40


	//   ....[199]....
        /*07c8*/ 	.word	0x00019f10


	//   ....[200]....
        /*07cc*/ 	.word	0x0001a170


	//----- nvinfo : EIATTR_REG_RECONFIG
	.align		4
.L_211:
        /*07d0*/ 	.byte	0x01, 0x54
	.zero		2


	//----- nvinfo : EIATTR_SYSCALL_OFFSETS
	.align		4
        /*07d4*/ 	.byte	0x04, 0x46
        /*07d6*/ 	.short	(.L_213 - .L_212)


	//   ....[0]....
.L_212:
        /*07d8*/ 	.word	0x00001930


	//   ....[1]....
        /*07dc*/ 	.word	0x000137c0


	//   ....[2]....
        /*07e0*/ 	.word	0x00013950


	//   ....[3]....
        /*07e4*/ 	.word	0x00013aa0


	//   ....[4]....
        /*07e8*/ 	.word	0x00013be0


	//   ....[5]....
        /*07ec*/ 	.word	0x00014db0


	//----- nvinfo : EIATTR_MBARRIER_INSTR_OFFSETS
	.align		4
.L_213:
        /*07f0*/ 	.byte	0x04, 0x39
        /*07f2*/ 	.short	(.L_215 - .L_214)


	//   ....[0]....
.L_214:
        /*07f4*/ 	.word	0x00000180
        /*07f8*/ 	.word	0x000000ff
        /*07fc*/ 	.word	0x00022800
        /*0800*/ 	.short	0x0100
        /*0802*/ 	.byte	0x08
	.zero		1


	//   ....[1]....
        /*0804*/ 	.word	0x00000190
        /*0808*/ 	.word	0x000000ff
        /*080c*/ 	.word	0x00022820
        /*0810*/ 	.short	0x0100
        /*0812*/ 	.byte	0x08
	.zero		1


	//   ....[2]....
        /*0814*/ 	.word	0x00000280
        /*0818*/ 	.word	0x000000ff
        /*081c*/ 	.word	0x00022830
        /*0820*/ 	.short	0x0100
        /*0822*/ 	.byte	0x08
	.zero		1


	//   ....[3]....
        /*0824*/ 	.word	0x00000290
        /*0828*/ 	.word	0x000000ff
        /*082c*/ 	.word	0x00022840
        /*0830*/ 	.short	0x0100
        /*0832*/ 	.byte	0x08
	.zero		1


	//   ....[4]....
        /*0834*/ 	.word	0x000002a0
        /*0838*/ 	.word	0x000000ff
        /*083c*/ 	.word	0x00022838
        /*0840*/ 	.short	0x0100
        /*0842*/ 	.byte	0x08
	.zero		1


	//   ....[5]....
        /*0844*/ 	.word	0x000002b0
        /*0848*/ 	.word	0x000000ff
        /*084c*/ 	.word	0x00022848
        /*0850*/ 	.short	0x0100
        /*0852*/ 	.byte	0x08
	.zero		1


	//   ....[6]....
        /*0854*/ 	.word	0x000003e0
        /*0858*/ 	.word	0x000000ff
        /*085c*/ 	.word	0x00022850
        /*0860*/ 	.short	0x0100
        /*0862*/ 	.byte	0x08
	.zero		1


	//   ....[7]....
        /*0864*/ 	.word	0x000003f0
        /*0868*/ 	.word	0x000000ff
        /*086c*/ 	.word	0x00022860
        /*0870*/ 	.short	0x0100
        /*0872*/ 	.byte	0x08
	.zero		1


	//   ....[8]....
        /*0874*/ 	.word	0x00000400
        /*0878*/ 	.word	0x000000ff
        /*087c*/ 	.word	0x00022858
        /*0880*/ 	.short	0x0100
        /*0882*/ 	.byte	0x08
	.zero		1


	//   ....[9]....
        /*0884*/ 	.word	0x00000410
        /*0888*/ 	.word	0x000000ff
        /*088c*/ 	.word	0x00022868
        /*0890*/ 	.short	0x0100
        /*0892*/ 	.byte	0x08
	.zero		1


	//   ....[10]....
        /*0894*/ 	.word	0x00000500
        /*0898*/ 	.word	0x000000ff
        /*089c*/ 	.word	0x00022870
        /*08a0*/ 	.short	0x0100
        /*08a2*/ 	.byte	0x06
	.zero		1


	//   ....[11]....
        /*08a4*/ 	.word	0x00000510
        /*08a8*/ 	.word	0x000000ff
        /*08ac*/ 	.word	0x00022880
        /*08b0*/ 	.short	0x0100
        /*08b2*/ 	.byte	0x06
	.zero		1


	//   ....[12]....
        /*08b4*/ 	.word	0x00000520
        /*08b8*/ 	.word	0x000000ff
        /*08bc*/ 	.word	0x00022878
        /*08c0*/ 	.short	0x0100
        /*08c2*/ 	.byte	0x06
	.zero		1


	//   ....[13]....
        /*08c4*/ 	.word	0x00000530
        /*08c8*/ 	.word	0x000000ff
        /*08cc*/ 	.word	0x00022888
        /*08d0*/ 	.short	0x0100
        /*08d2*/ 	.byte	0x06
	.zero		1


	//   ....[14]....
        /*08d4*/ 	.word	0x00000660
        /*08d8*/ 	.word	0x000000ff
        /*08dc*/ 	.word	0x00022890
        /*08e0*/ 	.short	0x0100
        /*08e2*/ 	.byte	0x08
	.zero		1


	//   ....[15]....
        /*08e4*/ 	.word	0x00000670
        /*08e8*/ 	.word	0x000000ff
        /*08ec*/ 	.word	0x000228a0
        /*08f0*/ 	.short	0x0100
        /*08f2*/ 	.byte	0x08
	.zero		1


	//   ....[16]....
        /*08f4*/ 	.word	0x00000680
        /*08f8*/ 	.word	0x000000ff
        /*08fc*/ 	.word	0x00022898
        /*0900*/ 	.short	0x0100
        /*0902*/ 	.byte	0x08
	.zero		1


	//   ....[17]....
        /*0904*/ 	.word	0x00000690
        /*0908*/ 	.word	0x000000ff
        /*090c*/ 	.word	0x000228a8
        /*0910*/ 	.short	0x0100
        /*0912*/ 	.byte	0x08
	.zero		1


	//   ....[18]....
        /*0914*/ 	.word	0x000007e0
        /*0918*/ 	.word	0x000000ff
        /*091c*/ 	.word	0x000228b0
        /*0920*/ 	.short	0x0100
        /*0922*/ 	.byte	0x08
	.zero		1


	//   ....[19]....
        /*0924*/ 	.word	0x000007f0
        /*0928*/ 	.word	0x000000ff
        /*092c*/ 	.word	0x000228c0
        /*0930*/ 	.short	0x0100
        /*0932*/ 	.byte	0x08
	.zero		1


	//   ....[20]....
        /*0934*/ 	.word	0x00000800
        /*0938*/ 	.word	0x000000ff
        /*093c*/ 	.word	0x000228b8
        /*0940*/ 	.short	0x0100
        /*0942*/ 	.byte	0x08
	.zero		1


	//   ....[21]....
        /*0944*/ 	.word	0x00000810
        /*0948*/ 	.word	0x000000ff
        /*094c*/ 	.word	0x000228c8
        /*0950*/ 	.short	0x0100
        /*0952*/ 	.byte	0x08
	.zero		1


	//   ....[22]....
        /*0954*/ 	.word	0x00001c10
        /*0958*/ 	.word	0x000000ff
        /*095c*/ 	.word	0x00022800
        /*0960*/ 	.short	0x010a
        /*0962*/ 	.byte	0x26
	.zero		1


	//   ....[23]....
        /*0964*/ 	.word	0x00001cb0
        /*0968*/ 	.word	0x0000000d
        /*096c*/ 	.word	0x00022830
        /*0970*/ 	.short	0x010a
        /*0972*/ 	.byte	0x3f
	.zero		1


	//   ....[24]....
        /*0974*/ 	.word	0x00001cf0
        /*0978*/ 	.word	0x0000000d
        /*097c*/ 	.word	0x00022830
        /*0980*/ 	.short	0x010a
        /*0982*/ 	.byte	0x3f
	.zero		1


	//   ....[25]....
        /*0984*/ 	.word	0x00002560
        /*0988*/ 	.word	0x000000ff
        /*098c*/ 	.word	0x00000000
        /*0990*/ 	.short	0x0101
        /*0992*/ 	.byte	0x04
	.zero		1


	//   ....[26]....
        /*0994*/ 	.word	0x000056e0
        /*0998*/ 	.word	0x000000ff
        /*099c*/ 	.word	0x00022830
        /*09a0*/ 	.short	0x010a
        /*09a2*/ 	.byte	0x04
	.zero		1


	//   ....[27]....
        /*09a4*/ 	.word	0x00005720
        /*09a8*/ 	.word	0x000000ff
        /*09ac*/ 	.word	0x00022830
        /*09b0*/ 	.short	0x010a
        /*09b2*/ 	.byte	0x04
	.zero		1


	//   ....[28]....
        /*09b4*/ 	.word	0x00005a40
        /*09b8*/ 	.word	0x000000ff
        /*09bc*/ 	.word	0x00022850
        /*09c0*/ 	.short	0x010a
        /*09c2*/ 	.byte	0x04
	.zero		1


	//   ....[29]....
        /*09c4*/ 	.word	0x00005a80
        /*09c8*/ 	.word	0x000000ff
        /*09cc*/ 	.word	0x00022850
        /*09d0*/ 	.short	0x010a
        /*09d2*/ 	.byte	0x04
	.zero		1


	//   ....[30]....
        /*09d4*/ 	.word	0x00006130
        /*09d8*/ 	.word	0x000000ff
        /*09dc*/ 	.word	0x00000000
        /*09e0*/ 	.short	0x0101
        /*09e2*/ 	.byte	0x04
	.zero		1


	//   ....[31]....
        /*09e4*/ 	.word	0x000087d0
        /*09e8*/ 	.word	0x000000ff
        /*09ec*/ 	.word	0x00000000
        /*09f0*/ 	.short	0x0101
        /*09f2*/ 	.byte	0x04
	.zero		1


	//   ....[32]....
        /*09f4*/ 	.word	0x000090b0
        /*09f8*/ 	.word	0x000000ff
        /*09fc*/ 	.word	0x00022830
        /*0a00*/ 	.short	0x010a
        /*0a02*/ 	.byte	0x06
	.zero		1


	//   ....[33]....
        /*0a04*/ 	.word	0x000090f0
        /*0a08*/ 	.word	0x000000ff
        /*0a0c*/ 	.word	0x00022830
        /*0a10*/ 	.short	0x010a
        /*0a12*/ 	.byte	0x06
	.zero		1


	//   ....[34]....
        /*0a14*/ 	.word	0x000093c0
        /*0a18*/ 	.word	0x000000ff
        /*0a1c*/ 	.word	0x00022850
        /*0a20*/ 	.short	0x010a
        /*0a22*/ 	.byte	0x06
	.zero		1


	//   ....[35]....
        /*0a24*/ 	.word	0x00009400
        /*0a28*/ 	.word	0x000000ff
        /*0a2c*/ 	.word	0x00022850
        /*0a30*/ 	.short	0x010a
        /*0a32*/ 	.byte	0x06
	.zero		1


	//   ....[36]....
        /*0a34*/ 	.word	0x00009b90
        /*0a38*/ 	.word	0x000000ff
        /*0a3c*/ 	.word	0x00000000
        /*0a40*/ 	.short	0x0101
        /*0a42*/ 	.byte	0x05
	.zero		1


	//   ....[37]....
        /*0a44*/ 	.word	0x0000b090
        /*0a48*/ 	.word	0x000000ff
        /*0a4c*/ 	.word	0x00000000
        /*0a50*/ 	.short	0x0101
        /*0a52*/ 	.byte	0x04
	.zero		1


	//   ....[38]....
        /*0a54*/ 	.word	0x0000b780
        /*0a58*/ 	.word	0x000000ff
        /*0a5c*/ 	.word	0x00022830
        /*0a60*/ 	.short	0x010a
        /*0a62*/ 	.byte	0x0a
	.zero		1


	//   ....[39]....
        /*0a64*/ 	.word	0x0000b7c0
        /*0a68*/ 	.word	0x000000ff
        /*0a6c*/ 	.word	0x00022830
        /*0a70*/ 	.short	0x010a
        /*0a72*/ 	.byte	0x0a
	.zero		1


	//   ....[40]....
        /*0a74*/ 	.word	0x0000ba60
        /*0a78*/ 	.word	0x000000ff
        /*0a7c*/ 	.word	0x00022850
        /*0a80*/ 	.short	0x010a
        /*0a82*/ 	.byte	0x0a
	.zero		1


	//   ....[41]....
        /*0a84*/ 	.word	0x0000baa0
        /*0a88*/ 	.word	0x000000ff
        /*0a8c*/ 	.word	0x00022850
        /*0a90*/ 	.short	0x010a
        /*0a92*/ 	.byte	0x0a
	.zero		1


	//   ....[42]....
        /*0a94*/ 	.word	0x0000c160
        /*0a98*/ 	.word	0x000000ff
        /*0a9c*/ 	.word	0x00000000
        /*0aa0*/ 	.short	0x0101
        /*0aa2*/ 	.byte	0x05
	.zero		1


	//   ....[43]....
        /*0aa4*/ 	.word	0x0000e7e0
        /*0aa8*/ 	.word	0x000000ff
        /*0aac*/ 	.word	0x00000000
        /*0ab0*/ 	.short	0x0101
        /*0ab2*/ 	.byte	0x04
	.zero		1


	//   ....[44]....
        /*0ab4*/ 	.word	0x0000edd0
        /*0ab8*/ 	.word	0x000000ff
        /*0abc*/ 	.word	0x00022850
        /*0ac0*/ 	.short	0x010a
        /*0ac2*/ 	.byte	0x05
	.zero		1


	//   ....[45]....
        /*0ac4*/ 	.word	0x0000ee10
        /*0ac8*/ 	.word	0x000000ff
        /*0acc*/ 	.word	0x00022850
        /*0ad0*/ 	.short	0x010a
        /*0ad2*/ 	.byte	0x05
	.zero		1


	//   ....[46]....
        /*0ad4*/ 	.word	0x0000f3d0
        /*0ad8*/ 	.word	0x000000ff
        /*0adc*/ 	.word	0x00000000
        /*0ae0*/ 	.short	0x0101
        /*0ae2*/ 	.byte	0x04
	.zero		1


	//   ....[47]....
        /*0ae4*/ 	.word	0x00010f40
        /*0ae8*/ 	.word	0x00000003
        /*0aec*/ 	.word	0x00000000
        /*0af0*/ 	.short	0x0101
        /*0af2*/ 	.byte	0x3f
	.zero		1


	//   ....[48]....
        /*0af4*/ 	.word	0x000140c0
        /*0af8*/ 	.word	0x00000000
        /*0afc*/ 	.word	0x00022880
        /*0b00*/ 	.short	0x010a
        /*0b02*/ 	.byte	0x3f
	.zero		1


	//   ....[49]....
        /*0b04*/ 	.word	0x00014570
        /*0b08*/ 	.word	0x00000000
        /*0b0c*/ 	.word	0x00022870
        /*0b10*/ 	.short	0x0107
        /*0b12*/ 	.byte	0x3f
	.zero		1


	//   ....[50]....
        /*0b14*/ 	.word	0x00014630
        /*0b18*/ 	.word	0x00000000
        /*0b1c*/ 	.word	0x00022870
        /*0b20*/ 	.short	0x0101
        /*0b22*/ 	.byte	0x3f
	.zero		1


	//   ....[51]....
        /*0b24*/ 	.word	0x00014660
        /*0b28*/ 	.word	0x00000000
        /*0b2c*/ 	.word	0x00022840
        /*0b30*/ 	.short	0x010a
        /*0b32*/ 	.byte	0x3f
	.zero		1


	//   ....[52]....
        /*0b34*/ 	.word	0x00014b20
        /*0b38*/ 	.word	0x00000000
        /*0b3c*/ 	.word	0x00022830
        /*0b40*/ 	.short	0x0107
        /*0b42*/ 	.byte	0x3f
	.zero		1


	//   ....[53]....
        /*0b44*/ 	.word	0x00014be0
        /*0b48*/ 	.word	0x00000000
        /*0b4c*/ 	.word	0x00022830
        /*0b50*/ 	.short	0x0101
        /*0b52*/ 	.byte	0x3f
	.zero		1


	//   ....[54]....
        /*0b54*/ 	.word	0x000154e0
        /*0b58*/ 	.word	0x00000016
        /*0b5c*/ 	.word	0x00022800
        /*0b60*/ 	.short	0x0107
        /*0b62*/ 	.byte	0x3f
	.zero		1


	//   ....[55]....
        /*0b64*/ 	.word	0x000155e0
        /*0b68*/ 	.word	0x00000016
        /*0b6c*/ 	.word	0x00022800
        /*0b70*/ 	.short	0x0101
        /*0b72*/ 	.byte	0x3f
	.zero		1


	//   ....[56]....
        /*0b74*/ 	.word	0x00015600
        /*0b78*/ 	.word	0x00000016
        /*0b7c*/ 	.word	0x00022820
        /*0b80*/ 	.short	0x010a
        /*0b82*/ 	.byte	0x3f
	.zero		1


	//   ....[57]....
        /*0b84*/ 	.word	0x00015970
        /*0b88*/ 	.word	0x00000000
        /*0b8c*/ 	.word	0x00022880
        /*0b90*/ 	.short	0x010a
        /*0b92*/ 	.byte	0x3f
	.zero		1


	//   ....[58]....
        /*0b94*/ 	.word	0x00015d00
        /*0b98*/ 	.word	0x00000000
        /*0b9c*/ 	.word	0x00022870
        /*0ba0*/ 	.short	0x0107
        /*0ba2*/ 	.byte	0x3f
	.zero		1


	//   ....[59]....
        /*0ba4*/ 	.word	0x00015dc0
        /*0ba8*/ 	.word	0x00000000
        /*0bac*/ 	.word	0x00022870
        /*0bb0*/ 	.short	0x0101
        /*0bb2*/ 	.byte	0x3f
	.zero		1


	//   ....[60]....
        /*0bb4*/ 	.word	0x00015df0
        /*0bb8*/ 	.word	0x00000000
        /*0bbc*/ 	.word	0x00022840
        /*0bc0*/ 	.short	0x010a
        /*0bc2*/ 	.byte	0x3f
	.zero		1


	//   ....[61]....
        /*0bc4*/ 	.word	0x000161c0
        /*0bc8*/ 	.word	0x00000000
        /*0bcc*/ 	.word	0x00022830
        /*0bd0*/ 	.short	0x0107
        /*0bd2*/ 	.byte	0x3f
	.zero		1


	//   ....[62]....
        /*0bd4*/ 	.word	0x00016280
        /*0bd8*/ 	.word	0x00000000
        /*0bdc*/ 	.word	0x00022830
        /*0be0*/ 	.short	0x0101
        /*0be2*/ 	.byte	0x3f
	.zero		1


	//   ....[63]....
        /*0be4*/ 	.word	0x00016310
        /*0be8*/ 	.word	0x00000000
        /*0bec*/ 	.word	0x00022870
        /*0bf0*/ 	.short	0x010a
        /*0bf2*/ 	.byte	0x3f
	.zero		1


	//   ....[64]....
        /*0bf4*/ 	.word	0x000163a0
        /*0bf8*/ 	.word	0x00000000
        /*0bfc*/ 	.word	0x00022860
        /*0c00*/ 	.short	0x010a
        /*0c02*/ 	.byte	0x3f
	.zero		1


	//   ....[65]....
        /*0c04*/ 	.word	0x00016800
        /*0c08*/ 	.word	0x00000000
        /*0c0c*/ 	.word	0x00022850
        /*0c10*/ 	.short	0x0101
        /*0c12*/ 	.byte	0x3f
	.zero		1


	//   ....[66]....
        /*0c14*/ 	.word	0x00016880
        /*0c18*/ 	.word	0x00000000
        /*0c1c*/ 	.word	0x00000000
        /*0c20*/ 	.short	0x0101
        /*0c22*/ 	.byte	0x3f
	.zero		1


	//   ....[67]....
        /*0c24*/ 	.word	0x00016a40
        /*0c28*/ 	.word	0x00000011
        /*0c2c*/ 	.word	0x00022870
        /*0c30*/ 	.short	0x010a
        /*0c32*/ 	.byte	0x3f
	.zero		1


	//   ....[68]....
        /*0c34*/ 	.word	0x00016ac0
        /*0c38*/ 	.word	0x00000011
        /*0c3c*/ 	.word	0x00022860
        /*0c40*/ 	.short	0x010a
        /*0c42*/ 	.byte	0x3f
	.zero		1


	//   ....[69]....
        /*0c44*/ 	.word	0x00016f30
        /*0c48*/ 	.word	0x00000011
        /*0c4c*/ 	.word	0x00022850
        /*0c50*/ 	.short	0x0101
        /*0c52*/ 	.byte	0x3f
	.zero		1


	//   ....[70]....
        /*0c54*/ 	.word	0x00016fb0
        /*0c58*/ 	.word	0x00000000
        /*0c5c*/ 	.word	0x00000000
        /*0c60*/ 	.short	0x0101
        /*0c62*/ 	.byte	0x3f
	.zero		1


	//   ....[71]....
        /*0c64*/ 	.word	0x00017bd0
        /*0c68*/ 	.word	0x00000005
        /*0c6c*/ 	.word	0x00022820
        /*0c70*/ 	.short	0x010a
        /*0c72*/ 	.byte	0x3f
	.zero		1


	//   ....[72]....
        /*0c74*/ 	.word	0x00017d50
        /*0c78*/ 	.word	0x00000003
        /*0c7c*/ 	.word	0x00022840
        /*0c80*/ 	.short	0x010a
        /*0c82*/ 	.byte	0x3f
	.zero		1


	//   ....[73]....
        /*0c84*/ 	.word	0x00017df0
        /*0c88*/ 	.word	0x00000017
        /*0c8c*/ 	.word	0x00022840
        /*0c90*/ 	.short	0x010a
        /*0c92*/ 	.byte	0x3f
	.zero		1


	//   ....[74]....
        /*0c94*/ 	.word	0x00017e30
        /*0c98*/ 	.word	0x00000003
        /*0c9c*/ 	.word	0x00022860
        /*0ca0*/ 	.short	0x010a
        /*0ca2*/ 	.byte	0x3f
	.zero		1


	//   ....[75]....
        /*0ca4*/ 	.word	0x00017e70
        /*0ca8*/ 	.word	0x00000017
        /*0cac*/ 	.word	0x00022860
        /*0cb0*/ 	.short	0x010a
        /*0cb2*/ 	.byte	0x3f
	.zero		1


	//   ....[76]....
        /*0cb4*/ 	.word	0x00017eb0
        /*0cb8*/ 	.word	0x00000003
        /*0cbc*/ 	.word	0x00022880
        /*0cc0*/ 	.short	0x010a
        /*0cc2*/ 	.byte	0x3f
	.zero		1


	//   ....[77]....
        /*0cc4*/ 	.word	0x00017ef0
        /*0cc8*/ 	.word	0x00000017
        /*0ccc*/ 	.word	0x00022880
        /*0cd0*/ 	.short	0x010a
        /*0cd2*/ 	.byte	0x3f
	.zero		1


	//   ....[78]....
        /*0cd4*/ 	.word	0x00017f60
        /*0cd8*/ 	.word	0x00000003
        /*0cdc*/ 	.word	0x00022800
        /*0ce0*/ 	.short	0x010a
        /*0ce2*/ 	.byte	0x3f
	.zero		1


	//   ....[79]....
        /*0ce4*/ 	.word	0x00017fb0
        /*0ce8*/ 	.word	0x0000000d
        /*0cec*/ 	.word	0x00022830
        /*0cf0*/ 	.short	0x010a
        /*0cf2*/ 	.byte	0x3f
	.zero		1


	//   ....[80]....
        /*0cf4*/ 	.word	0x00018010
        /*0cf8*/ 	.word	0x00000009
        /*0cfc*/ 	.word	0x00022830
        /*0d00*/ 	.short	0x010a
        /*0d02*/ 	.byte	0x3f
	.zero		1


	//   ....[81]....
        /*0d04*/ 	.word	0x00018070
        /*0d08*/ 	.word	0x00000009
        /*0d0c*/ 	.word	0x00022850
        /*0d10*/ 	.short	0x010a
        /*0d12*/ 	.byte	0x3f
	.zero		1


	//   ....[82]....
        /*0d14*/ 	.word	0x000180d0
        /*0d18*/ 	.word	0x00000008
        /*0d1c*/ 	.word	0x00022830
        /*0d20*/ 	.short	0x010a
        /*0d22*/ 	.byte	0x3f
	.zero		1


	//   ....[83]....
        /*0d24*/ 	.word	0x00018130
        /*0d28*/ 	.word	0x00000008
        /*0d2c*/ 	.word	0x00022850
        /*0d30*/ 	.short	0x010a
        /*0d32*/ 	.byte	0x3f
	.zero		1


	//   ....[84]....
        /*0d34*/ 	.word	0x00018190
        /*0d38*/ 	.word	0x00000009
        /*0d3c*/ 	.word	0x00022830
        /*0d40*/ 	.short	0x010a
        /*0d42*/ 	.byte	0x3f
	.zero		1


	//   ....[85]....
        /*0d44*/ 	.word	0x000181f0
        /*0d48*/ 	.word	0x00000009
        /*0d4c*/ 	.word	0x00022850
        /*0d50*/ 	.short	0x010a
        /*0d52*/ 	.byte	0x3f
	.zero		1


	//   ....[86]....
        /*0d54*/ 	.word	0x00018250
        /*0d58*/ 	.word	0x00000005
        /*0d5c*/ 	.word	0x00022850
        /*0d60*/ 	.short	0x010a
        /*0d62*/ 	.byte	0x3f
	.zero		1


	//   ....[87]....
        /*0d64*/ 	.word	0x00018350
        /*0d68*/ 	.word	0x00000000
        /*0d6c*/ 	.word	0x00022880
        /*0d70*/ 	.short	0x010a
        /*0d72*/ 	.byte	0x3f
	.zero		1


	//   ....[88]....
        /*0d74*/ 	.word	0x00018920
        /*0d78*/ 	.word	0x00000000
        /*0d7c*/ 	.word	0x00022840
        /*0d80*/ 	.short	0x010a
        /*0d82*/ 	.byte	0x3f
	.zero		1


	//   ....[89]....
        /*0d84*/ 	.word	0x000194e0
        /*0d88*/ 	.word	0x00000016
        /*0d8c*/ 	.word	0x00022820
        /*0d90*/ 	.short	0x010a
        /*0d92*/ 	.byte	0x3f
	.zero		1


	//   ....[90]....
        /*0d94*/ 	.word	0x00019530
        /*0d98*/ 	.word	0x00000000
        /*0d9c*/ 	.word	0x00022880
        /*0da0*/ 	.short	0x010a
        /*0da2*/ 	.byte	0x3f
	.zero		1


	//   ....[91]....
        /*0da4*/ 	.word	0x00019a30
        /*0da8*/ 	.word	0x00000000
        /*0dac*/ 	.word	0x00022840
        /*0db0*/ 	.short	0x010a
        /*0db2*/ 	.byte	0x3f
	.zero		1


	//   ....[92]....
        /*0db4*/ 	.word	0x00019f50
        /*0db8*/ 	.word	0x00000000
        /*0dbc*/ 	.word	0x00022870
        /*0dc0*/ 	.short	0x010a
        /*0dc2*/ 	.byte	0x3f
	.zero		1


	//   ....[93]....
        /*0dc4*/ 	.word	0x00019fa0
        /*0dc8*/ 	.word	0x00000000
        /*0dcc*/ 	.word	0x00022860
        /*0dd0*/ 	.short	0x010a
        /*0dd2*/ 	.byte	0x3f
	.zero		1


	//   ....[94]....
        /*0dd4*/ 	.word	0x00019ff0
        /*0dd8*/ 	.word	0x00000011
        /*0ddc*/ 	.word	0x00022870
        /*0de0*/ 	.short	0x010a
        /*0de2*/ 	.byte	0x3f
	.zero		1


	//   ....[95]....
        /*0de4*/ 	.word	0x0001a040
        /*0de8*/ 	.word	0x00000011
        /*0dec*/ 	.word	0x00022860
        /*0df0*/ 	.short	0x010a
        /*0df2*/ 	.byte	0x3f
	.zero		1


	//   ....[96]....
        /*0df4*/ 	.word	0x0001a090
        /*0df8*/ 	.word	0x00000005
        /*0dfc*/ 	.word	0x00022820
        /*0e00*/ 	.short	0x010a
        /*0e02*/ 	.byte	0x3f
	.zero		1


	//   ....[97]....
        /*0e04*/ 	.word	0x0001a230
        /*0e08*/ 	.word	0x00000003
        /*0e0c*/ 	.word	0x00022840
        /*0e10*/ 	.short	0x010a
        /*0e12*/ 	.byte	0x3f
	.zero		1


	//   ....[98]....
        /*0e14*/ 	.word	0x0001a280
        /*0e18*/ 	.word	0x00000017
        /*0e1c*/ 	.word	0x00022840
        /*0e20*/ 	.short	0x010a
        /*0e22*/ 	.byte	0x3f
	.zero		1


	//   ....[99]....
        /*0e24*/ 	.word	0x0001a2d0
        /*0e28*/ 	.word	0x00000003
        /*0e2c*/ 	.word	0x00022860
        /*0e30*/ 	.short	0x010a
        /*0e32*/ 	.byte	0x3f
	.zero		1


	//   ....[100]....
        /*0e34*/ 	.word	0x0001a320
        /*0e38*/ 	.word	0x00000017
        /*0e3c*/ 	.word	0x00022860
        /*0e40*/ 	.short	0x010a
        /*0e42*/ 	.byte	0x3f
	.zero		1


	//   ....[101]....
        /*0e44*/ 	.word	0x0001a370
        /*0e48*/ 	.word	0x00000003
        /*0e4c*/ 	.word	0x00022880
        /*0e50*/ 	.short	0x010a
        /*0e52*/ 	.byte	0x3f
	.zero		1


	//----- nvinfo : EIATTR_NUM_MBARRIERS
	.align		4
.L_215:
        /*0e54*/ 	.byte	0x03, 0x38
        /*0e56*/ 	.short	0x0016


	//----- nvinfo : EIATTR_EXIT_INSTR_OFFSETS
	.align		4
        /*0e58*/ 	.byte	0x04, 0x1c
        /*0e5a*/ 	.short	(.L_217 - .L_216)


	//   ....[0]....
.L_216:
        /*0e5c*/ 	.word	0x000009c0


	//   ....[1]....
        /*0e60*/ 	.word	0x00011dd0


	//   ....[2]....
        /*0e64*/ 	.word	0x00017f40


	//----- nvinfo : EIATTR_MAX_THREADS
	.align		4
.L_217:
        /*0e68*/ 	.byte	0x04, 0x05
        /*0e6a*/ 	.short	(.L_219 - .L_218)
.L_218:
        /*0e6c*/ 	.word	0x00000180
        /*0e70*/ 	.word	0x00000001
        /*0e74*/ 	.word	0x00000001


	//----- nvinfo : EIATTR_CRS_STACK_SIZE
	.align		4
.L_219:
        /*0e78*/ 	.byte	0x04, 0x1e
        /*0e7a*/ 	.short	(.L_221 - .L_220)
.L_220:
        /*0e7c*/ 	.word	0x00000000


	//----- nvinfo : EIATTR_CBANK_PARAM_SIZE
	.align		4
.L_221:
        /*0e80*/ 	.byte	0x03, 0x19
        /*0e82*/ 	.short	0x0af0


	//----- nvinfo : EIATTR_PARAM_CBANK
	.align		4
        /*0e84*/ 	.byte	0x04, 0x0a
        /*0e86*/ 	.short	(.L_223 - .L_222)
	.align		4
.L_222:
        /*0e88*/ 	.word	index@(.nv.constant0._ZN7cutlass13device_kernelIN5flash11enable_sm90INS1_16FlashAttnFwdSm90INS1_25CollectiveMainloopFwdSm90ILi2EN4cute5tupleIJNS5_1CILi1EEES8_S8_EEENS6_IJNS7_ILi128EEESA_NS7_ILi192EEEEEELi128ENS_12float_e4m3_tEfNS_4arch4Sm90ELb0ELb1ELb1ELb1ELb1ELb0ELb0ELb1ELb1ELb1ELb0ELb0EEENS1_21CollectiveEpilogueFwdINS6_IJSA_SA_SA_EEES9_NS_10bfloat16_tESF_Li256ELb1ELb1ELb0ELb1EEENS1_36VarlenDynamicPersistentTileSchedulerILi128ELi128ELi256ELi128ELb0ELb1ELb1ELb1ELb0ELb1EEEEEEEEEvNT_6ParamsE)
        /*0e8c*/ 	.short	0x0210
        /*0e8e*/ 	.short	0x0af0


	//----- nvinfo : EIATTR_SW_WAR
	.align		4
.L_223:
        /*0e90*/ 	.byte	0x04, 0x36
        /*0e92*/ 	.short	(.L_225 - .L_224)
.L_224:
        /*0e94*/ 	.word	0x00000008
.L_225:


//--------------------- .nv.info._ZN7cutlass13device_kernelIN5flash11enable_sm90INS1_16FlashAttnFwdSm90INS1_25CollectiveMainloopFwdSm90ILi2EN4cute5tupleIJNS5_1CILi1EEES8_S8_EEENS6_IJNS7_ILi128EEESA_NS7_ILi192EEEEEELi128ENS_12float_e4m3_tEfNS_4arch4Sm90ELb0ELb1ELb1ELb1ELb1ELb1ELb0ELb1ELb1ELb1ELb0ELb0EEENS1_21CollectiveEpilogueFwdINS6_IJSA_SA_SA_EEES9_NS_10bfloat16_tESF_Li256ELb1ELb1ELb0ELb1EEENS1_36VarlenDynamicPersistentTileSchedulerILi128ELi128ELi256ELi128ELb0ELb1ELb1ELb1ELb0ELb1EEEEEEEEEvNT_6ParamsE --------------------------
	.section	.nv.info._ZN7cutlass13device_kernelIN5flash11enable_sm90INS1_16FlashAttnFwdSm90INS1_25CollectiveMainloopFwdSm90ILi2EN4cute5tupleIJNS5_1CILi1EEES8_S8_EEENS6_IJNS7_ILi128EEESA_NS7_ILi192EEEEEELi128ENS_12float_e4m3_tEfNS_4arch4Sm90ELb0ELb1ELb1ELb1ELb1ELb1ELb0ELb1ELb1ELb1ELb0ELb0EEENS1_21CollectiveEpilogueFwdINS6_IJSA_SA_SA_EEES9_NS_10bfloat16_tESF_Li256ELb1ELb1ELb0ELb1EEENS1_36VarlenDynamicPersistentTileSchedulerILi128ELi128ELi256ELi128ELb0ELb1ELb1ELb1ELb0ELb1EEEEEEEEEvNT_6ParamsE,"",@"SHT_CUDA_INFO"
	.sectionflags	@""
	.align	4


	//----- nvinfo : EIATTR_CUDA_API_VERSION
	.align		4
        /*0000*/ 	.byte	0x04, 0x37
        /*0002*/ 	.short	(.L_227 - .L_226)
.L_226:
        /*0004*/ 	.word	0x00000082


	//----- nvinfo : EIATTR_KPARAM_INFO
	.align		4
.L_227:
        /*0008*/ 	.byte	0x04, 0x17
        /*000a*/ 	.short	(.L_229 - .L_228)
.L_228:
        /*000c*/ 	.word	0x00000000
        /*0010*/ 	.short	0x0000
        /*0012*/ 	.short	0x0070
        /*0014*/ 	.byte	0x00, 0xf0, 0x01, 0x2a


	//----- nvinfo : EIATTR_SPARSE_MMA_MASK
	.align		4
.L_229:
        /*0018*/ 	.byte	0x03, 0x50
        /*001a*/ 	.short	0x0000


	//----- nvinfo : EIATTR_MAXREG_COUNT
	.align		4
        /*001c*/ 	.byte	0x03, 0x1b
        /*001e*/ 	.short	0x00a8


	//----- nvinfo : EIATTR_NUM_BARRIERS
	.align		4
        /*0020*/ 	.byte	0x02, 0x4c
        /*0022*/ 	.byte	0x10
	.zero		1


	//----- nvinfo : EIATTR_EXTERNS
	.align		4
        /*0024*/ 	.byte	0x04, 0x0f
        /*0026*/ 	.short	(.L_231 - .L_230)


	//   ....[0]....
	.align		4
.L_230:
        /*0028*/ 	.word	index@(__assertfail)


	//----- nvinfo : EIATTR_ANNOTATIONS
	.align		4
.L_231:
        /*002c*/ 	.byte	0x04, 0x55
        /*002e*/ 	.short	(.L_233 - .L_232)


	//   ....[0]....
.L_232:
        /* <DEDUP_REMOVED lines=23> */


	//----- nvinfo : EIATTR_MERCURY_ISA_VERSION
	.align		4
.L_233:
        /*0190*/ 	.byte	0x03, 0x5f
        /*0192*/ 	.short	0x0101


	//----- nvinfo : EIATTR_UNUSED_LOAD_BYTE_OFFSET
	.align		4
        /*0194*/ 	.byte	0x04, 0x44
        /*0196*/ 	.short	(.L_235 - .L_234)


	//   ....[0]....
.L_234:
        /*0198*/ 	.word	0x00000a80
        /*019c*/ 	.word	0x0000fff0


	//   ....[1]....
        /*01a0*/ 	.word	0x0001f650
        /*01a4*/ 	.word	0x0000fff0


	//----- nvinfo : EIATTR_INT_WARP_WIDE_INSTR_OFFSETS
	.align		4
.L_235:
        /*01a8*/ 	.byte	0x04, 0x31
        /*01aa*/ 	.short	(.L_237 - .L_236)


	//   ....[0]....
.L_236:
        /*01ac*/ 	.word	0x00000130


	//   ....[1]....
        /*01b0*/ 	.word	0x00000170


	//   ....[2]....
        /*01b4*/ 	.word	0x000001e0


	//   ....[3]....
        /*01b8*/ 	.word	0x00024a80


	//   ....[4]....
        /*01bc*/ 	.word	0x00024b10


	//   ....[5]....
        /*01c0*/ 	.word	0x00027e70


	//   ....[6]....
        /*01c4*/ 	.word	0x00027f00


	//----- nvinfo : EIATTR_COOP_GROUP_MASK_REGIDS
	.align		4
.L_237:
        /*01c8*/ 	.byte	0x04, 0x29
        /*01ca*/ 	.short	(.L_239 - .L_238)


	//   ....[0]....
.L_238:
        /*01cc*/ 	.word	0xffffffff


	//   ....[1]....
        /*01d0*/ 	.word	0xffffffff


	//   ....[2]....
        /*01d4*/ 	.word	0xffffffff


	//   ....[3]....
        /*01d8*/ 	.word	0xffffffff


	//   ....[4]....
        /*01dc*/ 	.word	0xffffffff


	//   ....[5]....
        /*01e0*/ 	.word	0xffffffff


	//   ....[6]....
        /*01e4*/ 	.word	0xffffffff


	//   ....[7]....
        /*01e8*/ 	.word	0xffffffff


	//   ....[8]....
        /*01ec*/ 	.word	0xffffffff


	//   ....[9]....
        /*01f0*/ 	.word	0xffffffff


	//   ....[10]....
        /*01f4*/ 	.word	0xffffffff


	//   ....[11]....
        /*01f8*/ 	.word	0xffffffff


	//   ....[12]....
        /*01fc*/ 	.word	0xffffffff


	//   ....[13]....
        /*0200*/ 	.word	0xffffffff


	//   ....[14]....
        /*0204*/ 	.word	0xffffffff


	//   ....[15]....
        /*0208*/ 	.word	0xffffffff


	//   ....[16]....
        /*020c*/ 	.word	0xffffffff


	//   ....[17]....
        /*0210*/ 	.word	0xffffffff


	//   ....[18]....
        /*0214*/ 	.word	0xffffffff


	//   ....[19]....
        /*0218*/ 	.word	0xffffffff


	//   ....[20]....
        /*021c*/ 	.word	0xffffffff


	//   ....[21]....
        /*0220*/ 	.word	0xffffffff


	//   ....[22]....
        /*0224*/ 	.word	0xffffffff


	//   ....[23]....
        /*0228*/ 	.word	0xffffffff


	//   ....[24]....
        /*022c*/ 	.word	0xffffffff


	//   ....[25]....
        /*0230*/ 	.word	0xffffffff


	//   ....[26]....
        /*0234*/ 	.word	0xffffffff


	//   ....[27]....
        /*0238*/ 	.word	0xffffffff


	//   ....[28]....
        /*023c*/ 	.word	0xffffffff


	//   ....[29]....
        /*0240*/ 	.word	0xffffffff


	//   ....[30]....
        /*0244*/ 	.word	0xffffffff


	//   ....[31]....
        /*0248*/ 	.word	0xffffffff


	//   ....[32]....
        /*024c*/ 	.word	0xffffffff


	//   ....[33]....
        /*0250*/ 	.word	0xffffffff


	//   ....[34]....
        /*0254*/ 	.word	0xffffffff


	//   ....[35]....
        /*0258*/ 	.word	0xffffffff


	//   ....[36]....
        /*025c*/ 	.word	0xffffffff


	//   ....[37]....
        /*0260*/ 	.word	0xffffffff


	//   ....[38]....
        /*0264*/ 	.word	0xffffffff


	//   ....[39]....
        /*0268*/ 	.word	0xffffffff


	//   ....[40]....
        /*026c*/ 	.word	0xffffffff


	//   ....[41]....
        /*0270*/ 	.word	0xffffffff


	//   ....[42]....
        /*0274*/ 	.word	0xffffffff


	//   ....[43]....
        /*0278*/ 	.word	0xffffffff


	//   ....[44]....
        /*027c*/ 	.word	0xffffffff


	//   ....[45]....
        /*0280*/ 	.word	0xffffffff


	//   ....[46]....
        /*0284*/ 	.word	0xffffffff


	//   ....[47]....
        /*0288*/ 	.word	0xffffffff


	//   ....[48]....
        /*028c*/ 	.word	0xffffffff


	//   ....[49]....
        /*0290*/ 	.word	0xffffffff


	//   ....[50]....
        /*0294*/ 	.word	0xffffffff


	//   ....[51]....
        /*0298*/ 	.word	0xffffffff


	//   ....[52]....
        /*029c*/ 	.word	0xffffffff


	//   ....[53]....
        /*02a0*/ 	.word	0xffffffff


	//   ....[54]....
        /*02a4*/ 	.word	0xffffffff


	//   ....[55]....
        /*02a8*/ 	.word	0xffffffff


	//   ....[56]....
        /*02ac*/ 	.word	0xffffffff


	//   ....[57]....
        /*02b0*/ 	.word	0xffffffff


	//   ....[58]....
        /*02b4*/ 	.word	0xffffffff


	//   ....[59]....
        /*02b8*/ 	.word	0xffffffff


	//   ....[60]....
        /*02bc*/ 	.word	0xffffffff


	//   ....[61]....
        /*02c0*/ 	.word	0xffffffff


	//   ....[62]....
        /*02c4*/ 	.word	0xffffffff


	//   ....[63]....
        /*02c8*/ 	.word	0xffffffff


	//   ....[64]....
        /*02cc*/ 	.word	0xffffffff


	//   ....[65]....
        /*02d0*/ 	.word	0xffffffff


	//   ....[66]....
        /*02d4*/ 	.word	0xffffffff


	//   ....[67]....
        /*02d8*/ 	.word	0xffffffff


	//   ....[68]....
        /*02dc*/ 	.word	0xffffffff


	//   ....[69]....
        /*02e0*/ 	.word	0xffffffff


	//   ....[70]....
        /*02e4*/ 	.word	0xffffffff


	//   ....[71]....
        /*02e8*/ 	.word	0xffffffff


	//   ....[72]....
        /*02ec*/ 	.word	0xffffffff


	//   ....[73]....
        /*02f0*/ 	.word	0xffffffff


	//   ....[74]....
        /*02f4*/ 	.word	0xffffffff


	//   ....[75]....
        /*02f8*/ 	.word	0xffffffff


	//   ....[76]....
        /*02fc*/ 	.word	0xffffffff


	//   ....[77]....
        /*0300*/ 	.word	0xffffffff


	//   ....[78]....
        /*0304*/ 	.word	0xffffffff


	//   ....[79]....
        /*0308*/ 	.word	0xffffffff


	//   ....[80]....
        /*030c*/ 	.word	0xffffffff


	//   ....[81]....
        /*0310*/ 	.word	0xffffffff


	//   ....[82]....
        /*0314*/ 	.word	0xffffffff


	//   ....[83]....
        /*0318*/ 	.word	0xffffffff


	//   ....[84]....
        /*031c*/ 	.word	0xffffffff


	//   ....[85]....
        /*0320*/ 	.word	0xffffffff


	//   ....[86]....
        /*0324*/ 	.word	0xffffffff


	//   ....[87]....
        /*0328*/ 	.word	0xffffffff


	//   ....[88]....
        /*032c*/ 	.word	0xffffffff


	//   ....[89]....
        /*0330*/ 	.word	0xffffffff


	//   ....[90]....
        /*0334*/ 	.word	0xffffffff


	//   ....[91]....
        /*0338*/ 	.word	0xffffffff


	//   ....[92]....
        /*033c*/ 	.word	0xffffffff


	//   ....[93]....
        /*0340*/ 	.word	0xffffffff


	//   ....[94]....
        /*0344*/ 	.word	0xffffffff


	//   ....[95]....
        /*0348*/ 	.word	0xffffffff


	//   ....[96]....
        /*034c*/ 	.word	0xffffffff


	//   ....[97]....
        /*0350*/ 	.word	0xffffffff


	//   ....[98]....
        /*0354*/ 	.word	0xffffffff


	//   ....[99]....
        /*0358*/ 	.word	0xffffffff


	//   ....[100]....
        /*035c*/ 	.word	0xffffffff


	//   ....[101]....
        /*0360*/ 	.word	0xffffffff


	//   ....[102]....
        /*0364*/ 	.word	0xffffffff


	//   ....[103]....
        /*0368*/ 	.word	0xffffffff


	//   ....[104]....
        /*036c*/ 	.word	0xffffffff


	//   ....[105]....
        /*0370*/ 	.word	0xffffffff


	//   ....[106]....
        /*0374*/ 	.word	0xffffffff


	//   ....[107]....
        /*0378*/ 	.word	0xffffffff


	//   ....[108]....
        /*037c*/ 	.word	0xffffffff


	//   ....[109]....
        /*0380*/ 	.word	0xffffffff


	//   ....[110]....
        /*0384*/ 	.word	0xffffffff


	//   ....[111]....
        /*0388*/ 	.word	0xffffffff


	//   ....[112]....
        /*038c*/ 	.word	0xffffffff


	//   ....[113]....
        /*0390*/ 	.word	0xffffffff


	//   ....[114]....
        /*0394*/ 	.word	0xffffffff


	//   ....[115]....
        /*0398*/ 	.word	0xffffffff


	//   ....[116]....
        /*039c*/ 	.word	0xffffffff


	//   ....[117]....
        /*03a0*/ 	.word	0xffffffff


	//   ....[118]....
        /*03a4*/ 	.word	0xffffffff


	//   ....[119]....
        /*03a8*/ 	.word	0xffffffff


	//   ....[120]....
        /*03ac*/ 	.word	0xffffffff


	//   ....[121]....
        /*03b0*/ 	.word	0xffffffff


	//   ....[122]....
        /*03b4*/ 	.word	0xffffffff


	//   ....[123]....
        /*03b8*/ 	.word	0xffffffff


	//   ....[124]....
        /*03bc*/ 	.word	0xffffffff


	//   ....[125]....
        /*03c0*/ 	.word	0xffffffff


	//   ....[126]....
        /*03c4*/ 	.word	0xffffffff


	//   ....[127]....
        /*03c8*/ 	.word	0xffffffff


	//   ....[128]....
        /*03cc*/ 	.word	0xffffffff


	//   ....[129]....
        /*03d0*/ 	.word	0xffffffff


	//   ....[130]....
        /*03d4*/ 	.word	0xffffffff


	//   ....[131]....
        /*03d8*/ 	.word	0xffffffff


	//   ....[132]....
        /*03dc*/ 	.word	0xffffffff


	//   ....[133]....
        /*03e0*/ 	.word	0xffffffff


	//   ....[134]....
        /*03e4*/ 	.word	0xffffffff


	//   ....[135]....
        /*03e8*/ 	.word	0xffffffff


	//   ....[136]....
        /*03ec*/ 	.word	0xffffffff


	//   ....[137]....
        /*03f0*/ 	.word	0xffffffff


	//   ....[138]....
        /*03f4*/ 	.word	0xffffffff


	//   ....[139]....
        /*03f8*/ 	.word	0xffffffff


	//   ....[140]....
        /*03fc*/ 	.word	0xffffffff


	//   ....[141]....
        /*0400*/ 	.word	0xffffffff


	//   ....[142]....
        /*0404*/ 	.word	0xffffffff


	//   ....[143]....
        /*0408*/ 	.word	0xffffffff


	//   ....[144]....
        /*040c*/ 	.word	0xffffffff


	//   ....[145]....
        /*0410*/ 	.word	0xffffffff


	//   ....[146]....
        /*0414*/ 	.word	0xffffffff


	//   ....[147]....
        /*0418*/ 	.word	0xffffffff


	//   ....[148]....
        /*041c*/ 	.word	0xffffffff


	//   ....[149]....
        /*0420*/ 	.word	0xffffffff


	//   ....[150]....
        /*0424*/ 	.word	0xffffffff


	//   ....[151]....
        /*0428*/ 	.word	0xffffffff


	//   ....[152]....
        /*042c*/ 	.word	0xffffffff


	//   ....[153]....
        /*0430*/ 	.word	0xffffffff


	//   ....[154]....
        /*0434*/ 	.word	0xffffffff


	//   ....[155]....
        /*0438*/ 	.word	0xffffffff


	//   ....[156]....
        /*043c*/ 	.word	0xffffffff


	//   ....[157]....
        /*0440*/ 	.word	0xffffffff


	//   ....[158]....
        /*0444*/ 	.word	0xffffffff


	//   ....[159]....
        /*0448*/ 	.word	0xffffffff


	//   ....[160]....
        /*044c*/ 	.word	0xffffffff


	//   ....[161]....
        /*0450*/ 	.word	0xffffffff


	//   ....[162]....
        /*0454*/ 	.word	0xffffffff


	//   ....[163]....
        /*0458*/ 	.word	0xffffffff


	//   ....[164]....
        /*045c*/ 	.word	0xffffffff


	//   ....[165]....
        /*0460*/ 	.word	0xffffffff


	//   ....[166]....
        /*0464*/ 	.word	0xffffffff


	//   ....[167]....
        /*0468*/ 	.word	0xffffffff


	//   ....[168]....
        /*046c*/ 	.word	0xffffffff


	//   ....[169]....
        /*0470*/ 	.word	0xffffffff


	//   ....[170]....
        /*0474*/ 	.word	0xffffffff


	//   ....[171]....
        /*0478*/ 	.word	0xffffffff


	//   ....[172]....
        /*047c*/ 	.word	0xffffffff


	//   ....[173]....
        /*0480*/ 	.word	0xffffffff


	//   ....[174]....
        /*0484*/ 	.word	0xffffffff


	//   ....[175]....
        /*0488*/ 	.word	0xffffffff


	//   ....[176]....
        /*048c*/ 	.word	0xffffffff


	//   ....[177]....
        /*0490*/ 	.word	0x0500000f


	//   ....[178]....
        /*0494*/ 	.word	0x0500000f


	//   ....[179]....
        /*0498*/ 	.word	0x0500000f


	//   ....[180]....
        /*049c*/ 	.word	0x0500000f


	//   ....[181]....
        /*04a0*/ 	.word	0x0500000f


	//   ....[182]....
        /*04a4*/ 	.word	0x0500000f


	//   ....[183]....
        /*04a8*/ 	.word	0x0500000f


	//   ....[184]....
        /*04ac*/ 	.word	0x0500000f


	//   ....[185]....
        /*04b0*/ 	.word	0x0500000f


	//   ....[186]....
        /*04b4*/ 	.word	0x0500000f


	//   ....[187]....
        /*04b8*/ 	.word	0x0500000f


	//   ....[188]....
        /*04bc*/ 	.word	0x0500000f


	//   ....[189]....
        /*04c0*/ 	.word	0x0500000f


	//   ....[190]....
        /*04c4*/ 	.word	0x0500000f


	//   ....[191]....
        /*04c8*/ 	.word	0x0500000f


	//   ....[192]....
        /*04cc*/ 	.word	0x0500000f


	//   ....[193]....
        /*04d0*/ 	.word	0x0500000f


	//   ....[194]....
        /*04d4*/ 	.word	0x0500000f


	//   ....[195]....
        /*04d8*/ 	.word	0x0500000f


	//   ....[196]....
        /*04dc*/ 	.word	0x0500000f


	//   ....[197]....
        /*04e0*/ 	.word	0x0500000f


	//   ....[198]....
        /*04e4*/ 	.word	0x0500000f


	//   ....[199]....
        /*04e8*/ 	.word	0x0500000f


	//   ....[200]....
        /*04ec*/ 	.word	0x0500000f


	//   ....[201]....
        /*04f0*/ 	.word	0x0500000f


	//   ....[202]....
        /*04f4*/ 	.word	0x0500000f


	//   ....[203]....
        /*04f8*/ 	.word	0x0500000f


	//   ....[204]....
        /*04fc*/ 	.word	0x0500000f


	//   ....[205]....
        /*0500*/ 	.word	0x0500000f


	//   ....[206]....
        /*0504*/ 	.word	0x0500000f


	//   ....[207]....
        /*0508*/ 	.word	0x0500000f


	//   ....[208]....
        /*050c*/ 	.word	0x0500000f


	//   ....[209]....
        /*0510*/ 	.word	0x0500000f


	//   ....[210]....
        /*0514*/ 	.word	0x0500000f


	//   ....[211]....
        /*0518*/ 	.word	0x0500000f


	//   ....[212]....
        /*051c*/ 	.word	0x0500000f


	//   ....[213]....
        /*0520*/ 	.word	0x0500000f


	//   ....[214]....
        /*0524*/ 	.word	0x0500000f


	//   ....[215]....
        /*0528*/ 	.word	0x0500000f


	//   ....[216]....
        /*052c*/ 	.word	0x0500000f


	//   ....[217]....
        /*0530*/ 	.word	0x0500000f


	//   ....[218]....
        /*0534*/ 	.word	0x0500000f


	//   ....[219]....
        /*0538*/ 	.word	0x0500000f


	//   ....[220]....
        /*053c*/ 	.word	0x0500000f


	//   ....[221]....
        /*0540*/ 	.word	0x0500000f


	//   ....[222]....
        /*0544*/ 	.word	0x0500000f


	//   ....[223]....
        /*0548*/ 	.word	0x0500000f


	//   ....[224]....
        /*054c*/ 	.word	0x0500000f


	//   ....[225]....
        /*0550*/ 	.word	0x0500000f


	//   ....[226]....
        /*0554*/ 	.word	0x0500000f


	//   ....[227]....
        /*0558*/ 	.word	0x0500000f


	//   ....[228]....
        /*055c*/ 	.word	0x0500000f


	//   ....[229]....
        /*0560*/ 	.word	0x0500000f


	//   ....[230]....
        /*0564*/ 	.word	0x0500000f


	//   ....[231]....
        /*0568*/ 	.word	0x0500000f


	//   ....[232]....
        /*056c*/ 	.word	0x0500000f


	//   ....[233]....
        /*0570*/ 	.word	0x0500000f


	//   ....[234]....
        /*0574*/ 	.word	0x0500000f


	//   ....[235]....
        /*0578*/ 	.word	0x0500000f


	//   ....[236]....
        /*057c*/ 	.word	0x0500000f


	//   ....[237]....
        /*0580*/ 	.word	0x0500000f


	//   ....[238]....
        /*0584*/ 	.word	0x0500000f


	//   ....[239]....
        /*0588*/ 	.word	0x0500000f


	//   ....[240]....
        /*058c*/ 	.word	0x0500000f


	//   ....[241]....
        /*0590*/ 	.word	0x0500000f


	//   ....[242]....
        /*0594*/ 	.word	0x0500000f


	//   ....[243]....
        /*0598*/ 	.word	0x0500000f


	//   ....[244]....
        /*059c*/ 	.word	0x0500000f


	//   ....[245]....
        /*05a0*/ 	.word	0x0500000f


	//   ....[246]....
        /*05a4*/ 	.word	0x0500000f


	//   ....[247]....
        /*05a8*/ 	.word	0x0500000f


	//   ....[248]....
        /*05ac*/ 	.word	0x0500000f


	//   ....[249]....
        /*05b0*/ 	.word	0x0500000f


	//   ....[250]....
        /*05b4*/ 	.word	0x0500000f


	//   ....[251]....
        /*05b8*/ 	.word	0x0500000f


	//   ....[252]....
        /*05bc*/ 	.word	0x0500000f


	//   ....[253]....
        /*05c0*/ 	.word	0x0500000f


	//   ....[254]....
        /*05c4*/ 	.word	0x0500000f


	//   ....[255]....
        /*05c8*/ 	.word	0x0500000f


	//   ....[0]....
        /*05cc*/ 	.word	0x0500000f


	//   ....[1]....
        /*05d0*/ 	.word	0x0500000f


	//   ....[2]....
        /*05d4*/ 	.word	0x0500000f


	//   ....[3]....
        /*05d8*/ 	.word	0x0500000f


	//   ....[4]....
        /*05dc*/ 	.word	0x0500000f


	//   ....[5]....
        /*05e0*/ 	.word	0x0500000f


	//   ....[6]....
        /*05e4*/ 	.word	0x0500000f


	//   ....[7]....
        /*05e8*/ 	.word	0x0500000f


	//   ....[8]....
        /*05ec*/ 	.word	0x0500000f


	//   ....[9]....
        /*05f0*/ 	.word	0x0500000f


	//   ....[10]....
        /*05f4*/ 	.word	0x0500000f


	//   ....[11]....
        /*05f8*/ 	.word	0x0500000f


	//   ....[12]....
        /*05fc*/ 	.word	0x0500000f


	//   ....[13]....
        /*0600*/ 	.word	0x0500000f


	//   ....[14]....
        /*0604*/ 	.word	0x0500000f


	//   ....[15]....
        /*0608*/ 	.word	0x0500000f


	//   ....[16]....
        /*060c*/ 	.word	0x0500000f


	//   ....[17]....
        /*0610*/ 	.word	0x0500000f


	//   ....[18]....
        /*0614*/ 	.word	0x0500000f


	//   ....[19]....
        /*0618*/ 	.word	0x0500000f


	//   ....[20]....
        /*061c*/ 	.word	0x0500000f


	//   ....[21]....
        /*0620*/ 	.word	0x0500000f


	//   ....[22]....
        /*0624*/ 	.word	0x0500000f


	//   ....[23]....
        /*0628*/ 	.word	0x0500000f


	//   ....[24]....
        /*062c*/ 	.word	0x0500000f


	//   ....[25]....
        /*0630*/ 	.word	0x0500000f


	//   ....[26]....
        /*0634*/ 	.word	0x0500000f


	//   ....[27]....
        /*0638*/ 	.word	0x0500000f


	//   ....[28]....
        /*063c*/ 	.word	0x0500000f


	//   ....[29]....
        /*0640*/ 	.word	0x0500000f


	//   ....[30]....
        /*0644*/ 	.word	0x0500000f


	//   ....[31]....
        /*0648*/ 	.word	0x0500000f


	//   ....[32]....
        /*064c*/ 	.word	0x0500000f


	//   ....[33]....
        /*0650*/ 	.word	0x0500000f


	//   ....[34]....
        /*0654*/ 	.word	0x0500000f


	//   ....[35]....
        /*0658*/ 	.word	0x0500000f


	//----- nvinfo : EIATTR_COOP_GROUP_INSTR_OFFSETS
	.align		4
.L_239:
        /*065c*/ 	.byte	0x04, 0x28
        /*065e*/ 	.short	(.L_241 - .L_240)


	//   ....[0]....
.L_240:
        /*0660*/ 	.word	0x00000070


	//   ....[1]....
        /*0664*/ 	.word	0x00000140


	//   ....[2]....
        /*0668*/ 	.word	0x00000190


	//   ....[3]....
        /*066c*/ 	.word	0x000003c0


	//   ....[4]....
        /*0670*/ 	.word	0x00000520


	//   ....[5]....
        /*0674*/ 	.word	0x00000640


	//   ....[6]....
        /*0678*/ 	.word	0x000007a0


	//   ....[7]....
        /*067c*/ 	.word	0x000030d0


	//   ....[8]....
        /*0680*/ 	.word	0x000030e0


	//   ....[9]....
        /*0684*/ 	.word	0x000060b0


	//   ....[10]....
        /*0688*/ 	.word	0x000060c0


	//   ....[11]....
        /*068c*/ 	.word	0x00009120


	//   ....[12]....
        /*0690*/ 	.word	0x00009130


	//   ....[13]....
        /*0694*/ 	.word	0x000095e0


	//   ....[14]....
        /*0698*/ 	.word	0x00009600


	//   ....[15]....
        /*069c*/ 	.word	0x0000a170


	//   ....[16]....
        /*06a0*/ 	.word	0x0000aac0


	//   ....[17]....
        /*06a4*/ 	.word	0x0000aad0


	//   ....[18]....
        /*06a8*/ 	.word	0x0000aae0


	//   ....[19]....
        /*06ac*/ 	.word	0x0000aaf0


	//   ....[20]....
        /*06b0*/ 	.word	0x0000e0a0


	//   ....[21]....
        /*06b4*/ 	.word	0x0000e0b0


	//   ....[22]....
        /*06b8*/ 	.word	0x0000e0c0


	//   ....[23]....
        /*06bc*/ 	.word	0x0000e0d0


	//   ....[24]....
        /*06c0*/ 	.word	0x00011e80


	//   ....[25]....
        /*06c4*/ 	.word	0x00012d20


	//   ....[26]....
        /*06c8*/ 	.word	0x00013690


	//   ....[27]....
        /*06cc*/ 	.word	0x00013740


	//   ....[28]....
        /*06d0*/ 	.word	0x00013fb0


	//   ....[29]....
        /*06d4*/ 	.word	0x00014010


	//   ....[30]....
        /*06d8*/ 	.word	0x00015a20


	//   ....[31]....
        /*06dc*/ 	.word	0x000161d0


	//   ....[32]....
        /*06e0*/ 	.word	0x00016d30


	//   ....[33]....
        /*06e4*/ 	.word	0x00016e30


	//   ....[34]....
        /*06e8*/ 	.word	0x000176a0


	//   ....[35]....
        /*06ec*/ 	.word	0x00017730


	//   ....[36]....
        /*06f0*/ 	.word	0x00019e10


	//   ....[37]....
        /*06f4*/ 	.word	0x00019e30


	//   ....[38]....
        /*06f8*/ 	.word	0x00019e70


	//   ....[39]....
        /*06fc*/ 	.word	0x00019e80


	//   ....[40]....
        /*0700*/ 	.word	0x0001bd90


	//   ....[41]....
        /*0704*/ 	.word	0x0001c560


	//   ....[42]....
        /*0708*/ 	.word	0x0001d0b0


	//   ....[43]....
        /*070c*/ 	.word	0x0001d1b0


	//   ....[44]....
        /*0710*/ 	.word	0x0001d9f0


	//   ....[45]....
        /*0714*/ 	.word	0x0001da70


	//   ....[46]....
        /*0718*/ 	.word	0x0001ee80


	//   ....[47]....
        /*071c*/ 	.word	0x0001ee90


	//   ....[48]....
        /*0720*/ 	.word	0x0001ef10


	//   ....[49]....
        /*0724*/ 	.word	0x0001ef20


	//   ....[50]....
        /*0728*/ 	.word	0x0001fc90


	//   ....[51]....
        /*072c*/ 	.word	0x0001fcc0


	//   ....[52]....
        /*0730*/ 	.word	0x0001fcf0


	//   ....[53]....
        /*0734*/ 	.word	0x0001fd20


	//   ....[54]....
        /*0738*/ 	.word	0x0001fd50


	//   ....[55]....
        /*073c*/ 	.word	0x0001fd80


	//   ....[56]....
        /*0740*/ 	.word	0x0001fdb0


	//   ....[57]....
        /*0744*/ 	.word	0x0001fde0


	//   ....[58]....
        /*0748*/ 	.word	0x0001fe10


	//   ....[59]....
        /*074c*/ 	.word	0x0001fe40


	//   ....[60]....
        /*0750*/ 	.word	0x0001fe70


	//   ....[61]....
        /*0754*/ 	.word	0x0001fea0


	//   ....[62]....
        /*0758*/ 	.word	0x0001fed0


	//   ....[63]....
        /*075c*/ 	.word	0x0001ff00


	//   ....[64]....
        /*0760*/ 	.word	0x0001ff30


	//   ....[65]....
        /*0764*/ 	.word	0x0001ff60


	//   ....[66]....
        /*0768*/ 	.word	0x0001ff90


	//   ....[67]....
        /*076c*/ 	.word	0x0001ffc0


	//   ....[68]....
        /*0770*/ 	.word	0x0001fff0


	//   ....[69]....
        /*0774*/ 	.word	0x00020020


	//   ....[70]....
        /*0778*/ 	.word	0x00020050


	//   ....[71]....
        /*077c*/ 	.word	0x00020080


	//   ....[72]....
        /*0780*/ 	.word	0x000200b0


	//   ....[73]....
        /*0784*/ 	.word	0x000200d0


	//   ....[74]....
        /*0788*/ 	.word	0x000200e0


	//   ....[75]....
        /*078c*/ 	.word	0x000200f0


	//   ....[76]....
        /*0790*/ 	.word	0x00020120


	//   ....[77]....
        /*0794*/ 	.word	0x00020150


	//   ....[78]....
        /*0798*/ 	.word	0x00020180


	//   ....[79]....
        /*079c*/ 	.word	0x00020190


	//   ....[80]....
        /*07a0*/ 	.word	0x000201a0


	//   ....[81]....
        /*07a4*/ 	.word	0x000201b0


	//   ....[82]....
        /*07a8*/ 	.word	0x00020760


	//   ....[83]....
        /*07ac*/ 	.word	0x000207a0


	//   ....[84]....
        /*07b0*/ 	.word	0x000207d0


	//   ....[85]....
        /*07b4*/ 	.word	0x00020800


	//   ....[86]....
        /*07b8*/ 	.word	0x00020db0


	//   ....[87]....
        /*07bc*/ 	.word	0x00020dd0


	//   ....[88]....
        /*07c0*/ 	.word	0x00020e90


	//   ....[89]....
        /*07c4*/ 	.word	0x00020eb0


	//   ....[90]....
        /*07c8*/ 	.word	0x00020f70


	//   ....[91]....
        /*07cc*/ 	.word	0x00020f90


	//   ....[92]....
        /*07d0*/ 	.word	0x00021060


	//   ....[93]....
        /*07d4*/ 	.word	0x00021080


	//   ....[94]....
        /*07d8*/ 	.word	0x00021840


	//   ....[95]....
        /*07dc*/ 	.word	0x00021850


	//   ....[96]....
        /*07e0*/ 	.word	0x00021970


	//   ....[97]....
        /*07e4*/ 	.word	0x00021980


	//   ....[98]....
        /*07e8*/ 	.word	0x00021a90


	//   ....[99]....
        /*07ec*/ 	.word	0x00021aa0


	//   ....[100]....
        /*07f0*/ 	.word	0x00021bb0


	//   ....[101]....
        /*07f4*/ 	.word	0x00021bc0


	//   ....[102]....
        /*07f8*/ 	.word	0x00021d20


	//   ....[103]....
        /*07fc*/ 	.word	0x00021ed0


	//   ....[104]....
        /*0800*/ 	.word	0x00021f00


	//   ....[105]....
        /*0804*/ 	.word	0x00021f30


	//   ....[106]....
        /*0808*/ 	.word	0x00021f60


	//   ....[107]....
        /*080c*/ 	.word	0x00021f90


	//   ....[108]....
        /*0810*/ 	.word	0x00021fc0


	//   ....[109]....
        /*0814*/ 	.word	0x00022130


	//   ....[110]....
        /*0818*/ 	.word	0x00022160


	//   ....[111]....
        /*081c*/ 	.word	0x00022190


	//   ....[112]....
        /*0820*/ 	.word	0x000221c0


	//   ....[113]....
        /*0824*/ 	.word	0x000221f0


	//   ....[114]....
        /*0828*/ 	.word	0x00022220


	//   ....[115]....
        /*082c*/ 	.word	0x000222b0


	//   ....[116]....
        /*0830*/ 	.word	0x00022310


	//   ....[117]....
        /*0834*/ 	.word	0x000223a0


	//   ....[118]....
        /*0838*/ 	.word	0x000235f0


	//   ....[119]....
        /*083c*/ 	.word	0x00025750


	//   ....[120]....
        /*0840*/ 	.word	0x00025780


	//   ....[121]....
        /*0844*/ 	.word	0x000257b0


	//   ....[122]....
        /*0848*/ 	.word	0x00025840


	//   ....[123]....
        /*084c*/ 	.word	0x00025880


	//   ....[124]....
        /*0850*/ 	.word	0x00025890


	//   ....[125]....
        /*0854*/ 	.word	0x000258d0


	//   ....[126]....
        /*0858*/ 	.word	0x000258e0


	//   ....[127]....
        /*085c*/ 	.word	0x00025cb0


	//   ....[128]....
        /*0860*/ 	.word	0x00025ce0


	//   ....[129]....
        /*0864*/ 	.word	0x00025db0


	//   ....[130]....
        /*0868*/ 	.word	0x00025dd0


	//   ....[131]....
        /*086c*/ 	.word	0x00025e60


	//   ....[132]....
        /*0870*/ 	.word	0x00025e70


	//   ....[133]....
        /*0874*/ 	.word	0x00025e80


	//   ....[134]....
        /*0878*/ 	.word	0x00025f10


	//   ....[135]....
        /*087c*/ 	.word	0x00026690


	//   ....[136]....
        /*0880*/ 	.word	0x000266c0


	//   ....[137]....
        /*0884*/ 	.word	0x00026780


	//   ....[138]....
        /*0888*/ 	.word	0x000267a0


	//   ....[139]....
        /*088c*/ 	.word	0x00026840


	//   ....[140]....
        /*0890*/ 	.word	0x00026860


	//   ....[141]....
        /*0894*/ 	.word	0x00026870


	//   ....[142]....
        /*0898*/ 	.word	0x00026900


	//   ....[143]....
        /*089c*/ 	.word	0x00027050


	//   ....[144]....
        /*08a0*/ 	.word	0x00027070


	//   ....[145]....
        /*08a4*/ 	.word	0x000270e0


	//   ....[146]....
        /*08a8*/ 	.word	0x000270f0


	//   ....[147]....
        /*08ac*/ 	.word	0x00027140


	//   ....[148]....
        /*08b0*/ 	.word	0x00027150


	//   ....[149]....
        /*08b4*/ 	.word	0x00027160


	//   ....[150]....
        /*08b8*/ 	.word	0x000271b0


	//   ....[151]....
        /*08bc*/ 	.word	0x000274f0


	//   ....[152]....
        /*08c0*/ 	.word	0x00027510


	//   ....[153]....
        /*08c4*/ 	.word	0x00027520


	//   ....[154]....
        /*08c8*/ 	.word	0x00027580


	//   ....[155]....
        /*08cc*/ 	.word	0x00027590


	//   ....[156]....
        /*08d0*/ 	.word	0x000275f0


	//   ....[157]....
        /*08d4*/ 	.word	0x00027620


	//   ....[158]....
        /*08d8*/ 	.word	0x00027660


	//   ....[159]....
        /*08dc*/ 	.word	0x000286e0


	//   ....[160]....
        /*08e0*/ 	.word	0x00028710


	//   ....[161]....
        /*08e4*/ 	.word	0x00028750


	//   ....[162]....
        /*08e8*/ 	.word	0x00028780


	//   ....[163]....
        /*08ec*/ 	.word	0x000287b0


	//   ....[164]....
        /*08f0*/ 	.word	0x000287e0


	//   ....[165]....
        /*08f4*/ 	.word	0x00028810


	//   ....[166]....
        /*08f8*/ 	.word	0x00028840


	//   ....[167]....
        /*08fc*/ 	.word	0x000289c0


	//   ....[168]....
        /*0900*/ 	.word	0x000289f0


	//   ....[169]....
        /*0904*/ 	.word	0x00028a20


	//   ....[170]....
        /*0908*/ 	.word	0x00028a50


	//   ....[171]....
        /*090c*/ 	.word	0x00028a80


	//   ....[172]....
        /*0910*/ 	.word	0x00028ab0


	//   ....[173]....
        /*0914*/ 	.word	0x00028b70


	//   ....[174]....
        /*0918*/ 	.word	0x00028b90


	//   ....[175]....
        /*091c*/ 	.word	0x00028c00


	//   ....[176]....
        /*0920*/ 	.word	0x000292c0


	//   ....[177]....
        /*0924*/ 	.word	0x00029660


	//   ....[178]....
        /*0928*/ 	.word	0x000296f0


	//   ....[179]....
        /*092c*/ 	.word	0x000297d0


	//   ....[180]....
        /*0930*/ 	.word	0x00029860


	//   ....[181]....
        /*0934*/ 	.word	0x00029940


	//   ....[182]....
        /*0938*/ 	.word	0x000299d0


	//   ....[183]....
        /*093c*/ 	.word	0x00029ab0


	//   ....[184]....
        /*0940*/ 	.word	0x00029b50


	//   ....[185]....
        /*0944*/ 	.word	0x00029be0


	//   ....[186]....
        /*0948*/ 	.word	0x00029c30


	//   ....[187]....
        /*094c*/ 	.word	0x00029c80


	//   ....[188]....
        /*0950*/ 	.word	0x00029d50


	//   ....[189]....
        /*0954*/ 	.word	0x00029de0


	//   ....[190]....
        /*0958*/ 	.word	0x00029e30


	//   ....[191]....
        /*095c*/ 	.word	0x00029e80


	//   ....[192]....
        /*0960*/ 	.word	0x0002a210


	//   ....[193]....
        /*0964*/ 	.word	0x0002a340


	//   ....[194]....
        /*0968*/ 	.word	0x0002a460


	//   ....[195]....
        /*096c*/ 	.word	0x0002a4f0


	//   ....[196]....
        /*0970*/ 	.word	0x0002a550


	//   ....[197]....
        /*0974*/ 	.word	0x0002a5d0


	//   ....[198]....
        /*0978*/ 	.word	0x0002a630


	//   ....[199]....
        /*097c*/ 	.word	0x0002a690


	//   ....[200]....
        /*0980*/ 	.word	0x0002a6f0


	//   ....[201]....
        /*0984*/ 	.word	0x0002a770


	//   ....[202]....
        /*0988*/ 	.word	0x0002a7d0


	//   ....[203]....
        /*098c*/ 	.word	0x0002a850


	//   ....[204]....
        /*0990*/ 	.word	0x0002a8b0


	//   ....[205]....
        /*0994*/ 	.word	0x0002a930


	//   ....[206]....
        /*0998*/ 	.word	0x0002a990


	//   ....[207]....
        /*099c*/ 	.word	0x0002aa10


	//   ....[208]....
        /*09a0*/ 	.word	0x0002aa70


	//   ....[209]....
        /*09a4*/ 	.word	0x0002aaf0


	//   ....[210]....
        /*09a8*/ 	.word	0x0002ab50


	//   ....[211]....
        /*09ac*/ 	.word	0x0002abd0


	//   ....[212]....
        /*09b0*/ 	.word	0x0002ac30


	//   ....[213]....
        /*09b4*/ 	.word	0x0002ac90


	//   ....[214]....
        /*09b8*/ 	.word	0x0002acf0


	//   ....[215]....
        /*09bc*/ 	.word	0x0002ad50


	//   ....[216]....
        /*09c0*/ 	.word	0x0002adb0


	//   ....[217]....
        /*09c4*/ 	.word	0x0002ae30


	//   ....[218]....
        /*09c8*/ 	.word	0x0002ae90


	//   ....[219]....
        /*09cc*/ 	.word	0x0002af10


	//   ....[220]....
        /*09d0*/ 	.word	0x0002af70


	//   ....[221]....
        /*09d4*/ 	.word	0x0002aff0


	//   ....[222]....
        /*09d8*/ 	.word	0x0002b050


	//   ....[223]....
        /*09dc*/ 	.word	0x0002b0e0


	//   ....[224]....
        /*09e0*/ 	.word	0x0002b1d0


	//   ....[225]....
        /*09e4*/ 	.word	0x0002b220


	//   ....[226]....
        /*09e8*/ 	.word	0x0002b2b0


	//   ....[227]....
        /*09ec*/ 	.word	0x0002b340


	//   ....[228]....
        /*09f0*/ 	.word	0x0002b3d0


	//   ....[229]....
        /*09f4*/ 	.word	0x0002b460


	//   ....[230]....
        /*09f8*/ 	.word	0x0002b4f0


	//   ....[231]....
        /*09fc*/ 	.word	0x0002b580


	//   ....[232]....
        /*0a00*/ 	.word	0x0002b640


	//   ....[233]....
        /*0a04*/ 	.word	0x0002b920


	//   ....[234]....
        /*0a08*/ 	.word	0x0002ba20


	//   ....[235]....
        /*0a0c*/ 	.word	0x0002bae0


	//   ....[236]....
        /*0a10*/ 	.word	0x0002bb40


	//   ....[237]....
        /*0a14*/ 	.word	0x0002bc30


	//   ....[238]....
        /*0a18*/ 	.word	0x0002bcd0


	//   ....[239]....
        /*0a1c*/ 	.word	0x0002bda0


	//   ....[240]....
        /*0a20*/ 	.word	0x0002be40


	//   ....[241]....
        /*0a24*/ 	.word	0x0002bf20


	//   ....[242]....
        /*0a28*/ 	.word	0x0002c060


	//   ....[243]....
        /*0a2c*/ 	.word	0x0002c130


	//   ....[244]....
        /*0a30*/ 	.word	0x0002c240


	//   ....[245]....
        /*0a34*/ 	.word	0x0002c300


	//   ....[246]....
        /*0a38*/ 	.word	0x0002c360


	//   ....[247]....
        /*0a3c*/ 	.word	0x0002c460


	//   ....[248]....
        /*0a40*/ 	.word	0x0002c4c0


	//   ....[249]....
        /*0a44*/ 	.word	0x0002c560


	//   ....[250]....
        /*0a48*/ 	.word	0x0002c680


	//   ....[251]....
        /*0a4c*/ 	.word	0x0002c6f0


	//   ....[252]....
        /*0a50*/ 	.word	0x0002c750


	//   ....[253]....
        /*0a54*/ 	.word	0x0002c860


	//   ....[254]....
        /*0a58*/ 	.word	0x0002c8c0


	//   ....[255]....
        /*0a5c*/ 	.word	0x0002c9e0


	//   ....[0]....
        /*0a60*/ 	.word	0x0002ca40


	//   ....[1]....
        /*0a64*/ 	.word	0x0002cae0


	//   ....[2]....
        /*0a68*/ 	.word	0x0002cc80


	//   ....[3]....
        /*0a6c*/ 	.word	0x0002cd30


	//   ....[4]....
        /*0a70*/ 	.word	0x0002cd90


	//   ....[5]....
        /*0a74*/ 	.word	0x0002ce50


	//   ....[6]....
        /*0a78*/ 	.word	0x0002ceb0


	//   ....[7]....
        /*0a7c*/ 	.word	0x0002cf70


	//   ....[8]....
        /*0a80*/ 	.word	0x0002cfd0


	//   ....[9]....
        /*0a84*/ 	.word	0x0002d090


	//   ....[10]....
        /*0a88*/ 	.word	0x0002d180


	//   ....[11]....
        /*0a8c*/ 	.word	0x0002d220


	//   ....[12]....
        /*0a90*/ 	.word	0x0002d280


	//   ....[13]....
        /*0a94*/ 	.word	0x0002d350


	//   ....[14]....
        /*0a98*/ 	.word	0x0002d3b0


	//   ....[15]....
        /*0a9c*/ 	.word	0x0002d480


	//   ....[16]....
        /*0aa0*/ 	.word	0x0002d4e0


	//   ....[17]....
        /*0aa4*/ 	.word	0x0002d5b0


	//   ....[18]....
        /*0aa8*/ 	.word	0x0002d790


	//   ....[19]....
        /*0aac*/ 	.word	0x0002d830


	//   ....[20]....
        /*0ab0*/ 	.word	0x0002d950


	//   ....[21]....
        /*0ab4*/ 	.word	0x0002d9c0


	//   ....[22]....
        /*0ab8*/ 	.word	0x0002da30


	//   ....[23]....
        /*0abc*/ 	.word	0x0002daa0


	//   ....[24]....
        /*0ac0*/ 	.word	0x0002db10


	//   ....[25]....
        /*0ac4*/ 	.word	0x0002db90


	//   ....[26]....
        /*0ac8*/ 	.word	0x0002dc20


	//   ....[27]....
        /*0acc*/ 	.word	0x0002dcb0


	//   ....[28]....
        /*0ad0*/ 	.word	0x0002dd20


	//   ....[29]....
        /*0ad4*/ 	.word	0x0002dd90


	//   ....[30]....
        /*0ad8*/ 	.word	0x0002de00


	//   ....[31]....
        /*0adc*/ 	.word	0x0002de80


	//   ....[32]....
        /*0ae0*/ 	.word	0x0002def0


	//   ....[33]....
        /*0ae4*/ 	.word	0x0002df90


	//   ....[34]....
        /*0ae8*/ 	.word	0x0002e020


	//   ....[35]....
        /*0aec*/ 	.word	0x0002e150


	//----- nvinfo : EIATTR_REG_RECONFIG
	.align		4
.L_241:
        /*0af0*/ 	.byte	0x01, 0x54
	.zero		2


	//----- nvinfo : EIATTR_SYSCALL_OFFSETS
	.align		4
        /*0af4*/ 	.byte	0x04, 0x46
        /*0af6*/ 	.short	(.L_243 - .L_242)


	//   ....[0]....
.L_242:
        /*0af8*/ 	.word	0x00001e70


	//   ....[1]....
        /*0afc*/ 	.word	0x00001fc0


	//   ....[2]....
        /*0b00*/ 	.word	0x0000a300


	//   ....[3]....
        /*0b04*/ 	.word	0x0000a8a0


	//   ....[4]....
        /*0b08*/ 	.word	0x00024c70


	//   ....[5]....
        /*0b0c*/ 	.word	0x00024de0


	//   ....[6]....
        /*0b10*/ 	.word	0x00024f30


	//   ....[7]....
        /*0b14*/ 	.word	0x00025070


	//   ....[8]....
        /*0b18*/ 	.word	0x00026300


	//----- nvinfo : EIATTR_MBARRIER_INSTR_OFFSETS
	.align		4
.L_243:
        /*0b1c*/ 	.byte	0x04, 0x39
        /*0b1e*/ 	.short	(.L_245 - .L_244)


	//   ....[0]....
.L_244:
        /*0b20*/ 	.word	0x00000270
        /*0b24*/ 	.word	0x000000ff
        /*0b28*/ 	.word	0x00022800
        /*0b2c*/ 	.short	0x0100
        /*0b2e*/ 	.byte	0x08
	.zero		1


	//   ....[1]....
        /*0b30*/ 	.word	0x00000280
        /*0b34*/ 	.word	0x000000ff
        /*0b38*/ 	.word	0x00022820
        /*0b3c*/ 	.short	0x0100
        /*0b3e*/ 	.byte	0x08
	.zero		1


	//   ....[2]....
        /*0b40*/ 	.word	0x00000370
        /*0b44*/ 	.word	0x000000ff
        /*0b48*/ 	.word	0x00022830
        /*0b4c*/ 	.short	0x0100
        /*0b4e*/ 	.byte	0x08
	.zero		1


	//   ....[3]....
        /*0b50*/ 	.word	0x00000380
        /*0b54*/ 	.word	0x000000ff
        /*0b58*/ 	.word	0x00022840
        /*0b5c*/ 	.short	0x0100
        /*0b5e*/ 	.byte	0x08
	.zero		1


	//   ....[4]....
        /*0b60*/ 	.word	0x00000390
        /*0b64*/ 	.word	0x000000ff
        /*0b68*/ 	.word	0x00022838
        /*0b6c*/ 	.short	0x0100
        /*0b6e*/ 	.byte	0x08
	.zero		1


	//   ....[5]....
        /*0b70*/ 	.word	0x000003a0
        /*0b74*/ 	.word	0x000000ff
        /*0b78*/ 	.word	0x00022848
        /*0b7c*/ 	.short	0x0100
        /*0b7e*/ 	.byte	0x08
	.zero		1


	//   ....[6]....
        /*0b80*/ 	.word	0x000004d0
        /*0b84*/ 	.word	0x000000ff
        /*0b88*/ 	.word	0x00022850
        /*0b8c*/ 	.short	0x0100
        /*0b8e*/ 	.byte	0x08
	.zero		1


	//   ....[7]....
        /*0b90*/ 	.word	0x000004e0
        /*0b94*/ 	.word	0x000000ff
        /*0b98*/ 	.word	0x00022860
        /*0b9c*/ 	.short	0x0100
        /*0b9e*/ 	.byte	0x08
	.zero		1


	//   ....[8]....
        /*0ba0*/ 	.word	0x000004f0
        /*0ba4*/ 	.word	0x000000ff
        /*0ba8*/ 	.word	0x00022858
        /*0bac*/ 	.short	0x0100
        /*0bae*/ 	.byte	0x08
	.zero		1


	//   ....[9]....
        /*0bb0*/ 	.word	0x00000500
        /*0bb4*/ 	.word	0x000000ff
        /*0bb8*/ 	.word	0x00022868
        /*0bbc*/ 	.short	0x0100
        /*0bbe*/ 	.byte	0x08
	.zero		1


	//   ....[10]....
        /*0bc0*/ 	.word	0x000005f0
        /*0bc4*/ 	.word	0x000000ff
        /*0bc8*/ 	.word	0x00022870
        /*0bcc*/ 	.short	0x0100
        /*0bce*/ 	.byte	0x06
	.zero		1


	//   ....[11]....
        /*0bd0*/ 	.word	0x00000600
        /*0bd4*/ 	.word	0x000000ff
        /*0bd8*/ 	.word	0x00022880
        /*0bdc*/ 	.short	0x0100
        /*0bde*/ 	.byte	0x06
	.zero		1


	//   ....[12]....
        /*0be0*/ 	.word	0x00000610
        /*0be4*/ 	.word	0x000000ff
        /*0be8*/ 	.word	0x00022878
        /*0bec*/ 	.short	0x0100
        /*0bee*/ 	.byte	0x06
	.zero		1


	//   ....[13]....
        /*0bf0*/ 	.word	0x00000620
        /*0bf4*/ 	.word	0x000000ff
        /*0bf8*/ 	.word	0x00022888
        /*0bfc*/ 	.short	0x0100
        /*0bfe*/ 	.byte	0x06
	.zero		1


	//   ....[14]....
        /*0c00*/ 	.word	0x00000750
        /*0c04*/ 	.word	0x000000ff
        /*0c08*/ 	.word	0x00022890
        /*0c0c*/ 	.short	0x0100
        /*0c0e*/ 	.byte	0x08
	.zero		1


	//   ....[15]....
        /*0c10*/ 	.word	0x00000760
        /*0c14*/ 	.word	0x000000ff
        /*0c18*/ 	.word	0x000228a0
        /*0c1c*/ 	.short	0x0100
        /*0c1e*/ 	.byte	0x08
	.zero		1


	//   ....[16]....
        /*0c20*/ 	.word	0x00000770
        /*0c24*/ 	.word	0x000000ff
        /*0c28*/ 	.word	0x00022898
        /*0c2c*/ 	.short	0x0100
        /*0c2e*/ 	.byte	0x08
	.zero		1


	//   ....[17]....
        /*0c30*/ 	.word	0x00000780
        /*0c34*/ 	.word	0x000000ff
        /*0c38*/ 	.word	0x000228a8
        /*0c3c*/ 	.short	0x0100
        /*0c3e*/ 	.byte	0x08
	.zero		1


	//   ....[18]....
        /*0c40*/ 	.word	0x000008c0
        /*0c44*/ 	.word	0x000000ff
        /*0c48*/ 	.word	0x000228b0
        /*0c4c*/ 	.short	0x0100
        /*0c4e*/ 	.byte	0x08
	.zero		1


	//   ....[19]....
        /*0c50*/ 	.word	0x000008d0
        /*0c54*/ 	.word	0x000000ff
        /*0c58*/ 	.word	0x000228c0
        /*0c5c*/ 	.short	0x0100
        /*0c5e*/ 	.byte	0x08
	.zero		1


	//   ....[20]....
        /*0c60*/ 	.word	0x000008e0
        /*0c64*/ 	.word	0x000000ff
        /*0c68*/ 	.word	0x000228b8
        /*0c6c*/ 	.short	0x0100
        /*0c6e*/ 	.byte	0x08
	.zero		1


	//   ....[21]....
        /*0c70*/ 	.word	0x000008f0
        /*0c74*/ 	.word	0x000000ff
        /*0c78*/ 	.word	0x000228c8
        /*0c7c*/ 	.short	0x0100
        /*0c7e*/ 	.byte	0x08
	.zero		1


	//   ....[22]....
        /*0c80*/ 	.word	0x00003080
        /*0c84*/ 	.word	0x00000054
        /*0c88*/ 	.word	0x00022890
        /*0c8c*/ 	.short	0x010a
        /*0c8e*/ 	.byte	0x3f
	.zero		1


	//   ....[23]....
        /*0c90*/ 	.word	0x00006060
        /*0c94*/ 	.word	0x00000054
        /*0c98*/ 	.word	0x00022890
        /*0c9c*/ 	.short	0x010a
        /*0c9e*/ 	.byte	0x3f
	.zero		1


	//   ....[24]....
        /*0ca0*/ 	.word	0x00008f80
        /*0ca4*/ 	.word	0x00000054
        /*0ca8*/ 	.word	0x00022890
        /*0cac*/ 	.short	0x010a
        /*0cae*/ 	.byte	0x3f
	.zero		1


	//   ....[25]....
        /*0cb0*/ 	.word	0x00009440
        /*0cb4*/ 	.word	0x00000004
        /*0cb8*/ 	.word	0x00000000
        /*0cbc*/ 	.short	0x0101
        /*0cbe*/ 	.byte	0x3f
	.zero		1


	//   ....[26]....
        /*0cc0*/ 	.word	0x00009480
        /*0cc4*/ 	.word	0x00000054
        /*0cc8*/ 	.word	0x000228b0
        /*0ccc*/ 	.short	0x010a
        /*0cce*/ 	.byte	0x3f
	.zero		1


	//   ....[27]....
        /*0cd0*/ 	.word	0x00009a00
        /*0cd4*/ 	.word	0x00000054
        /*0cd8*/ 	.word	0x00000000
        /*0cdc*/ 	.short	0x0101
        /*0cde*/ 	.byte	0x3f
	.zero		1


	//   ....[28]....
        /*0ce0*/ 	.word	0x0000a620
        /*0ce4*/ 	.word	0x00000010
        /*0ce8*/ 	.word	0x00022800
        /*0cec*/ 	.short	0x010a
        /*0cee*/ 	.byte	0x3f
	.zero		1


	//   ....[29]....
        /*0cf0*/ 	.word	0x0000a670
        /*0cf4*/ 	.word	0x00000010
        /*0cf8*/ 	.word	0x00022800
        /*0cfc*/ 	.short	0x010a
        /*0cfe*/ 	.byte	0x3f
	.zero		1


	//   ....[30]....
        /*0d00*/ 	.word	0x0000b010
        /*0d04*/ 	.word	0x00000010
        /*0d08*/ 	.word	0x00022800
        /*0d0c*/ 	.short	0x010a
        /*0d0e*/ 	.byte	0x3f
	.zero		1


	//   ....[31]....
        /*0d10*/ 	.word	0x0000e500
        /*0d14*/ 	.word	0x00000010
        /*0d18*/ 	.word	0x00022800
        /*0d1c*/ 	.short	0x010a
        /*0d1e*/ 	.byte	0x3f
	.zero		1


	//   ....[32]....
        /*0d20*/ 	.word	0x000115a0
        /*0d24*/ 	.word	0x00000008
        /*0d28*/ 	.word	0x00022830
        /*0d2c*/ 	.short	0x010a
        /*0d2e*/ 	.byte	0x3f
	.zero		1


	//   ....[33]....
        /*0d30*/ 	.word	0x000115e0
        /*0d34*/ 	.word	0x00000008
        /*0d38*/ 	.word	0x00022830
        /*0d3c*/ 	.short	0x010a
        /*0d3e*/ 	.byte	0x3f
	.zero		1


	//   ....[34]....
        /*0d40*/ 	.word	0x00011ed0
        /*0d44*/ 	.word	0x00000008
        /*0d48*/ 	.word	0x00000000
        /*0d4c*/ 	.short	0x0101
        /*0d4e*/ 	.byte	0x3f
	.zero		1


	//   ....[35]....
        /*0d50*/ 	.word	0x00015030
        /*0d54*/ 	.word	0x00000007
        /*0d58*/ 	.word	0x00022830
        /*0d5c*/ 	.short	0x010a
        /*0d5e*/ 	.byte	0x3f
	.zero		1


	//   ....[36]....
        /*0d60*/ 	.word	0x00015080
        /*0d64*/ 	.word	0x00000007
        /*0d68*/ 	.word	0x00022830
        /*0d6c*/ 	.short	0x010a
        /*0d6e*/ 	.byte	0x3f
	.zero		1


	//   ....[37]....
        /*0d70*/ 	.word	0x000153f0
        /*0d74*/ 	.word	0x00000007
        /*0d78*/ 	.word	0x00022850
        /*0d7c*/ 	.short	0x010a
        /*0d7e*/ 	.byte	0x3f
	.zero		1


	//   ....[38]....
        /*0d80*/ 	.word	0x00015430
        /*0d84*/ 	.word	0x00000007
        /*0d88*/ 	.word	0x00022850
        /*0d8c*/ 	.short	0x010a
        /*0d8e*/ 	.byte	0x3f
	.zero		1


	//   ....[39]....
        /*0d90*/ 	.word	0x00015ba0
        /*0d94*/ 	.word	0x00000006
        /*0d98*/ 	.word	0x00000000
        /*0d9c*/ 	.short	0x0101
        /*0d9e*/ 	.byte	0x3f
	.zero		1


	//   ....[40]....
        /*0da0*/ 	.word	0x00018210
        /*0da4*/ 	.word	0x00000008
        /*0da8*/ 	.word	0x00000000
        /*0dac*/ 	.short	0x0101
        /*0dae*/ 	.byte	0x3f
	.zero		1


	//   ....[41]....
        /*0db0*/ 	.word	0x00018b30
        /*0db4*/ 	.word	0x00000007
        /*0db8*/ 	.word	0x00022830
        /*0dbc*/ 	.short	0x010a
        /*0dbe*/ 	.byte	0x3f
	.zero		1


	//   ....[42]....
        /*0dc0*/ 	.word	0x00018b80
        /*0dc4*/ 	.word	0x00000007
        /*0dc8*/ 	.word	0x00022830
        /*0dcc*/ 	.short	0x010a
        /*0dce*/ 	.byte	0x3f
	.zero		1


	//   ....[43]....
        /*0dd0*/ 	.word	0x00018f20
        /*0dd4*/ 	.word	0x00000007
        /*0dd8*/ 	.word	0x00022850
        /*0ddc*/ 	.short	0x010a
        /*0dde*/ 	.byte	0x3f
	.zero		1


	//   ....[44]....
        /*0de0*/ 	.word	0x00018f60
        /*0de4*/ 	.word	0x00000007
        /*0de8*/ 	.word	0x00022850
        /*0dec*/ 	.short	0x010a
        /*0dee*/ 	.byte	0x3f
	.zero		1


	//   ....[45]....
        /*0df0*/ 	.word	0x0001a980
        /*0df4*/ 	.word	0x00000000
        /*0df8*/ 	.word	0x00000000
        /*0dfc*/ 	.short	0x0101
        /*0dfe*/ 	.byte	0x3f
	.zero		1


	//   ....[46]....
        /*0e00*/ 	.word	0x0001acc0
        /*0e04*/ 	.word	0x00000006
        /*0e08*/ 	.word	0x00000000
        /*0e0c*/ 	.short	0x0101
        /*0e0e*/ 	.byte	0x3f
	.zero		1


	//   ....[47]....
        /*0e10*/ 	.word	0x0001b380
        /*0e14*/ 	.word	0x00000007
        /*0e18*/ 	.word	0x00022830
        /*0e1c*/ 	.short	0x010a
        /*0e1e*/ 	.byte	0x3f
	.zero		1


	//   ....[48]....
        /*0e20*/ 	.word	0x0001b3d0
        /*0e24*/ 	.word	0x00000007
        /*0e28*/ 	.word	0x00022830
        /*0e2c*/ 	.short	0x010a
        /*0e2e*/ 	.byte	0x3f
	.zero		1


	//   ....[49]....
        /*0e30*/ 	.word	0x0001b770
        /*0e34*/ 	.word	0x00000007
        /*0e38*/ 	.word	0x00022850
        /*0e3c*/ 	.short	0x010a
        /*0e3e*/ 	.byte	0x3f
	.zero		1


	//   ....[50]....
        /*0e40*/ 	.word	0x0001b7b0
        /*0e44*/ 	.word	0x00000007
        /*0e48*/ 	.word	0x00022850
        /*0e4c*/ 	.short	0x010a
        /*0e4e*/ 	.byte	0x3f
	.zero		1


	//   ....[51]....
        /*0e50*/ 	.word	0x0001bec0
        /*0e54*/ 	.word	0x0000004f
        /*0e58*/ 	.word	0x00000000
        /*0e5c*/ 	.short	0x0101
        /*0e5e*/ 	.byte	0x3f
	.zero		1


	//   ....[52]....
        /*0e60*/ 	.word	0x0001e550
        /*0e64*/ 	.word	0x00000006
        /*0e68*/ 	.word	0x00000000
        /*0e6c*/ 	.short	0x0101
        /*0e6e*/ 	.byte	0x3f
	.zero		1


	//   ....[53]....
        /*0e70*/ 	.word	0x0001eb70
        /*0e74*/ 	.word	0x0000000d
        /*0e78*/ 	.word	0x00022850
        /*0e7c*/ 	.short	0x010a
        /*0e7e*/ 	.byte	0x3f
	.zero		1


	//   ....[54]....
        /*0e80*/ 	.word	0x0001ebf0
        /*0e84*/ 	.word	0x0000000d
        /*0e88*/ 	.word	0x00022850
        /*0e8c*/ 	.short	0x010a
        /*0e8e*/ 	.byte	0x3f
	.zero		1


	//   ....[55]....
        /*0e90*/ 	.word	0x0001f1e0
        /*0e94*/ 	.word	0x00000000
        /*0e98*/ 	.word	0x00000000
        /*0e9c*/ 	.short	0x0101
        /*0e9e*/ 	.byte	0x3f
	.zero		1


	//   ....[56]....
        /*0ea0*/ 	.word	0x00020da0
        /*0ea4*/ 	.word	0x00000000
        /*0ea8*/ 	.word	0x00000000
        /*0eac*/ 	.short	0x0101
        /*0eae*/ 	.byte	0x3f
	.zero		1


	//   ....[57]....
        /*0eb0*/ 	.word	0x000236d0
        /*0eb4*/ 	.word	0x00000017
        /*0eb8*/ 	.word	0x00022820
        /*0ebc*/ 	.short	0x010a
        /*0ebe*/ 	.byte	0x3f
	.zero		1


	//   ....[58]....
        /*0ec0*/ 	.word	0x00023760
        /*0ec4*/ 	.word	0x0000000a
        /*0ec8*/ 	.word	0x000228a0
        /*0ecc*/ 	.short	0x010a
        /*0ece*/ 	.byte	0x3f
	.zero		1


	//   ....[59]....
        /*0ed0*/ 	.word	0x00023b90
        /*0ed4*/ 	.word	0x0000000a
        /*0ed8*/ 	.word	0x000228c0
        /*0edc*/ 	.short	0x010a
        /*0ede*/ 	.byte	0x3f
	.zero		1


	//   ....[60]....
        /*0ee0*/ 	.word	0x00023ed0
        /*0ee4*/ 	.word	0x00000009
        /*0ee8*/ 	.word	0x000228a0
        /*0eec*/ 	.short	0x010a
        /*0eee*/ 	.byte	0x3f
	.zero		1


	//   ....[61]....
        /*0ef0*/ 	.word	0x000242f0
        /*0ef4*/ 	.word	0x00000009
        /*0ef8*/ 	.word	0x000228c0
        /*0efc*/ 	.short	0x010a
        /*0efe*/ 	.byte	0x3f
	.zero		1


	//   ....[62]....
        /*0f00*/ 	.word	0x00025550
        /*0f04*/ 	.word	0x00000004
        /*0f08*/ 	.word	0x00022880
        /*0f0c*/ 	.short	0x010a
        /*0f0e*/ 	.byte	0x3f
	.zero		1


	//   ....[63]....
        /*0f10*/ 	.word	0x00025a00
        /*0f14*/ 	.word	0x00000004
        /*0f18*/ 	.word	0x00022870
        /*0f1c*/ 	.short	0x0107
        /*0f1e*/ 	.byte	0x3f
	.zero		1


	//   ....[64]....
        /*0f20*/ 	.word	0x00025ac0
        /*0f24*/ 	.word	0x00000004
        /*0f28*/ 	.word	0x00022870
        /*0f2c*/ 	.short	0x0101
        /*0f2e*/ 	.byte	0x3f
	.zero		1


	//   ....[65]....
        /*0f30*/ 	.word	0x00025b10
        /*0f34*/ 	.word	0x00000004
        /*0f38*/ 	.word	0x00022840
        /*0f3c*/ 	.short	0x010a
        /*0f3e*/ 	.byte	0x3f
	.zero		1


	//   ....[66]....
        /*0f40*/ 	.word	0x00025fe0
        /*0f44*/ 	.word	0x00000004
        /*0f48*/ 	.word	0x00022830
        /*0f4c*/ 	.short	0x0107
        /*0f4e*/ 	.byte	0x3f
	.zero		1


	//   ....[67]....
        /*0f50*/ 	.word	0x000260b0
        /*0f54*/ 	.word	0x00000004
        /*0f58*/ 	.word	0x00022830
        /*0f5c*/ 	.short	0x0101
        /*0f5e*/ 	.byte	0x3f
	.zero		1


	//   ....[68]....
        /*0f60*/ 	.word	0x000269e0
        /*0f64*/ 	.word	0x00000017
        /*0f68*/ 	.word	0x00022800
        /*0f6c*/ 	.short	0x0107
        /*0f6e*/ 	.byte	0x3f
	.zero		1


	//   ....[69]....
        /*0f70*/ 	.word	0x00026ae0
        /*0f74*/ 	.word	0x00000017
        /*0f78*/ 	.word	0x00022800
        /*0f7c*/ 	.short	0x0101
        /*0f7e*/ 	.byte	0x3f
	.zero		1


	//   ....[70]....
        /*0f80*/ 	.word	0x00026b00
        /*0f84*/ 	.word	0x00000017
        /*0f88*/ 	.word	0x00022820
        /*0f8c*/ 	.short	0x010a
        /*0f8e*/ 	.byte	0x3f
	.zero		1


	//   ....[71]....
        /*0f90*/ 	.word	0x00026e80
        /*0f94*/ 	.word	0x00000000
        /*0f98*/ 	.word	0x00022880
        /*0f9c*/ 	.short	0x010a
        /*0f9e*/ 	.byte	0x3f
	.zero		1


	//   ....[72]....
        /*0fa0*/ 	.word	0x00027240
        /*0fa4*/ 	.word	0x00000000
        /*0fa8*/ 	.word	0x00022870
        /*0fac*/ 	.short	0x0107
        /*0fae*/ 	.byte	0x3f
	.zero		1


	//   ....[73]....
        /*0fb0*/ 	.word	0x00027300
        /*0fb4*/ 	.word	0x00000000
        /*0fb8*/ 	.word	0x00022870
        /*0fbc*/ 	.short	0x0101
        /*0fbe*/ 	.byte	0x3f
	.zero		1


	//   ....[74]....
        /*0fc0*/ 	.word	0x00027330
        /*0fc4*/ 	.word	0x00000000
        /*0fc8*/ 	.word	0x00022840
        /*0fcc*/ 	.short	0x010a
        /*0fce*/ 	.byte	0x3f
	.zero		1


	//   ....[75]....
        /*0fd0*/ 	.word	0x00027700
        /*0fd4*/ 	.word	0x00000000
        /*0fd8*/ 	.word	0x00022830
        /*0fdc*/ 	.short	0x0107
        /*0fde*/ 	.byte	0x3f
	.zero		1


	//   ....[76]....
        /*0fe0*/ 	.word	0x000277c0
        /*0fe4*/ 	.word	0x00000000
        /*0fe8*/ 	.word	0x00022830
        /*0fec*/ 	.short	0x0101
        /*0fee*/ 	.byte	0x3f
	.zero		1


	//   ....[77]....
        /*0ff0*/ 	.word	0x00027850
        /*0ff4*/ 	.word	0x00000000
        /*0ff8*/ 	.word	0x00022870
        /*0ffc*/ 	.short	0x010a
        /*0ffe*/ 	.byte	0x3f
	.zero		1


	//   ....[78]....
        /*1000*/ 	.word	0x000278e0
        /*1004*/ 	.word	0x00000000
        /*1008*/ 	.word	0x00022860
        /*100c*/ 	.short	0x010a
        /*100e*/ 	.byte	0x3f
	.zero		1


	//   ....[79]....
        /*1010*/ 	.word	0x00027d40
        /*1014*/ 	.word	0x00000000
        /*1018*/ 	.word	0x00022850
        /*101c*/ 	.short	0x0101
        /*101e*/ 	.byte	0x3f
	.zero		1


	//   ....[80]....
        /*1020*/ 	.word	0x00027dd0
        /*1024*/ 	.word	0x00000000
        /*1028*/ 	.word	0x00000000
        /*102c*/ 	.short	0x0101
        /*102e*/ 	.byte	0x3f
	.zero		1


	//   ....[81]....
        /*1030*/ 	.word	0x00027f90
        /*1034*/ 	.word	0x00000011
        /*1038*/ 	.word	0x00022870
        /*103c*/ 	.short	0x010a
        /*103e*/ 	.byte	0x3f
	.zero		1


	//   ....[82]....
        /*1040*/ 	.word	0x00028010
        /*1044*/ 	.word	0x00000011
        /*1048*/ 	.word	0x00022860
        /*104c*/ 	.short	0x010a
        /*104e*/ 	.byte	0x3f
	.zero		1


	//   ....[83]....
        /*1050*/ 	.word	0x00028480
        /*1054*/ 	.word	0x00000011
        /*1058*/ 	.word	0x00022850
        /*105c*/ 	.short	0x0101
        /*105e*/ 	.byte	0x3f
	.zero		1


	//   ....[84]....
        /*1060*/ 	.word	0x00028540
        /*1064*/ 	.word	0x00000011
        /*1068*/ 	.word	0x00000000
        /*106c*/ 	.short	0x0101
        /*106e*/ 	.byte	0x3f
	.zero		1


	//   ....[85]....
        /*1070*/ 	.word	0x00029240
        /*1074*/ 	.word	0x00000007
        /*1078*/ 	.word	0x00022820
        /*107c*/ 	.short	0x010a
        /*107e*/ 	.byte	0x3f
	.zero		1


	//   ....[86]....
        /*1080*/ 	.word	0x000293b0
        /*1084*/ 	.word	0x00000005
        /*1088*/ 	.word	0x00022840
        /*108c*/ 	.short	0x010a
        /*108e*/ 	.byte	0x3f
	.zero		1


	//   ....[87]....
        /*1090*/ 	.word	0x00029450
        /*1094*/ 	.word	0x00000003
        /*1098*/ 	.word	0x00022840
        /*109c*/ 	.short	0x010a
        /*109e*/ 	.byte	0x3f
	.zero		1


	//   ....[88]....
        /*10a0*/ 	.word	0x00029490
        /*10a4*/ 	.word	0x00000005
        /*10a8*/ 	.word	0x00022860
        /*10ac*/ 	.short	0x010a
        /*10ae*/ 	.byte	0x3f
	.zero		1


	//   ....[89]....
        /*10b0*/ 	.word	0x000294d0
        /*10b4*/ 	.word	0x00000003
        /*10b8*/ 	.word	0x00022860
        /*10bc*/ 	.short	0x010a
        /*10be*/ 	.byte	0x3f
	.zero		1


	//   ....[90]....
        /*10c0*/ 	.word	0x00029510
        /*10c4*/ 	.word	0x00000005
        /*10c8*/ 	.word	0x00022880
        /*10cc*/ 	.short	0x010a
        /*10ce*/ 	.byte	0x3f
	.zero		1


	//   ....[91]....
        /*10d0*/ 	.word	0x00029550
        /*10d4*/ 	.word	0x00000003
        /*10d8*/ 	.word	0x00022880
        /*10dc*/ 	.short	0x010a
        /*10de*/ 	.byte	0x3f
	.zero		1


	//   ....[92]....
        /*10e0*/ 	.word	0x000295b0
        /*10e4*/ 	.word	0x00000054
        /*10e8*/ 	.word	0x00022890
        /*10ec*/ 	.short	0x010a
        /*10ee*/ 	.byte	0x3f
	.zero		1


	//   ....[93]....
        /*10f0*/ 	.word	0x00029720
        /*10f4*/ 	.word	0x00000054
        /*10f8*/ 	.word	0x00022890
        /*10fc*/ 	.short	0x010a
        /*10fe*/ 	.byte	0x3f
	.zero		1


	//   ....[94]....
        /*1100*/ 	.word	0x000298a0
        /*1104*/ 	.word	0x00000054
        /*1108*/ 	.word	0x00022890
        /*110c*/ 	.short	0x010a
        /*110e*/ 	.byte	0x3f
	.zero		1


	//   ....[95]....
        /*1110*/ 	.word	0x00029a00
        /*1114*/ 	.word	0x00000054
        /*1118*/ 	.word	0x000228b0
        /*111c*/ 	.short	0x010a
        /*111e*/ 	.byte	0x3f
	.zero		1


	//   ....[96]....
        /*1120*/ 	.word	0x00029cb0
        /*1124*/ 	.word	0x00000010
        /*1128*/ 	.word	0x00022800
        /*112c*/ 	.short	0x010a
        /*112e*/ 	.byte	0x3f
	.zero		1


	//   ....[97]....
        /*1130*/ 	.word	0x00029ec0
        /*1134*/ 	.word	0x00000010
        /*1138*/ 	.word	0x00022800
        /*113c*/ 	.short	0x010a
        /*113e*/ 	.byte	0x3f
	.zero		1


	//   ....[98]....
        /*1140*/ 	.word	0x00029f10
        /*1144*/ 	.word	0x00000008
        /*1148*/ 	.word	0x00022830
        /*114c*/ 	.short	0x010a
        /*114e*/ 	.byte	0x3f
	.zero		1


	//   ....[99]....
        /*1150*/ 	.word	0x00029f60
        /*1154*/ 	.word	0x00000007
        /*1158*/ 	.word	0x00022830
        /*115c*/ 	.short	0x010a
        /*115e*/ 	.byte	0x3f
	.zero		1


	//   ....[100]....
        /*1160*/ 	.word	0x00029fb0
        /*1164*/ 	.word	0x00000007
        /*1168*/ 	.word	0x00022850
        /*116c*/ 	.short	0x010a
        /*116e*/ 	.byte	0x3f
	.zero		1


	//   ....[101]....
        /*1170*/ 	.word	0x0002a000
        /*1174*/ 	.word	0x00000007
        /*1178*/ 	.word	0x00022830
        /*117c*/ 	.short	0x010a
        /*117e*/ 	.byte	0x3f
	.zero		1


	//   ....[102]....
        /*1180*/ 	.word	0x0002a050
        /*1184*/ 	.word	0x00000007
        /*1188*/ 	.word	0x00022850
        /*118c*/ 	.short	0x010a
        /*118e*/ 	.byte	0x3f
	.zero		1


	//   ....[103]....
        /*1190*/ 	.word	0x0002a0a0
        /*1194*/ 	.word	0x00000007
        /*1198*/ 	.word	0x00022830
        /*119c*/ 	.short	0x010a
        /*119e*/ 	.byte	0x3f
	.zero		1


	//   ....[104]....
        /*11a0*/ 	.word	0x0002a0f0
        /*11a4*/ 	.word	0x00000007
        /*11a8*/ 	.word	0x00022850
        /*11ac*/ 	.short	0x010a
        /*11ae*/ 	.byte	0x3f
	.zero		1


	//   ....[105]....
        /*11b0*/ 	.word	0x0002a140
        /*11b4*/ 	.word	0x0000000d
        /*11b8*/ 	.word	0x00022850
        /*11bc*/ 	.short	0x010a
        /*11be*/ 	.byte	0x3f
	.zero		1


	//   ....[106]....
        /*11c0*/ 	.word	0x0002b700
        /*11c4*/ 	.word	0x00000017
        /*11c8*/ 	.word	0x00022820
        /*11cc*/ 	.short	0x010a
        /*11ce*/ 	.byte	0x3f
	.zero		1


	//   ....[107]....
        /*11d0*/ 	.word	0x0002b750
        /*11d4*/ 	.word	0x0000000a
        /*11d8*/ 	.word	0x000228a0
        /*11dc*/ 	.short	0x010a
        /*11de*/ 	.byte	0x3f
	.zero		1


	//   ....[108]....
        /*11e0*/ 	.word	0x0002b7a0
        /*11e4*/ 	.word	0x0000000a
        /*11e8*/ 	.word	0x000228c0
        /*11ec*/ 	.short	0x010a
        /*11ee*/ 	.byte	0x3f
	.zero		1


	//   ....[109]....
        /*11f0*/ 	.word	0x0002b7f0
        /*11f4*/ 	.word	0x00000009
        /*11f8*/ 	.word	0x000228a0
        /*11fc*/ 	.short	0x010a
        /*11fe*/ 	.byte	0x3f
	.zero		1


	//   ....[110]....
        /*1200*/ 	.word	0x0002b840
        /*1204*/ 	.word	0x00000009
        /*1208*/ 	.word	0x000228c0
        /*120c*/ 	.short	0x010a
        /*120e*/ 	.byte	0x3f
	.zero		1


	//   ....[111]....
        /*1210*/ 	.word	0x0002b970
        /*1214*/ 	.word	0x00000004
        /*1218*/ 	.word	0x00022880
        /*121c*/ 	.short	0x010a
        /*121e*/ 	.byte	0x3f
	.zero		1


	//   ....[112]....
        /*1220*/ 	.word	0x0002bfb0
        /*1224*/ 	.word	0x00000004
        /*1228*/ 	.word	0x00022840
        /*122c*/ 	.short	0x010a
        /*122e*/ 	.byte	0x3f
	.zero		1


	//   ....[113]....
        /*1230*/ 	.word	0x0002cb80
        /*1234*/ 	.word	0x00000017
        /*1238*/ 	.word	0x00022820
        /*123c*/ 	.short	0x010a
        /*123e*/ 	.byte	0x3f
	.zero		1


	//   ....[114]....
        /*1240*/ 	.word	0x0002cbd0
        /*1244*/ 	.word	0x00000000
        /*1248*/ 	.word	0x00022880
        /*124c*/ 	.short	0x010a
        /*124e*/ 	.byte	0x3f
	.zero		1


	//   ....[115]....
        /*1250*/ 	.word	0x0002d0d0
        /*1254*/ 	.word	0x00000000
        /*1258*/ 	.word	0x00022840
        /*125c*/ 	.short	0x010a
        /*125e*/ 	.byte	0x3f
	.zero		1


	//   ....[116]....
        /*1260*/ 	.word	0x0002d5f0
        /*1264*/ 	.word	0x00000000
        /*1268*/ 	.word	0x00022870
        /*126c*/ 	.short	0x010a
        /*126e*/ 	.byte	0x3f
	.zero		1


	//   ....[117]....
        /*1270*/ 	.word	0x0002d640
        /*1274*/ 	.word	0x00000000
        /*1278*/ 	.word	0x00022860
        /*127c*/ 	.short	0x010a
        /*127e*/ 	.byte	0x3f
	.zero		1


	//   ....[118]....
        /*1280*/ 	.word	0x0002d690
        /*1284*/ 	.word	0x00000011
        /*1288*/ 	.word	0x00022870
        /*128c*/ 	.short	0x010a
        /*128e*/ 	.byte	0x3f
	.zero		1


	//   ....[119]....
        /*1290*/ 	.word	0x0002d6e0
        /*1294*/ 	.word	0x00000011
        /*1298*/ 	.word	0x00022860
        /*129c*/ 	.short	0x010a
        /*129e*/ 	.byte	0x3f
	.zero		1


	//   ....[120]....
        /*12a0*/ 	.word	0x0002e070
        /*12a4*/ 	.word	0x00000007
        /*12a8*/ 	.word	0x00022820
        /*12ac*/ 	.short	0x010a
        /*12ae*/ 	.byte	0x3f
	.zero		1


	//   ....[121]....
        /*12b0*/ 	.word	0x0002e210
        /*12b4*/ 	.word	0x00000005
        /*12b8*/ 	.word	0x00022840
        /*12bc*/ 	.short	0x010a
        /*12be*/ 	.byte	0x3f
	.zero		1


	//   ....[122]....
        /*12c0*/ 	.word	0x0002e260
        /*12c4*/ 	.word	0x00000003
        /*12c8*/ 	.word	0x00022840
        /*12cc*/ 	.short	0x010a
        /*12ce*/ 	.byte	0x3f
	.zero		1


	//   ....[123]....
        /*12d0*/ 	.word	0x0002e2b0
        /*12d4*/ 	.word	0x00000005
        /*12d8*/ 	.word	0x00022860
        /*12dc*/ 	.short	0x010a
        /*12de*/ 	.byte	0x3f
	.zero		1


	//   ....[124]....
        /*12e0*/ 	.word	0x0002e300
        /*12e4*/ 	.word	0x00000003
        /*12e8*/ 	.word	0x00022860
        /*12ec*/ 	.short	0x010a
        /*12ee*/ 	.byte	0x3f
	.zero		1


	//   ....[125]....
        /*12f0*/ 	.word	0x0002e350
        /*12f4*/ 	.word	0x00000005
        /*12f8*/ 	.word	0x00022880
        /*12fc*/ 	.short	0x010a
        /*12fe*/ 	.byte	0x3f
	.zero		1


	//----- nvinfo : EIATTR_NUM_MBARRIERS
	.align		4
.L_245:
        /*1300*/ 	.byte	0x03, 0x38
        /*1302*/ 	.short	0x0016


	//----- nvinfo : EIATTR_EXIT_INSTR_OFFSETS
	.align		4
        /*1304*/ 	.byte	0x04, 0x1c
        /*1306*/ 	.short	(.L_247 - .L_246)


	//   ....[0]....
.L_246:
        /*1308*/ 	.word	0x000295a0


	//----- nvinfo : EIATTR_MAX_THREADS
	.align		4
.L_247:
        /*130c*/ 	.byte	0x04, 0x05
        /*130e*/ 	.short	(.L_249 - .L_248)
.L_248:
        /*1310*/ 	.word	0x00000180
        /*1314*/ 	.word	0x00000001
        /*1318*/ 	.word	0x00000001


	//----- nvinfo : EIATTR_CRS_STACK_SIZE
	.align		4
.L_249:
        /*131c*/ 	.byte	0x04, 0x1e
        /*131e*/ 	.short	(.L_251 - .L_250)
.L_250:
        /*1320*/ 	.word	0x00000000


	//----- nvinfo : EIATTR_CBANK_PARAM_SIZE
	.align		4
.L_251:
        /*1324*/ 	.byte	0x03, 0x19
        /*1326*/ 	.short	0x0af0


	//----- nvinfo : EIATTR_PARAM_CBANK
	.align		4
        /*1328*/ 	.byte	0x04, 0x0a
        /*132a*/ 	.short	(.L_253 - .L_252)
	.align		4
.L_252:
        /*132c*/ 	.word	index@(.nv.constant0._ZN7cutlass13device_kernelIN5flash11enable_sm90INS1_16FlashAttnFwdSm90INS1_25CollectiveMainloopFwdSm90ILi2EN4cute5tupleIJNS5_1CILi1EEES8_S8_EEENS6_IJNS7_ILi128EEESA_NS7_ILi192EEEEEELi128ENS_12float_e4m3_tEfNS_4arch4Sm90ELb0ELb1ELb1ELb1ELb1ELb1ELb0ELb1ELb1ELb1ELb0ELb0EEENS1_21CollectiveEpilogueFwdINS6_IJSA_SA_SA_EEES9_NS_10bfloat16_tESF_Li256ELb1ELb1ELb0ELb1EEENS1_36VarlenDynamicPersistentTileSchedulerILi128ELi128ELi256ELi128ELb0ELb1ELb1ELb1ELb0ELb1EEEEEEEEEvNT_6ParamsE)
        /*1330*/ 	.short	0x0210
        /*1332*/ 	.short	0x0af0


	//----- nvinfo : EIATTR_SW_WAR
	.align		4
.L_253:
        /*1334*/ 	.byte	0x04, 0x36
        /*1336*/ 	.short	(.L_255 - .L_254)
.L_254:
        /*1338*/ 	.word	0x00000008
.L_255:


//--------------------- .nv.info._ZN7cutlass13device_kernelIN5flash11enable_sm90INS1_16FlashAttnFwdSm90INS1_25CollectiveMainloopFwdSm90ILi2EN4cute5tupleIJNS5_1CILi1EEES8_S8_EEENS6_IJNS7_ILi128EEENS7_ILi160EEENS7_ILi192EEEEEELi128ENS_12float_e4m3_tEfNS_4arch4Sm90ELb1ELb0ELb1ELb0ELb1ELb0ELb0ELb1ELb1ELb1ELb0ELb0EEENS1_21CollectiveEpilogueFwdINS6_IJSA_SA_SB_EEES9_NS_10bfloat16_tESG_Li256ELb0ELb1ELb0ELb1EEENS1_30DynamicPersistentTileSchedulerILi256ELi128ELb0ELb1ELb1EEEEEEEEEvNT_6ParamsE --------------------------
	.section	.nv.info._ZN7cutlass13device_kernelIN5flash11enable_sm90INS1_16FlashAttnFwdSm90INS1_25CollectiveMainloopFwdSm90ILi2EN4cute5tupleIJNS5_1CILi1EEES8_S8_EEENS6_IJNS7_ILi128EEENS7_ILi160EEENS7_ILi192EEEEEELi128ENS_12float_e4m3_tEfNS_4arch4Sm90ELb1ELb0ELb1ELb0ELb1ELb0ELb0ELb1ELb1ELb1ELb0ELb0EEENS1_21CollectiveEpilogueFwdINS6_IJSA_SA_SB_EEES9_NS_10bfloat16_tESG_Li256ELb0ELb1ELb0ELb1EEENS1_30DynamicPersistentTileSchedulerILi256ELi128ELb0ELb1ELb1EEEEEEEEEvNT_6ParamsE,"",@"SHT_CUDA_INFO"
	.sectionflags	@""
	.align	4


	//----- nvinfo : EIATTR_CUDA_API_VERSION
	.align		4
        /*0000*/ 	.byte	0x04, 0x37
        /*0002*/ 	.short	(.L_257 - .L_256)
.L_256:
        /*0004*/ 	.word	0x00000082


	//----- nvinfo : EIATTR_KPARAM_INFO
	.align		4
.L_257:
        /*0008*/ 	.byte	0x04, 0x17
        /*000a*/ 	.short	(.L_259 - .L_258)
.L_258:
        /*000c*/ 	.word	0x00000000
        /*0010*/ 	.short	0x0000
        /*0012*/ 	.short	0x0070
        /*0014*/ 	.byte	0x00, 0xf0, 0x01, 0x2a


	//----- nvinfo : EIATTR_SPARSE_MMA_MASK
	.align		4
.L_259:
        /*0018*/ 	.byte	0x03, 0x50
        /*001a*/ 	.short	0x0000


	//----- nvinfo : EIATTR_MAXREG_COUNT
	.align		4
        /*001c*/ 	.byte	0x03, 0x1b
        /*001e*/ 	.short	0x00a8


	//----- nvinfo : EIATTR_NUM_BARRIERS
	.align		4
        /*0020*/ 	.byte	0x02, 0x4c
        /*0022*/ 	.byte	0x10
	.zero		1


	//----- nvinfo : EIATTR_EXTERNS
	.align		4
        /*0024*/ 	.byte	0x04, 0x0f
        /*0026*/ 	.short	(.L_261 - .L_260)


	//   ....[0]....
	.align		4
.L_260:
        /*0028*/ 	.word	index@(__assertfail)


	//----- nvinfo : EIATTR_ANNOTATIONS
	.align		4
.L_261:
        /*002c*/ 	.byte	0x04, 0x55
        /*002e*/ 	.short	(.L_263 - .L_262)


	//   ....[0]....
.L_262:
        /* <DEDUP_REMOVED lines=18> */


	//----- nvinfo : EIATTR_MERCURY_ISA_VERSION
	.align		4
.L_263:
        /*0138*/ 	.byte	0x03, 0x5f
        /*013a*/ 	.short	0x0101


	//----- nvinfo : EIATTR_INT_WARP_WIDE_INSTR_OFFSETS
	.align		4
        /*013c*/ 	.byte	0x04, 0x31
        /*013e*/ 	.short	(.L_265 - .L_264)


	//   ....[0]....
.L_264:
        /*0140*/ 	.word	0x000000c0


	//   ....[1]....
        /*0144*/ 	.word	0x000000d0


	//   ....[2]....
        /*0148*/ 	.word	0x00000170


	//   ....[3]....
        /*014c*/ 	.word	0x00010aa0


	//   ....[4]....
        /*0150*/ 	.word	0x00010b30


	//   ....[5]....
        /*0154*/ 	.word	0x000145c0


	//   ....[6]....
        /*0158*/ 	.word	0x00014650


	//----- nvinfo : EIATTR_COOP_GROUP_MASK_REGIDS
	.align		4
.L_265:
        /*015c*/ 	.byte	0x04, 0x29
        /*015e*/ 	.short	(.L_267 - .L_266)


	//   ....[0]....
.L_266:
        /*0160*/ 	.word	0xffffffff


	//   ....[1]....
        /*0164*/ 	.word	0xffffffff


	//   ....[2]....
        /*0168*/ 	.word	0xffffffff


	//   ....[3]....
        /*016c*/ 	.word	0xffffffff


	//   ....[4]....
        /*0170*/ 	.word	0xffffffff


	//   ....[5]....
        /*0174*/ 	.word	0xffffffff


	//   ....[6]....
        /*0178*/ 	.word	0xffffffff


	//   ....[7]....
        /*017c*/ 	.word	0xffffffff


	//   ....[8]....
        /*0180*/ 	.word	0xffffffff


	//   ....[9]....
        /*0184*/ 	.word	0xffffffff


	//   ....[10]....
        /*0188*/ 	.word	0xffffffff


	//   ....[11]....
        /*018c*/ 	.word	0xffffffff


	//   ....[12]....
        /*0190*/ 	.word	0xffffffff


	//   ....[13]....
        /*0194*/ 	.word	0xffffffff


	//   ....[14]....
        /*0198*/ 	.word	0xffffffff


	//   ....[15]....
        /*019c*/ 	.word	0xffffffff


	//   ....[16]....
        /*01a0*/ 	.word	0xffffffff


	//   ....[17]....
        /*01a4*/ 	.word	0xffffffff


	//   ....[18]....
        /*01a8*/ 	.word	0xffffffff


	//   ....[19]....
        /*01ac*/ 	.word	0xffffffff


	//   ....[20]....
        /*01b0*/ 	.word	0xffffffff


	//   ....[21]....
        /*01b4*/ 	.word	0xffffffff


	//   ....[22]....
        /*01b8*/ 	.word	0xffffffff


	//   ....[23]....
        /*01bc*/ 	.word	0xffffffff


	//   ....[24]....
        /*01c0*/ 	.word	0xffffffff


	//   ....[25]....
        /*01c4*/ 	.word	0xffffffff


	//   ....[26]....
        /*01c8*/ 	.word	0xffffffff


	//   ....[27]....
        /*01cc*/ 	.word	0xffffffff


	//   ....[28]....
        /*01d0*/ 	.word	0xffffffff


	//   ....[29]....
        /*01d4*/ 	.word	0xffffffff


	//   ....[30]....
        /*01d8*/ 	.word	0xffffffff


	//   ....[31]....
        /*01dc*/ 	.word	0xffffffff


	//   ....[32]....
        /*01e0*/ 	.word	0xffffffff


	//   ....[33]....
        /*01e4*/ 	.word	0xffffffff


	//   ....[34]....
        /*01e8*/ 	.word	0xffffffff


	//   ....[35]....
        /*01ec*/ 	.word	0xffffffff


	//   ....[36]....
        /*01f0*/ 	.word	0xffffffff


	//   ....[37]....
        /*01f4*/ 	.word	0xffffffff


	//   ....[38]....
        /*01f8*/ 	.word	0xffffffff


	//   ....[39]....
        /*01fc*/ 	.word	0xffffffff


	//   ....[40]....
        /*0200*/ 	.word	0xffffffff


	//   ....[41]....
        /*0204*/ 	.word	0xffffffff


	//   ....[42]....
        /*0208*/ 	.word	0xffffffff


	//   ....[43]....
        /*020c*/ 	.word	0xffffffff


	//   ....[44]....
        /*0210*/ 	.word	0xffffffff


	//   ....[45]....
        /*0214*/ 	.word	0xffffffff


	//   ....[46]....
        /*0218*/ 	.word	0xffffffff


	//   ....[47]....
        /*021c*/ 	.word	0xffffffff


	//   ....[48]....
        /*0220*/ 	.word	0xffffffff


	//   ....[49]....
        /*0224*/ 	.word	0xffffffff


	//   ....[50]....
        /*0228*/ 	.word	0xffffffff


	//   ....[51]....
        /*022c*/ 	.word	0xffffffff


	//   ....[52]....
        /*0230*/ 	.word	0xffffffff


	//   ....[53]....
        /*0234*/ 	.word	0xffffffff


	//   ....[54]....
        /*0238*/ 	.word	0xffffffff


	//   ....[55]....
        /*023c*/ 	.word	0xffffffff


	//   ....[56]....
        /*0240*/ 	.word	0xffffffff


	//   ....[57]....
        /*0244*/ 	.word	0xffffffff


	//   ....[58]....
        /*0248*/ 	.word	0xffffffff


	//   ....[59]....
        /*024c*/ 	.word	0xffffffff


	//   ....[60]....
        /*0250*/ 	.word	0xffffffff


	//   ....[61]....
        /*0254*/ 	.word	0xffffffff


	//   ....[62]....
        /*0258*/ 	.word	0xffffffff


	//   ....[63]....
        /*025c*/ 	.word	0xffffffff


	//   ....[64]....
        /*0260*/ 	.word	0xffffffff


	//   ....[65]....
        /*0264*/ 	.word	0xffffffff


	//   ....[66]....
        /*0268*/ 	.word	0xffffffff


	//   ....[67]....
        /*026c*/ 	.word	0xffffffff


	//   ....[68]....
        /*0270*/ 	.word	0xffffffff


	//   ....[69]....
        /*0274*/ 	.word	0xffffffff


	//   ....[70]....
        /*0278*/ 	.word	0xffffffff


	//   ....[71]....
        /*027c*/ 	.word	0xffffffff


	//   ....[72]....
        /*0280*/ 	.word	0xffffffff


	//   ....[73]....
        /*0284*/ 	.word	0xffffffff


	//   ....[74]....
        /*0288*/ 	.word	0xffffffff


	//   ....[75]....
        /*028c*/ 	.word	0xffffffff


	//   ....[76]....
        /*0290*/ 	.word	0xffffffff


	//   ....[77]....
        /*0294*/ 	.word	0xffffffff


	//   ....[78]....
        /*0298*/ 	.word	0xffffffff


	//   ....[79]....
        /*029c*/ 	.word	0xffffffff


	//   ....[80]....
        /*02a0*/ 	.word	0xffffffff


	//   ....[81]....
        /*02a4*/ 	.word	0xffffffff


	//   ....[82]....
        /*02a8*/ 	.word	0xffffffff


	//   ....[83]....
        /*02ac*/ 	.word	0xffffffff


	//   ....[84]....
        /*02b0*/ 	.word	0xffffffff


	//   ....[85]....
        /*02b4*/ 	.word	0xffffffff


	//   ....[86]....
        /*02b8*/ 	.word	0xffffffff


	//   ....[87]....
        /*02bc*/ 	.word	0xffffffff


	//   ....[88]....
        /*02c0*/ 	.word	0xffffffff


	//   ....[89]....
        /*02c4*/ 	.word	0xffffffff


	//   ....[90]....
        /*02c8*/ 	.word	0xffffffff


	//   ....[91]....
        /*02cc*/ 	.word	0xffffffff


	//   ....[92]....
        /*02d0*/ 	.word	0xffffffff


	//   ....[93]....
        /*02d4*/ 	.word	0xffffffff


	//   ....[94]....
        /*02d8*/ 	.word	0xffffffff


	//   ....[95]....
        /*02dc*/ 	.word	0xffffffff


	//   ....[96]....
        /*02e0*/ 	.word	0xffffffff


	//   ....[97]....
        /*02e4*/ 	.word	0xffffffff


	//   ....[98]....
        /*02e8*/ 	.word	0xffffffff


	//   ....[99]....
        /*02ec*/ 	.word	0xffffffff


	//   ....[100]....
        /*02f0*/ 	.word	0xffffffff


	//   ....[101]....
        /*02f4*/ 	.word	0xffffffff


	//   ....[102]....
        /*02f8*/ 	.word	0xffffffff


	//   ....[103]....
        /*02fc*/ 	.word	0xffffffff


	//   ....[104]....
        /*0300*/ 	.word	0xffffffff


	//   ....[105]....
        /*0304*/ 	.word	0xffffffff


	//   ....[106]....
        /*0308*/ 	.word	0xffffffff


	//   ....[107]....
        /*030c*/ 	.word	0xffffffff


	//   ....[108]....
        /*0310*/ 	.word	0xffffffff


	//   ....[109]....
        /*0314*/ 	.word	0xffffffff


	//   ....[110]....
        /*0318*/ 	.word	0xffffffff


	//   ....[111]....
        /*031c*/ 	.word	0xffffffff


	//   ....[112]....
        /*0320*/ 	.word	0xffffffff


	//   ....[113]....
        /*0324*/ 	.word	0xffffffff


	//   ....[114]....
        /*0328*/ 	.word	0xffffffff


	//   ....[115]....
        /*032c*/ 	.word	0xffffffff


	//   ....[116]....
        /*0330*/ 	.word	0xffffffff


	//   ....[117]....
        /*0334*/ 	.word	0xffffffff


	//   ....[118]....
        /*0338*/ 	.word	0xffffffff


	//   ....[119]....
        /*033c*/ 	.word	0xffffffff


	//   ....[120]....
        /*0340*/ 	.word	0xffffffff


	//   ....[121]....
        /*0344*/ 	.word	0xffffffff


	//   ....[122]....
        /*0348*/ 	.word	0xffffffff


	//   ....[123]....
        /*034c*/ 	.word	0xffffffff


	//   ....[124]....
        /*0350*/ 	.word	0xffffffff


	//   ....[125]....
        /*0354*/ 	.word	0xffffffff


	//   ....[126]....
        /*0358*/ 	.word	0xffffffff


	//   ....[127]....
        /*035c*/ 	.word	0xffffffff


	//   ....[128]....
        /*0360*/ 	.word	0xffffffff


	//   ....[129]....
        /*0364*/ 	.word	0xffffffff


	//   ....[130]....
        /*0368*/ 	.word	0x0500000f


	//   ....[131]....
        /*036c*/ 	.word	0x0500000f


	//   ....[132]....
        /*0370*/ 	.word	0x0500000f


	//   ....[133]....
        /*0374*/ 	.word	0x0500000f


	//   ....[134]....
        /*0378*/ 	.word	0x0500000f


	//   ....[135]....
        /*037c*/ 	.word	0x0500000f


	//   ....[136]....
        /*0380*/ 	.word	0x0500000f


	//   ....[137]....
        /*0384*/ 	.word	0x0500000f


	//   ....[138]....
        /*0388*/ 	.word	0x0500000f


	//   ....[139]....
        /*038c*/ 	.word	0x0500000f


	//   ....[140]....
        /*0390*/ 	.word	0x0500000f


	//   ....[141]....
        /*0394*/ 	.word	0x0500000f


	//   ....[142]....
        /*0398*/ 	.word	0x0500000f


	//   ....[143]....
        /*039c*/ 	.word	0x0500000f


	//   ....[144]....
        /*03a0*/ 	.word	0x0500000f


	//   ....[145]....
        /*03a4*/ 	.word	0x0500000f


	//   ....[146]....
        /*03a8*/ 	.word	0x0500000f


	//   ....[147]....
        /*03ac*/ 	.word	0x0500000f


	//   ....[148]....
        /*03b0*/ 	.word	0x0500000f


	//   ....[149]....
        /*03b4*/ 	.word	0x0500000f


	//   ....[150]....
        /*03b8*/ 	.word	0x0500000f


	//   ....[151]....
        /*03bc*/ 	.word	0x0500000f


	//   ....[152]....
        /*03c0*/ 	.word	0x0500000f


	//   ....[153]....
        /*03c4*/ 	.word	0x0500000f


	//   ....[154]....
        /*03c8*/ 	.word	0x0500000f


	//   ....[155]....
        /*03cc*/ 	.word	0x0500000f


	//   ....[156]....
        /*03d0*/ 	.word	0x0500000f


	//   ....[157]....
        /*03d4*/ 	.word	0x0500000f


	//   ....[158]....
        /*03d8*/ 	.word	0x0500000f


	//   ....[159]....
        /*03dc*/ 	.word	0x0500000f


	//   ....[160]....
        /*03e0*/ 	.word	0x0500000f


	//   ....[161]....
        /*03e4*/ 	.word	0x0500000f


	//   ....[162]....
        /*03e8*/ 	.word	0x0500000f


	//   ....[163]....
        /*03ec*/ 	.word	0x0500000f


	//   ....[164]....
        /*03f0*/ 	.word	0x0500000f


	//   ....[165]....
        /*03f4*/ 	.word	0x0500000f


	//   ....[166]....
        /*03f8*/ 	.word	0x0500000f


	//   ....[167]....
        /*03fc*/ 	.word	0x0500000f


	//   ....[168]....
        /*0400*/ 	.word	0x0500000f


	//   ....[169]....
        /*0404*/ 	.word	0x0500000f


	//   ....[170]....
        /*0408*/ 	.word	0x0500000f


	//   ....[171]....
        /*040c*/ 	.word	0x0500000f


	//   ....[172]....
        /*0410*/ 	.word	0x0500000f


	//   ....[173]....
        /*0414*/ 	.word	0x0500000f


	//   ....[174]....
        /*0418*/ 	.word	0x0500000f


	//   ....[175]....
        /*041c*/ 	.word	0x0500000f


	//   ....[176]....
        /*0420*/ 	.word	0x0500000f


	//   ....[177]....
        /*0424*/ 	.word	0x0500000f


	//   ....[178]....
        /*0428*/ 	.word	0x0500000f


	//   ....[179]....
        /*042c*/ 	.word	0x0500000f


	//----- nvinfo : EIATTR_COOP_GROUP_INSTR_OFFSETS
	.align		4
.L_267:
        /*0430*/ 	.byte	0x04, 0x28
        /*0432*/ 	.short	(.L_269 - .L_268)


	//   ....[0]....
.L_268:
        /*0434*/ 	.word	0x00000080


	//   ....[1]....
        /*0438*/ 	.word	0x00000090


	//   ....[2]....
        /*043c*/ 	.word	0x000002d0


	//   ....[3]....
        /*0440*/ 	.word	0x00000430


	//   ....[4]....
        /*0444*/ 	.word	0x00000550


	//   ....[5]....
        /*0448*/ 	.word	0x000006b0


	//   ....[6]....
        /*044c*/ 	.word	0x000013e0


	//   ....[7]....
        /*0450*/ 	.word	0x000028d0


	//   ....[8]....
        /*0454*/ 	.word	0x00002d70


	//   ....[9]....
        /*0458*/ 	.word	0x000038a0


	//   ....[10]....
        /*045c*/ 	.word	0x00003910


	//   ....[11]....
        /*0460*/ 	.word	0x00004620


	//   ....[12]....
        /*0464*/ 	.word	0x00004670


	//   ....[13]....
        /*0468*/ 	.word	0x00006910


	//   ....[14]....
        /*046c*/ 	.word	0x000077b0


	//   ....[15]....
        /*0470*/ 	.word	0x00007810


	//   ....[16]....
        /*0474*/ 	.word	0x000078e0


	//   ....[17]....
        /*0478*/ 	.word	0x00008530


	//   ....[18]....
        /*047c*/ 	.word	0x000085b0


	//   ....[19]....
        /*0480*/ 	.word	0x0000b8f0


	//   ....[20]....
        /*0484*/ 	.word	0x0000b920


	//   ....[21]....
        /*0488*/ 	.word	0x0000b950


	//   ....[22]....
        /*048c*/ 	.word	0x0000b960


	//   ....[23]....
        /*0490*/ 	.word	0x0000d440


	//   ....[24]....
        /*0494*/ 	.word	0x0000d450


	//   ....[25]....
        /*0498*/ 	.word	0x0000d4d0


	//   ....[26]....
        /*049c*/ 	.word	0x0000d4e0


	//   ....[27]....
        /*04a0*/ 	.word	0x0000e810


	//   ....[28]....
        /*04a4*/ 	.word	0x0000e820


	//   ....[29]....
        /*04a8*/ 	.word	0x0000e830


	//   ....[30]....
        /*04ac*/ 	.word	0x0000e840


	//   ....[31]....
        /*04b0*/ 	.word	0x0000e850


	//   ....[32]....
        /*04b4*/ 	.word	0x0000e860


	//   ....[33]....
        /*04b8*/ 	.word	0x0000e870


	//   ....[34]....
        /*04bc*/ 	.word	0x0000e880


	//   ....[35]....
        /*04c0*/ 	.word	0x0000e890


	//   ....[36]....
        /*04c4*/ 	.word	0x0000e8a0


	//   ....[37]....
        /*04c8*/ 	.word	0x0000e8d0


	//   ....[38]....
        /*04cc*/ 	.word	0x0000e8e0


	//   ....[39]....
        /*04d0*/ 	.word	0x0000e8f0


	//   ....[40]....
        /*04d4*/ 	.word	0x0000e900


	//   ....[41]....
        /*04d8*/ 	.word	0x0000e920


	//   ....[42]....
        /*04dc*/ 	.word	0x0000e930


	//   ....[43]....
        /*04e0*/ 	.word	0x0000e960


	//   ....[44]....
        /*04e4*/ 	.word	0x0000e970


	//   ....[45]....
        /*04e8*/ 	.word	0x0000e990


	//   ....[46]....
        /*04ec*/ 	.word	0x0000e9a0


	//   ....[47]....
        /*04f0*/ 	.word	0x0000e9b0


	//   ....[48]....
        /*04f4*/ 	.word	0x0000e9c0


	//   ....[49]....
        /*04f8*/ 	.word	0x0000e9d0


	//   ....[50]....
        /*04fc*/ 	.word	0x0000e9e0


	//   ....[51]....
        /*0500*/ 	.word	0x0000ea00


	//   ....[52]....
        /*0504*/ 	.word	0x0000ea30


	//   ....[53]....
        /*0508*/ 	.word	0x0000ea70


	//   ....[54]....
        /*050c*/ 	.word	0x0000eab0


	//   ....[55]....
        /*0510*/ 	.word	0x0000eaf0


	//   ....[56]....
        /*0514*/ 	.word	0x0000eb30


	//   ....[57]....
        /*0518*/ 	.word	0x0000eb40


	//   ....[58]....
        /*051c*/ 	.word	0x0000eb50


	//   ....[59]....
        /*0520*/ 	.word	0x0000ec40


	//   ....[60]....
        /*0524*/ 	.word	0x0000ec70


	//   ....[61]....
        /*0528*/ 	.word	0x0000eca0


	//   ....[62]....
        /*052c*/ 	.word	0x0000ed00


	//   ....[63]....
        /*0530*/ 	.word	0x0000f180


	//   ....[64]....
        /*0534*/ 	.word	0x0000f1c0


	//   ....[65]....
        /*0538*/ 	.word	0x0000f280


	//   ....[66]....
        /*053c*/ 	.word	0x0000f2a0


	//   ....[67]....
        /*0540*/ 	.word	0x0000f360


	//   ....[68]....
        /*0544*/ 	.word	0x0000f380


	//   ....[69]....
        /*0548*/ 	.word	0x0000f450


	//   ....[70]....
        /*054c*/ 	.word	0x0000f470


	//   ....[71]....
        /*0550*/ 	.word	0x0000fb10


	//   ....[72]....
        /*0554*/ 	.word	0x0000fb30


	//   ....[73]....
        /*0558*/ 	.word	0x0000fbf0


	//   ....[74]....
        /*055c*/ 	.word	0x0000fc10


	//   ....[75]....
        /*0560*/ 	.word	0x0000fcd0


	//   ....[76]....
        /*0564*/ 	.word	0x0000fcf0


	//   ....[77]....
        /*0568*/ 	.word	0x0000fdc0


	//   ....[78]....
        /*056c*/ 	.word	0x0000fde0


	//   ....[79]....
        /*0570*/ 	.word	0x0000ff70


	//   ....[80]....
        /*0574*/ 	.word	0x00011980


	//   ....[81]....
        /*0578*/ 	.word	0x000119b0


	//   ....[82]....
        /*057c*/ 	.word	0x000119f0


	//   ....[83]....
        /*0580*/ 	.word	0x00011a80


	//   ....[84]....
        /*0584*/ 	.word	0x00011a90


	//   ....[85]....
        /*0588*/ 	.word	0x00011b00


	//   ....[86]....
        /*058c*/ 	.word	0x00011b10


	//   ....[87]....
        /*0590*/ 	.word	0x00011b20


	//   ....[88]....
        /*0594*/ 	.word	0x00011b90


	//   ....[89]....
        /*0598*/ 	.word	0x00011c10


	//   ....[90]....
        /*059c*/ 	.word	0x00012010


	//   ....[91]....
        /*05a0*/ 	.word	0x00012050


	//   ....[92]....
        /*05a4*/ 	.word	0x00012070


	//   ....[93]....
        /*05a8*/ 	.word	0x00012090


	//   ....[94]....
        /*05ac*/ 	.word	0x00012120


	//   ....[95]....
        /*05b0*/ 	.word	0x00012130


	//   ....[96]....
        /*05b4*/ 	.word	0x00012190


	//   ....[97]....
        /*05b8*/ 	.word	0x000121d0


	//   ....[98]....
        /*05bc*/ 	.word	0x000121e0


	//   ....[99]....
        /*05c0*/ 	.word	0x000122a0


	//   ....[100]....
        /*05c4*/ 	.word	0x000129b0


	//   ....[101]....
        /*05c8*/ 	.word	0x000129d0


	//   ....[102]....
        /*05cc*/ 	.word	0x000129f0


	//   ....[103]....
        /*05d0*/ 	.word	0x00012a50


	//   ....[104]....
        /*05d4*/ 	.word	0x00012ad0


	//   ....[105]....
        /*05d8*/ 	.word	0x00012b00


	//   ....[106]....
        /*05dc*/ 	.word	0x00012b50


	//   ....[107]....
        /*05e0*/ 	.word	0x00012ba0


	//   ....[108]....
        /*05e4*/ 	.word	0x00013550


	//   ....[109]....
        /*05e8*/ 	.word	0x00013570


	//   ....[110]....
        /*05ec*/ 	.word	0x00013590


	//   ....[111]....
        /*05f0*/ 	.word	0x000135e0


	//   ....[112]....
        /*05f4*/ 	.word	0x000135f0


	//   ....[113]....
        /*05f8*/ 	.word	0x00013640


	//   ....[114]....
        /*05fc*/ 	.word	0x00013650


	//   ....[115]....
        /*0600*/ 	.word	0x00013660


	//   ....[116]....
        /*0604*/ 	.word	0x000136b0


	//   ....[117]....
        /*0608*/ 	.word	0x00013700


	//   ....[118]....
        /*060c*/ 	.word	0x00013b00


	//   ....[119]....
        /*0610*/ 	.word	0x00013b20


	//   ....[120]....
        /*0614*/ 	.word	0x00013b30


	//   ....[121]....
        /*0618*/ 	.word	0x00013b40


	//   ....[122]....
        /*061c*/ 	.word	0x00013b50


	//   ....[123]....
        /*0620*/ 	.word	0x00013bb0


	//   ....[124]....
        /*0624*/ 	.word	0x00013bc0


	//   ....[125]....
        /*0628*/ 	.word	0x00013c20


	//   ....[126]....
        /*062c*/ 	.word	0x00013c50


	//   ....[127]....
        /*0630*/ 	.word	0x00013c90


	//   ....[128]....
        /*0634*/ 	.word	0x00014ef0


	//   ....[129]....
        /*0638*/ 	.word	0x00015090


	//   ....[130]....
        /*063c*/ 	.word	0x000156a0


	//   ....[131]....
        /*0640*/ 	.word	0x00015780


	//   ....[132]....
        /*0644*/ 	.word	0x00015870


	//   ....[133]....
        /*0648*/ 	.word	0x000158d0


	//   ....[134]....
        /*064c*/ 	.word	0x000159b0


	//   ....[135]....
        /*0650*/ 	.word	0x00015a10


	//   ....[136]....
        /*0654*/ 	.word	0x00015af0


	//   ....[137]....
        /*0658*/ 	.word	0x00015b50


	//   ....[138]....
        /*065c*/ 	.word	0x00015c20


	//   ....[139]....
        /*0660*/ 	.word	0x00015cc0


	//   ....[140]....
        /*0664*/ 	.word	0x00015da0


	//   ....[141]....
        /*0668*/ 	.word	0x00015ef0


	//   ....[142]....
        /*066c*/ 	.word	0x00015fb0


	//   ....[143]....
        /*0670*/ 	.word	0x000160a0


	//   ....[144]....
        /*0674*/ 	.word	0x00016150


	//   ....[145]....
        /*0678*/ 	.word	0x00016230


	//   ....[146]....
        /*067c*/ 	.word	0x000162e0


	//   ....[147]....
        /*0680*/ 	.word	0x00016340


	//   ....[148]....
        /*0684*/ 	.word	0x00016430


	//   ....[149]....
        /*0688*/ 	.word	0x000164a0


	//   ....[150]....
        /*068c*/ 	.word	0x00016570


	//   ....[151]....
        /*0690*/ 	.word	0x00016600


	//   ....[152]....
        /*0694*/ 	.word	0x00016680


	//   ....[153]....
        /*0698*/ 	.word	0x00016700


	//   ....[154]....
        /*069c*/ 	.word	0x000167c0


	//   ....[155]....
        /*06a0*/ 	.word	0x00016830


	//   ....[156]....
        /*06a4*/ 	.word	0x00016920


	//   ....[157]....
        /*06a8*/ 	.word	0x00016990


	//   ....[158]....
        /*06ac*/ 	.word	0x00016a60


	//   ....[159]....
        /*06b0*/ 	.word	0x00016b90


	//   ....[160]....
        /*06b4*/ 	.word	0x00016c40


	//   ....[161]....
        /*06b8*/ 	.word	0x00016ca0


	//   ....[162]....
        /*06bc*/ 	.word	0x00016d60


	//   ....[163]....
        /*06c0*/ 	.word	0x00016dc0


	//   ....[164]....
        /*06c4*/ 	.word	0x00016e80


	//   ....[165]....
        /*06c8*/ 	.word	0x00016ee0


	//   ....[166]....
        /*06cc*/ 	.word	0x00016fa0


	//   ....[167]....
        /*06d0*/ 	.word	0x00017000


	//   ....[168]....
        /*06d4*/ 	.word	0x000170c0


	//   ....[169]....
        /*06d8*/ 	.word	0x000171b0


	//   ....[170]....
        /*06dc*/ 	.word	0x00017250


	//   ....[171]....
        /*06e0*/ 	.word	0x000172b0


	//   ....[172]....
        /*06e4*/ 	.word	0x00017380


	//   ....[173]....
        /*06e8*/ 	.word	0x000173e0


	//   ....[174]....
        /*06ec*/ 	.word	0x000174b0


	//   ....[175]....
        /*06f0*/ 	.word	0x00017510


	//   ....[176]....
        /*06f4*/ 	.word	0x000175e0


	//   ....[177]....
        /*06f8*/ 	.word	0x00017640


	//   ....[178]....
        /*06fc*/ 	.word	0x00017710


	//   ....[179]....
        /*0700*/ 	.word	0x00017960


	//----- nvinfo : EIATTR_REG_RECONFIG
	.align		4
.L_269:
        /*0704*/ 	.byte	0x01, 0x54
	.zero		2


	//----- nvinfo : EIATTR_SYSCALL_OFFSETS
	.align		4
        /*0708*/ 	.byte	0x04, 0x46
        /*070a*/ 	.short	(.L_271 - .L_270)


	//   ....[0]....
.L_270:
        /*070c*/ 	.word	0x000015c0


	//   ....[1]....
        /*0710*/ 	.word	0x00010ca0


	//   ....[2]....
        /*0714*/ 	.word	0x00010e10


	//   ....[3]....
        /*0718*/ 	.word	0x00010f60


	//   ....[4]....
        /*071c*/ 	.word	0x000110a0


	//   ....[5]....
        /*0720*/ 	.word	0x00012610


	//----- nvinfo : EIATTR_MBARRIER_INSTR_OFFSETS
	.align		4
.L_271:
        /*0724*/ 	.byte	0x04, 0x39
        /*0726*/ 	.short	(.L_273 - .L_272)


	//   ....[0]....
.L_272:
        /*0728*/ 	.word	0x00000180
        /*072c*/ 	.word	0x000000ff
        /*0730*/ 	.word	0x00029800
        /*0734*/ 	.short	0x0100
        /*0736*/ 	.byte	0x08
	.zero		1


	//   ....[1]....
        /*0738*/ 	.word	0x00000190
        /*073c*/ 	.word	0x000000ff
        /*0740*/ 	.word	0x00029820
        /*0744*/ 	.short	0x0100
        /*0746*/ 	.byte	0x08
	.zero		1


	//   ....[2]....
        /*0748*/ 	.word	0x00000280
        /*074c*/ 	.word	0x000000ff
        /*0750*/ 	.word	0x00029830
        /*0754*/ 	.short	0x0100
        /*0756*/ 	.byte	0x08
	.zero		1


	//   ....[3]....
        /*0758*/ 	.word	0x00000290
        /*075c*/ 	.word	0x000000ff
        /*0760*/ 	.word	0x00029840
        /*0764*/ 	.short	0x0100
        /*0766*/ 	.byte	0x08
	.zero		1


	//   ....[4]....
        /*0768*/ 	.word	0x000002a0
        /*076c*/ 	.word	0x000000ff
        /*0770*/ 	.word	0x00029838
        /*0774*/ 	.short	0x0100
        /*0776*/ 	.byte	0x08
	.zero		1


	//   ....[5]....
        /*0778*/ 	.word	0x000002b0
        /*077c*/ 	.word	0x000000ff
        /*0780*/ 	.word	0x00029848
        /*0784*/ 	.short	0x0100
        /*0786*/ 	.byte	0x08
	.zero		1


	//   ....[6]....
        /*0788*/ 	.word	0x000003e0
        /*078c*/ 	.word	0x000000ff
        /*0790*/ 	.word	0x00029850
        /*0794*/ 	.short	0x0100
        /*0796*/ 	.byte	0x08
	.zero		1


	//   ....[7]....
        /*0798*/ 	.word	0x000003f0
        /*079c*/ 	.word	0x000000ff
        /*07a0*/ 	.word	0x00029860
        /*07a4*/ 	.short	0x0100
        /*07a6*/ 	.byte	0x08
	.zero		1


	//   ....[8]....
        /*07a8*/ 	.word	0x00000400
        /*07ac*/ 	.word	0x000000ff
        /*07b0*/ 	.word	0x00029858
        /*07b4*/ 	.short	0x0100
        /*07b6*/ 	.byte	0x08
	.zero		1


	//   ....[9]....
        /*07b8*/ 	.word	0x00000410
        /*07bc*/ 	.word	0x000000ff
        /*07c0*/ 	.word	0x00029868
        /*07c4*/ 	.short	0x0100
        /*07c6*/ 	.byte	0x08
	.zero		1


	//   ....[10]....
        /*07c8*/ 	.word	0x00000500
        /*07cc*/ 	.word	0x000000ff
        /*07d0*/ 	.word	0x00029870
        /*07d4*/ 	.short	0x0100
        /*07d6*/ 	.byte	0x06
	.zero		1


	//   ....[11]....
        /*07d8*/ 	.word	0x00000510
        /*07dc*/ 	.word	0x000000ff
        /*07e0*/ 	.word	0x00029880
        /*07e4*/ 	.short	0x0100
        /*07e6*/ 	.byte	0x06
	.zero		1


	//   ....[12]....
        /*07e8*/ 	.word	0x00000520
        /*07ec*/ 	.word	0x000000ff
        /*07f0*/ 	.word	0x00029878
        /*07f4*/ 	.short	0x0100
        /*07f6*/ 	.byte	0x06
	.zero		1


	//   ....[13]....
        /*07f8*/ 	.word	0x00000530
        /*07fc*/ 	.word	0x000000ff
        /*0800*/ 	.word	0x00029888
        /*0804*/ 	.short	0x0100
        /*0806*/ 	.byte	0x06
	.zero		1


	//   ....[14]....
        /*0808*/ 	.word	0x00000660
        /*080c*/ 	.word	0x000000ff
        /*0810*/ 	.word	0x00029890
        /*0814*/ 	.short	0x0100
        /*0816*/ 	.byte	0x08
	.zero		1


	//   ....[15]....
        /*0818*/ 	.word	0x00000670
        /*081c*/ 	.word	0x000000ff
        /*0820*/ 	.word	0x000298a0
        /*0824*/ 	.short	0x0100
        /*0826*/ 	.byte	0x08
	.zero		1


	//   ....[16]....
        /*0828*/ 	.word	0x00000680
        /*082c*/ 	.word	0x000000ff
        /*0830*/ 	.word	0x00029898
        /*0834*/ 	.short	0x0100
        /*0836*/ 	.byte	0x08
	.zero		1


	//   ....[17]....
        /*0838*/ 	.word	0x00000690
        /*083c*/ 	.word	0x000000ff
        /*0840*/ 	.word	0x000298a8
        /*0844*/ 	.short	0x0100
        /*0846*/ 	.byte	0x08
	.zero		1


	//   ....[18]....
        /*0848*/ 	.word	0x000007e0
        /*084c*/ 	.word	0x000000ff
        /*0850*/ 	.word	0x000298b0
        /*0854*/ 	.short	0x0100
        /*0856*/ 	.byte	0x08
	.zero		1


	//   ....[19]....
        /*0858*/ 	.word	0x000007f0
        /*085c*/ 	.word	0x000000ff
        /*0860*/ 	.word	0x000298c0
        /*0864*/ 	.short	0x0100
        /*0866*/ 	.byte	0x08
	.zero		1


	//   ....[20]....
        /*0868*/ 	.word	0x00000800
        /*086c*/ 	.word	0x000000ff
        /*0870*/ 	.word	0x000298b8
        /*0874*/ 	.short	0x0100
        /*0876*/ 	.byte	0x08
	.zero		1


	//   ....[21]....
        /*0878*/ 	.word	0x00000810
        /*087c*/ 	.word	0x000000ff
        /*0880*/ 	.word	0x000298c8
        /*0884*/ 	.short	0x0100
        /*0886*/ 	.byte	0x08
	.zero		1


	//   ....[22]....
        /*0888*/ 	.word	0x00001910
        /*088c*/ 	.word	0x000000ff
        /*0890*/ 	.word	0x00029800
        /*0894*/ 	.short	0x010a
        /*0896*/ 	.byte	0x29
	.zero		1


	//   ....[23]....
        /*0898*/ 	.word	0x000019b0
        /*089c*/ 	.word	0x00000002
        /*08a0*/ 	.word	0x00029830
        /*08a4*/ 	.short	0x010a
        /*08a6*/ 	.byte	0x3f
	.zero		1


	//   ....[24]....
        /*08a8*/ 	.word	0x000019f0
        /*08ac*/ 	.word	0x00000002
        /*08b0*/ 	.word	0x00029830
        /*08b4*/ 	.short	0x010a
        /*08b6*/ 	.byte	0x3f
	.zero		1


	//   ....[25]....
        /*08b8*/ 	.word	0x00003550
        /*08bc*/ 	.word	0x000000ff
        /*08c0*/ 	.word	0x00000000
        /*08c4*/ 	.short	0x0101
        /*08c6*/ 	.byte	0x06
	.zero		1


	//   ....[26]....
        /*08c8*/ 	.word	0x00005820
        /*08cc*/ 	.word	0x000000ff
        /*08d0*/ 	.word	0x00029830
        /*08d4*/ 	.short	0x010a
        /*08d6*/ 	.byte	0x06
	.zero		1


	//   ....[27]....
        /*08d8*/ 	.word	0x00005860
        /*08dc*/ 	.word	0x000000ff
        /*08e0*/ 	.word	0x00029830
        /*08e4*/ 	.short	0x010a
        /*08e6*/ 	.byte	0x06
	.zero		1


	//   ....[28]....
        /*08e8*/ 	.word	0x000064a0
        /*08ec*/ 	.word	0x000000ff
        /*08f0*/ 	.word	0x00029850
        /*08f4*/ 	.short	0x010a
        /*08f6*/ 	.byte	0x06
	.zero		1


	//   ....[29]....
        /*08f8*/ 	.word	0x000064e0
        /*08fc*/ 	.word	0x000000ff
        /*0900*/ 	.word	0x00029850
        /*0904*/ 	.short	0x010a
        /*0906*/ 	.byte	0x06
	.zero		1


	//   ....[30]....
        /*0908*/ 	.word	0x00007140
        /*090c*/ 	.word	0x000000ff
        /*0910*/ 	.word	0x00000000
        /*0914*/ 	.short	0x0101
        /*0916*/ 	.byte	0x06
	.zero		1


	//   ....[31]....
        /*0918*/ 	.word	0x00009370
        /*091c*/ 	.word	0x000000ff
        /*0920*/ 	.word	0x00000000
        /*0924*/ 	.short	0x0101
        /*0926*/ 	.byte	0x06
	.zero		1


	//   ....[32]....
        /*0928*/ 	.word	0x00009aa0
        /*092c*/ 	.word	0x000000ff
        /*0930*/ 	.word	0x00029830
        /*0934*/ 	.short	0x010a
        /*0936*/ 	.byte	0x06
	.zero		1


	//   ....[33]....
        /*0938*/ 	.word	0x00009ae0
        /*093c*/ 	.word	0x000000ff
        /*0940*/ 	.word	0x00029830
        /*0944*/ 	.short	0x010a
        /*0946*/ 	.byte	0x06
	.zero		1


	//   ....[34]....
        /*0948*/ 	.word	0x0000a720
        /*094c*/ 	.word	0x000000ff
        /*0950*/ 	.word	0x00029850
        /*0954*/ 	.short	0x010a
        /*0956*/ 	.byte	0x06
	.zero		1


	//   ....[35]....
        /*0958*/ 	.word	0x0000a760
        /*095c*/ 	.word	0x000000ff
        /*0960*/ 	.word	0x00029850
        /*0964*/ 	.short	0x010a
        /*0966*/ 	.byte	0x06
	.zero		1


	//   ....[36]....
        /*0968*/ 	.word	0x0000b0c0
        /*096c*/ 	.word	0x000000ff
        /*0970*/ 	.word	0x00000000
        /*0974*/ 	.short	0x0101
        /*0976*/ 	.byte	0x06
	.zero		1


	//   ....[37]....
        /*0978*/ 	.word	0x0000ca50
        /*097c*/ 	.word	0x000000ff
        /*0980*/ 	.word	0x00000000
        /*0984*/ 	.short	0x0101
        /*0986*/ 	.byte	0x06
	.zero		1


	//   ....[38]....
        /*0988*/ 	.word	0x0000d0f0
        /*098c*/ 	.word	0x000000ff
        /*0990*/ 	.word	0x00029850
        /*0994*/ 	.short	0x010a
        /*0996*/ 	.byte	0x09
	.zero		1


	//   ....[39]....
        /*0998*/ 	.word	0x0000d130
        /*099c*/ 	.word	0x000000ff
        /*09a0*/ 	.word	0x00029850
        /*09a4*/ 	.short	0x010a
        /*09a6*/ 	.byte	0x09
	.zero		1


	//   ....[40]....
        /*09a8*/ 	.word	0x0000d7b0
        /*09ac*/ 	.word	0x000000ff
        /*09b0*/ 	.word	0x00000000
        /*09b4*/ 	.short	0x0101
        /*09b6*/ 	.byte	0x04
	.zero		1


	//   ....[41]....
        /*09b8*/ 	.word	0x0000f1b0
        /*09bc*/ 	.word	0x00000003
        /*09c0*/ 	.word	0x00000000
        /*09c4*/ 	.short	0x0101
        /*09c6*/ 	.byte	0x3f
	.zero		1


	//   ....[42]....
        /*09c8*/ 	.word	0x00011690
        /*09cc*/ 	.word	0x00000000
        /*09d0*/ 	.word	0x00029880
        /*09d4*/ 	.short	0x010a
        /*09d6*/ 	.byte	0x3f
	.zero		1


	//   ....[43]....
        /*09d8*/ 	.word	0x00011ce0
        /*09dc*/ 	.word	0x00000000
        /*09e0*/ 	.word	0x00029870
        /*09e4*/ 	.short	0x0107
        /*09e6*/ 	.byte	0x3f
	.zero		1


	//   ....[44]....
        /*09e8*/ 	.word	0x00011da0
        /*09ec*/ 	.word	0x00000000
        /*09f0*/ 	.word	0x00029870
        /*09f4*/ 	.short	0x0101
        /*09f6*/ 	.byte	0x3f
	.zero		1


	//   ....[45]....
        /*09f8*/ 	.word	0x00011dd0
        /*09fc*/ 	.word	0x00000000
        /*0a00*/ 	.word	0x00029840
        /*0a04*/ 	.short	0x010a
        /*0a06*/ 	.byte	0x3f
	.zero		1


	//   ....[46]....
        /*0a08*/ 	.word	0x000123e0
        /*0a0c*/ 	.word	0x00000000
        /*0a10*/ 	.word	0x00029830
        /*0a14*/ 	.short	0x0107
        /*0a16*/ 	.byte	0x3f
	.zero		1


	//   ....[47]....
        /*0a18*/ 	.word	0x000124b0
        /*0a1c*/ 	.word	0x00000000
        /*0a20*/ 	.word	0x00029830
        /*0a24*/ 	.short	0x0101
        /*0a26*/ 	.byte	0x3f
	.zero		1


	//   ....[48]....
        /*0a28*/ 	.word	0x00012c90
        /*0a2c*/ 	.word	0x00000011
        /*0a30*/ 	.word	0x00029800
        /*0a34*/ 	.short	0x0107
        /*0a36*/ 	.byte	0x3f
	.zero		1


	//   ....[49]....
        /*0a38*/ 	.word	0x00012d80
        /*0a3c*/ 	.word	0x00000011
        /*0a40*/ 	.word	0x00029800
        /*0a44*/ 	.short	0x0101
        /*0a46*/ 	.byte	0x3f
	.zero		1


	//   ....[50]....
        /*0a48*/ 	.word	0x00012da0
        /*0a4c*/ 	.word	0x00000011
        /*0a50*/ 	.word	0x00029820
        /*0a54*/ 	.short	0x010a
        /*0a56*/ 	.byte	0x3f
	.zero		1


	//   ....[51]....
        /*0a58*/ 	.word	0x000132b0
        /*0a5c*/ 	.word	0x00000000
        /*0a60*/ 	.word	0x00029880
        /*0a64*/ 	.short	0x010a
        /*0a66*/ 	.byte	0x3f
	.zero		1


	//   ....[52]....
        /*0a68*/ 	.word	0x00013790
        /*0a6c*/ 	.word	0x00000000
        /*0a70*/ 	.word	0x00029870
        /*0a74*/ 	.short	0x0107
        /*0a76*/ 	.byte	0x3f
	.zero		1


	//   ....[53]....
        /*0a78*/ 	.word	0x00013850
        /*0a7c*/ 	.word	0x00000000
        /*0a80*/ 	.word	0x00029870
        /*0a84*/ 	.short	0x0101
        /*0a86*/ 	.byte	0x3f
	.zero		1


	//   ....[54]....
        /*0a88*/ 	.word	0x00013880
        /*0a8c*/ 	.word	0x00000000
        /*0a90*/ 	.word	0x00029840
        /*0a94*/ 	.short	0x010a
        /*0a96*/ 	.byte	0x3f
	.zero		1


	//   ....[55]....
        /*0a98*/ 	.word	0x00013d80
        /*0a9c*/ 	.word	0x00000000
        /*0aa0*/ 	.word	0x00029830
        /*0aa4*/ 	.short	0x0107
        /*0aa6*/ 	.byte	0x3f
	.zero		1


	//   ....[56]....
        /*0aa8*/ 	.word	0x00013e40
        /*0aac*/ 	.word	0x00000000
        /*0ab0*/ 	.word	0x00029830
        /*0ab4*/ 	.short	0x0101
        /*0ab6*/ 	.byte	0x3f
	.zero		1


	//   ....[57]....
        /*0ab8*/ 	.word	0x00013ed0
        /*0abc*/ 	.word	0x00000000
        /*0ac0*/ 	.word	0x00029870
        /*0ac4*/ 	.short	0x010a
        /*0ac6*/ 	.byte	0x3f
	.zero		1


	//   ....[58]....
        /*0ac8*/ 	.word	0x00013f60
        /*0acc*/ 	.word	0x00000000
        /*0ad0*/ 	.word	0x00029860
        /*0ad4*/ 	.short	0x010a
        /*0ad6*/ 	.byte	0x3f
	.zero		1


	//   ....[59]....
        /*0ad8*/ 	.word	0x000144a0
        /*0adc*/ 	.word	0x00000000
        /*0ae0*/ 	.word	0x00029850
        /*0ae4*/ 	.short	0x0101
        /*0ae6*/ 	.byte	0x3f
	.zero		1


	//   ....[60]....
        /*0ae8*/ 	.word	0x00014530
        /*0aec*/ 	.word	0x00000000
        /*0af0*/ 	.word	0x00000000
        /*0af4*/ 	.short	0x0101
        /*0af6*/ 	.byte	0x3f
	.zero		1


	//   ....[61]....
        /*0af8*/ 	.word	0x00014700
        /*0afc*/ 	.word	0x00000012
        /*0b00*/ 	.word	0x00029870
        /*0b04*/ 	.short	0x010a
        /*0b06*/ 	.byte	0x3f
	.zero		1


	//   ....[62]....
        /*0b08*/ 	.word	0x00014780
        /*0b0c*/ 	.word	0x00000012
        /*0b10*/ 	.word	0x00029860
        /*0b14*/ 	.short	0x010a
        /*0b16*/ 	.byte	0x3f
	.zero		1


	//   ....[63]....
        /*0b18*/ 	.word	0x00014cd0
        /*0b1c*/ 	.word	0x00000012
        /*0b20*/ 	.word	0x00029850
        /*0b24*/ 	.short	0x0101
        /*0b26*/ 	.byte	0x3f
	.zero		1


	//   ....[64]....
        /*0b28*/ 	.word	0x00014d90
        /*0b2c*/ 	.word	0x00000012
        /*0b30*/ 	.word	0x00000000
        /*0b34*/ 	.short	0x0101
        /*0b36*/ 	.byte	0x3f
	.zero		1


	//   ....[65]....
        /*0b38*/ 	.word	0x00015010
        /*0b3c*/ 	.word	0x00000004
        /*0b40*/ 	.word	0x00029820
        /*0b44*/ 	.short	0x010a
        /*0b46*/ 	.byte	0x3f
	.zero		1


	//   ....[66]....
        /*0b48*/ 	.word	0x00015190
        /*0b4c*/ 	.word	0x00000005
        /*0b50*/ 	.word	0x00029840
        /*0b54*/ 	.short	0x010a
        /*0b56*/ 	.byte	0x3f
	.zero		1


	//   ....[67]....
        /*0b58*/ 	.word	0x00015230
        /*0b5c*/ 	.word	0x00000013
        /*0b60*/ 	.word	0x00029840
        /*0b64*/ 	.short	0x010a
        /*0b66*/ 	.byte	0x3f
	.zero		1


	//   ....[68]....
        /*0b68*/ 	.word	0x00015270
        /*0b6c*/ 	.word	0x00000005
        /*0b70*/ 	.word	0x00029860
        /*0b74*/ 	.short	0x010a
        /*0b76*/ 	.byte	0x3f
	.zero		1


	//   ....[69]....
        /*0b78*/ 	.word	0x000152b0
        /*0b7c*/ 	.word	0x00000013
        /*0b80*/ 	.word	0x00029860
        /*0b84*/ 	.short	0x010a
        /*0b86*/ 	.byte	0x3f
	.zero		1


	//   ....[70]....
        /*0b88*/ 	.word	0x000152f0
        /*0b8c*/ 	.word	0x00000005
        /*0b90*/ 	.word	0x00029880
        /*0b94*/ 	.short	0x010a
        /*0b96*/ 	.byte	0x3f
	.zero		1


	//   ....[71]....
        /*0b98*/ 	.word	0x00015330
        /*0b9c*/ 	.word	0x00000013
        /*0ba0*/ 	.word	0x00029880
        /*0ba4*/ 	.short	0x010a
        /*0ba6*/ 	.byte	0x3f
	.zero		1


	//   ....[72]....
        /*0ba8*/ 	.word	0x000153a0
        /*0bac*/ 	.word	0x00000003
        /*0bb0*/ 	.word	0x00029800
        /*0bb4*/ 	.short	0x010a
        /*0bb6*/ 	.byte	0x3f
	.zero		1


	//   ....[73]....
        /*0bb8*/ 	.word	0x000153f0
        /*0bbc*/ 	.word	0x00000002
        /*0bc0*/ 	.word	0x00029830
        /*0bc4*/ 	.short	0x010a
        /*0bc6*/ 	.byte	0x3f
	.zero		1


	//   ....[74]....
        /*0bc8*/ 	.word	0x00015450
        /*0bcc*/ 	.word	0x00000007
        /*0bd0*/ 	.word	0x00029830
        /*0bd4*/ 	.short	0x010a
        /*0bd6*/ 	.byte	0x3f
	.zero		1


	//   ....[75]....
        /*0bd8*/ 	.word	0x000154b0
        /*0bdc*/ 	.word	0x00000007
        /*0be0*/ 	.word	0x00029850
        /*0be4*/ 	.short	0x010a
        /*0be6*/ 	.byte	0x3f
	.zero		1


	//   ....[76]....
        /*0be8*/ 	.word	0x00015510
        /*0bec*/ 	.word	0x00000007
        /*0bf0*/ 	.word	0x00029830
        /*0bf4*/ 	.short	0x010a
        /*0bf6*/ 	.byte	0x3f
	.zero		1


	//   ....[77]....
        /*0bf8*/ 	.word	0x00015570
        /*0bfc*/ 	.word	0x00000007
        /*0c00*/ 	.word	0x00029850
        /*0c04*/ 	.short	0x010a
        /*0c06*/ 	.byte	0x3f
	.zero		1


	//   ....[78]....
        /*0c08*/ 	.word	0x000155d0
        /*0c0c*/ 	.word	0x00000005
        /*0c10*/ 	.word	0x00029850
        /*0c14*/ 	.short	0x010a
        /*0c16*/ 	.byte	0x3f
	.zero		1


	//   ....[79]....
        /*0c18*/ 	.word	0x000156d0
        /*0c1c*/ 	.word	0x00000000
        /*0c20*/ 	.word	0x00029880
        /*0c24*/ 	.short	0x010a
        /*0c26*/ 	.byte	0x3f
	.zero		1


	//   ....[80]....
        /*0c28*/ 	.word	0x00015e40
        /*0c2c*/ 	.word	0x00000000
        /*0c30*/ 	.word	0x00029840
        /*0c34*/ 	.short	0x010a
        /*0c36*/ 	.byte	0x3f
	.zero		1


	//   ....[81]....
        /*0c38*/ 	.word	0x00016a90
        /*0c3c*/ 	.word	0x00000011
        /*0c40*/ 	.word	0x00029820
        /*0c44*/ 	.short	0x010a
        /*0c46*/ 	.byte	0x3f
	.zero		1


	//   ....[82]....
        /*0c48*/ 	.word	0x00016ae0
        /*0c4c*/ 	.word	0x00000000
        /*0c50*/ 	.word	0x00029880
        /*0c54*/ 	.short	0x010a
        /*0c56*/ 	.byte	0x3f
	.zero		1


	//   ....[83]....
        /*0c58*/ 	.word	0x00017100
        /*0c5c*/ 	.word	0x00000000
        /*0c60*/ 	.word	0x00029840
        /*0c64*/ 	.short	0x010a
        /*0c66*/ 	.byte	0x3f
	.zero		1


	//   ....[84]....
        /*0c68*/ 	.word	0x00017740
        /*0c6c*/ 	.word	0x00000000
        /*0c70*/ 	.word	0x00029870
        /*0c74*/ 	.short	0x010a
        /*0c76*/ 	.byte	0x3f
	.zero		1


	//   ....[85]....
        /*0c78*/ 	.word	0x00017790
        /*0c7c*/ 	.word	0x00000000
        /*0c80*/ 	.word	0x00029860
        /*0c84*/ 	.short	0x010a
        /*0c86*/ 	.byte	0x3f
	.zero		1


	//   ....[86]....
        /*0c88*/ 	.word	0x000177e0
        /*0c8c*/ 	.word	0x00000012
        /*0c90*/ 	.word	0x00029870
        /*0c94*/ 	.short	0x010a
        /*0c96*/ 	.byte	0x3f
	.zero		1


	//   ....[87]....
        /*0c98*/ 	.word	0x00017830
        /*0c9c*/ 	.word	0x00000012
        /*0ca0*/ 	.word	0x00029860
        /*0ca4*/ 	.short	0x010a
        /*0ca6*/ 	.byte	0x3f
	.zero		1


	//   ....[88]....
        /*0ca8*/ 	.word	0x00017880
        /*0cac*/ 	.word	0x00000004
        /*0cb0*/ 	.word	0x00029820
        /*0cb4*/ 	.short	0x010a
        /*0cb6*/ 	.byte	0x3f
	.zero		1


	//   ....[89]....
        /*0cb8*/ 	.word	0x00017a20
        /*0cbc*/ 	.word	0x00000005
        /*0cc0*/ 	.word	0x00029840
        /*0cc4*/ 	.short	0x010a
        /*0cc6*/ 	.byte	0x3f
	.zero		1


	//   ....[90]....
        /*0cc8*/ 	.word	0x00017a70
        /*0ccc*/ 	.word	0x00000013
        /*0cd0*/ 	.word	0x00029840
        /*0cd4*/ 	.short	0x010a
        /*0cd6*/ 	.byte	0x3f
	.zero		1


	//   ....[91]....
        /*0cd8*/ 	.word	0x00017ac0
        /*0cdc*/ 	.word	0x00000005
        /*0ce0*/ 	.word	0x00029860
        /*0ce4*/ 	.short	0x010a
        /*0ce6*/ 	.byte	0x3f
	.zero		1


	//   ....[92]....
        /*0ce8*/ 	.word	0x00017b10
        /*0cec*/ 	.word	0x00000013
        /*0cf0*/ 	.word	0x00029860
        /*0cf4*/ 	.short	0x010a
        /*0cf6*/ 	.byte	0x3f
	.zero		1


	//   ....[93]....
        /*0cf8*/ 	.word	0x00017b60
        /*0cfc*/ 	.word	0x00000005
        /*0d00*/ 	.word	0x00029880
        /*0d04*/ 	.short	0x010a
        /*0d06*/ 	.byte	0x3f
	.zero		1


	//----- nvinfo : EIATTR_NUM_MBARRIERS
	.align		4
.L_273:
        /*0d08*/ 	.byte	0x03, 0x38
        /*0d0a*/ 	.short	0x0016


	//----- nvinfo : EIATTR_EXIT_INSTR_OFFSETS
	.align		4
        /*0d0c*/ 	.byte	0x04, 0x1c
        /*0d0e*/ 	.short	(.L_275 - .L_274)


	//   ....[0]....
.L_274:
        /*0d10*/ 	.word	0x000009a0


	//   ....[1]....
        /*0d14*/ 	.word	0x0000fee0


	//   ....[2]....
        /*0d18*/ 	.word	0x00015380


	//----- nvinfo : EIATTR_MAX_THREADS
	.align		4
.L_275:
        /*0d1c*/ 	.byte	0x04, 0x05
        /*0d1e*/ 	.short	(.L_277 - .L_276)
.L_276:
        /*0d20*/ 	.word	0x00000180
        /*0d24*/ 	.word	0x00000001
        /*0d28*/ 	.word	0x00000001


	//----- nvinfo : EIATTR_CRS_STACK_SIZE
	.align		4
.L_277:
        /*0d2c*/ 	.byte	0x04, 0x1e
        /*0d2e*/ 	.short	(.L_279 - .L_278)
.L_278:
        /*0d30*/ 	.word	0x00000000


	//----- nvinfo : EIATTR_CBANK_PARAM_SIZE
	.align		4
.L_279:
        /*0d34*/ 	.byte	0x03, 0x19
        /*0d36*/ 	.short	0x0af0


	//----- nvinfo : EIATTR_PARAM_CBANK
	.align		4
        /*0d38*/ 	.byte	0x04, 0x0a
        /*0d3a*/ 	.short	(.L_281 - .L_280)
	.align		4
.L_280:
        /*0d3c*/ 	.word	index@(.nv.constant0._ZN7cutlass13device_kernelIN5flash11enable_sm90INS1_16FlashAttnFwdSm90INS1_25CollectiveMainloopFwdSm90ILi2EN4cute5tupleIJNS5_1CILi1EEES8_S8_EEENS6_IJNS7_ILi128EEENS7_ILi160EEENS7_ILi192EEEEEELi128ENS_12float_e4m3_tEfNS_4arch4Sm90ELb1ELb0ELb1ELb0ELb1ELb0ELb0ELb1ELb1ELb1ELb0ELb0EEENS1_21CollectiveEpilogueFwdINS6_IJSA_SA_SB_EEES9_NS_10bfloat16_tESG_Li256ELb0ELb1ELb0ELb1EEENS1_30DynamicPersistentTileSchedulerILi256ELi128ELb0ELb1ELb1EEEEEEEEEvNT_6ParamsE)
        /*0d40*/ 	.short	0x0210
        /*0d42*/ 	.short	0x0af0


	//----- nvinfo : EIATTR_SW_WAR
	.align		4
.L_281:
        /*0d44*/ 	.byte	0x04, 0x36
        /*0d46*/ 	.short	(.L_283 - .L_282)
.L_282:
        /*0d48*/ 	.word	0x00000008
.L_283:


//--------------------- .nv.info._ZN7cutlass13device_kernelIN5flash11enable_sm90INS1_16FlashAttnFwdSm90INS1_25CollectiveMainloopFwdSm90ILi2EN4cute5tupleIJNS5_1CILi1EEES8_S8_EEENS6_IJNS7_ILi128EEENS7_ILi160EEENS7_ILi192EEEEEELi128ENS_12float_e4m3_tEfNS_4arch4Sm90ELb1ELb0ELb1ELb1ELb1ELb0ELb0ELb1ELb1ELb1ELb0ELb0EEENS1_21CollectiveEpilogueFwdINS6_IJSA_SA_SB_EEES9_NS_10bfloat16_tESG_Li256ELb1ELb1ELb0ELb1EEENS1_36VarlenDynamicPersistentTileSchedulerILi128ELi160ELi256ELi128ELb0ELb1ELb1ELb1ELb1ELb1EEEEEEEEEvNT_6ParamsE --------------------------
	.section	.nv.info._ZN7cutlass13device_kernelIN5flash11enable_sm90INS1_16FlashAttnFwdSm90INS1_25CollectiveMainloopFwdSm90ILi2EN4cute5tupleIJNS5_1CILi1EEES8_S8_EEENS6_IJNS7_ILi128EEENS7_ILi160EEENS7_ILi192EEEEEELi128ENS_12float_e4m3_tEfNS_4arch4Sm90ELb1ELb0ELb1ELb1ELb1ELb0ELb0ELb1ELb1ELb1ELb0ELb0EEENS1_21CollectiveEpilogueFwdINS6_IJSA_SA_SB_EEES9_NS_10bfloat16_tESG_Li256ELb1ELb1ELb0ELb1EEENS1_36VarlenDynamicPersistentTileSchedulerILi128ELi160ELi256ELi128ELb0ELb1ELb1ELb1ELb1ELb1EEEEEEEEEvNT_6ParamsE,"",@"SHT_CUDA_INFO"
	.sectionflags	@""
	.align	4


	//----- nvinfo : EIATTR_CUDA_API_VERSION
	.align		4
        /*0000*/ 	.byte	0x04, 0x37
        /*0002*/ 	.short	(.L_285 - .L_284)
.L_284:
        /*0004*/ 	.word	0x00000082


	//----- nvinfo : EIATTR_KPARAM_INFO
	.align		4
.L_285:
        /*0008*/ 	.byte	0x04, 0x17
        /*000a*/ 	.short	(.L_287 - .L_286)
.L_286:
        /*000c*/ 	.word	0x00000000
        /*0010*/ 	.short	0x0000
        /*0012*/ 	.short	0x0070
        /*0014*/ 	.byte	0x00, 0xf0, 0x01, 0x2a


	//----- nvinfo : EIATTR_SPARSE_MMA_MASK
	.align		4
.L_287:
        /*0018*/ 	.byte	0x03, 0x50
        /*001a*/ 	.short	0x0000


	//----- nvinfo : EIATTR_MAXREG_COUNT
	.align		4
        /*001c*/ 	.byte	0x03, 0x1b
        /*001e*/ 	.short	0x00a8


	//----- nvinfo : EIATTR_NUM_BARRIERS
	.align		4
        /*0020*/ 	.byte	0x02, 0x4c
        /*0022*/ 	.byte	0x10
	.zero		1


	//----- nvinfo : EIATTR_EXTERNS
	.align		4
        /*0024*/ 	.byte	0x04, 0x0f
        /*0026*/ 	.short	(.L_289 - .L_288)


	//   ....[0]....
	.align		4
.L_288:
        /*0028*/ 	.word	index@(__assertfail)


	//----- nvinfo : EIATTR_ANNOTATIONS
	.align		4
.L_289:
        /*002c*/ 	.byte	0x04, 0x55
        /*002e*/ 	.short	(.L_291 - .L_290)


	//   ....[0]....
.L_290:
        /* <DEDUP_REMOVED lines=15> */


	//----- nvinfo : EIATTR_MERCURY_ISA_VERSION
	.align		4
.L_291:
        /*0108*/ 	.byte	0x03, 0x5f
        /*010a*/ 	.short	0x0101


	//----- nvinfo : EIATTR_UNUSED_LOAD_BYTE_OFFSET
	.align		4
        /*010c*/ 	.byte	0x04, 0x44
        /*010e*/ 	.short	(.L_293 - .L_292)


	//   ....[0]....
.L_292:
        /*0110*/ 	.word	0x00000980
        /*0114*/ 	.word	0x0000fff0


	//   ....[1]....
        /*0118*/ 	.word	0x0000dca0
        /*011c*/ 	.word	0x0000fff0


	//----- nvinfo : EIATTR_INT_WARP_WIDE_INSTR_OFFSETS
	.align		4
.L_293:
        /*0120*/ 	.byte	0x04, 0x31
        /*0122*/ 	.short	(.L_295 - .L_294)


	//   ....[0]....
.L_294:
        /*0124*/ 	.word	0x000000c0


	//   ....[1]....
        /*0128*/ 	.word	0x000000d0


	//   ....[2]....
        /*012c*/ 	.word	0x00000170


	//   ....[3]....
        /*0130*/ 	.word	0x00011a50


	//   ....[4]....
        /*0134*/ 	.word	0x00011ae0


	//   ....[5]....
        /*0138*/ 	.word	0x00015780


	//   ....[6]....
        /*013c*/ 	.word	0x00015810


	//----- nvinfo : EIATTR_COOP_GROUP_MASK_REGIDS
	.align		4
.L_295:
        /*0140*/ 	.byte	0x04, 0x29
        /*0142*/ 	.short	(.L_297 - .L_296)


	//   ....[0]....
.L_296:
        /*0144*/ 	.word	0xffffffff


	//   ....[1]....
        /*0148*/ 	.word	0xffffffff


	//   ....[2]....
        /*014c*/ 	.word	0xffffffff


	//   ....[3]....
        /*0150*/ 	.word	0xffffffff


	//   ....[4]....
        /*0154*/ 	.word	0xffffffff


	//   ....[5]....
        /*0158*/ 	.word	0xffffffff


	//   ....[6]....
        /*015c*/ 	.word	0xffffffff


	//   ....[7]....
        /*0160*/ 	.word	0xffffffff


	//   ....[8]....
        /*0164*/ 	.word	0xffffffff


	//   ....[9]....
        /*0168*/ 	.word	0xffffffff


	//   ....[10]....
        /*016c*/ 	.word	0xffffffff


	//   ....[11]....
        /*0170*/ 	.word	0xffffffff


	//   ....[12]....
        /*0174*/ 	.word	0xffffffff


	//   ....[13]....
        /*0178*/ 	.word	0xffffffff


	//   ....[14]....
        /*017c*/ 	.word	0xffffffff


	//   ....[15]....
        /*0180*/ 	.word	0xffffffff


	//   ....[16]....
        /*0184*/ 	.word	0xffffffff


	//   ....[17]....
        /*0188*/ 	.word	0xffffffff


	//   ....[18]....
        /*018c*/ 	.word	0xffffffff


	//   ....[19]....
        /*0190*/ 	.word	0xffffffff


	//   ....[20]....
        /*0194*/ 	.word	0xffffffff


	//   ....[21]....
        /*0198*/ 	.word	0xffffffff


	//   ....[22]....
        /*019c*/ 	.word	0xffffffff


	//   ....[23]....
        /*01a0*/ 	.word	0xffffffff


	//   ....[24]....
        /*01a4*/ 	.word	0xffffffff


	//   ....[25]....
        /*01a8*/ 	.word	0xffffffff


	//   ....[26]....
        /*01ac*/ 	.word	0xffffffff


	//   ....[27]....
        /*01b0*/ 	.word	0xffffffff


	//   ....[28]....
        /*01b4*/ 	.word	0xffffffff


	//   ....[29]....
        /*01b8*/ 	.word	0xffffffff


	//   ....[30]....
        /*01bc*/ 	.word	0xffffffff


	//   ....[31]....
        /*01c0*/ 	.word	0xffffffff


	//   ....[32]....
        /*01c4*/ 	.word	0xffffffff


	//   ....[33]....
        /*01c8*/ 	.word	0xffffffff


	//   ....[34]....
        /*01cc*/ 	.word	0xffffffff


	//   ....[35]....
        /*01d0*/ 	.word	0xffffffff


	//   ....[36]....
        /*01d4*/ 	.word	0xffffffff


	//   ....[37]....
        /*01d8*/ 	.word	0xffffffff


	//   ....[38]....
        /*01dc*/ 	.word	0xffffffff


	//   ....[39]....
        /*01e0*/ 	.word	0xffffffff


	//   ....[40]....
        /*01e4*/ 	.word	0xffffffff


	//   ....[41]....
        /*01e8*/ 	.word	0xffffffff


	//   ....[42]....
        /*01ec*/ 	.word	0xffffffff


	//   ....[43]....
        /*01f0*/ 	.word	0xffffffff


	//   ....[44]....
        /*01f4*/ 	.word	0xffffffff


	//   ....[45]....
        /*01f8*/ 	.word	0xffffffff


	//   ....[46]....
        /*01fc*/ 	.word	0xffffffff


	//   ....[47]....
        /*0200*/ 	.word	0xffffffff


	//   ....[48]....
        /*0204*/ 	.word	0xffffffff


	//   ....[49]....
        /*0208*/ 	.word	0xffffffff


	//   ....[50]....
        /*020c*/ 	.word	0xffffffff


	//   ....[51]....
        /*0210*/ 	.word	0xffffffff


	//   ....[52]....
        /*0214*/ 	.word	0xffffffff


	//   ....[53]....
        /*0218*/ 	.word	0xffffffff


	//   ....[54]....
        /*021c*/ 	.word	0xffffffff


	//   ....[55]....
        /*0220*/ 	.word	0xffffffff


	//   ....[56]....
        /*0224*/ 	.word	0xffffffff


	//   ....[57]....
        /*0228*/ 	.word	0xffffffff


	//   ....[58]....
        /*022c*/ 	.word	0xffffffff


	//   ....[59]....
        /*0230*/ 	.word	0xffffffff


	//   ....[60]....
        /*0234*/ 	.word	0xffffffff


	//   ....[61]....
        /*0238*/ 	.word	0xffffffff


	//   ....[62]....
        /*023c*/ 	.word	0xffffffff


	//   ....[63]....
        /*0240*/ 	.word	0xffffffff


	//   ....[64]....
        /*0244*/ 	.word	0xffffffff


	//   ....[65]....
        /*0248*/ 	.word	0xffffffff


	//   ....[66]....
        /*024c*/ 	.word	0xffffffff


	//   ....[67]....
        /*0250*/ 	.word	0xffffffff


	//   ....[68]....
        /*0254*/ 	.word	0xffffffff


	//   ....[69]....
        /*0258*/ 	.word	0xffffffff


	//   ....[70]....
        /*025c*/ 	.word	0xffffffff


	//   ....[71]....
        /*0260*/ 	.word	0xffffffff


	//   ....[72]....
        /*0264*/ 	.word	0xffffffff


	//   ....[73]....
        /*0268*/ 	.word	0xffffffff


	//   ....[74]....
        /*026c*/ 	.word	0xffffffff


	//   ....[75]....
        /*0270*/ 	.word	0xffffffff


	//   ....[76]....
        /*0274*/ 	.word	0xffffffff


	//   ....[77]....
        /*0278*/ 	.word	0xffffffff


	//   ....[78]....
        /*027c*/ 	.word	0xffffffff


	//   ....[79]....
        /*0280*/ 	.word	0xffffffff


	//   ....[80]....
        /*0284*/ 	.word	0xffffffff


	//   ....[81]....
        /*0288*/ 	.word	0xffffffff


	//   ....[82]....
        /*028c*/ 	.word	0xffffffff


	//   ....[83]....
        /*0290*/ 	.word	0xffffffff


	//   ....[84]....
        /*0294*/ 	.word	0xffffffff


	//   ....[85]....
        /*0298*/ 	.word	0xffffffff


	//   ....[86]....
        /*029c*/ 	.word	0xffffffff


	//   ....[87]....
        /*02a0*/ 	.word	0xffffffff


	//   ....[88]....
        /*02a4*/ 	.word	0xffffffff


	//   ....[89]....
        /*02a8*/ 	.word	0xffffffff


	//   ....[90]....
        /*02ac*/ 	.word	0xffffffff


	//   ....[91]....
        /*02b0*/ 	.word	0xffffffff


	//   ....[92]....
        /*02b4*/ 	.word	0xffffffff


	//   ....[93]....
        /*02b8*/ 	.word	0xffffffff


	//   ....[94]....
        /*02bc*/ 	.word	0xffffffff


	//   ....[95]....
        /*02c0*/ 	.word	0xffffffff


	//   ....[96]....
        /*02c4*/ 	.word	0xffffffff


	//   ....[97]....
        /*02c8*/ 	.word	0xffffffff


	//   ....[98]....
        /*02cc*/ 	.word	0xffffffff


	//   ....[99]....
        /*02d0*/ 	.word	0xffffffff


	//   ....[100]....
        /*02d4*/ 	.word	0xffffffff


	//   ....[101]....
        /*02d8*/ 	.word	0xffffffff


	//   ....[102]....
        /*02dc*/ 	.word	0xffffffff


	//   ....[103]....
        /*02e0*/ 	.word	0xffffffff


	//   ....[104]....
        /*02e4*/ 	.word	0xffffffff


	//   ....[105]....
        /*02e8*/ 	.word	0xffffffff


	//   ....[106]....
        /*02ec*/ 	.word	0xffffffff


	//   ....[107]....
        /*02f0*/ 	.word	0xffffffff


	//   ....[108]....
        /*02f4*/ 	.word	0xffffffff


	//   ....[109]....
        /*02f8*/ 	.word	0xffffffff


	//   ....[110]....
        /*02fc*/ 	.word	0xffffffff


	//   ....[111]....
        /*0300*/ 	.word	0xffffffff


	//   ....[112]....
        /*0304*/ 	.word	0xffffffff


	//   ....[113]....
        /*0308*/ 	.word	0xffffffff


	//   ....[114]....
        /*030c*/ 	.word	0xffffffff


	//   ....[115]....
        /*0310*/ 	.word	0xffffffff


	//   ....[116]....
        /*0314*/ 	.word	0xffffffff


	//   ....[117]....
        /*0318*/ 	.word	0xffffffff


	//   ....[118]....
        /*031c*/ 	.word	0xffffffff


	//   ....[119]....
        /*0320*/ 	.word	0xffffffff


	//   ....[120]....
        /*0324*/ 	.word	0xffffffff


	//   ....[121]....
        /*0328*/ 	.word	0xffffffff


	//   ....[122]....
        /*032c*/ 	.word	0xffffffff


	//   ....[123]....
        /*0330*/ 	.word	0xffffffff


	//   ....[124]....
        /*0334*/ 	.word	0xffffffff


	//   ....[125]....
        /*0338*/ 	.word	0xffffffff


	//   ....[126]....
        /*033c*/ 	.word	0xffffffff


	//   ....[127]....
        /*0340*/ 	.word	0xffffffff


	//   ....[128]....
        /*0344*/ 	.word	0xffffffff


	//   ....[129]....
        /*0348*/ 	.word	0xffffffff


	//   ....[130]....
        /*034c*/ 	.word	0xffffffff


	//   ....[131]....
        /*0350*/ 	.word	0xffffffff


	//   ....[132]....
        /*0354*/ 	.word	0xffffffff


	//   ....[133]....
        /*0358*/ 	.word	0xffffffff


	//   ....[134]....
        /*035c*/ 	.word	0xffffffff


	//   ....[135]....
        /*0360*/ 	.word	0xffffffff


	//   ....[136]....
        /*0364*/ 	.word	0xffffffff


	//   ....[137]....
        /*0368*/ 	.word	0xffffffff


	//   ....[138]....
        /*036c*/ 	.word	0xffffffff


	//   ....[139]....
        /*0370*/ 	.word	0xffffffff


	//   ....[140]....
        /*0374*/ 	.word	0xffffffff


	//   ....[141]....
        /*0378*/ 	.word	0xffffffff


	//   ....[142]....
        /*037c*/ 	.word	0xffffffff


	//   ....[143]....
        /*0380*/ 	.word	0xffffffff


	//   ....[144]....
        /*0384*/ 	.word	0xffffffff


	//   ....[145]....
        /*0388*/ 	.word	0xffffffff


	//   ....[146]....
        /*038c*/ 	.word	0xffffffff


	//   ....[147]....
        /*0390*/ 	.word	0xffffffff


	//   ....[148]....
        /*0394*/ 	.word	0xffffffff


	//   ....[149]....
        /*0398*/ 	.word	0xffffffff


	//   ....[150]....
        /*039c*/ 	.word	0xffffffff


	//   ....[151]....
        /*03a0*/ 	.word	0xffffffff


	//   ....[152]....
        /*03a4*/ 	.word	0xffffffff


	//   ....[153]....
        /*03a8*/ 	.word	0xffffffff


	//   ....[154]....
        /*03ac*/ 	.word	0xffffffff


	//   ....[155]....
        /*03b0*/ 	.word	0xffffffff


	//   ....[156]....
        /*03b4*/ 	.word	0xffffffff


	//   ....[157]....
        /*03b8*/ 	.word	0xffffffff


	//   ....[158]....
        /*03bc*/ 	.word	0xffffffff


	//   ....[159]....
        /*03c0*/ 	.word	0xffffffff


	//   ....[160]....
        /*03c4*/ 	.word	0xffffffff


	//   ....[161]....
        /*03c8*/ 	.word	0x0500000f


	//   ....[162]....
        /*03cc*/ 	.word	0x0500000f


	//   ....[163]....
        /*03d0*/ 	.word	0x0500000f


	//   ....[164]....
        /*03d4*/ 	.word	0x0500000f


	//   ....[165]....
        /*03d8*/ 	.word	0x0500000f


	//   ....[166]....
        /*03dc*/ 	.word	0x0500000f


	//   ....[167]....
        /*03e0*/ 	.word	0x0500000f


	//   ....[168]....
        /*03e4*/ 	.word	0x0500000f


	//   ....[169]....
        /*03e8*/ 	.word	0x0500000f


	//   ....[170]....
        /*03ec*/ 	.word	0x0500000f


	//   ....[171]....
        /*03f0*/ 	.word	0x0500000f


	//   ....[172]....
        /*03f4*/ 	.word	0x0500000f


	//   ....[173]....
        /*03f8*/ 	.word	0x0500000f


	//   ....[174]....
        /*03fc*/ 	.word	0x0500000f


	//   ....[175]....
        /*0400*/ 	.word	0x0500000f


	//   ....[176]....
        /*0404*/ 	.word	0x0500000f


	//   ....[177]....
        /*0408*/ 	.word	0x0500000f


	//   ....[178]....
        /*040c*/ 	.word	0x0500000f


	//   ....[179]....
        /*0410*/ 	.word	0x0500000f


	//   ....[180]....
        /*0414*/ 	.word	0x0500000f


	//   ....[181]....
        /*0418*/ 	.word	0x0500000f


	//   ....[182]....
        /*041c*/ 	.word	0x0500000f


	//   ....[183]....
        /*0420*/ 	.word	0x0500000f


	//   ....[184]....
        /*0424*/ 	.word	0x0500000f


	//   ....[185]....
        /*0428*/ 	.word	0x0500000f


	//   ....[186]....
        /*042c*/ 	.word	0x0500000f


	//   ....[187]....
        /*0430*/ 	.word	0x0500000f


	//   ....[188]....
        /*0434*/ 	.word	0x0500000f


	//   ....[189]....
        /*0438*/ 	.word	0x0500000f


	//   ....[190]....
        /*043c*/ 	.word	0x0500000f


	//   ....[191]....
        /*0440*/ 	.word	0x0500000f


	//   ....[192]....
        /*0444*/ 	.word	0x0500000f


	//   ....[193]....
        /*0448*/ 	.word	0x0500000f


	//   ....[194]....
        /*044c*/ 	.word	0x0500000f


	//   ....[195]....
        /*0450*/ 	.word	0x0500000f


	//   ....[196]....
        /*0454*/ 	.word	0x0500000f


	//   ....[197]....
        /*0458*/ 	.word	0x0500000f


	//   ....[198]....
        /*045c*/ 	.word	0x0500000f


	//   ....[199]....
        /*0460*/ 	.word	0x0500000f


	//   ....[200]....
        /*0464*/ 	.word	0x0500000f


	//   ....[201]....
        /*0468*/ 	.word	0x0500000f


	//   ....[202]....
        /*046c*/ 	.word	0x0500000f


	//   ....[203]....
        /*0470*/ 	.word	0x0500000f


	//   ....[204]....
        /*0474*/ 	.word	0x0500000f


	//   ....[205]....
        /*0478*/ 	.word	0x0500000f


	//   ....[206]....
        /*047c*/ 	.word	0x0500000f


	//   ....[207]....
        /*0480*/ 	.word	0x0500000f


	//   ....[208]....
        /*0484*/ 	.word	0x0500000f


	//   ....[209]....
        /*0488*/ 	.word	0x0500000f


	//   ....[210]....
        /*048c*/ 	.word	0x0500000f


	//----- nvinfo : EIATTR_COOP_GROUP_INSTR_OFFSETS
	.align		4
.L_297:
        /*0490*/ 	.byte	0x04, 0x28
        /*0492*/ 	.short	(.L_299 - .L_298)


	//   ....[0]....
.L_298:
        /*0494*/ 	.word	0x00000080


	//   ....[1]....
        /*0498*/ 	.word	0x00000090


	//   ....[2]....
        /*049c*/ 	.word	0x000002d0


	//   ....[3]....
        /*04a0*/ 	.word	0x00000430


	//   ....[4]....
        /*04a4*/ 	.word	0x00000550


	//   ....[5]....
        /*04a8*/ 	.word	0x000006b0


	//   ....[6]....
        /*04ac*/ 	.word	0x00001590


	//   ....[7]....
        /*04b0*/ 	.word	0x00002a60


	//   ....[8]....
        /*04b4*/ 	.word	0x00002e70


	//   ....[9]....
        /*04b8*/ 	.word	0x00003a30


	//   ....[10]....
        /*04bc*/ 	.word	0x00003aa0


	//   ....[11]....
        /*04c0*/ 	.word	0x00004760


	//   ....[12]....
        /*04c4*/ 	.word	0x000047d0


	//   ....[13]....
        /*04c8*/ 	.word	0x00006a40


	//   ....[14]....
        /*04cc*/ 	.word	0x000078e0


	//   ....[15]....
        /*04d0*/ 	.word	0x00007940


	//   ....[16]....
        /*04d4*/ 	.word	0x00007a10


	//   ....[17]....
        /*04d8*/ 	.word	0x00008660


	//   ....[18]....
        /*04dc*/ 	.word	0x000086e0


	//   ....[19]....
        /*04e0*/ 	.word	0x0000b9e0


	//   ....[20]....
        /*04e4*/ 	.word	0x0000ba10


	//   ....[21]....
        /*04e8*/ 	.word	0x0000ba40


	//   ....[22]....
        /*04ec*/ 	.word	0x0000ba50


	//   ....[23]....
        /*04f0*/ 	.word	0x0000d520


	//   ....[24]....
        /*04f4*/ 	.word	0x0000d530


	//   ....[25]....
        /*04f8*/ 	.word	0x0000d5b0


	//   ....[26]....
        /*04fc*/ 	.word	0x0000d5c0


	//   ....[27]....
        /*0500*/ 	.word	0x0000e520


	//   ....[28]....
        /*0504*/ 	.word	0x0000e530


	//   ....[29]....
        /*0508*/ 	.word	0x0000e540


	//   ....[30]....
        /*050c*/ 	.word	0x0000e550


	//   ....[31]....
        /*0510*/ 	.word	0x0000e560


	//   ....[32]....
        /*0514*/ 	.word	0x0000e570


	//   ....[33]....
        /*0518*/ 	.word	0x0000e580


	//   ....[34]....
        /*051c*/ 	.word	0x0000e590


	//   ....[35]....
        /*0520*/ 	.word	0x0000e5c0


	//   ....[36]....
        /*0524*/ 	.word	0x0000e5d0


	//   ....[37]....
        /*0528*/ 	.word	0x0000e600


	//   ....[38]....
        /*052c*/ 	.word	0x0000e610


	//   ....[39]....
        /*0530*/ 	.word	0x0000e640


	//   ....[40]....
        /*0534*/ 	.word	0x0000e650


	//   ....[41]....
        /*0538*/ 	.word	0x0000e680


	//   ....[42]....
        /*053c*/ 	.word	0x0000e690


	//   ....[43]....
        /*0540*/ 	.word	0x0000e6c0


	//   ....[44]....
        /*0544*/ 	.word	0x0000e6d0


	//   ....[45]....
        /*0548*/ 	.word	0x0000e700


	//   ....[46]....
        /*054c*/ 	.word	0x0000e710


	//   ....[47]....
        /*0550*/ 	.word	0x0000e730


	//   ....[48]....
        /*0554*/ 	.word	0x0000e740


	//   ....[49]....
        /*0558*/ 	.word	0x0000e770


	//   ....[50]....
        /*055c*/ 	.word	0x0000e790


	//   ....[51]....
        /*0560*/ 	.word	0x0000e7a0


	//   ....[52]....
        /*0564*/ 	.word	0x0000e7d0


	//   ....[53]....
        /*0568*/ 	.word	0x0000e820


	//   ....[54]....
        /*056c*/ 	.word	0x0000e830


	//   ....[55]....
        /*0570*/ 	.word	0x0000e860


	//   ....[56]....
        /*0574*/ 	.word	0x0000e890


	//   ....[57]....
        /*0578*/ 	.word	0x0000e8b0


	//   ....[58]....
        /*057c*/ 	.word	0x0000e8c0


	//   ....[59]....
        /*0580*/ 	.word	0x0000ee60


	//   ....[60]....
        /*0584*/ 	.word	0x0000eea0


	//   ....[61]....
        /*0588*/ 	.word	0x0000eee0


	//   ....[62]....
        /*058c*/ 	.word	0x0000ef20


	//   ....[63]....
        /*0590*/ 	.word	0x0000f490


	//   ....[64]....
        /*0594*/ 	.word	0x0000f4d0


	//   ....[65]....
        /*0598*/ 	.word	0x0000f590


	//   ....[66]....
        /*059c*/ 	.word	0x0000f5b0


	//   ....[67]....
        /*05a0*/ 	.word	0x0000f670


	//   ....[68]....
        /*05a4*/ 	.word	0x0000f690


	//   ....[69]....
        /*05a8*/ 	.word	0x0000f760


	//   ....[70]....
        /*05ac*/ 	.word	0x0000f780


	//   ....[71]....
        /*05b0*/ 	.word	0x00010040


	//   ....[72]....
        /*05b4*/ 	.word	0x00010060


	//   ....[73]....
        /*05b8*/ 	.word	0x00010120


	//   ....[74]....
        /*05bc*/ 	.word	0x00010140


	//   ....[75]....
        /*05c0*/ 	.word	0x00010200


	//   ....[76]....
        /*05c4*/ 	.word	0x00010220


	//   ....[77]....
        /*05c8*/ 	.word	0x000102f0


	//   ....[78]....
        /*05cc*/ 	.word	0x00010310


	//   ....[79]....
        /*05d0*/ 	.word	0x00010450


	//   ....[80]....
        /*05d4*/ 	.word	0x00010600


	//   ....[81]....
        /*05d8*/ 	.word	0x00010630


	//   ....[82]....
        /*05dc*/ 	.word	0x00010660


	//   ....[83]....
        /*05e0*/ 	.word	0x00010690


	//   ....[84]....
        /*05e4*/ 	.word	0x000106c0


	//   ....[85]....
        /*05e8*/ 	.word	0x00010700


	//   ....[86]....
        /*05ec*/ 	.word	0x00010850


	//   ....[87]....
        /*05f0*/ 	.word	0x00010880


	//   ....[88]....
        /*05f4*/ 	.word	0x000108b0


	//   ....[89]....
        /*05f8*/ 	.word	0x000108e0


	//   ....[90]....
        /*05fc*/ 	.word	0x00010910


	//   ....[91]....
        /*0600*/ 	.word	0x00010950


	//   ....[92]....
        /*0604*/ 	.word	0x000109d0


	//   ....[93]....
        /*0608*/ 	.word	0x00010a70


	//   ....[94]....
        /*060c*/ 	.word	0x00010b10


	//   ....[95]....
        /*0610*/ 	.word	0x00012a10


	//   ....[96]....
        /*0614*/ 	.word	0x00012a40


	//   ....[97]....
        /*0618*/ 	.word	0x00012a80


	//   ....[98]....
        /*061c*/ 	.word	0x00012b10


	//   ....[99]....
        /*0620*/ 	.word	0x00012b20


	//   ....[100]....
        /*0624*/ 	.word	0x00012b90


	//   ....[101]....
        /*0628*/ 	.word	0x00012ba0


	//   ....[102]....
        /*062c*/ 	.word	0x00012bb0


	//   ....[103]....
        /*0630*/ 	.word	0x00012c20


	//   ....[104]....
        /*0634*/ 	.word	0x00012ca0


	//   ....[105]....
        /*0638*/ 	.word	0x000130b0


	//   ....[106]....
        /*063c*/ 	.word	0x000130f0


	//   ....[107]....
        /*0640*/ 	.word	0x00013110


	//   ....[108]....
        /*0644*/ 	.word	0x00013120


	//   ....[109]....
        /*0648*/ 	.word	0x000131d0


	//   ....[110]....
        /*064c*/ 	.word	0x000131f0


	//   ....[111]....
        /*0650*/ 	.word	0x00013280


	//   ....[112]....
        /*0654*/ 	.word	0x000132a0


	//   ....[113]....
        /*0658*/ 	.word	0x000132b0


	//   ....[114]....
        /*065c*/ 	.word	0x00013340


	//   ....[115]....
        /*0660*/ 	.word	0x00013b50


	//   ....[116]....
        /*0664*/ 	.word	0x00013b80


	//   ....[117]....
        /*0668*/ 	.word	0x00013bb0


	//   ....[118]....
        /*066c*/ 	.word	0x00013c30


	//   ....[119]....
        /*0670*/ 	.word	0x00013c80


	//   ....[120]....
        /*0674*/ 	.word	0x00013ce0


	//   ....[121]....
        /*0678*/ 	.word	0x00013d00


	//   ....[122]....
        /*067c*/ 	.word	0x00013d40


	//   ....[123]....
        /*0680*/ 	.word	0x00014730


	//   ....[124]....
        /*0684*/ 	.word	0x00014750


	//   ....[125]....
        /*0688*/ 	.word	0x00014770


	//   ....[126]....
        /*068c*/ 	.word	0x000147c0


	//   ....[127]....
        /*0690*/ 	.word	0x000147d0


	//   ....[128]....
        /*0694*/ 	.word	0x00014820


	//   ....[129]....
        /*0698*/ 	.word	0x00014830


	//   ....[130]....
        /*069c*/ 	.word	0x00014840


	//   ....[131]....
        /*06a0*/ 	.word	0x00014890


	//   ....[132]....
        /*06a4*/ 	.word	0x000148e0


	//   ....[133]....
        /*06a8*/ 	.word	0x00014ce0


	//   ....[134]....
        /*06ac*/ 	.word	0x00014d00


	//   ....[135]....
        /*06b0*/ 	.word	0x00014d10


	//   ....[136]....
        /*06b4*/ 	.word	0x00014d20


	//   ....[137]....
        /*06b8*/ 	.word	0x00014d30


	//   ....[138]....
        /*06bc*/ 	.word	0x00014d90


	//   ....[139]....
        /*06c0*/ 	.word	0x00014da0


	//   ....[140]....
        /*06c4*/ 	.word	0x00014e00


	//   ....[141]....
        /*06c8*/ 	.word	0x00014e30


	//   ....[142]....
        /*06cc*/ 	.word	0x00014e70


	//   ....[143]....
        /*06d0*/ 	.word	0x000160e0


	//   ....[144]....
        /*06d4*/ 	.word	0x00016110


	//   ....[145]....
        /*06d8*/ 	.word	0x00016140


	//   ....[146]....
        /*06dc*/ 	.word	0x00016170


	//   ....[147]....
        /*06e0*/ 	.word	0x00016180


	//   ....[148]....
        /*06e4*/ 	.word	0x000161a0


	//   ....[149]....
        /*06e8*/ 	.word	0x000161c0


	//   ....[150]....
        /*06ec*/ 	.word	0x00016200


	//   ....[151]....
        /*06f0*/ 	.word	0x00016340


	//   ....[152]....
        /*06f4*/ 	.word	0x00016370


	//   ....[153]....
        /*06f8*/ 	.word	0x000163b0


	//   ....[154]....
        /*06fc*/ 	.word	0x000163e0


	//   ....[155]....
        /*0700*/ 	.word	0x00016410


	//   ....[156]....
        /*0704*/ 	.word	0x00016440


	//   ....[157]....
        /*0708*/ 	.word	0x000164e0


	//   ....[158]....
        /*070c*/ 	.word	0x00016580


	//   ....[159]....
        /*0710*/ 	.word	0x00016630


	//   ....[160]....
        /*0714*/ 	.word	0x00016c10


	//   ....[161]....
        /*0718*/ 	.word	0x00017220


	//   ....[162]....
        /*071c*/ 	.word	0x00017300


	//   ....[163]....
        /*0720*/ 	.word	0x000173f0


	//   ....[164]....
        /*0724*/ 	.word	0x00017450


	//   ....[165]....
        /*0728*/ 	.word	0x00017530


	//   ....[166]....
        /*072c*/ 	.word	0x00017590


	//   ....[167]....
        /*0730*/ 	.word	0x00017670


	//   ....[168]....
        /*0734*/ 	.word	0x000176d0


	//   ....[169]....
        /*0738*/ 	.word	0x000177a0


	//   ....[170]....
        /*073c*/ 	.word	0x00017840


	//   ....[171]....
        /*0740*/ 	.word	0x00017920


	//   ....[172]....
        /*0744*/ 	.word	0x00017a70


	//   ....[173]....
        /*0748*/ 	.word	0x00017b30


	//   ....[174]....
        /*074c*/ 	.word	0x00017c50


	//   ....[175]....
        /*0750*/ 	.word	0x00017d00


	//   ....[176]....
        /*0754*/ 	.word	0x00017e00


	//   ....[177]....
        /*0758*/ 	.word	0x00017ec0


	//   ....[178]....
        /*075c*/ 	.word	0x00017f20


	//   ....[179]....
        /*0760*/ 	.word	0x00017fc0


	//   ....[180]....
        /*0764*/ 	.word	0x00018080


	//   ....[181]....
        /*0768*/ 	.word	0x00018150


	//   ....[182]....
        /*076c*/ 	.word	0x000181f0


	//   ....[183]....
        /*0770*/ 	.word	0x00018260


	//   ....[184]....
        /*0774*/ 	.word	0x000182c0


	//   ....[185]....
        /*0778*/ 	.word	0x000183b0


	//   ....[186]....
        /*077c*/ 	.word	0x00018430


	//   ....[187]....
        /*0780*/ 	.word	0x00018510


	//   ....[188]....
        /*0784*/ 	.word	0x00018590


	//   ....[189]....
        /*0788*/ 	.word	0x00018650


	//   ....[190]....
        /*078c*/ 	.word	0x00018780


	//   ....[191]....
        /*0790*/ 	.word	0x00018830


	//   ....[192]....
        /*0794*/ 	.word	0x00018890


	//   ....[193]....
        /*0798*/ 	.word	0x00018950


	//   ....[194]....
        /*079c*/ 	.word	0x000189b0


	//   ....[195]....
        /*07a0*/ 	.word	0x00018a70


	//   ....[196]....
        /*07a4*/ 	.word	0x00018ad0


	//   ....[197]....
        /*07a8*/ 	.word	0x00018b90


	//   ....[198]....
        /*07ac*/ 	.word	0x00018bf0


	//   ....[199]....
        /*07b0*/ 	.word	0x00018cb0


	//   ....[200]....
        /*07b4*/ 	.word	0x00018da0


	//   ....[201]....
        /*07b8*/ 	.word	0x00018e40


	//   ....[202]....
        /*07bc*/ 	.word	0x00018ea0


	//   ....[203]....
        /*07c0*/ 	.word	0x00018f70


	//   ....[204]....
        /*07c4*/ 	.word	0x00018fd0


	//   ....[205]....
        /*07c8*/ 	.word	0x000190a0


	//   ....[206]....
        /*07cc*/ 	.word	0x00019100


	//   ....[207]....
        /*07d0*/ 	.word	0x000191d0


	//   ....[208]....
        /*07d4*/ 	.word	0x00019230


	//   ....[209]....
        /*07d8*/ 	.word	0x00019300


	//   ....[210]....
        /*07dc*/ 	.word	0x00019550


	//----- nvinfo : EIATTR_REG_RECONFIG
	.align		4
.L_299:
        /*07e0*/ 	.byte	0x01, 0x54
	.zero		2


	//----- nvinfo : EIATTR_SYSCALL_OFFSETS
	.align		4
        /*07e4*/ 	.byte	0x04, 0x46
        /*07e6*/ 	.short	(.L_301 - .L_300)


	//   ....[0]....
.L_300:
        /*07e8*/ 	.word	0x00001770


	//   ....[1]....
        /*07ec*/ 	.word	0x00011c40


	//   ....[2]....
        /*07f0*/ 	.word	0x00011db0


	//   ....[3]....
        /*07f4*/ 	.word	0x00011f00


	//   ....[4]....
        /*07f8*/ 	.word	0x00012040


	//   ....[5]....
        /*07fc*/ 	.word	0x00013780


	//----- nvinfo : EIATTR_MBARRIER_INSTR_OFFSETS
	.align		4
.L_301:
        /*0800*/ 	.byte	0x04, 0x39
        /*0802*/ 	.short	(.L_303 - .L_302)


	//   ....[0]....
.L_302:
        /*0804*/ 	.word	0x00000180
        /*0808*/ 	.word	0x000000ff
        /*080c*/ 	.word	0x00029800
        /*0810*/ 	.short	0x0100
        /*0812*/ 	.byte	0x08
	.zero		1


	//   ....[1]....
        /*0814*/ 	.word	0x00000190
        /*0818*/ 	.word	0x000000ff
        /*081c*/ 	.word	0x00029820
        /*0820*/ 	.short	0x0100
        /*0822*/ 	.byte	0x08
	.zero		1


	//   ....[2]....
        /*0824*/ 	.word	0x00000280
        /*0828*/ 	.word	0x000000ff
        /*082c*/ 	.word	0x00029830
        /*0830*/ 	.short	0x0100
        /*0832*/ 	.byte	0x08
	.zero		1


	//   ....[3]....
        /*0834*/ 	.word	0x00000290
        /*0838*/ 	.word	0x000000ff
        /*083c*/ 	.word	0x00029840
        /*0840*/ 	.short	0x0100
        /*0842*/ 	.byte	0x08
	.zero		1


	//   ....[4]....
        /*0844*/ 	.word	0x000002a0
        /*0848*/ 	.word	0x000000ff
        /*084c*/ 	.word	0x00029838
        /*0850*/ 	.short	0x0100
        /*0852*/ 	.byte	0x08
	.zero		1


	//   ....[5]....
        /*0854*/ 	.word	0x000002b0
        /*0858*/ 	.word	0x000000ff
        /*085c*/ 	.word	0x00029848
        /*0860*/ 	.short	0x0100
        /*0862*/ 	.byte	0x08
	.zero		1


	//   ....[6]....
        /*0864*/ 	.word	0x000003e0
        /*0868*/ 	.word	0x000000ff
        /*086c*/ 	.word	0x00029850
        /*0870*/ 	.short	0x0100
        /*0872*/ 	.byte	0x08
	.zero		1


	//   ....[7]....
        /*0874*/ 	.word	0x000003f0
        /*0878*/ 	.word	0x000000ff
        /*087c*/ 	.word	0x00029860
        /*0880*/ 	.short	0x0100
        /*0882*/ 	.byte	0x08
	.zero		1


	//   ....[8]....
        /*0884*/ 	.word	0x00000400
        /*0888*/ 	.word	0x000000ff
        /*088c*/ 	.word	0x00029858
        /*0890*/ 	.short	0x0100
        /*0892*/ 	.byte	0x08
	.zero		1


	//   ....[9]....
        /*0894*/ 	.word	0x00000410
        /*0898*/ 	.word	0x000000ff
        /*089c*/ 	.word	0x00029868
        /*08a0*/ 	.short	0x0100
        /*08a2*/ 	.byte	0x08
	.zero		1


	//   ....[10]....
        /*08a4*/ 	.word	0x00000500
        /*08a8*/ 	.word	0x000000ff
        /*08ac*/ 	.word	0x00029870
        /*08b0*/ 	.short	0x0100
        /*08b2*/ 	.byte	0x06
	.zero		1


	//   ....[11]....
        /*08b4*/ 	.word	0x00000510
        /*08b8*/ 	.word	0x000000ff
        /*08bc*/ 	.word	0x00029880
        /*08c0*/ 	.short	0x0100
        /*08c2*/ 	.byte	0x06
	.zero		1


	//   ....[12]....
        /*08c4*/ 	.word	0x00000520
        /*08c8*/ 	.word	0x000000ff
        /*08cc*/ 	.word	0x00029878
        /*08d0*/ 	.short	0x0100
        /*08d2*/ 	.byte	0x06
	.zero		1


	//   ....[13]....
        /*08d4*/ 	.word	0x00000530
        /*08d8*/ 	.word	0x000000ff
        /*08dc*/ 	.word	0x00029888
        /*08e0*/ 	.short	0x0100
        /*08e2*/ 	.byte	0x06
	.zero		1


	//   ....[14]....
        /*08e4*/ 	.word	0x00000660
        /*08e8*/ 	.word	0x000000ff
        /*08ec*/ 	.word	0x00029890
        /*08f0*/ 	.short	0x0100
        /*08f2*/ 	.byte	0x08
	.zero		1


	//   ....[15]....
        /*08f4*/ 	.word	0x00000670
        /*08f8*/ 	.word	0x000000ff
        /*08fc*/ 	.word	0x000298a0
        /*0900*/ 	.short	0x0100
        /*0902*/ 	.byte	0x08
	.zero		1


	//   ....[16]....
        /*0904*/ 	.word	0x00000680
        /*0908*/ 	.word	0x000000ff
        /*090c*/ 	.word	0x00029898
        /*0910*/ 	.short	0x0100
        /*0912*/ 	.byte	0x08
	.zero		1


	//   ....[17]....
        /*0914*/ 	.word	0x00000690
        /*0918*/ 	.word	0x000000ff
        /*091c*/ 	.word	0x000298a8
        /*0920*/ 	.short	0x0100
        /*0922*/ 	.byte	0x08
	.zero		1


	//   ....[18]....
        /*0924*/ 	.word	0x000007e0
        /*0928*/ 	.word	0x000000ff
        /*092c*/ 	.word	0x000298b0
        /*0930*/ 	.short	0x0100
        /*0932*/ 	.byte	0x08
	.zero		1


	//   ....[19]....
        /*0934*/ 	.word	0x000007f0
        /*0938*/ 	.word	0x000000ff
        /*093c*/ 	.word	0x000298c0
        /*0940*/ 	.short	0x0100
        /*0942*/ 	.byte	0x08
	.zero		1


	//   ....[20]....
        /*0944*/ 	.word	0x00000800
        /*0948*/ 	.word	0x000000ff
        /*094c*/ 	.word	0x000298b8
        /*0950*/ 	.short	0x0100
        /*0952*/ 	.byte	0x08
	.zero		1


	//   ....[21]....
        /*0954*/ 	.word	0x00000810
        /*0958*/ 	.word	0x000000ff
        /*095c*/ 	.word	0x000298c8
        /*0960*/ 	.short	0x0100
        /*0962*/ 	.byte	0x08
	.zero		1


	//   ....[22]....
        /*0964*/ 	.word	0x00001aa0
        /*0968*/ 	.word	0x000000ff
        /*096c*/ 	.word	0x00029800
        /*0970*/ 	.short	0x010a
        /*0972*/ 	.byte	0x29
	.zero		1


	//   ....[23]....
        /*0974*/ 	.word	0x00001b40
        /*0978*/ 	.word	0x00000002
        /*097c*/ 	.word	0x00029830
        /*0980*/ 	.short	0x010a
        /*0982*/ 	.byte	0x3f
	.zero		1


	//   ....[24]....
        /*0984*/ 	.word	0x00001b80
        /*0988*/ 	.word	0x00000002
        /*098c*/ 	.word	0x00029830
        /*0990*/ 	.short	0x010a
        /*0992*/ 	.byte	0x3f
	.zero		1


	//   ....[25]....
        /*0994*/ 	.word	0x000036c0
        /*0998*/ 	.word	0x000000ff
        /*099c*/ 	.word	0x00000000
        /*09a0*/ 	.short	0x0101
        /*09a2*/ 	.byte	0x06
	.zero		1


	//   ....[26]....
        /*09a4*/ 	.word	0x00005950
        /*09a8*/ 	.word	0x000000ff
        /*09ac*/ 	.word	0x00029830
        /*09b0*/ 	.short	0x010a
        /*09b2*/ 	.byte	0x06
	.zero		1


	//   ....[27]....
        /*09b4*/ 	.word	0x00005990
        /*09b8*/ 	.word	0x000000ff
        /*09bc*/ 	.word	0x00029830
        /*09c0*/ 	.short	0x010a
        /*09c2*/ 	.byte	0x06
	.zero		1


	//   ....[28]....
        /*09c4*/ 	.word	0x000065d0
        /*09c8*/ 	.word	0x000000ff
        /*09cc*/ 	.word	0x00029850
        /*09d0*/ 	.short	0x010a
        /*09d2*/ 	.byte	0x06
	.zero		1


	//   ....[29]....
        /*09d4*/ 	.word	0x00006610
        /*09d8*/ 	.word	0x000000ff
        /*09dc*/ 	.word	0x00029850
        /*09e0*/ 	.short	0x010a
        /*09e2*/ 	.byte	0x06
	.zero		1


	//   ....[30]....
        /*09e4*/ 	.word	0x00007270
        /*09e8*/ 	.word	0x000000ff
        /*09ec*/ 	.word	0x00000000
        /*09f0*/ 	.short	0x0101
        /*09f2*/ 	.byte	0x06
	.zero		1


	//   ....[31]....
        /*09f4*/ 	.word	0x000094a0
        /*09f8*/ 	.word	0x000000ff
        /*09fc*/ 	.word	0x00000000
        /*0a00*/ 	.short	0x0101
        /*0a02*/ 	.byte	0x06
	.zero		1


	//   ....[32]....
        /*0a04*/ 	.word	0x00009bc0
        /*0a08*/ 	.word	0x000000ff
        /*0a0c*/ 	.word	0x00029830
        /*0a10*/ 	.short	0x010a
        /*0a12*/ 	.byte	0x06
	.zero		1


	//   ....[33]....
        /*0a14*/ 	.word	0x00009c00
        /*0a18*/ 	.word	0x000000ff
        /*0a1c*/ 	.word	0x00029830
        /*0a20*/ 	.short	0x010a
        /*0a22*/ 	.byte	0x06
	.zero		1


	//   ....[34]....
        /*0a24*/ 	.word	0x0000a810
        /*0a28*/ 	.word	0x000000ff
        /*0a2c*/ 	.word	0x00029850
        /*0a30*/ 	.short	0x010a
        /*0a32*/ 	.byte	0x06
	.zero		1


	//   ....[35]....
        /*0a34*/ 	.word	0x0000a850
        /*0a38*/ 	.word	0x000000ff
        /*0a3c*/ 	.word	0x00029850
        /*0a40*/ 	.short	0x010a
        /*0a42*/ 	.byte	0x06
	.zero		1


	//   ....[36]....
        /*0a44*/ 	.word	0x0000b1b0
        /*0a48*/ 	.word	0x000000ff
        /*0a4c*/ 	.word	0x00000000
        /*0a50*/ 	.short	0x0101
        /*0a52*/ 	.byte	0x06
	.zero		1


	//   ....[37]....
        /*0a54*/ 	.word	0x0000cb40
        /*0a58*/ 	.word	0x000000ff
        /*0a5c*/ 	.word	0x00000000
        /*0a60*/ 	.short	0x0101
        /*0a62*/ 	.byte	0x06
	.zero		1


	//   ....[38]....
        /*0a64*/ 	.word	0x0000d1e0
        /*0a68*/ 	.word	0x000000ff
        /*0a6c*/ 	.word	0x00029850
        /*0a70*/ 	.short	0x010a
        /*0a72*/ 	.byte	0x09
	.zero		1


	//   ....[39]....
        /*0a74*/ 	.word	0x0000d220
        /*0a78*/ 	.word	0x000000ff
        /*0a7c*/ 	.word	0x00029850
        /*0a80*/ 	.short	0x010a
        /*0a82*/ 	.byte	0x09
	.zero		1


	//   ....[40]....
        /*0a84*/ 	.word	0x0000d880
        /*0a88*/ 	.word	0x000000ff
        /*0a8c*/ 	.word	0x00000000
        /*0a90*/ 	.short	0x0101
        /*0a92*/ 	.byte	0x04
	.zero		1


	//   ....[41]....
        /*0a94*/ 	.word	0x0000f4c0
        /*0a98*/ 	.word	0x00000003
        /*0a9c*/ 	.word	0x00000000
        /*0aa0*/ 	.short	0x0101
        /*0aa2*/ 	.byte	0x3f
	.zero		1


	//   ....[42]....
        /*0aa4*/ 	.word	0x00012720
        /*0aa8*/ 	.word	0x00000000
        /*0aac*/ 	.word	0x00029880
        /*0ab0*/ 	.short	0x010a
        /*0ab2*/ 	.byte	0x3f
	.zero		1


	//   ....[43]....
        /*0ab4*/ 	.word	0x00012d70
        /*0ab8*/ 	.word	0x00000000
        /*0abc*/ 	.word	0x00029870
        /*0ac0*/ 	.short	0x0107
        /*0ac2*/ 	.byte	0x3f
	.zero		1


	//   ....[44]....
        /*0ac4*/ 	.word	0x00012e30
        /*0ac8*/ 	.word	0x00000000
        /*0acc*/ 	.word	0x00029870
        /*0ad0*/ 	.short	0x0101
        /*0ad2*/ 	.byte	0x3f
	.zero		1


	//   ....[45]....
        /*0ad4*/ 	.word	0x00012e60
        /*0ad8*/ 	.word	0x00000000
        /*0adc*/ 	.word	0x00029840
        /*0ae0*/ 	.short	0x010a
        /*0ae2*/ 	.byte	0x3f
	.zero		1


	//   ....[46]....
        /*0ae4*/ 	.word	0x000134a0
        /*0ae8*/ 	.word	0x00000000
        /*0aec*/ 	.word	0x00029830
        /*0af0*/ 	.short	0x0107
        /*0af2*/ 	.byte	0x3f
	.zero		1


	//   ....[47]....
        /*0af4*/ 	.word	0x00013570
        /*0af8*/ 	.word	0x00000000
        /*0afc*/ 	.word	0x00029830
        /*0b00*/ 	.short	0x0101
        /*0b02*/ 	.byte	0x3f
	.zero		1


	//   ....[48]....
        /*0b04*/ 	.word	0x00013e50
        /*0b08*/ 	.word	0x00000016
        /*0b0c*/ 	.word	0x00029800
        /*0b10*/ 	.short	0x0107
        /*0b12*/ 	.byte	0x3f
	.zero		1


	//   ....[49]....
        /*0b14*/ 	.word	0x00013f50
        /*0b18*/ 	.word	0x00000016
        /*0b1c*/ 	.word	0x00029800
        /*0b20*/ 	.short	0x0101
        /*0b22*/ 	.byte	0x3f
	.zero		1


	//   ....[50]....
        /*0b24*/ 	.word	0x00013f70
        /*0b28*/ 	.word	0x00000016
        /*0b2c*/ 	.word	0x00029820
        /*0b30*/ 	.short	0x010a
        /*0b32*/ 	.byte	0x3f
	.zero		1


	//   ....[51]....
        /*0b34*/ 	.word	0x00014490
        /*0b38*/ 	.word	0x00000000
        /*0b3c*/ 	.word	0x00029880
        /*0b40*/ 	.short	0x010a
        /*0b42*/ 	.byte	0x3f
	.zero		1


	//   ....[52]....
        /*0b44*/ 	.word	0x00014970
        /*0b48*/ 	.word	0x00000000
        /*0b4c*/ 	.word	0x00029870
        /*0b50*/ 	.short	0x0107
        /*0b52*/ 	.byte	0x3f
	.zero		1


	//   ....[53]....
        /*0b54*/ 	.word	0x00014a30
        /*0b58*/ 	.word	0x00000000
        /*0b5c*/ 	.word	0x00029870
        /*0b60*/ 	.short	0x0101
        /*0b62*/ 	.byte	0x3f
	.zero		1


	//   ....[54]....
        /*0b64*/ 	.word	0x00014a60
        /*0b68*/ 	.word	0x00000000
        /*0b6c*/ 	.word	0x00029840
        /*0b70*/ 	.short	0x010a
        /*0b72*/ 	.byte	0x3f
	.zero		1


	//   ....[55]....
        /*0b74*/ 	.word	0x00014f60
        /*0b78*/ 	.word	0x00000000
        /*0b7c*/ 	.word	0x00029830
        /*0b80*/ 	.short	0x0107
        /*0b82*/ 	.byte	0x3f
	.zero		1


	//   ....[56]....
        /*0b84*/ 	.word	0x00015020
        /*0b88*/ 	.word	0x00000000
        /*0b8c*/ 	.word	0x00029830
        /*0b90*/ 	.short	0x0101
        /*0b92*/ 	.byte	0x3f
	.zero		1


	//   ....[57]....
        /*0b94*/ 	.word	0x000150b0
        /*0b98*/ 	.word	0x00000003
        /*0b9c*/ 	.word	0x00029870
        /*0ba0*/ 	.short	0x010a
        /*0ba2*/ 	.byte	0x3f
	.zero		1


	//   ....[58]....
        /*0ba4*/ 	.word	0x00015140
        /*0ba8*/ 	.word	0x00000003
        /*0bac*/ 	.word	0x00029860
        /*0bb0*/ 	.short	0x010a
        /*0bb2*/ 	.byte	0x3f
	.zero		1


	//   ....[59]....
        /*0bb4*/ 	.word	0x00015650
        /*0bb8*/ 	.word	0x00000003
        /*0bbc*/ 	.word	0x00029850
        /*0bc0*/ 	.short	0x0101
        /*0bc2*/ 	.byte	0x3f
	.zero		1


	//   ....[60]....
        /*0bc4*/ 	.word	0x000156e0
        /*0bc8*/ 	.word	0x00000003
        /*0bcc*/ 	.word	0x00000000
        /*0bd0*/ 	.short	0x0101
        /*0bd2*/ 	.byte	0x3f
	.zero		1


	//   ....[61]....
        /*0bd4*/ 	.word	0x000158a0
        /*0bd8*/ 	.word	0x00000011
        /*0bdc*/ 	.word	0x00029870
        /*0be0*/ 	.short	0x010a
        /*0be2*/ 	.byte	0x3f
	.zero		1


	//   ....[62]....
        /*0be4*/ 	.word	0x00015920
        /*0be8*/ 	.word	0x00000011
        /*0bec*/ 	.word	0x00029860
        /*0bf0*/ 	.short	0x010a
        /*0bf2*/ 	.byte	0x3f
	.zero		1


	//   ....[63]....
        /*0bf4*/ 	.word	0x00015e40
        /*0bf8*/ 	.word	0x00000011
        /*0bfc*/ 	.word	0x00029850
        /*0c00*/ 	.short	0x0101
        /*0c02*/ 	.byte	0x3f
	.zero		1


	//   ....[64]....
        /*0c04*/ 	.word	0x00015ef0
        /*0c08*/ 	.word	0x00000011
        /*0c0c*/ 	.word	0x00000000
        /*0c10*/ 	.short	0x0101
        /*0c12*/ 	.byte	0x3f
	.zero		1


	//   ....[65]....
        /*0c14*/ 	.word	0x00016b90
        /*0c18*/ 	.word	0x00000005
        /*0c1c*/ 	.word	0x00029820
        /*0c20*/ 	.short	0x010a
        /*0c22*/ 	.byte	0x3f
	.zero		1


	//   ....[66]....
        /*0c24*/ 	.word	0x00016d10
        /*0c28*/ 	.word	0x00000003
        /*0c2c*/ 	.word	0x00029840
        /*0c30*/ 	.short	0x010a
        /*0c32*/ 	.byte	0x3f
	.zero		1


	//   ....[67]....
        /*0c34*/ 	.word	0x00016db0
        /*0c38*/ 	.word	0x00000005
        /*0c3c*/ 	.word	0x00029840
        /*0c40*/ 	.short	0x010a
        /*0c42*/ 	.byte	0x3f
	.zero		1


	//   ....[68]....
        /*0c44*/ 	.word	0x00016df0
        /*0c48*/ 	.word	0x00000003
        /*0c4c*/ 	.word	0x00029860
        /*0c50*/ 	.short	0x010a
        /*0c52*/ 	.byte	0x3f
	.zero		1


	//   ....[69]....
        /*0c54*/ 	.word	0x00016e30
        /*0c58*/ 	.word	0x00000005
        /*0c5c*/ 	.word	0x00029860
        /*0c60*/ 	.short	0x010a
        /*0c62*/ 	.byte	0x3f
	.zero		1


	//   ....[70]....
        /*0c64*/ 	.word	0x00016e70
        /*0c68*/ 	.word	0x00000003
        /*0c6c*/ 	.word	0x00029880
        /*0c70*/ 	.short	0x010a
        /*0c72*/ 	.byte	0x3f
	.zero		1


	//   ....[71]....
        /*0c74*/ 	.word	0x00016eb0
        /*0c78*/ 	.word	0x00000005
        /*0c7c*/ 	.word	0x00029880
        /*0c80*/ 	.short	0x010a
        /*0c82*/ 	.byte	0x3f
	.zero		1


	//   ....[72]....
        /*0c84*/ 	.word	0x00016f20
        /*0c88*/ 	.word	0x00000003
        /*0c8c*/ 	.word	0x00029800
        /*0c90*/ 	.short	0x010a
        /*0c92*/ 	.byte	0x3f
	.zero		1


	//   ....[73]....
        /*0c94*/ 	.word	0x00016f70
        /*0c98*/ 	.word	0x00000002
        /*0c9c*/ 	.word	0x00029830
        /*0ca0*/ 	.short	0x010a
        /*0ca2*/ 	.byte	0x3f
	.zero		1


	//   ....[74]....
        /*0ca4*/ 	.word	0x00016fd0
        /*0ca8*/ 	.word	0x00000007
        /*0cac*/ 	.word	0x00029830
        /*0cb0*/ 	.short	0x010a
        /*0cb2*/ 	.byte	0x3f
	.zero		1


	//   ....[75]....
        /*0cb4*/ 	.word	0x00017030
        /*0cb8*/ 	.word	0x00000007
        /*0cbc*/ 	.word	0x00029850
        /*0cc0*/ 	.short	0x010a
        /*0cc2*/ 	.byte	0x3f
	.zero		1


	//   ....[76]....
        /*0cc4*/ 	.word	0x00017090
        /*0cc8*/ 	.word	0x00000007
        /*0ccc*/ 	.word	0x00029830
        /*0cd0*/ 	.short	0x010a
        /*0cd2*/ 	.byte	0x3f
	.zero		1


	//   ....[77]....
        /*0cd4*/ 	.word	0x000170f0
        /*0cd8*/ 	.word	0x00000007
        /*0cdc*/ 	.word	0x00029850
        /*0ce0*/ 	.short	0x010a
        /*0ce2*/ 	.byte	0x3f
	.zero		1


	//   ....[78]....
        /*0ce4*/ 	.word	0x00017150
        /*0ce8*/ 	.word	0x00000005
        /*0cec*/ 	.word	0x00029850
        /*0cf0*/ 	.short	0x010a
        /*0cf2*/ 	.byte	0x3f
	.zero		1


	//   ....[79]....
        /*0cf4*/ 	.word	0x00017250
        /*0cf8*/ 	.word	0x00000000
        /*0cfc*/ 	.word	0x00029880
        /*0d00*/ 	.short	0x010a
        /*0d02*/ 	.byte	0x3f
	.zero		1


	//   ....[80]....
        /*0d04*/ 	.word	0x000179c0
        /*0d08*/ 	.word	0x00000000
        /*0d0c*/ 	.word	0x00029840
        /*0d10*/ 	.short	0x010a
        /*0d12*/ 	.byte	0x3f
	.zero		1


	//   ....[81]....
        /*0d14*/ 	.word	0x00018680
        /*0d18*/ 	.word	0x00000016
        /*0d1c*/ 	.word	0x00029820
        /*0d20*/ 	.short	0x010a
        /*0d22*/ 	.byte	0x3f
	.zero		1


	//   ....[82]....
        /*0d24*/ 	.word	0x000186d0
        /*0d28*/ 	.word	0x00000000
        /*0d2c*/ 	.word	0x00029880
        /*0d30*/ 	.short	0x010a
        /*0d32*/ 	.byte	0x3f
	.zero		1


	//   ....[83]....
        /*0d34*/ 	.word	0x00018cf0
        /*0d38*/ 	.word	0x00000000
        /*0d3c*/ 	.word	0x00029840
        /*0d40*/ 	.short	0x010a
        /*0d42*/ 	.byte	0x3f
	.zero		1


	//   ....[84]....
        /*0d44*/ 	.word	0x00019330
        /*0d48*/ 	.word	0x00000003
        /*0d4c*/ 	.word	0x00029870
        /*0d50*/ 	.short	0x010a
        /*0d52*/ 	.byte	0x3f
	.zero		1


	//   ....[85]....
        /*0d54*/ 	.word	0x00019380
        /*0d58*/ 	.word	0x00000003
        /*0d5c*/ 	.word	0x00029860
        /*0d60*/ 	.short	0x010a
        /*0d62*/ 	.byte	0x3f
	.zero		1


	//   ....[86]....
        /*0d64*/ 	.word	0x000193d0
        /*0d68*/ 	.word	0x00000011
        /*0d6c*/ 	.word	0x00029870
        /*0d70*/ 	.short	0x010a
        /*0d72*/ 	.byte	0x3f
	.zero		1


	//   ....[87]....
        /*0d74*/ 	.word	0x00019420
        /*0d78*/ 	.word	0x00000011
        /*0d7c*/ 	.word	0x00029860
        /*0d80*/ 	.short	0x010a
        /*0d82*/ 	.byte	0x3f
	.zero		1


	//   ....[88]....
        /*0d84*/ 	.word	0x00019470
        /*0d88*/ 	.word	0x00000005
        /*0d8c*/ 	.word	0x00029820
        /*0d90*/ 	.short	0x010a
        /*0d92*/ 	.byte	0x3f
	.zero		1


	//   ....[89]....
        /*0d94*/ 	.word	0x00019610
        /*0d98*/ 	.word	0x00000003
        /*0d9c*/ 	.word	0x00029840
        /*0da0*/ 	.short	0x010a
        /*0da2*/ 	.byte	0x3f
	.zero		1


	//   ....[90]....
        /*0da4*/ 	.word	0x00019660
        /*0da8*/ 	.word	0x00000005
        /*0dac*/ 	.word	0x00029840
        /*0db0*/ 	.short	0x010a
        /*0db2*/ 	.byte	0x3f
	.zero		1


	//   ....[91]....
        /*0db4*/ 	.word	0x000196b0
        /*0db8*/ 	.word	0x00000003
        /*0dbc*/ 	.word	0x00029860
        /*0dc0*/ 	.short	0x010a
        /*0dc2*/ 	.byte	0x3f
	.zero		1


	//   ....[92]....
        /*0dc4*/ 	.word	0x00019700
        /*0dc8*/ 	.word	0x00000005
        /*0dcc*/ 	.word	0x00029860
        /*0dd0*/ 	.short	0x010a
        /*0dd2*/ 	.byte	0x3f
	.zero		1


	//   ....[93]....
        /*0dd4*/ 	.word	0x00019750
        /*0dd8*/ 	.word	0x00000003
        /*0ddc*/ 	.word	0x00029880
        /*0de0*/ 	.short	0x010a
        /*0de2*/ 	.byte	0x3f
	.zero		1


	//----- nvinfo : EIATTR_NUM_MBARRIERS
	.align		4
.L_303:
        /*0de4*/ 	.byte	0x03, 0x38
        /*0de6*/ 	.short	0x0016


	//----- nvinfo : EIATTR_EXIT_INSTR_OFFSETS
	.align		4
        /*0de8*/ 	.byte	0x04, 0x1c
        /*0dea*/ 	.short	(.L_305 - .L_304)


	//   ....[0]....
.L_304:
        /*0dec*/ 	.word	0x000009c0


	//   ....[1]....
        /*0df0*/ 	.word	0x00010400


	//   ....[2]....
        /*0df4*/ 	.word	0x00016f00


	//----- nvinfo : EIATTR_MAX_THREADS
	.align		4
.L_305:
        /*0df8*/ 	.byte	0x04, 0x05
        /*0dfa*/ 	.short	(.L_307 - .L_306)
.L_306:
        /*0dfc*/ 	.word	0x00000180
        /*0e00*/ 	.word	0x00000001
        /*0e04*/ 	.word	0x00000001


	//----- nvinfo : EIATTR_CRS_STACK_SIZE
	.align		4
.L_307:
        /*0e08*/ 	.byte	0x04, 0x1e
        /*0e0a*/ 	.short	(.L_309 - .L_308)
.L_308:
        /*0e0c*/ 	.word	0x00000000


	//----- nvinfo : EIATTR_CBANK_PARAM_SIZE
	.align		4
.L_309:
        /*0e10*/ 	.byte	0x03, 0x19
        /*0e12*/ 	.short	0x0af0


	//----- nvinfo : EIATTR_PARAM_CBANK
	.align		4
        /*0e14*/ 	.byte	0x04, 0x0a
        /*0e16*/ 	.short	(.L_311 - .L_310)
	.align		4
.L_310:
        /*0e18*/ 	.word	index@(.nv.constant0._ZN7cutlass13device_kernelIN5flash11enable_sm90INS1_16FlashAttnFwdSm90INS1_25CollectiveMainloopFwdSm90ILi2EN4cute5tupleIJNS5_1CILi1EEES8_S8_EEENS6_IJNS7_ILi128EEENS7_ILi160EEENS7_ILi192EEEEEELi128ENS_12float_e4m3_tEfNS_4arch4Sm90ELb1ELb0ELb1ELb1ELb1ELb0ELb0ELb1ELb1ELb1ELb0ELb0EEENS1_21CollectiveEpilogueFwdINS6_IJSA_SA_SB_EEES9_NS_10bfloat16_tESG_Li256ELb1ELb1ELb0ELb1EEENS1_36VarlenDynamicPersistentTileSchedulerILi128ELi160ELi256ELi128ELb0ELb1ELb1ELb1ELb1ELb1EEEEEEEEEvNT_6ParamsE)
        /*0e1c*/ 	.short	0x0210
        /*0e1e*/ 	.short	0x0af0


	//----- nvinfo : EIATTR_SW_WAR
	.align		4
.L_311:
        /*0e20*/ 	.byte	0x04, 0x36
        /*0e22*/ 	.short	(.L_313 - .L_312)
.L_312:
        /*0e24*/ 	.word	0x00000008
.L_313:


//--------------------- .nv.info._ZN7cutlass13device_kernelIN5flash11enable_sm90INS1_16FlashAttnFwdSm90INS1_25CollectiveMainloopFwdSm90ILi2EN4cute5tupleIJNS5_1CILi1EEES8_S8_EEENS6_IJNS7_ILi128EEENS7_ILi160EEENS7_ILi192EEEEEELi128ENS_12float_e4m3_tEfNS_4arch4Sm90ELb1ELb0ELb1ELb1ELb1ELb1ELb0ELb1ELb1ELb1ELb0ELb0EEENS1_21CollectiveEpilogueFwdINS6_IJSA_SA_SB_EEES9_NS_10bfloat16_tESG_Li256ELb1ELb1ELb0ELb1EEENS1_36VarlenDynamicPersistentTileSchedulerILi128ELi160ELi256ELi128ELb0ELb1ELb1ELb1ELb1ELb1EEEEEEEEEvNT_6ParamsE --------------------------
	.section	.nv.info._ZN7cutlass13device_kernelIN5flash11enable_sm90INS1_16FlashAttnFwdSm90INS1_25CollectiveMainloopFwdSm90ILi2EN4cute5tupleIJNS5_1CILi1EEES8_S8_EEENS6_IJNS7_ILi128EEENS7_ILi160EEENS7_ILi192EEEEEELi128ENS_12float_e4m3_tEfNS_4arch4Sm90ELb1ELb0ELb1ELb1ELb1ELb1ELb0ELb1ELb1ELb1ELb0ELb0EEENS1_21CollectiveEpilogueFwdINS6_IJSA_SA_SB_EEES9_NS_10bfloat16_tESG_Li256ELb1ELb1ELb0ELb1EEENS1_36VarlenDynamicPersistentTileSchedulerILi128ELi160ELi256ELi128ELb0ELb1ELb1ELb1ELb1ELb1EEEEEEEEEvNT_6ParamsE,"",@"SHT_CUDA_INFO"
	.sectionflags	@""
	.align	4


	//----- nvinfo : EIATTR_CUDA_API_VERSION
	.align		4
        /*0000*/ 	.byte	0x04, 0x37
        /*0002*/ 	.short	(.L_315 - .L_314)
.L_314:
        /*0004*/ 	.word	0x00000082


	//----- nvinfo : EIATTR_KPARAM_INFO
	.align		4
.L_315:
        /*0008*/ 	.byte	0x04, 0x17
        /*000a*/ 	.short	(.L_317 - .L_316)
.L_316:
        /*000c*/ 	.word	0x00000000
        /*0010*/ 	.short	0x0000
        /*0012*/ 	.short	0x0070
        /*0014*/ 	.byte	0x00, 0xf0, 0x01, 0x2a


	//----- nvinfo : EIATTR_SPARSE_MMA_MASK
	.align		4
.L_317:
        /*0018*/ 	.byte	0x03, 0x50
        /*001a*/ 	.short	0x0000


	//----- nvinfo : EIATTR_MAXREG_COUNT
	.align		4
        /*001c*/ 	.byte	0x03, 0x1b
        /*001e*/ 	.short	0x00a8


	//----- nvinfo : EIATTR_NUM_BARRIERS
	.align		4
        /*0020*/ 	.byte	0x02, 0x4c
        /*0022*/ 	.byte	0x10
	.zero		1


	//----- nvinfo : EIATTR_EXTERNS
	.align		4
        /*0024*/ 	.byte	0x04, 0x0f
        /*0026*/ 	.short	(.L_319 - .L_318)


	//   ....[0]....
	.align		4
.L_318:
        /*0028*/ 	.word	index@(__assertfail)


	//----- nvinfo : EIATTR_ANNOTATIONS
	.align		4
.L_319:
        /*002c*/ 	.byte	0x04, 0x55
        /*002e*/ 	.short	(.L_321 - .L_320)


	//   ....[0]....
.L_320:
        /* <DEDUP_REMOVED lines=48> */


	//----- nvinfo : EIATTR_MERCURY_ISA_VERSION
	.align		4
.L_321:
        /*0320*/ 	.byte	0x03, 0x5f
        /*0322*/ 	.short	0x0101


	//----- nvinfo : EIATTR_UNUSED_LOAD_BYTE_OFFSET
	.align		4
        /*0324*/ 	.byte	0x04, 0x44
        /*0326*/ 	.short	(.L_323 - .L_322)


	//   ....[0]....
.L_322:
        /*0328*/ 	.word	0x00000a90
        /*032c*/ 	.word	0x0000fff0


	//   ....[1]....
        /*0330*/ 	.word	0x00024b40
        /*0334*/ 	.word	0x0000fff0


	//----- nvinfo : EIATTR_INT_WARP_WIDE_INSTR_OFFSETS
	.align		4
.L_323:
        /*0338*/ 	.byte	0x04, 0x31
        /*033a*/ 	.short	(.L_325 - .L_324)


	//   ....[0]....
.L_324:
        /*033c*/ 	.word	0x00000130


	//   ....[1]....
        /*0340*/ 	.word	0x00000170


	//   ....[2]....
        /*0344*/ 	.word	0x000001e0


	//   ....[3]....
        /*0348*/ 	.word	0x00029aa0


	//   ....[4]....
        /*034c*/ 	.word	0x00029b30


	//   ....[5]....
        /*0350*/ 	.word	0x0002da80


	//   ....[6]....
        /*0354*/ 	.word	0x0002db10


	//----- nvinfo : EIATTR_COOP_GROUP_MASK_REGIDS
	.align		4
.L_325:
        /*0358*/ 	.byte	0x04, 0x29
        /*035a*/ 	.short	(.L_327 - .L_326)


	//   ....[0]....
.L_326:
        /*035c*/ 	.word	0xffffffff


	//   ....[1]....
        /*0360*/ 	.word	0xffffffff


	//   ....[2]....
        /*0364*/ 	.word	0xffffffff


	//   ....[3]....
        /*0368*/ 	.word	0xffffffff


	//   ....[4]....
        /*036c*/ 	.word	0xffffffff


	//   ....[5]....
        /*0370*/ 	.word	0xffffffff


	//   ....[6]....
        /*0374*/ 	.word	0xffffffff


	//   ....[7]....
        /*0378*/ 	.word	0xffffffff


	//   ....[8]....
        /*037c*/ 	.word	0xffffffff


	//   ....[9]....
        /*0380*/ 	.word	0xffffffff


	//   ....[10]....
        /*0384*/ 	.word	0xffffffff


	//   ....[11]....
        /*0388*/ 	.word	0xffffffff


	//   ....[12]....
        /*038c*/ 	.word	0xffffffff


	//   ....[13]....
        /*0390*/ 	.word	0xffffffff


	//   ....[14]....
        /*0394*/ 	.word	0xffffffff


	//   ....[15]....
        /*0398*/ 	.word	0xffffffff


	//   ....[16]....
        /*039c*/ 	.word	0xffffffff


	//   ....[17]....
        /*03a0*/ 	.word	0xffffffff


	//   ....[18]....
        /*03a4*/ 	.word	0xffffffff


	//   ....[19]....
        /*03a8*/ 	.word	0xffffffff


	//   ....[20]....
        /*03ac*/ 	.word	0xffffffff


	//   ....[21]....
        /*03b0*/ 	.word	0xffffffff


	//   ....[22]....
        /*03b4*/ 	.word	0xffffffff


	//   ....[23]....
        /*03b8*/ 	.word	0xffffffff


	//   ....[24]....
        /*03bc*/ 	.word	0xffffffff


	//   ....[25]....
        /*03c0*/ 	.word	0xffffffff


	//   ....[26]....
        /*03c4*/ 	.word	0xffffffff


	//   ....[27]....
        /*03c8*/ 	.word	0xffffffff


	//   ....[28]....
        /*03cc*/ 	.word	0xffffffff


	//   ....[29]....
        /*03d0*/ 	.word	0xffffffff


	//   ....[30]....
        /*03d4*/ 	.word	0xffffffff


	//   ....[31]....
        /*03d8*/ 	.word	0xffffffff


	//   ....[32]....
        /*03dc*/ 	.word	0xffffffff


	//   ....[33]....
        /*03e0*/ 	.word	0xffffffff


	//   ....[34]....
        /*03e4*/ 	.word	0xffffffff


	//   ....[35]....
        /*03e8*/ 	.word	0xffffffff


	//   ....[36]....
        /*03ec*/ 	.word	0xffffffff


	//   ....[37]....
        /*03f0*/ 	.word	0xffffffff


	//   ....[38]....
        /*03f4*/ 	.word	0xffffffff


	//   ....[39]....
        /*03f8*/ 	.word	0xffffffff


	//   ....[40]....
        /*03fc*/ 	.word	0xffffffff


	//   ....[41]....
        /*0400*/ 	.word	0xffffffff


	//   ....[42]....
        /*0404*/ 	.word	0xffffffff


	//   ....[43]....
        /*0408*/ 	.word	0xffffffff


	//   ....[44]....
        /*040c*/ 	.word	0xffffffff


	//   ....[45]....
        /*0410*/ 	.word	0xffffffff


	//   ....[46]....
        /*0414*/ 	.word	0xffffffff


	//   ....[47]....
        /*0418*/ 	.word	0xffffffff


	//   ....[48]....
        /*041c*/ 	.word	0xffffffff


	//   ....[49]....
        /*0420*/ 	.word	0xffffffff


	//   ....[50]....
        /*0424*/ 	.word	0xffffffff


	//   ....[51]....
        /*0428*/ 	.word	0xffffffff


	//   ....[52]....
        /*042c*/ 	.word	0xffffffff


	//   ....[53]....
        /*0430*/ 	.word	0xffffffff


	//   ....[54]....
        /*0434*/ 	.word	0xffffffff


	//   ....[55]....
        /*0438*/ 	.word	0xffffffff


	//   ....[56]....
        /*043c*/ 	.word	0xffffffff


	//   ....[57]....
        /*0440*/ 	.word	0xffffffff


	//   ....[58]....
        /*0444*/ 	.word	0xffffffff


	//   ....[59]....
        /*0448*/ 	.word	0xffffffff


	//   ....[60]....
        /*044c*/ 	.word	0xffffffff


	//   ....[61]....
        /*0450*/ 	.word	0xffffffff


	//   ....[62]....
        /*0454*/ 	.word	0xffffffff


	//   ....[63]....
        /*0458*/ 	.word	0xffffffff


	//   ....[64]....
        /*045c*/ 	.word	0xffffffff


	//   ....[65]....
        /*0460*/ 	.word	0xffffffff


	//   ....[66]....
        /*0464*/ 	.word	0xffffffff


	//   ....[67]....
        /*0468*/ 	.word	0xffffffff


	//   ....[68]....
        /*046c*/ 	.word	0xffffffff


	//   ....[69]....
        /*0470*/ 	.word	0xffffffff


	//   ....[70]....
        /*0474*/ 	.word	0xffffffff


	//   ....[71]....
        /*0478*/ 	.word	0xffffffff


	//   ....[72]....
        /*047c*/ 	.word	0xffffffff


	//   ....[73]....
        /*0480*/ 	.word	0xffffffff


	//   ....[74]....
        /*0484*/ 	.word	0xffffffff


	//   ....[75]....
        /*0488*/ 	.word	0xffffffff


	//   ....[76]....
        /*048c*/ 	.word	0xffffffff


	//   ....[77]....
        /*0490*/ 	.word	0xffffffff


	//   ....[78]....
        /*0494*/ 	.word	0xffffffff


	//   ....[79]....
        /*0498*/ 	.word	0xffffffff


	//   ....[80]....
        /*049c*/ 	.word	0xffffffff


	//   ....[81]....
        /*04a0*/ 	.word	0xffffffff


	//   ....[82]....
        /*04a4*/ 	.word	0xffffffff


	//   ....[83]....
        /*04a8*/ 	.word	0xffffffff


	//   ....[84]....
        /*04ac*/ 	.word	0xffffffff


	//   ....[85]....
        /*04b0*/ 	.word	0xffffffff


	//   ....[86]....
        /*04b4*/ 	.word	0xffffffff


	//   ....[87]....
        /*04b8*/ 	.word	0xffffffff


	//   ....[88]....
        /*04bc*/ 	.word	0xffffffff


	//   ....[89]....
        /*04c0*/ 	.word	0xffffffff


	//   ....[90]....
        /*04c4*/ 	.word	0xffffffff


	//   ....[91]....
        /*04c8*/ 	.word	0xffffffff


	//   ....[92]....
        /*04cc*/ 	.word	0xffffffff


	//   ....[93]....
        /*04d0*/ 	.word	0xffffffff


	//   ....[94]....
        /*04d4*/ 	.word	0xffffffff


	//   ....[95]....
        /*04d8*/ 	.word	0xffffffff


	//   ....[96]....
        /*04dc*/ 	.word	0xffffffff


	//   ....[97]....
        /*04e0*/ 	.word	0xffffffff


	//   ....[98]....
        /*04e4*/ 	.word	0xffffffff


	//   ....[99]....
        /*04e8*/ 	.word	0xffffffff


	//   ....[100]....
        /*04ec*/ 	.word	0xffffffff


	//   ....[101]....
        /*04f0*/ 	.word	0xffffffff


	//   ....[102]....
        /*04f4*/ 	.word	0xffffffff


	//   ....[103]....
        /*04f8*/ 	.word	0xffffffff


	//   ....[104]....
        /*04fc*/ 	.word	0xffffffff


	//   ....[105]....
        /*0500*/ 	.word	0xffffffff


	//   ....[106]....
        /*0504*/ 	.word	0xffffffff


	//   ....[107]....
        /*0508*/ 	.word	0xffffffff


	//   ....[108]....
        /*050c*/ 	.word	0xffffffff


	//   ....[109]....
        /*0510*/ 	.word	0xffffffff


	//   ....[110]....
        /*0514*/ 	.word	0xffffffff


	//   ....[111]....
        /*0518*/ 	.word	0xffffffff


	//   ....[112]....
        /*051c*/ 	.word	0xffffffff


	//   ....[113]....
        /*0520*/ 	.word	0xffffffff


	//   ....[114]....
        /*0524*/ 	.word	0xffffffff


	//   ....[115]....
        /*0528*/ 	.word	0xffffffff


	//   ....[116]....
        /*052c*/ 	.word	0xffffffff


	//   ....[117]....
        /*0530*/ 	.word	0xffffffff


	//   ....[118]....
        /*0534*/ 	.word	0xffffffff


	//   ....[119]....
        /*0538*/ 	.word	0xffffffff


	//   ....[120]....
        /*053c*/ 	.word	0xffffffff


	//   ....[121]....
        /*0540*/ 	.word	0xffffffff


	//   ....[122]....
        /*0544*/ 	.word	0xffffffff


	//   ....[123]....
        /*0548*/ 	.word	0xffffffff


	//   ....[124]....
        /*054c*/ 	.word	0xffffffff


	//   ....[125]....
        /*0550*/ 	.word	0xffffffff


	//   ....[126]....
        /*0554*/ 	.word	0xffffffff


	//   ....[127]....
        /*0558*/ 	.word	0xffffffff


	//   ....[128]....
        /*055c*/ 	.word	0xffffffff


	//   ....[129]....
        /*0560*/ 	.word	0xffffffff


	//   ....[130]....
        /*0564*/ 	.word	0xffffffff


	//   ....[131]....
        /*0568*/ 	.word	0xffffffff


	//   ....[132]....
        /*056c*/ 	.word	0xffffffff


	//   ....[133]....
        /*0570*/ 	.word	0xffffffff


	//   ....[134]....
        /*0574*/ 	.word	0xffffffff


	//   ....[135]....
        /*0578*/ 	.word	0xffffffff


	//   ....[136]....
        /*057c*/ 	.word	0xffffffff


	//   ....[137]....
        /*0580*/ 	.word	0xffffffff


	//   ....[138]....
        /*0584*/ 	.word	0xffffffff


	//   ....[139]....
        /*0588*/ 	.word	0xffffffff


	//   ....[140]....
        /*058c*/ 	.word	0xffffffff


	//   ....[141]....
        /*0590*/ 	.word	0xffffffff


	//   ....[142]....
        /*0594*/ 	.word	0xffffffff


	//   ....[143]....
        /*0598*/ 	.word	0xffffffff


	//   ....[144]....
        /*059c*/ 	.word	0xffffffff


	//   ....[145]....
        /*05a0*/ 	.word	0xffffffff


	//   ....[146]....
        /*05a4*/ 	.word	0xffffffff


	//   ....[147]....
        /*05a8*/ 	.word	0xffffffff


	//   ....[148]....
        /*05ac*/ 	.word	0xffffffff


	//   ....[149]....
        /*05b0*/ 	.word	0xffffffff


	//   ....[150]....
        /*05b4*/ 	.word	0xffffffff


	//   ....[151]....
        /*05b8*/ 	.word	0xffffffff


	//   ....[152]....
        /*05bc*/ 	.word	0xffffffff


	//   ....[153]....
        /*05c0*/ 	.word	0xffffffff


	//   ....[154]....
        /*05c4*/ 	.word	0xffffffff


	//   ....[155]....
        /*05c8*/ 	.word	0xffffffff


	//   ....[156]....
        /*05cc*/ 	.word	0xffffffff


	//   ....[157]....
        /*05d0*/ 	.word	0xffffffff


	//   ....[158]....
        /*05d4*/ 	.word	0xffffffff


	//   ....[159]....
        /*05d8*/ 	.word	0xffffffff


	//   ....[160]....
        /*05dc*/ 	.word	0xffffffff


	//   ....[161]....
        /*05e0*/ 	.word	0xffffffff


	//   ....[162]....
        /*05e4*/ 	.word	0xffffffff


	//   ....[163]....
        /*05e8*/ 	.word	0xffffffff


	//   ....[164]....
        /*05ec*/ 	.word	0xffffffff


	//   ....[165]....
        /*05f0*/ 	.word	0xffffffff


	//   ....[166]....
        /*05f4*/ 	.word	0xffffffff


	//   ....[167]....
        /*05f8*/ 	.word	0xffffffff


	//   ....[168]....
        /*05fc*/ 	.word	0xffffffff


	//   ....[169]....
        /*0600*/ 	.word	0xffffffff


	//   ....[170]....
        /*0604*/ 	.word	0xffffffff


	//   ....[171]....
        /*0608*/ 	.word	0xffffffff


	//   ....[172]....
        /*060c*/ 	.word	0xffffffff


	//   ....[173]....
        /*0610*/ 	.word	0xffffffff


	//   ....[174]....
        /*0614*/ 	.word	0xffffffff


	//   ....[175]....
        /*0618*/ 	.word	0xffffffff


	//   ....[176]....
        /*061c*/ 	.word	0xffffffff


	//   ....[177]....
        /*0620*/ 	.word	0xffffffff


	//   ....[178]....
        /*0624*/ 	.word	0xffffffff


	//   ....[179]....
        /*0628*/ 	.word	0xffffffff


	//   ....[180]....
        /*062c*/ 	.word	0xffffffff


	//   ....[181]....
        /*0630*/ 	.word	0xffffffff


	//   ....[182]....
        /*0634*/ 	.word	0xffffffff


	//   ....[183]....
        /*0638*/ 	.word	0xffffffff


	//   ....[184]....
        /*063c*/ 	.word	0xffffffff


	//   ....[185]....
        /*0640*/ 	.word	0xffffffff


	//   ....[186]....
        /*0644*/ 	.word	0xffffffff


	//   ....[187]....
        /*0648*/ 	.word	0x0500000f


	//   ....[188]....
        /*064c*/ 	.word	0x0500000f


	//   ....[189]....
        /*0650*/ 	.word	0x0500000f


	//   ....[190]....
        /*0654*/ 	.word	0x0500000f


	//   ....[191]....
        /*0658*/ 	.word	0x0500000f


	//   ....[192]....
        /*065c*/ 	.word	0x0500000f


	//   ....[193]....
        /*0660*/ 	.word	0x0500000f


	//   ....[194]....
        /*0664*/ 	.word	0x0500000f


	//   ....[195]....
        /*0668*/ 	.word	0x0500000f


	//   ....[196]....
        /*066c*/ 	.word	0x0500000f


	//   ....[197]....
        /*0670*/ 	.word	0x0500000f


	//   ....[198]....
        /*0674*/ 	.word	0x0500000f


	//   ....[199]....
        /*0678*/ 	.word	0x0500000f


	//   ....[200]....
        /*067c*/ 	.word	0x0500000f


	//   ....[201]....
        /*0680*/ 	.word	0x0500000f


	//   ....[202]....
        /*0684*/ 	.word	0x0500000f


	//   ....[203]....
        /*0688*/ 	.word	0x0500000f


	//   ....[204]....
        /*068c*/ 	.word	0x0500000f


	//   ....[205]....
        /*0690*/ 	.word	0x0500000f


	//   ....[206]....
        /*0694*/ 	.word	0x0500000f


	//   ....[207]....
        /*0698*/ 	.word	0x0500000f


	//   ....[208]....
        /*069c*/ 	.word	0x0500000f


	//   ....[209]....
        /*06a0*/ 	.word	0x0500000f


	//   ....[210]....
        /*06a4*/ 	.word	0x0500000f


	//   ....[211]....
        /*06a8*/ 	.word	0x0500000f


	//   ....[212]....
        /*06ac*/ 	.word	0x0500000f


	//   ....[213]....
        /*06b0*/ 	.word	0x0500000f


	//   ....[214]....
        /*06b4*/ 	.word	0x0500000f


	//   ....[215]....
        /*06b8*/ 	.word	0x0500000f


	//   ....[216]....
        /*06bc*/ 	.word	0x0500000f


	//   ....[217]....
        /*06c0*/ 	.word	0x0500000f


	//   ....[218]....
        /*06c4*/ 	.word	0x0500000f


	//   ....[219]....
        /*06c8*/ 	.word	0x0500000f


	//   ....[220]....
        /*06cc*/ 	.word	0x0500000f


	//   ....[221]....
        /*06d0*/ 	.word	0x0500000f


	//   ....[222]....
        /*06d4*/ 	.word	0x0500000f


	//   ....[223]....
        /*06d8*/ 	.word	0x0500000f


	//   ....[224]....
        /*06dc*/ 	.word	0x0500000f


	//   ....[225]....
        /*06e0*/ 	.word	0x0500000f


	//   ....[226]....
        /*06e4*/ 	.word	0x0500000f


	//   ....[227]....
        /*06e8*/ 	.word	0x0500000f


	//   ....[228]....
        /*06ec*/ 	.word	0x0500000f


	//   ....[229]....
        /*06f0*/ 	.word	0x0500000f


	//   ....[230]....
        /*06f4*/ 	.word	0x0500000f


	//   ....[231]....
        /*06f8*/ 	.word	0x0500000f


	//   ....[232]....
        /*06fc*/ 	.word	0x0500000f


	//   ....[233]....
        /*0700*/ 	.word	0x0500000f


	//   ....[234]....
        /*0704*/ 	.word	0x0500000f


	//   ....[235]....
        /*0708*/ 	.word	0x0500000f


	//   ....[236]....
        /*070c*/ 	.word	0x0500000f


	//   ....[237]....
        /*0710*/ 	.word	0x0500000f


	//   ....[238]....
        /*0714*/ 	.word	0x0500000f


	//   ....[239]....
        /*0718*/ 	.word	0x0500000f


	//   ....[240]....
        /*071c*/ 	.word	0x0500000f


	//   ....[241]....
        /*0720*/ 	.word	0x0500000f


	//   ....[242]....
        /*0724*/ 	.word	0x0500000f


	//   ....[243]....
        /*0728*/ 	.word	0x0500000f


	//   ....[244]....
        /*072c*/ 	.word	0x0500000f


	//   ....[245]....
        /*0730*/ 	.word	0x0500000f


	//   ....[246]....
        /*0734*/ 	.word	0x0500000f


	//   ....[247]....
        /*0738*/ 	.word	0x0500000f


	//   ....[248]....
        /*073c*/ 	.word	0x0500000f


	//   ....[249]....
        /*0740*/ 	.word	0x0500000f


	//   ....[250]....
        /*0744*/ 	.word	0x0500000f


	//   ....[251]....
        /*0748*/ 	.word	0x0500000f


	//   ....[252]....
        /*074c*/ 	.word	0x0500000f


	//   ....[253]....
        /*0750*/ 	.word	0x0500000f


	//   ....[254]....
        /*0754*/ 	.word	0x0500000f


	//   ....[255]....
        /*0758*/ 	.word	0x0500000f


	//   ....[0]....
        /*075c*/ 	.word	0x0500000f


	//   ....[1]....
        /*0760*/ 	.word	0x0500000f


	//   ....[2]....
        /*0764*/ 	.word	0x0500000f


	//   ....[3]....
        /*0768*/ 	.word	0x0500000f


	//   ....[4]....
        /*076c*/ 	.word	0x0500000f


	//   ....[5]....
        /*0770*/ 	.word	0x0500000f


	//   ....[6]....
        /*0774*/ 	.word	0x0500000f


	//   ....[7]....
        /*0778*/ 	.word	0x0500000f


	//   ....[8]....
        /*077c*/ 	.word	0x0500000f


	//   ....[9]....
        /*0780*/ 	.word	0x0500000f


	//   ....[10]....
        /*0784*/ 	.word	0x0500000f


	//   ....[11]....
        /*0788*/ 	.word	0x0500000f


	//   ....[12]....
        /*078c*/ 	.word	0x0500000f


	//   ....[13]....
        /*0790*/ 	.word	0x0500000f


	//   ....[14]....
        /*0794*/ 	.word	0x0500000f


	//   ....[15]....
        /*0798*/ 	.word	0x0500000f


	//   ....[16]....
        /*079c*/ 	.word	0x0500000f


	//   ....[17]....
        /*07a0*/ 	.word	0x0500000f


	//   ....[18]....
        /*07a4*/ 	.word	0x0500000f


	//   ....[19]....
        /*07a8*/ 	.word	0x0500000f


	//   ....[20]....
        /*07ac*/ 	.word	0x0500000f


	//   ....[21]....
        /*07b0*/ 	.word	0x0500000f


	//   ....[22]....
        /*07b4*/ 	.word	0x0500000f


	//   ....[23]....
        /*07b8*/ 	.word	0x0500000f


	//   ....[24]....
        /*07bc*/ 	.word	0x0500000f


	//   ....[25]....
        /*07c0*/ 	.word	0x0500000f


	//   ....[26]....
        /*07c4*/ 	.word	0x0500000f


	//   ....[27]....
        /*07c8*/ 	.word	0x0500000f


	//   ....[28]....
        /*07cc*/ 	.word	0x0500000f


	//   ....[29]....
        /*07d0*/ 	.word	0x0500000f


	//   ....[30]....
        /*07d4*/ 	.word	0x0500000f


	//   ....[31]....
        /*07d8*/ 	.word	0x0500000f


	//   ....[32]....
        /*07dc*/ 	.word	0x0500000f


	//   ....[33]....
        /*07e0*/ 	.word	0x0500000f


	//   ....[34]....
        /*07e4*/ 	.word	0x0500000f


	//   ....[35]....
        /*07e8*/ 	.word	0x0500000f


	//   ....[36]....
        /*07ec*/ 	.word	0x0500000f


	//   ....[37]....
        /*07f0*/ 	.word	0x0500000f


	//   ....[38]....
        /*07f4*/ 	.word	0x0500000f


	//   ....[39]....
        /*07f8*/ 	.word	0x0500000f


	//   ....[40]....
        /*07fc*/ 	.word	0x0500000f


	//   ....[41]....
        /*0800*/ 	.word	0x0500000f


	//   ....[42]....
        /*0804*/ 	.word	0x0500000f


	//   ....[43]....
        /*0808*/ 	.word	0x0500000f


	//   ....[44]....
        /*080c*/ 	.word	0x0500000f


	//   ....[45]....
        /*0810*/ 	.word	0x0500000f


	//   ....[46]....
        /*0814*/ 	.word	0x0500000f


	//   ....[47]....
        /*0818*/ 	.word	0x0500000f


	//   ....[48]....
        /*081c*/ 	.word	0x0500000f


	//   ....[49]....
        /*0820*/ 	.word	0x0500000f


	//   ....[50]....
        /*0824*/ 	.word	0x0500000f


	//   ....[51]....
        /*0828*/ 	.word	0x0500000f


	//   ....[52]....
        /*082c*/ 	.word	0x0500000f


	//   ....[53]....
        /*0830*/ 	.word	0x0500000f


	//   ....[54]....
        /*0834*/ 	.word	0x0500000f


	//   ....[55]....
        /*0838*/ 	.word	0x0500000f


	//   ....[56]....
        /*083c*/ 	.word	0x0500000f


	//   ....[57]....
        /*0840*/ 	.word	0x0500000f


	//   ....[58]....
        /*0844*/ 	.word	0x0500000f


	//   ....[59]....
        /*0848*/ 	.word	0x0500000f


	//----- nvinfo : EIATTR_COOP_GROUP_INSTR_OFFSETS
	.align		4
.L_327:
        /*084c*/ 	.byte	0x04, 0x28
        /*084e*/ 	.short	(.L_329 - .L_328)


	//   ....[0]....
.L_328:
        /*0850*/ 	.word	0x00000070


	//   ....[1]....
        /*0854*/ 	.word	0x00000140


	//   ....[2]....
        /*0858*/ 	.word	0x00000190


	//   ....[3]....
        /*085c*/ 	.word	0x000003c0


	//   ....[4]....
        /*0860*/ 	.word	0x00000520


	//   ....[5]....
        /*0864*/ 	.word	0x00000640


	//   ....[6]....
        /*0868*/ 	.word	0x000007a0


	//   ....[7]....
        /*086c*/ 	.word	0x000036e0


	//   ....[8]....
        /*0870*/ 	.word	0x000036f0


	//   ....[9]....
        /*0874*/ 	.word	0x00006340


	//   ....[10]....
        /*0878*/ 	.word	0x00006350


	//   ....[11]....
        /*087c*/ 	.word	0x000096f0


	//   ....[12]....
        /*0880*/ 	.word	0x00009700


	//   ....[13]....
        /*0884*/ 	.word	0x0000c4e0


	//   ....[14]....
        /*0888*/ 	.word	0x0000c4f0


	//   ....[15]....
        /*088c*/ 	.word	0x0000f510


	//   ....[16]....
        /*0890*/ 	.word	0x0000f520


	//   ....[17]....
        /*0894*/ 	.word	0x0000f790


	//   ....[18]....
        /*0898*/ 	.word	0x0000f7a0


	//   ....[19]....
        /*089c*/ 	.word	0x0000fca0


	//   ....[20]....
        /*08a0*/ 	.word	0x0000fce0


	//   ....[21]....
        /*08a4*/ 	.word	0x0000fe80


	//   ....[22]....
        /*08a8*/ 	.word	0x0000fea0


	//   ....[23]....
        /*08ac*/ 	.word	0x00010570


	//   ....[24]....
        /*08b0*/ 	.word	0x00010ea0


	//   ....[25]....
        /*08b4*/ 	.word	0x00010eb0


	//   ....[26]....
        /*08b8*/ 	.word	0x00010ec0


	//   ....[27]....
        /*08bc*/ 	.word	0x00010ed0


	//   ....[28]....
        /*08c0*/ 	.word	0x000144d0


	//   ....[29]....
        /*08c4*/ 	.word	0x000144e0


	//   ....[30]....
        /*08c8*/ 	.word	0x000144f0


	//   ....[31]....
        /*08cc*/ 	.word	0x00014500


	//   ....[32]....
        /*08d0*/ 	.word	0x000190a0


	//   ....[33]....
        /*08d4*/ 	.word	0x000190f0


	//   ....[34]....
        /*08d8*/ 	.word	0x00019c60


	//   ....[35]....
        /*08dc*/ 	.word	0x00019cd0


	//   ....[36]....
        /*08e0*/ 	.word	0x0001a960


	//   ....[37]....
        /*08e4*/ 	.word	0x0001a9e0


	//   ....[38]....
        /*08e8*/ 	.word	0x0001d380


	//   ....[39]....
        /*08ec*/ 	.word	0x0001d520


	//   ....[40]....
        /*08f0*/ 	.word	0x0001e280


	//   ....[41]....
        /*08f4*/ 	.word	0x0001e3c0


	//   ....[42]....
        /*08f8*/ 	.word	0x0001ef40


	//   ....[43]....
        /*08fc*/ 	.word	0x0001efd0


	//   ....[44]....
        /*0900*/ 	.word	0x000227c0


	//   ....[45]....
        /*0904*/ 	.word	0x000227e0


	//   ....[46]....
        /*0908*/ 	.word	0x00022810


	//   ....[47]....
        /*090c*/ 	.word	0x00022830


	//   ....[48]....
        /*0910*/ 	.word	0x00024370


	//   ....[49]....
        /*0914*/ 	.word	0x00024380


	//   ....[50]....
        /*0918*/ 	.word	0x00024400


	//   ....[51]....
        /*091c*/ 	.word	0x00024410


	//   ....[52]....
        /*0920*/ 	.word	0x00025190


	//   ....[53]....
        /*0924*/ 	.word	0x000251c0


	//   ....[54]....
        /*0928*/ 	.word	0x000251f0


	//   ....[55]....
        /*092c*/ 	.word	0x00025220


	//   ....[56]....
        /*0930*/ 	.word	0x00025250


	//   ....[57]....
        /*0934*/ 	.word	0x00025280


	//   ....[58]....
        /*0938*/ 	.word	0x000252b0


	//   ....[59]....
        /*093c*/ 	.word	0x000252e0


	//   ....[60]....
        /*0940*/ 	.word	0x00025310


	//   ....[61]....
        /*0944*/ 	.word	0x00025340


	//   ....[62]....
        /*0948*/ 	.word	0x00025370


	//   ....[63]....
        /*094c*/ 	.word	0x000253a0


	//   ....[64]....
        /*0950*/ 	.word	0x000253d0


	//   ....[65]....
        /*0954*/ 	.word	0x00025400


	//   ....[66]....
        /*0958*/ 	.word	0x00025430


	//   ....[67]....
        /*095c*/ 	.word	0x00025460


	//   ....[68]....
        /*0960*/ 	.word	0x00025490


	//   ....[69]....
        /*0964*/ 	.word	0x000254c0


	//   ....[70]....
        /*0968*/ 	.word	0x000254f0


	//   ....[71]....
        /*096c*/ 	.word	0x00025510


	//   ....[72]....
        /*0970*/ 	.word	0x00025540


	//   ....[73]....
        /*0974*/ 	.word	0x00025570


	//   ....[74]....
        /*0978*/ 	.word	0x000255a0


	//   ....[75]....
        /*097c*/ 	.word	0x000255d0


	//   ....[76]....
        /*0980*/ 	.word	0x000255e0


	//   ....[77]....
        /*0984*/ 	.word	0x000255f0


	//   ....[78]....
        /*0988*/ 	.word	0x00025620


	//   ....[79]....
        /*098c*/ 	.word	0x00025650


	//   ....[80]....
        /*0990*/ 	.word	0x00025680


	//   ....[81]....
        /*0994*/ 	.word	0x00025690


	//   ....[82]....
        /*0998*/ 	.word	0x000256a0


	//   ....[83]....
        /*099c*/ 	.word	0x000256b0


	//   ....[84]....
        /*09a0*/ 	.word	0x00025c50


	//   ....[85]....
        /*09a4*/ 	.word	0x00025c90


	//   ....[86]....
        /*09a8*/ 	.word	0x00025cc0


	//   ....[87]....
        /*09ac*/ 	.word	0x00025cf0


	//   ....[88]....
        /*09b0*/ 	.word	0x00026310


	//   ....[89]....
        /*09b4*/ 	.word	0x00026350


	//   ....[90]....
        /*09b8*/ 	.word	0x00026410


	//   ....[91]....
        /*09bc*/ 	.word	0x00026430


	//   ....[92]....
        /*09c0*/ 	.word	0x000264f0


	//   ....[93]....
        /*09c4*/ 	.word	0x00026510


	//   ....[94]....
        /*09c8*/ 	.word	0x000265e0


	//   ....[95]....
        /*09cc*/ 	.word	0x00026600


	//   ....[96]....
        /*09d0*/ 	.word	0x00026dd0


	//   ....[97]....
        /*09d4*/ 	.word	0x00026de0


	//   ....[98]....
        /*09d8*/ 	.word	0x00026f20


	//   ....[99]....
        /*09dc*/ 	.word	0x00026f30


	//   ....[100]....
        /*09e0*/ 	.word	0x00027060


	//   ....[101]....
        /*09e4*/ 	.word	0x00027070


	//   ....[102]....
        /*09e8*/ 	.word	0x000271a0


	//   ....[103]....
        /*09ec*/ 	.word	0x000271b0


	//   ....[104]....
        /*09f0*/ 	.word	0x00027330


	//   ....[105]....
        /*09f4*/ 	.word	0x00027500


	//   ....[106]....
        /*09f8*/ 	.word	0x00027530


	//   ....[107]....
        /*09fc*/ 	.word	0x00027560


	//   ....[108]....
        /*0a00*/ 	.word	0x00027590


	//   ....[109]....
        /*0a04*/ 	.word	0x000275c0


	//   ....[110]....
        /*0a08*/ 	.word	0x000275f0


	//   ....[111]....
        /*0a0c*/ 	.word	0x00027760


	//   ....[112]....
        /*0a10*/ 	.word	0x00027790


	//   ....[113]....
        /*0a14*/ 	.word	0x000277c0


	//   ....[114]....
        /*0a18*/ 	.word	0x000277f0


	//   ....[115]....
        /*0a1c*/ 	.word	0x00027820


	//   ....[116]....
        /*0a20*/ 	.word	0x00027850


	//   ....[117]....
        /*0a24*/ 	.word	0x000278e0


	//   ....[118]....
        /*0a28*/ 	.word	0x00027940


	//   ....[119]....
        /*0a2c*/ 	.word	0x000279d0


	//   ....[120]....
        /*0a30*/ 	.word	0x00028980


	//   ....[121]....
        /*0a34*/ 	.word	0x0002ab30


	//   ....[122]....
        /*0a38*/ 	.word	0x0002ab50


	//   ....[123]....
        /*0a3c*/ 	.word	0x0002aba0


	//   ....[124]....
        /*0a40*/ 	.word	0x0002ac40


	//   ....[125]....
        /*0a44*/ 	.word	0x0002aca0


	//   ....[126]....
        /*0a48*/ 	.word	0x0002acc0


	//   ....[127]....
        /*0a4c*/ 	.word	0x0002acd0


	//   ....[128]....
        /*0a50*/ 	.word	0x0002ace0


	//   ....[129]....
        /*0a54*/ 	.word	0x0002ade0


	//   ....[130]....
        /*0a58*/ 	.word	0x0002adf0


	//   ....[131]....
        /*0a5c*/ 	.word	0x0002b2b0


	//   ....[132]....
        /*0a60*/ 	.word	0x0002b2d0


	//   ....[133]....
        /*0a64*/ 	.word	0x0002b3c0


	//   ....[134]....
        /*0a68*/ 	.word	0x0002b3e0


	//   ....[135]....
        /*0a6c*/ 	.word	0x0002b470


	//   ....[136]....
        /*0a70*/ 	.word	0x0002b490


	//   ....[137]....
        /*0a74*/ 	.word	0x0002b4a0


	//   ....[138]....
        /*0a78*/ 	.word	0x0002b530


	//   ....[139]....
        /*0a7c*/ 	.word	0x0002b590


	//   ....[140]....
        /*0a80*/ 	.word	0x0002b5a0


	//   ....[141]....
        /*0a84*/ 	.word	0x0002bd80


	//   ....[142]....
        /*0a88*/ 	.word	0x0002bdb0


	//   ....[143]....
        /*0a8c*/ 	.word	0x0002be70


	//   ....[144]....
        /*0a90*/ 	.word	0x0002be90


	//   ....[145]....
        /*0a94*/ 	.word	0x0002bf30


	//   ....[146]....
        /*0a98*/ 	.word	0x0002bf50


	//   ....[147]....
        /*0a9c*/ 	.word	0x0002bf60


	//   ....[148]....
        /*0aa0*/ 	.word	0x0002bff0


	//   ....[149]....
        /*0aa4*/ 	.word	0x0002c990


	//   ....[150]....
        /*0aa8*/ 	.word	0x0002c9c0


	//   ....[151]....
        /*0aac*/ 	.word	0x0002ca20


	//   ....[152]....
        /*0ab0*/ 	.word	0x0002ca50


	//   ....[153]....
        /*0ab4*/ 	.word	0x0002ca60


	//   ....[154]....
        /*0ab8*/ 	.word	0x0002cab0


	//   ....[155]....
        /*0abc*/ 	.word	0x0002cac0


	//   ....[156]....
        /*0ac0*/ 	.word	0x0002cb10


	//   ....[157]....
        /*0ac4*/ 	.word	0x0002cb20


	//   ....[158]....
        /*0ac8*/ 	.word	0x0002cb70


	//   ....[159]....
        /*0acc*/ 	.word	0x0002cfe0


	//   ....[160]....
        /*0ad0*/ 	.word	0x0002d000


	//   ....[161]....
        /*0ad4*/ 	.word	0x0002d010


	//   ....[162]....
        /*0ad8*/ 	.word	0x0002d020


	//   ....[163]....
        /*0adc*/ 	.word	0x0002d080


	//   ....[164]....
        /*0ae0*/ 	.word	0x0002d090


	//   ....[165]....
        /*0ae4*/ 	.word	0x0002d0f0


	//   ....[166]....
        /*0ae8*/ 	.word	0x0002d120


	//   ....[167]....
        /*0aec*/ 	.word	0x0002d160


	//   ....[168]....
        /*0af0*/ 	.word	0x0002d1c0


	//   ....[169]....
        /*0af4*/ 	.word	0x0002e3b0


	//   ....[170]....
        /*0af8*/ 	.word	0x0002e3e0


	//   ....[171]....
        /*0afc*/ 	.word	0x0002e420


	//   ....[172]....
        /*0b00*/ 	.word	0x0002e450


	//   ....[173]....
        /*0b04*/ 	.word	0x0002e480


	//   ....[174]....
        /*0b08*/ 	.word	0x0002e4b0


	//   ....[175]....
        /*0b0c*/ 	.word	0x0002e4e0


	//   ....[176]....
        /*0b10*/ 	.word	0x0002e510


	//   ....[177]....
        /*0b14*/ 	.word	0x0002e690


	//   ....[178]....
        /*0b18*/ 	.word	0x0002e6c0


	//   ....[179]....
        /*0b1c*/ 	.word	0x0002e6f0


	//   ....[180]....
        /*0b20*/ 	.word	0x0002e720


	//   ....[181]....
        /*0b24*/ 	.word	0x0002e750


	//   ....[182]....
        /*0b28*/ 	.word	0x0002e780


	//   ....[183]....
        /*0b2c*/ 	.word	0x0002e840


	//   ....[184]....
        /*0b30*/ 	.word	0x0002e860


	//   ....[185]....
        /*0b34*/ 	.word	0x0002e8d0


	//   ....[186]....
        /*0b38*/ 	.word	0x0002ef90


	//   ....[187]....
        /*0b3c*/ 	.word	0x0002f330


	//   ....[188]....
        /*0b40*/ 	.word	0x0002f3c0


	//   ....[189]....
        /*0b44*/ 	.word	0x0002f460


	//   ....[190]....
        /*0b48*/ 	.word	0x0002f4f0


	//   ....[191]....
        /*0b4c*/ 	.word	0x0002f5e0


	//   ....[192]....
        /*0b50*/ 	.word	0x0002f670


	//   ....[193]....
        /*0b54*/ 	.word	0x0002f710


	//   ....[194]....
        /*0b58*/ 	.word	0x0002f7a0


	//   ....[195]....
        /*0b5c*/ 	.word	0x0002f890


	//   ....[196]....
        /*0b60*/ 	.word	0x0002f920


	//   ....[197]....
        /*0b64*/ 	.word	0x0002f9c0


	//   ....[198]....
        /*0b68*/ 	.word	0x0002fa50


	//   ....[199]....
        /*0b6c*/ 	.word	0x0002fb90


	//   ....[200]....
        /*0b70*/ 	.word	0x0002fc30


	//   ....[201]....
        /*0b74*/ 	.word	0x0002fcc0


	//   ....[202]....
        /*0b78*/ 	.word	0x0002fd10


	//   ....[203]....
        /*0b7c*/ 	.word	0x0002fd60


	//   ....[204]....
        /*0b80*/ 	.word	0x0002fe30


	//   ....[205]....
        /*0b84*/ 	.word	0x0002fec0


	//   ....[206]....
        /*0b88*/ 	.word	0x0002ff10


	//   ....[207]....
        /*0b8c*/ 	.word	0x0002ff60


	//   ....[208]....
        /*0b90*/ 	.word	0x00030230


	//   ....[209]....
        /*0b94*/ 	.word	0x00030350


	//   ....[210]....
        /*0b98*/ 	.word	0x00030480


	//   ....[211]....
        /*0b9c*/ 	.word	0x00030530


	//   ....[212]....
        /*0ba0*/ 	.word	0x00030590


	//   ....[213]....
        /*0ba4*/ 	.word	0x00030610


	//   ....[214]....
        /*0ba8*/ 	.word	0x00030670


	//   ....[215]....
        /*0bac*/ 	.word	0x000306d0


	//   ....[216]....
        /*0bb0*/ 	.word	0x00030730


	//   ....[217]....
        /*0bb4*/ 	.word	0x000307b0


	//   ....[218]....
        /*0bb8*/ 	.word	0x00030810


	//   ....[219]....
        /*0bbc*/ 	.word	0x00030890


	//   ....[220]....
        /*0bc0*/ 	.word	0x000308f0


	//   ....[221]....
        /*0bc4*/ 	.word	0x00030970


	//   ....[222]....
        /*0bc8*/ 	.word	0x000309d0


	//   ....[223]....
        /*0bcc*/ 	.word	0x00030a50


	//   ....[224]....
        /*0bd0*/ 	.word	0x00030ab0


	//   ....[225]....
        /*0bd4*/ 	.word	0x00030b30


	//   ....[226]....
        /*0bd8*/ 	.word	0x00030b90


	//   ....[227]....
        /*0bdc*/ 	.word	0x00030c10


	//   ....[228]....
        /*0be0*/ 	.word	0x00030c70


	//   ....[229]....
        /*0be4*/ 	.word	0x00030cd0


	//   ....[230]....
        /*0be8*/ 	.word	0x00030d30


	//   ....[231]....
        /*0bec*/ 	.word	0x00030d90


	//   ....[232]....
        /*0bf0*/ 	.word	0x00030df0


	//   ....[233]....
        /*0bf4*/ 	.word	0x00030e70


	//   ....[234]....
        /*0bf8*/ 	.word	0x00030ed0


	//   ....[235]....
        /*0bfc*/ 	.word	0x00030f50


	//   ....[236]....
        /*0c00*/ 	.word	0x00030fb0


	//   ....[237]....
        /*0c04*/ 	.word	0x00031030


	//   ....[238]....
        /*0c08*/ 	.word	0x00031090


	//   ....[239]....
        /*0c0c*/ 	.word	0x00031120


	//   ....[240]....
        /*0c10*/ 	.word	0x00031210


	//   ....[241]....
        /*0c14*/ 	.word	0x00031260


	//   ....[242]....
        /*0c18*/ 	.word	0x000312f0


	//   ....[243]....
        /*0c1c*/ 	.word	0x00031380


	//   ....[244]....
        /*0c20*/ 	.word	0x00031410


	//   ....[245]....
        /*0c24*/ 	.word	0x000314a0


	//   ....[246]....
        /*0c28*/ 	.word	0x00031530


	//   ....[247]....
        /*0c2c*/ 	.word	0x000315c0


	//   ....[248]....
        /*0c30*/ 	.word	0x00031680


	//   ....[249]....
        /*0c34*/ 	.word	0x00031950


	//   ....[250]....
        /*0c38*/ 	.word	0x00031a50


	//   ....[251]....
        /*0c3c*/ 	.word	0x00031b00


	//   ....[252]....
        /*0c40*/ 	.word	0x00031c50


	//   ....[253]....
        /*0c44*/ 	.word	0x00031cb0


	//   ....[254]....
        /*0c48*/ 	.word	0x00031d60


	//   ....[255]....
        /*0c4c*/ 	.word	0x00031e20


	//   ....[0]....
        /*0c50*/ 	.word	0x00031f40


	//   ....[1]....
        /*0c54*/ 	.word	0x00031fa0


	//   ....[2]....
        /*0c58*/ 	.word	0x00032050


	//   ....[3]....
        /*0c5c*/ 	.word	0x00032110


	//   ....[4]....
        /*0c60*/ 	.word	0x00032270


	//   ....[5]....
        /*0c64*/ 	.word	0x00032330


	//   ....[6]....
        /*0c68*/ 	.word	0x00032480


	//   ....[7]....
        /*0c6c*/ 	.word	0x00032530


	//   ....[8]....
        /*0c70*/ 	.word	0x00032630


	//   ....[9]....
        /*0c74*/ 	.word	0x000326f0


	//   ....[10]....
        /*0c78*/ 	.word	0x00032750


	//   ....[11]....
        /*0c7c*/ 	.word	0x00032830


	//   ....[12]....
        /*0c80*/ 	.word	0x000328e0


	//   ....[13]....
        /*0c84*/ 	.word	0x000329b0


	//   ....[14]....
        /*0c88*/ 	.word	0x00032a60


	//   ....[15]....
        /*0c8c*/ 	.word	0x00032ad0


	//   ....[16]....
        /*0c90*/ 	.word	0x00032b30


	//   ....[17]....
        /*0c94*/ 	.word	0x00032c40


	//   ....[18]....
        /*0c98*/ 	.word	0x00032ca0


	//   ....[19]....
        /*0c9c*/ 	.word	0x00032dc0


	//   ....[20]....
        /*0ca0*/ 	.word	0x00032e20


	//   ....[21]....
        /*0ca4*/ 	.word	0x00032f00


	//   ....[22]....
        /*0ca8*/ 	.word	0x00033090


	//   ....[23]....
        /*0cac*/ 	.word	0x00033150


	//   ....[24]....
        /*0cb0*/ 	.word	0x00033200


	//   ....[25]....
        /*0cb4*/ 	.word	0x000332c0


	//   ....[26]....
        /*0cb8*/ 	.word	0x00033370


	//   ....[27]....
        /*0cbc*/ 	.word	0x00033420


	//   ....[28]....
        /*0cc0*/ 	.word	0x000334d0


	//   ....[29]....
        /*0cc4*/ 	.word	0x00033580


	//   ....[30]....
        /*0cc8*/ 	.word	0x000335e0


	//   ....[31]....
        /*0ccc*/ 	.word	0x000336c0


	//   ....[32]....
        /*0cd0*/ 	.word	0x000337b0


	//   ....[33]....
        /*0cd4*/ 	.word	0x00033850


	//   ....[34]....
        /*0cd8*/ 	.word	0x000338b0


	//   ....[35]....
        /*0cdc*/ 	.word	0x00033980


	//   ....[36]....
        /*0ce0*/ 	.word	0x000339e0


	//   ....[37]....
        /*0ce4*/ 	.word	0x00033ab0


	//   ....[38]....
        /*0ce8*/ 	.word	0x00033b10


	//   ....[39]....
        /*0cec*/ 	.word	0x00033be0


	//   ....[40]....
        /*0cf0*/ 	.word	0x00033c40


	//   ....[41]....
        /*0cf4*/ 	.word	0x00033d10


	//   ....[42]....
        /*0cf8*/ 	.word	0x00033ef0


	//   ....[43]....
        /*0cfc*/ 	.word	0x00033f90


	//   ....[44]....
        /*0d00*/ 	.word	0x000340b0


	//   ....[45]....
        /*0d04*/ 	.word	0x00034120


	//   ....[46]....
        /*0d08*/ 	.word	0x00034190


	//   ....[47]....
        /*0d0c*/ 	.word	0x00034200


	//   ....[48]....
        /*0d10*/ 	.word	0x00034270


	//   ....[49]....
        /*0d14*/ 	.word	0x000342f0


	//   ....[50]....
        /*0d18*/ 	.word	0x00034380


	//   ....[51]....
        /*0d1c*/ 	.word	0x00034410


	//   ....[52]....
        /*0d20*/ 	.word	0x00034480


	//   ....[53]....
        /*0d24*/ 	.word	0x000344f0


	//   ....[54]....
        /*0d28*/ 	.word	0x00034560


	//   ....[55]....
        /*0d2c*/ 	.word	0x000345e0


	//   ....[56]....
        /*0d30*/ 	.word	0x00034650


	//   ....[57]....
        /*0d34*/ 	.word	0x000346f0


	//   ....[58]....
        /*0d38*/ 	.word	0x00034780


	//   ....[59]....
        /*0d3c*/ 	.word	0x000348b0


	//----- nvinfo : EIATTR_REG_RECONFIG
	.align		4
.L_329:
        /*0d40*/ 	.byte	0x01, 0x54
	.zero		2


	//----- nvinfo : EIATTR_SYSCALL_OFFSETS
	.align		4
        /*0d44*/ 	.byte	0x04, 0x46
        /*0d46*/ 	.short	(.L_331 - .L_330)


	//   ....[0]....
.L_330:
        /*0d48*/ 	.word	0x00001d40


	//   ....[1]....
        /*0d4c*/ 	.word	0x00001e90


	//   ....[2]....
        /*0d50*/ 	.word	0x00010700


	//   ....[3]....
        /*0d54*/ 	.word	0x00010c80


	//   ....[4]....
        /*0d58*/ 	.word	0x00029c90


	//   ....[5]....
        /*0d5c*/ 	.word	0x00029e20


	//   ....[6]....
        /*0d60*/ 	.word	0x00029f70


	//   ....[7]....
        /*0d64*/ 	.word	0x0002a0b0


	//   ....[8]....
        /*0d68*/ 	.word	0x0002b9d0


	//----- nvinfo : EIATTR_MBARRIER_INSTR_OFFSETS
	.align		4
.L_331:
        /*0d6c*/ 	.byte	0x04, 0x39
        /*0d6e*/ 	.short	(.L_333 - .L_332)


	//   ....[0]....
.L_332:
        /*0d70*/ 	.word	0x00000270
        /*0d74*/ 	.word	0x000000ff
        /*0d78*/ 	.word	0x00029800
        /*0d7c*/ 	.short	0x0100
        /*0d7e*/ 	.byte	0x08
	.zero		1


	//   ....[1]....
        /*0d80*/ 	.word	0x00000280
        /*0d84*/ 	.word	0x000000ff
        /*0d88*/ 	.word	0x00029820
        /*0d8c*/ 	.short	0x0100
        /*0d8e*/ 	.byte	0x08
	.zero		1


	//   ....[2]....
        /*0d90*/ 	.word	0x00000370
        /*0d94*/ 	.word	0x000000ff
        /*0d98*/ 	.word	0x00029830
        /*0d9c*/ 	.short	0x0100
        /*0d9e*/ 	.byte	0x08
	.zero		1


	//   ....[3]....
        /*0da0*/ 	.word	0x00000380
        /*0da4*/ 	.word	0x000000ff
        /*0da8*/ 	.word	0x00029840
        /*0dac*/ 	.short	0x0100
        /*0dae*/ 	.byte	0x08
	.zero		1


	//   ....[4]....
        /*0db0*/ 	.word	0x00000390
        /*0db4*/ 	.word	0x000000ff
        /*0db8*/ 	.word	0x00029838
        /*0dbc*/ 	.short	0x0100
        /*0dbe*/ 	.byte	0x08
	.zero		1


	//   ....[5]....
        /*0dc0*/ 	.word	0x000003a0
        /*0dc4*/ 	.word	0x000000ff
        /*0dc8*/ 	.word	0x00029848
        /*0dcc*/ 	.short	0x0100
        /*0dce*/ 	.byte	0x08
	.zero		1


	//   ....[6]....
        /*0dd0*/ 	.word	0x000004d0
        /*0dd4*/ 	.word	0x000000ff
        /*0dd8*/ 	.word	0x00029850
        /*0ddc*/ 	.short	0x0100
        /*0dde*/ 	.byte	0x08
	.zero		1


	//   ....[7]....
        /*0de0*/ 	.word	0x000004e0
        /*0de4*/ 	.word	0x000000ff
        /*0de8*/ 	.word	0x00029860
        /*0dec*/ 	.short	0x0100
        /*0dee*/ 	.byte	0x08
	.zero		1


	//   ....[8]....
        /*0df0*/ 	.word	0x000004f0
        /*0df4*/ 	.word	0x000000ff
        /*0df8*/ 	.word	0x00029858
        /*0dfc*/ 	.short	0x0100
        /*0dfe*/ 	.byte	0x08
	.zero		1


	//   ....[9]....
        /*0e00*/ 	.word	0x00000500
        /*0e04*/ 	.word	0x000000ff
        /*0e08*/ 	.word	0x00029868
        /*0e0c*/ 	.short	0x0100
        /*0e0e*/ 	.byte	0x08
	.zero		1


	//   ....[10]....
        /*0e10*/ 	.word	0x000005f0
        /*0e14*/ 	.word	0x000000ff
        /*0e18*/ 	.word	0x00029870
        /*0e1c*/ 	.short	0x0100
        /*0e1e*/ 	.byte	0x06
	.zero		1


	//   ....[11]....
        /*0e20*/ 	.word	0x00000600
        /*0e24*/ 	.word	0x000000ff
        /*0e28*/ 	.word	0x00029880
        /*0e2c*/ 	.short	0x0100
        /*0e2e*/ 	.byte	0x06
	.zero		1


	//   ....[12]....
        /*0e30*/ 	.word	0x00000610
        /*0e34*/ 	.word	0x000000ff
        /*0e38*/ 	.word	0x00029878
        /*0e3c*/ 	.short	0x0100
        /*0e3e*/ 	.byte	0x06
	.zero		1


	//   ....[13]....
        /*0e40*/ 	.word	0x00000620
        /*0e44*/ 	.word	0x000000ff
        /*0e48*/ 	.word	0x00029888
        /*0e4c*/ 	.short	0x0100
        /*0e4e*/ 	.byte	0x06
	.zero		1


	//   ....[14]....
        /*0e50*/ 	.word	0x00000750
        /*0e54*/ 	.word	0x000000ff
        /*0e58*/ 	.word	0x00029890
        /*0e5c*/ 	.short	0x0100
        /*0e5e*/ 	.byte	0x08
	.zero		1


	//   ....[15]....
        /*0e60*/ 	.word	0x00000760
        /*0e64*/ 	.word	0x000000ff
        /*0e68*/ 	.word	0x000298a0
        /*0e6c*/ 	.short	0x0100
        /*0e6e*/ 	.byte	0x08
	.zero		1


	//   ....[16]....
        /*0e70*/ 	.word	0x00000770
        /*0e74*/ 	.word	0x000000ff
        /*0e78*/ 	.word	0x00029898
        /*0e7c*/ 	.short	0x0100
        /*0e7e*/ 	.byte	0x08
	.zero		1


	//   ....[17]....
        /*0e80*/ 	.word	0x00000780
        /*0e84*/ 	.word	0x000000ff
        /*0e88*/ 	.word	0x000298a8
        /*0e8c*/ 	.short	0x0100
        /*0e8e*/ 	.byte	0x08
	.zero		1


	//   ....[18]....
        /*0e90*/ 	.word	0x000008c0
        /*0e94*/ 	.word	0x000000ff
        /*0e98*/ 	.word	0x000298b0
        /*0e9c*/ 	.short	0x0100
        /*0e9e*/ 	.byte	0x08
	.zero		1


	//   ....[19]....
        /*0ea0*/ 	.word	0x000008d0
        /*0ea4*/ 	.word	0x000000ff
        /*0ea8*/ 	.word	0x000298c0
        /*0eac*/ 	.short	0x0100
        /*0eae*/ 	.byte	0x08
	.zero		1


	//   ....[20]....
        /*0eb0*/ 	.word	0x000008e0
        /*0eb4*/ 	.word	0x000000ff
        /*0eb8*/ 	.word	0x000298b8
        /*0ebc*/ 	.short	0x0100
        /*0ebe*/ 	.byte	0x08
	.zero		1


	//   ....[21]....
        /*0ec0*/ 	.word	0x000008f0
        /*0ec4*/ 	.word	0x000000ff
        /*0ec8*/ 	.word	0x000298c8
        /*0ecc*/ 	.short	0x0100
        /*0ece*/ 	.byte	0x08
	.zero		1


	//   ....[22]....
        /*0ed0*/ 	.word	0x00003690
        /*0ed4*/ 	.word	0x0000005e
        /*0ed8*/ 	.word	0x00029890
        /*0edc*/ 	.short	0x010a
        /*0ede*/ 	.byte	0x3f
	.zero		1


	//   ....[23]....
        /*0ee0*/ 	.word	0x00009690
        /*0ee4*/ 	.word	0x0000005e
        /*0ee8*/ 	.word	0x00029890
        /*0eec*/ 	.short	0x010a
        /*0eee*/ 	.byte	0x3f
	.zero		1


	//   ....[24]....
        /*0ef0*/ 	.word	0x0000f360
        /*0ef4*/ 	.word	0x0000005e
        /*0ef8*/ 	.word	0x00029890
        /*0efc*/ 	.short	0x010a
        /*0efe*/ 	.byte	0x3f
	.zero		1


	//   ....[25]....
        /*0f00*/ 	.word	0x0000fac0
        /*0f04*/ 	.word	0x0000000b
        /*0f08*/ 	.word	0x00000000
        /*0f0c*/ 	.short	0x0101
        /*0f0e*/ 	.byte	0x3f
	.zero		1


	//   ....[26]....
        /*0f10*/ 	.word	0x0000fb00
        /*0f14*/ 	.word	0x0000005e
        /*0f18*/ 	.word	0x000298b0
        /*0f1c*/ 	.short	0x010a
        /*0f1e*/ 	.byte	0x3f
	.zero		1


	//   ....[27]....
        /*0f20*/ 	.word	0x00010120
        /*0f24*/ 	.word	0x0000005e
        /*0f28*/ 	.word	0x00000000
        /*0f2c*/ 	.short	0x0101
        /*0f2e*/ 	.byte	0x3f
	.zero		1


	//   ....[28]....
        /*0f30*/ 	.word	0x00010a00
        /*0f34*/ 	.word	0x00000012
        /*0f38*/ 	.word	0x00029800
        /*0f3c*/ 	.short	0x010a
        /*0f3e*/ 	.byte	0x3f
	.zero		1


	//   ....[29]....
        /*0f40*/ 	.word	0x00010a50
        /*0f44*/ 	.word	0x00000012
        /*0f48*/ 	.word	0x00029800
        /*0f4c*/ 	.short	0x010a
        /*0f4e*/ 	.byte	0x3f
	.zero		1


	//   ....[30]....
        /*0f50*/ 	.word	0x00011440
        /*0f54*/ 	.word	0x00000012
        /*0f58*/ 	.word	0x00029800
        /*0f5c*/ 	.short	0x010a
        /*0f5e*/ 	.byte	0x3f
	.zero		1


	//   ....[31]....
        /*0f60*/ 	.word	0x00014920
        /*0f64*/ 	.word	0x00000012
        /*0f68*/ 	.word	0x00029800
        /*0f6c*/ 	.short	0x010a
        /*0f6e*/ 	.byte	0x3f
	.zero		1


	//   ....[32]....
        /*0f70*/ 	.word	0x00017a40
        /*0f74*/ 	.word	0x00000000
        /*0f78*/ 	.word	0x00029830
        /*0f7c*/ 	.short	0x010a
        /*0f7e*/ 	.byte	0x3f
	.zero		1


	//   ....[33]....
        /*0f80*/ 	.word	0x00017a80
        /*0f84*/ 	.word	0x00000000
        /*0f88*/ 	.word	0x00029830
        /*0f8c*/ 	.short	0x010a
        /*0f8e*/ 	.byte	0x3f
	.zero		1


	//   ....[34]....
        /*0f90*/ 	.word	0x0001abf0
        /*0f94*/ 	.word	0x0000003c
        /*0f98*/ 	.word	0x00000000
        /*0f9c*/ 	.short	0x0101
        /*0f9e*/ 	.byte	0x3f
	.zero		1


	//   ....[35]....
        /*0fa0*/ 	.word	0x0001bca0
        /*0fa4*/ 	.word	0x0000000b
        /*0fa8*/ 	.word	0x00029830
        /*0fac*/ 	.short	0x010a
        /*0fae*/ 	.byte	0x3f
	.zero		1


	//   ....[36]....
        /*0fb0*/ 	.word	0x0001bcf0
        /*0fb4*/ 	.word	0x0000000b
        /*0fb8*/ 	.word	0x00029830
        /*0fbc*/ 	.short	0x010a
        /*0fbe*/ 	.byte	0x3f
	.zero		1


	//   ....[37]....
        /*0fc0*/ 	.word	0x0001cdf0
        /*0fc4*/ 	.word	0x0000000a
        /*0fc8*/ 	.word	0x00029850
        /*0fcc*/ 	.short	0x010a
        /*0fce*/ 	.byte	0x3f
	.zero		1


	//   ....[38]....
        /*0fd0*/ 	.word	0x0001ce30
        /*0fd4*/ 	.word	0x0000000a
        /*0fd8*/ 	.word	0x00029850
        /*0fdc*/ 	.short	0x010a
        /*0fde*/ 	.byte	0x3f
	.zero		1


	//   ....[39]....
        /*0fe0*/ 	.word	0x0001f190
        /*0fe4*/ 	.word	0x000000a2
        /*0fe8*/ 	.word	0x00000000
        /*0fec*/ 	.short	0x0101
        /*0fee*/ 	.byte	0x3f
	.zero		1


	//   ....[40]....
        /*0ff0*/ 	.word	0x0001fd30
        /*0ff4*/ 	.word	0x00000005
        /*0ff8*/ 	.word	0x00000000
        /*0ffc*/ 	.short	0x0101
        /*0ffe*/ 	.byte	0x3f
	.zero		1


	//   ....[41]....
        /*1000*/ 	.word	0x00020460
        /*1004*/ 	.word	0x0000000a
        /*1008*/ 	.word	0x00029830
        /*100c*/ 	.short	0x010a
        /*100e*/ 	.byte	0x3f
	.zero		1


	//   ....[42]....
        /*1010*/ 	.word	0x000204b0
        /*1014*/ 	.word	0x0000000a
        /*1018*/ 	.word	0x00029830
        /*101c*/ 	.short	0x010a
        /*101e*/ 	.byte	0x3f
	.zero		1


	//   ....[43]....
        /*1020*/ 	.word	0x00021580
        /*1024*/ 	.word	0x0000000a
        /*1028*/ 	.word	0x00029850
        /*102c*/ 	.short	0x010a
        /*102e*/ 	.byte	0x3f
	.zero		1


	//   ....[44]....
        /*1030*/ 	.word	0x000215c0
        /*1034*/ 	.word	0x0000000a
        /*1038*/ 	.word	0x00029850
        /*103c*/ 	.short	0x010a
        /*103e*/ 	.byte	0x3f
	.zero		1


	//   ....[45]....
        /*1040*/ 	.word	0x00022ce0
        /*1044*/ 	.word	0x0000009e
        /*1048*/ 	.word	0x00000000
        /*104c*/ 	.short	0x0101
        /*104e*/ 	.byte	0x3f
	.zero		1


	//   ....[46]....
        /*1050*/ 	.word	0x00023990
        /*1054*/ 	.word	0x00000007
        /*1058*/ 	.word	0x00000000
        /*105c*/ 	.short	0x0101
        /*105e*/ 	.byte	0x3f
	.zero		1


	//   ....[47]....
        /*1060*/ 	.word	0x00024000
        /*1064*/ 	.word	0x0000000b
        /*1068*/ 	.word	0x00029850
        /*106c*/ 	.short	0x010a
        /*106e*/ 	.byte	0x3f
	.zero		1


	//   ....[48]....
        /*1070*/ 	.word	0x00024080
        /*1074*/ 	.word	0x0000000b
        /*1078*/ 	.word	0x00029850
        /*107c*/ 	.short	0x010a
        /*107e*/ 	.byte	0x3f
	.zero		1


	//   ....[49]....
        /*1080*/ 	.word	0x000246d0
        /*1084*/ 	.word	0x00000000
        /*1088*/ 	.word	0x00000000
        /*108c*/ 	.short	0x0101
        /*108e*/ 	.byte	0x3f
	.zero		1


	//   ....[50]....
        /*1090*/ 	.word	0x00026340
        /*1094*/ 	.word	0x00000000
        /*1098*/ 	.word	0x00000000
        /*109c*/ 	.short	0x0101
        /*109e*/ 	.byte	0x3f
	.zero		1


	//   ....[51]....
        /*10a0*/ 	.word	0x00028a60
        /*10a4*/ 	.word	0x00000016
        /*10a8*/ 	.word	0x00029820
        /*10ac*/ 	.short	0x010a
        /*10ae*/ 	.byte	0x3f
	.zero		1


	//   ....[52]....
        /*10b0*/ 	.word	0x00028af0
        /*10b4*/ 	.word	0x00000009
        /*10b8*/ 	.word	0x000298a0
        /*10bc*/ 	.short	0x010a
        /*10be*/ 	.byte	0x3f
	.zero		1


	//   ....[53]....
        /*10c0*/ 	.word	0x00028f20
        /*10c4*/ 	.word	0x00000009
        /*10c8*/ 	.word	0x000298c0
        /*10cc*/ 	.short	0x010a
        /*10ce*/ 	.byte	0x3f
	.zero		1


	//   ....[54]....
        /*10d0*/ 	.word	0x00029260
        /*10d4*/ 	.word	0x00000008
        /*10d8*/ 	.word	0x000298a0
        /*10dc*/ 	.short	0x010a
        /*10de*/ 	.byte	0x3f
	.zero		1


	//   ....[55]....
        /*10e0*/ 	.word	0x00029680
        /*10e4*/ 	.word	0x00000008
        /*10e8*/ 	.word	0x000298c0
        /*10ec*/ 	.short	0x010a
        /*10ee*/ 	.byte	0x3f
	.zero		1


	//   ....[56]....
        /*10f0*/ 	.word	0x0002a7d0
        /*10f4*/ 	.word	0x00000000
        /*10f8*/ 	.word	0x00029880
        /*10fc*/ 	.short	0x010a
        /*10fe*/ 	.byte	0x3f
	.zero		1


	//   ....[57]....
        /*1100*/ 	.word	0x0002af00
        /*1104*/ 	.word	0x00000000
        /*1108*/ 	.word	0x00029870
        /*110c*/ 	.short	0x0107
        /*110e*/ 	.byte	0x3f
	.zero		1


	//   ....[58]....
        /*1110*/ 	.word	0x0002afc0
        /*1114*/ 	.word	0x00000000
        /*1118*/ 	.word	0x00029870
        /*111c*/ 	.short	0x0101
        /*111e*/ 	.byte	0x3f
	.zero		1


	//   ....[59]....
        /*1120*/ 	.word	0x0002b010
        /*1124*/ 	.word	0x00000000
        /*1128*/ 	.word	0x00029840
        /*112c*/ 	.short	0x010a
        /*112e*/ 	.byte	0x3f
	.zero		1


	//   ....[60]....
        /*1130*/ 	.word	0x0002b6e0
        /*1134*/ 	.word	0x00000000
        /*1138*/ 	.word	0x00029830
        /*113c*/ 	.short	0x0107
        /*113e*/ 	.byte	0x3f
	.zero		1


	//   ....[61]....
        /*1140*/ 	.word	0x0002b7c0
        /*1144*/ 	.word	0x00000000
        /*1148*/ 	.word	0x00029830
        /*114c*/ 	.short	0x0101
        /*114e*/ 	.byte	0x3f
	.zero		1


	//   ....[62]....
        /*1150*/ 	.word	0x0002c0d0
        /*1154*/ 	.word	0x00000016
        /*1158*/ 	.word	0x00029800
        /*115c*/ 	.short	0x0107
        /*115e*/ 	.byte	0x3f
	.zero		1


	//   ....[63]....
        /*1160*/ 	.word	0x0002c1d0
        /*1164*/ 	.word	0x00000016
        /*1168*/ 	.word	0x00029800
        /*116c*/ 	.short	0x0101
        /*116e*/ 	.byte	0x3f
	.zero		1


	//   ....[64]....
        /*1170*/ 	.word	0x0002c1f0
        /*1174*/ 	.word	0x00000016
        /*1178*/ 	.word	0x00029820
        /*117c*/ 	.short	0x010a
        /*117e*/ 	.byte	0x3f
	.zero		1


	//   ....[65]....
        /*1180*/ 	.word	0x0002c6c0
        /*1184*/ 	.word	0x00000000
        /*1188*/ 	.word	0x00029880
        /*118c*/ 	.short	0x010a
        /*118e*/ 	.byte	0x3f
	.zero		1


	//   ....[66]....
        /*1190*/ 	.word	0x0002cc30
        /*1194*/ 	.word	0x00000000
        /*1198*/ 	.word	0x00029870
        /*119c*/ 	.short	0x0107
        /*119e*/ 	.byte	0x3f
	.zero		1


	//   ....[67]....
        /*11a0*/ 	.word	0x0002ccf0
        /*11a4*/ 	.word	0x00000000
        /*11a8*/ 	.word	0x00029870
        /*11ac*/ 	.short	0x0101
        /*11ae*/ 	.byte	0x3f
	.zero		1


	//   ....[68]....
        /*11b0*/ 	.word	0x0002cd20
        /*11b4*/ 	.word	0x00000000
        /*11b8*/ 	.word	0x00029840
        /*11bc*/ 	.short	0x010a
        /*11be*/ 	.byte	0x3f
	.zero		1


	//   ....[69]....
        /*11c0*/ 	.word	0x0002d260
        /*11c4*/ 	.word	0x00000000
        /*11c8*/ 	.word	0x00029830
        /*11cc*/ 	.short	0x0107
        /*11ce*/ 	.byte	0x3f
	.zero		1


	//   ....[70]....
        /*11d0*/ 	.word	0x0002d320
        /*11d4*/ 	.word	0x00000000
        /*11d8*/ 	.word	0x00029830
        /*11dc*/ 	.short	0x0101
        /*11de*/ 	.byte	0x3f
	.zero		1


	//   ....[71]....
        /*11e0*/ 	.word	0x0002d3b0
        /*11e4*/ 	.word	0x00000003
        /*11e8*/ 	.word	0x00029870
        /*11ec*/ 	.short	0x010a
        /*11ee*/ 	.byte	0x3f
	.zero		1


	//   ....[72]....
        /*11f0*/ 	.word	0x0002d440
        /*11f4*/ 	.word	0x00000003
        /*11f8*/ 	.word	0x00029860
        /*11fc*/ 	.short	0x010a
        /*11fe*/ 	.byte	0x3f
	.zero		1


	//   ....[73]....
        /*1200*/ 	.word	0x0002d950
        /*1204*/ 	.word	0x00000003
        /*1208*/ 	.word	0x00029850
        /*120c*/ 	.short	0x0101
        /*120e*/ 	.byte	0x3f
	.zero		1


	//   ....[74]....
        /*1210*/ 	.word	0x0002d9e0
        /*1214*/ 	.word	0x00000003
        /*1218*/ 	.word	0x00000000
        /*121c*/ 	.short	0x0101
        /*121e*/ 	.byte	0x3f
	.zero		1


	//   ....[75]....
        /*1220*/ 	.word	0x0002dba0
        /*1224*/ 	.word	0x00000011
        /*1228*/ 	.word	0x00029870
        /*122c*/ 	.short	0x010a
        /*122e*/ 	.byte	0x3f
	.zero		1


	//   ....[76]....
        /*1230*/ 	.word	0x0002dc20
        /*1234*/ 	.word	0x00000011
        /*1238*/ 	.word	0x00029860
        /*123c*/ 	.short	0x010a
        /*123e*/ 	.byte	0x3f
	.zero		1


	//   ....[77]....
        /*1240*/ 	.word	0x0002e140
        /*1244*/ 	.word	0x00000011
        /*1248*/ 	.word	0x00029850
        /*124c*/ 	.short	0x0101
        /*124e*/ 	.byte	0x3f
	.zero		1


	//   ....[78]....
        /*1250*/ 	.word	0x0002e200
        /*1254*/ 	.word	0x00000011
        /*1258*/ 	.word	0x00000000
        /*125c*/ 	.short	0x0101
        /*125e*/ 	.byte	0x3f
	.zero		1


	//   ....[79]....
        /*1260*/ 	.word	0x0002ef10
        /*1264*/ 	.word	0x00000004
        /*1268*/ 	.word	0x00029820
        /*126c*/ 	.short	0x010a
        /*126e*/ 	.byte	0x3f
	.zero		1


	//   ....[80]....
        /*1270*/ 	.word	0x0002f080
        /*1274*/ 	.word	0x00000005
        /*1278*/ 	.word	0x00029840
        /*127c*/ 	.short	0x010a
        /*127e*/ 	.byte	0x3f
	.zero		1


	//   ....[81]....
        /*1280*/ 	.word	0x0002f120
        /*1284*/ 	.word	0x00000017
        /*1288*/ 	.word	0x00029840
        /*128c*/ 	.short	0x010a
        /*128e*/ 	.byte	0x3f
	.zero		1


	//   ....[82]....
        /*1290*/ 	.word	0x0002f160
        /*1294*/ 	.word	0x00000005
        /*1298*/ 	.word	0x00029860
        /*129c*/ 	.short	0x010a
        /*129e*/ 	.byte	0x3f
	.zero		1


	//   ....[83]....
        /*12a0*/ 	.word	0x0002f1a0
        /*12a4*/ 	.word	0x00000017
        /*12a8*/ 	.word	0x00029860
        /*12ac*/ 	.short	0x010a
        /*12ae*/ 	.byte	0x3f
	.zero		1


	//   ....[84]....
        /*12b0*/ 	.word	0x0002f1e0
        /*12b4*/ 	.word	0x00000005
        /*12b8*/ 	.word	0x00029880
        /*12bc*/ 	.short	0x010a
        /*12be*/ 	.byte	0x3f
	.zero		1


	//   ....[85]....
        /*12c0*/ 	.word	0x0002f220
        /*12c4*/ 	.word	0x00000017
        /*12c8*/ 	.word	0x00029880
        /*12cc*/ 	.short	0x010a
        /*12ce*/ 	.byte	0x3f
	.zero		1


	//   ....[86]....
        /*12d0*/ 	.word	0x0002f280
        /*12d4*/ 	.word	0x0000005e
        /*12d8*/ 	.word	0x00029890
        /*12dc*/ 	.short	0x010a
        /*12de*/ 	.byte	0x3f
	.zero		1


	//   ....[87]....
        /*12e0*/ 	.word	0x0002f530
        /*12e4*/ 	.word	0x0000005e
        /*12e8*/ 	.word	0x00029890
        /*12ec*/ 	.short	0x010a
        /*12ee*/ 	.byte	0x3f
	.zero		1


	//   ....[88]....
        /*12f0*/ 	.word	0x0002f7e0
        /*12f4*/ 	.word	0x0000005e
        /*12f8*/ 	.word	0x00029890
        /*12fc*/ 	.short	0x010a
        /*12fe*/ 	.byte	0x3f
	.zero		1


	//   ....[89]....
        /*1300*/ 	.word	0x0002fa90
        /*1304*/ 	.word	0x0000005e
        /*1308*/ 	.word	0x000298b0
        /*130c*/ 	.short	0x010a
        /*130e*/ 	.byte	0x3f
	.zero		1


	//   ....[90]....
        /*1310*/ 	.word	0x0002fd90
        /*1314*/ 	.word	0x00000012
        /*1318*/ 	.word	0x00029800
        /*131c*/ 	.short	0x010a
        /*131e*/ 	.byte	0x3f
	.zero		1


	//   ....[91]....
        /*1320*/ 	.word	0x0002ffa0
        /*1324*/ 	.word	0x00000012
        /*1328*/ 	.word	0x00029800
        /*132c*/ 	.short	0x010a
        /*132e*/ 	.byte	0x3f
	.zero		1


	//   ....[92]....
        /*1330*/ 	.word	0x0002fff0
        /*1334*/ 	.word	0x00000000
        /*1338*/ 	.word	0x00029830
        /*133c*/ 	.short	0x010a
        /*133e*/ 	.byte	0x3f
	.zero		1


	//   ....[93]....
        /*1340*/ 	.word	0x00030040
        /*1344*/ 	.word	0x0000000b
        /*1348*/ 	.word	0x00029830
        /*134c*/ 	.short	0x010a
        /*134e*/ 	.byte	0x3f
	.zero		1


	//   ....[94]....
        /*1350*/ 	.word	0x00030090
        /*1354*/ 	.word	0x0000000a
        /*1358*/ 	.word	0x00029850
        /*135c*/ 	.short	0x010a
        /*135e*/ 	.byte	0x3f
	.zero		1


	//   ....[95]....
        /*1360*/ 	.word	0x000300e0
        /*1364*/ 	.word	0x0000000a
        /*1368*/ 	.word	0x00029830
        /*136c*/ 	.short	0x010a
        /*136e*/ 	.byte	0x3f
	.zero		1


	//   ....[96]....
        /*1370*/ 	.word	0x00030130
        /*1374*/ 	.word	0x0000000a
        /*1378*/ 	.word	0x00029850
        /*137c*/ 	.short	0x010a
        /*137e*/ 	.byte	0x3f
	.zero		1


	//   ....[97]....
        /*1380*/ 	.word	0x00030180
        /*1384*/ 	.word	0x0000000b
        /*1388*/ 	.word	0x00029850
        /*138c*/ 	.short	0x010a
        /*138e*/ 	.byte	0x3f
	.zero		1


	//   ....[98]....
        /*1390*/ 	.word	0x00031740
        /*1394*/ 	.word	0x00000016
        /*1398*/ 	.word	0x00029820
        /*139c*/ 	.short	0x010a
        /*139e*/ 	.byte	0x3f
	.zero		1


	//   ....[99]....
        /*13a0*/ 	.word	0x00031790
        /*13a4*/ 	.word	0x00000009
        /*13a8*/ 	.word	0x000298a0
        /*13ac*/ 	.short	0x010a
        /*13ae*/ 	.byte	0x3f
	.zero		1


	//   ....[100]....
        /*13b0*/ 	.word	0x000317e0
        /*13b4*/ 	.word	0x00000009
        /*13b8*/ 	.word	0x000298c0
        /*13bc*/ 	.short	0x010a
        /*13be*/ 	.byte	0x3f
	.zero		1


	//   ....[101]....
        /*13c0*/ 	.word	0x00031830
        /*13c4*/ 	.word	0x00000008
        /*13c8*/ 	.word	0x000298a0
        /*13cc*/ 	.short	0x010a
        /*13ce*/ 	.byte	0x3f
	.zero		1


	//   ....[102]....
        /*13d0*/ 	.word	0x00031880
        /*13d4*/ 	.word	0x00000008
        /*13d8*/ 	.word	0x000298c0
        /*13dc*/ 	.short	0x010a
        /*13de*/ 	.byte	0x3f
	.zero		1


	//   ....[103]....
        /*13e0*/ 	.word	0x000319a0
        /*13e4*/ 	.word	0x00000000
        /*13e8*/ 	.word	0x00029880
        /*13ec*/ 	.short	0x010a
        /*13ee*/ 	.byte	0x3f
	.zero		1


	//   ....[104]....
        /*13f0*/ 	.word	0x000321c0
        /*13f4*/ 	.word	0x00000000
        /*13f8*/ 	.word	0x00029840
        /*13fc*/ 	.short	0x010a
        /*13fe*/ 	.byte	0x3f
	.zero		1


	//   ....[105]....
        /*1400*/ 	.word	0x00032f90
        /*1404*/ 	.word	0x00000016
        /*1408*/ 	.word	0x00029820
        /*140c*/ 	.short	0x010a
        /*140e*/ 	.byte	0x3f
	.zero		1


	//   ....[106]....
        /*1410*/ 	.word	0x00032fe0
        /*1414*/ 	.word	0x00000000
        /*1418*/ 	.word	0x00029880
        /*141c*/ 	.short	0x010a
        /*141e*/ 	.byte	0x3f
	.zero		1


	//   ....[107]....
        /*1420*/ 	.word	0x00033700
        /*1424*/ 	.word	0x00000000
        /*1428*/ 	.word	0x00029840
        /*142c*/ 	.short	0x010a
        /*142e*/ 	.byte	0x3f
	.zero		1


	//   ....[108]....
        /*1430*/ 	.word	0x00033d50
        /*1434*/ 	.word	0x00000003
        /*1438*/ 	.word	0x00029870
        /*143c*/ 	.short	0x010a
        /*143e*/ 	.byte	0x3f
	.zero		1


	//   ....[109]....
        /*1440*/ 	.word	0x00033da0
        /*1444*/ 	.word	0x00000003
        /*1448*/ 	.word	0x00029860
        /*144c*/ 	.short	0x010a
        /*144e*/ 	.byte	0x3f
	.zero		1


	//   ....[110]....
        /*1450*/ 	.word	0x00033df0
        /*1454*/ 	.word	0x00000011
        /*1458*/ 	.word	0x00029870
        /*145c*/ 	.short	0x010a
        /*145e*/ 	.byte	0x3f
	.zero		1


	//   ....[111]....
        /*1460*/ 	.word	0x00033e40
        /*1464*/ 	.word	0x00000011
        /*1468*/ 	.word	0x00029860
        /*146c*/ 	.short	0x010a
        /*146e*/ 	.byte	0x3f
	.zero		1


	//   ....[112]....
        /*1470*/ 	.word	0x000347d0
        /*1474*/ 	.word	0x00000004
        /*1478*/ 	.word	0x00029820
        /*147c*/ 	.short	0x010a
        /*147e*/ 	.byte	0x3f
	.zero		1


	//   ....[113]....
        /*1480*/ 	.word	0x00034970
        /*1484*/ 	.word	0x00000005
        /*1488*/ 	.word	0x00029840
        /*148c*/ 	.short	0x010a
        /*148e*/ 	.byte	0x3f
	.zero		1


	//   ....[114]....
        /*1490*/ 	.word	0x000349c0
        /*1494*/ 	.word	0x00000017
        /*1498*/ 	.word	0x00029840
        /*149c*/ 	.short	0x010a
        /*149e*/ 	.byte	0x3f
	.zero		1


	//   ....[115]....
        /*14a0*/ 	.word	0x00034a10
        /*14a4*/ 	.word	0x00000005
        /*14a8*/ 	.word	0x00029860
        /*14ac*/ 	.short	0x010a
        /*14ae*/ 	.byte	0x3f
	.zero		1


	//   ....[116]....
        /*14b0*/ 	.word	0x00034a60
        /*14b4*/ 	.word	0x00000017
        /*14b8*/ 	.word	0x00029860
        /*14bc*/ 	.short	0x010a
        /*14be*/ 	.byte	0x3f
	.zero		1


	//   ....[117]....
        /*14c0*/ 	.word	0x00034ab0
        /*14c4*/ 	.word	0x00000005
        /*14c8*/ 	.word	0x00029880
        /*14cc*/ 	.short	0x010a
        /*14ce*/ 	.byte	0x3f
	.zero		1


	//----- nvinfo : EIATTR_NUM_MBARRIERS
	.align		4
.L_333:
        /*14d0*/ 	.byte	0x03, 0x38
        /*14d2*/ 	.short	0x0016


	//----- nvinfo : EIATTR_EXIT_INSTR_OFFSETS
	.align		4
        /*14d4*/ 	.byte	0x04, 0x1c
        /*14d6*/ 	.short	(.L_335 - .L_334)


	//   ....[0]....
.L_334:
        /*14d8*/ 	.word	0x0002f270


	//----- nvinfo : EIATTR_MAX_THREADS
	.align		4
.L_335:
        /*14dc*/ 	.byte	0x04, 0x05
        /*14de*/ 	.short	(.L_337 - .L_336)
.L_336:
        /*14e0*/ 	.word	0x00000180
        /*14e4*/ 	.word	0x00000001
        /*14e8*/ 	.word	0x00000001


	//----- nvinfo : EIATTR_CRS_STACK_SIZE
	.align		4
.L_337:
        /*14ec*/ 	.byte	0x04, 0x1e
        /*14ee*/ 	.short	(.L_339 - .L_338)
.L_338:
        /*14f0*/ 	.word	0x00000000


	//----- nvinfo : EIATTR_CBANK_PARAM_SIZE
	.align		4
.L_339:
        /*14f4*/ 	.byte	0x03, 0x19
        /*14f6*/ 	.short	0x0af0


	//----- nvinfo : EIATTR_PARAM_CBANK
	.align		4
        /*14f8*/ 	.byte	0x04, 0x0a
        /*14fa*/ 	.short	(.L_341 - .L_340)
	.align		4
.L_340:
        /*14fc*/ 	.word	index@(.nv.constant0._ZN7cutlass13device_kernelIN5flash11enable_sm90INS1_16FlashAttnFwdSm90INS1_25CollectiveMainloopFwdSm90ILi2EN4cute5tupleIJNS5_1CILi1EEES8_S8_EEENS6_IJNS7_ILi128EEENS7_ILi160EEENS7_ILi192EEEEEELi128ENS_12float_e4m3_tEfNS_4arch4Sm90ELb1ELb0ELb1ELb1ELb1ELb1ELb0ELb1ELb1ELb1ELb0ELb0EEENS1_21CollectiveEpilogueFwdINS6_IJSA_SA_SB_EEES9_NS_10bfloat16_tESG_Li256ELb1ELb1ELb0ELb1EEENS1_36VarlenDynamicPersistentTileSchedulerILi128ELi160ELi256ELi128ELb0ELb1ELb1ELb1ELb1ELb1EEEEEEEEEvNT_6ParamsE)
        /*1500*/ 	.short	0x0210
        /*1502*/ 	.short	0x0af0


	//----- nvinfo : EIATTR_SW_WAR
	.align		4
.L_341:
        /*1504*/ 	.byte	0x04, 0x36
        /*1506*/ 	.short	(.L_343 - .L_342)
.L_342:
        /*1508*/ 	.word	0x00000008
.L_343:


//--------------------- .nv.callgraph             --------------------------
	.section	.nv.callgraph,"",@"SHT_CUDA_CALLGRAPH"
	.align	4
	.sectionentsize	8
	.align		4
        /*0000*/ 	.word	0x00000000
	.align		4
        /*0004*/ 	.word	0xffffffff
	.align		4
        /*0008*/ 	.word	index@(_ZN7cutlass13device_kernelIN5flash11enable_sm90INS1_16FlashAttnFwdSm90INS1_25CollectiveMainloopFwdSm90ILi2EN4cute5tupleIJNS5_1CILi1EEES8_S8_EEENS6_IJNS7_ILi128EEENS7_ILi160EEENS7_ILi192EEEEEELi128ENS_12float_e4m3_tEfNS_4arch4Sm90ELb0ELb0ELb1ELb0ELb1ELb0ELb0ELb1ELb1ELb1ELb0ELb0EEENS1_21CollectiveEpilogueFwdINS6_IJSA_SA_SB_EEES9_NS_10bfloat16_tESG_Li256ELb0ELb1ELb0ELb1EEENS1_29StaticPersistentTileSchedulerILb0EEEEEEEEEvNT_6ParamsE)
	.align		4
        /*000c*/ 	.word	index@(__assertfail)
	.align		4
        /*0010*/ 	.word	index@(_ZN7cutlass13device_kernelIN5flash11enable_sm90INS1_16FlashAttnFwdSm90INS1_25CollectiveMainloopFwdSm90ILi2EN4cute5tupleIJNS5_1CILi1EEES8_S8_EEENS6_IJNS7_ILi128EEENS7_ILi160EEENS7_ILi192EEEEEELi128ENS_12float_e4m3_tEfNS_4arch4Sm90ELb0ELb0ELb1ELb1ELb1ELb0ELb0ELb1ELb1ELb1ELb0ELb0EEENS1_21CollectiveEpilogueFwdINS6_IJSA_SA_SB_EEES9_NS_10bfloat16_tESG_Li256ELb1ELb1ELb0ELb1EEENS1_36VarlenDynamicPersistentTileSchedulerILi128ELi160ELi256ELi128ELb0ELb1ELb1ELb0ELb1ELb1EEEEEEEEEvNT_6ParamsE)
	.align		4
        /*0014*/ 	.word	index@(__assertfail)
	.align		4
        /*0018*/ 	.word	index@(_ZN7cutlass13device_kernelIN5flash11enable_sm90INS1_16FlashAttnFwdSm90INS1_25CollectiveMainloopFwdSm90ILi2EN4cute5tupleIJNS5_1CILi1EEES8_S8_EEENS6_IJNS7_ILi128EEENS7_ILi160EEENS7_ILi192EEEEEELi128ENS_12float_e4m3_tEfNS_4arch4Sm90ELb0ELb0ELb1ELb1ELb1ELb1ELb0ELb1ELb1ELb1ELb0ELb0EEENS1_21CollectiveEpilogueFwdINS6_IJSA_SA_SB_EEES9_NS_10bfloat16_tESG_Li256ELb1ELb1ELb0ELb1EEENS1_36VarlenDynamicPersistentTileSchedulerILi128ELi160ELi256ELi128ELb0ELb1ELb1ELb0ELb1ELb1EEEEEEEEEvNT_6ParamsE)
	.align		4
        /*001c*/ 	.word	index@(__assertfail)
	.align		4
        /*0020*/ 	.word	index@(_ZN7cutlass13device_kernelIN5flash11enable_sm90INS1_16FlashAttnFwdSm90INS1_25CollectiveMainloopFwdSm90ILi2EN4cute5tupleIJNS5_1CILi1EEES8_S8_EEENS6_IJNS7_ILi128EEESA_NS7_ILi192EEEEEELi128ENS_12float_e4m3_tEfNS_4arch4Sm90ELb0ELb1ELb1ELb0ELb1ELb0ELb0ELb1ELb1ELb1ELb0ELb0EEENS1_21CollectiveEpilogueFwdINS6_IJSA_SA_SA_EEES9_NS_10bfloat16_tESF_Li256ELb0ELb1ELb0ELb1EEENS1_30DynamicPersistentTileSchedulerILi256ELi128ELb0ELb1ELb1EEEEEEEEEvNT_6ParamsE)
	.align		4
        /*0024*/ 	.word	index@(__assertfail)
	.align		4
        /*0028*/ 	.word	index@(_ZN7cutlass13device_kernelIN5flash11enable_sm90INS1_16FlashAttnFwdSm90INS1_25CollectiveMainloopFwdSm90ILi2EN4cute5tupleIJNS5_1CILi1EEES8_S8_EEENS6_IJNS7_ILi128EEESA_NS7_ILi192EEEEEELi128ENS_12float_e4m3_tEfNS_4arch4Sm90ELb0ELb1ELb1ELb1ELb1ELb0ELb0ELb1ELb1ELb1ELb0ELb0EEENS1_21CollectiveEpilogueFwdINS6_IJSA_SA_SA_EEES9_NS_10bfloat16_tESF_Li256ELb1ELb1ELb0ELb1EEENS1_36VarlenDynamicPersistentTileSchedulerILi128ELi128ELi256ELi128ELb0ELb1ELb1ELb1ELb0ELb1EEEEEEEEEvNT_6ParamsE)
	.align		4
        /*002c*/ 	.word	index@(__assertfail)
	.align		4
        /*0030*/ 	.word	index@(_ZN7cutlass13device_kernelIN5flash11enable_sm90INS1_16FlashAttnFwdSm90INS1_25CollectiveMainloopFwdSm90ILi2EN4cute5tupleIJNS5_1CILi1EEES8_S8_EEENS6_IJNS7_ILi128EEESA_NS7_ILi192EEEEEELi128ENS_12float_e4m3_tEfNS_4arch4Sm90ELb0ELb1ELb1ELb1ELb1ELb1ELb0ELb1ELb1ELb1ELb0ELb0EEENS1_21CollectiveEpilogueFwdINS6_IJSA_SA_SA_EEES9_NS_10bfloat16_tESF_Li256ELb1ELb1ELb0ELb1EEENS1_36VarlenDynamicPersistentTileSchedulerILi128ELi128ELi256ELi128ELb0ELb1ELb1ELb1ELb0ELb1EEEEEEEEEvNT_6ParamsE)
	.align		4
        /*0034*/ 	.word	index@(__assertfail)
	.align		4
        /*0038*/ 	.word	index@(_ZN7cutlass13device_kernelIN5flash11enable_sm90INS1_16FlashAttnFwdSm90INS1_25CollectiveMainloopFwdSm90ILi2EN4cute5tupleIJNS5_1CILi1EEES8_S8_EEENS6_IJNS7_ILi128EEENS7_ILi160EEENS7_ILi192EEEEEELi128ENS_12float_e4m3_tEfNS_4arch4Sm90ELb1ELb0ELb1ELb0ELb1ELb0ELb0ELb1ELb1ELb1ELb0ELb0EEENS1_21CollectiveEpilogueFwdINS6_IJSA_SA_SB_EEES9_NS_10bfloat16_tESG_Li256ELb0ELb1ELb0ELb1EEENS1_30DynamicPersistentTileSchedulerILi256ELi128ELb0ELb1ELb1EEEEEEEEEvNT_6ParamsE)
	.align		4
        /*003c*/ 	.word	index@(__assertfail)
	.align		4
        /*0040*/ 	.word	index@(_ZN7cutlass13device_kernelIN5flash11enable_sm90INS1_16FlashAttnFwdSm90INS1_25CollectiveMainloopFwdSm90ILi2EN4cute5tupleIJNS5_1CILi1EEES8_S8_EEENS6_IJNS7_ILi128EEENS7_ILi160EEENS7_ILi192EEEEEELi128ENS_12float_e4m3_tEfNS_4arch4Sm90ELb1ELb0ELb1ELb1ELb1ELb0ELb0ELb1ELb1ELb1ELb0ELb0EEENS1_21CollectiveEpilogueFwdINS6_IJSA_SA_SB_EEES9_NS_10bfloat16_tESG_Li256ELb1ELb1ELb0ELb1EEENS1_36VarlenDynamicPersistentTileSchedulerILi128ELi160ELi256ELi128ELb0ELb1ELb1ELb1ELb1ELb1EEEEEEEEEvNT_6ParamsE)
	.align		4
        /*0044*/ 	.word	index@(__assertfail)
	.align		4
        /*0048*/ 	.word	index@(_ZN7cutlass13device_kernelIN5flash11enable_sm90INS1_16FlashAttnFwdSm90INS1_25CollectiveMainloopFwdSm90ILi2EN4cute5tupleIJNS5_1CILi1EEES8_S8_EEENS6_IJNS7_ILi128EEENS7_ILi160EEENS7_ILi192EEEEEELi128ENS_12float_e4m3_tEfNS_4arch4Sm90ELb1ELb0ELb1ELb1ELb1ELb1ELb0ELb1ELb1ELb1ELb0ELb0EEENS1_21CollectiveEpilogueFwdINS6_IJSA_SA_SB_EEES9_NS_10bfloat16_tESG_Li256ELb1ELb1ELb0ELb1EEENS1_36VarlenDynamicPersistentTileSchedulerILi128ELi160ELi256ELi128ELb0ELb1ELb1ELb1ELb1ELb1EEEEEEEEEvNT_6ParamsE)
	.align		4
        /*004c*/ 	.word	index@(__assertfail)
	.align		4
        /*0050*/ 	.word	0x00000000
	.align		4
        /*0054*/ 	.word	0xfffffffe
	.align		4
        /*0058*/ 	.word	0x00000000
	.align		4
        /*005c*/ 	.word	0xfffffffd
	.align		4
        /*0060*/ 	.word	0x00000000
	.align		4
        /*0064*/ 	.word	0xfffffffc


//--------------------- .nv.constant4             --------------------------
	.section	.nv.constant4,"a",@progbits
	.align	8
	.align		8
.nv.constant4:
        /*0000*/ 	.dword	__assertfail
	.align		8
        /*0008*/ 	.dword	__unnamed_1
	.align		8
        /*0010*/ 	.dword	__unnamed_2
	.align		8
        /*0018*/ 	.dword	__unnamed_3
	.align		8
        /*0020*/ 	.dword	__unnamed_4
	.align		8
        /*0028*/ 	.dword	__unnamed_5
	.align		8
        /*0030*/ 	.dword	__unnamed_6
	.align		8
        /*0038*/ 	.dword	__unnamed_7
	.align		8
        /*0040*/ 	.dword	_ZZN5flash28permute_output_fp8_VcolmajorIN4cute6TensorINS1_11ArrayEngineIN7cutlass10bfloat16_tELm64EEENS1_6LayoutINS1_5tupleIJNS8_IJNS1_1CILi2EEESA_NS9_ILi16EEEEEENS9_ILi1EEESD_EEENS8_IJNS8_IJSD_SA_NS9_ILi4EEEEEENS9_ILi0EEESH_EEEEEEEEEvRT_E9upper_map
	.align		8
        /*0048*/ 	.dword	__unnamed_8
	.align		8
        /*0050*/ 	.dword	__unnamed_9
	.align		8
        /*0058*/ 	.dword	__unnamed_10
	.align		8
        /*0060*/ 	.dword	__unnamed_11
	.align		8
        /*0068*/ 	.dword	__unnamed_12
	.align		8
        /*0070*/ 	.dword	_ZN84_INTERNAL_e8e19953_48_flash_fwd_hdim192_128_e4m3_paged_softcap_sm90_cu_4cb42ef5_30144cuda3std3__45__cpo5beginE
	.align		8
        /*0078*/ 	.dword	_ZN84_INTERNAL_e8e19953_48_flash_fwd_hdim192_128_e4m3_paged_softcap_sm90_cu_4cb42ef5_30144cuda3std3__45__cpo3endE
	.align		8
        /*0080*/ 	.dword	_ZN84_INTERNAL_e8e19953_48_flash_fwd_hdim192_128_e4m3_paged_softcap_sm90_cu_4cb42ef5_30144cuda3std3__45__cpo6cbeginE
	.align		8
        /*0088*/ 	.dword	_ZN84_INTERNAL_e8e19953_48_flash_fwd_hdim192_128_e4m3_paged_softcap_sm90_cu_4cb42ef5_30144cuda3std3__45__cpo4cendE
	.align		8
        /*0090*/ 	.dword	_ZN84_INTERNAL_e8e19953_48_flash_fwd_hdim192_128_e4m3_paged_softcap_sm90_cu_4cb42ef5_30144cuda3std3__486_GLOBAL__N__e8e19953_48_flash_fwd_hdim192_128_e4m3_paged_softcap_sm90_cu_4cb42ef5_30146ignoreE
	.align		8
        /*0098*/ 	.dword	_ZN84_INTERNAL_e8e19953_48_flash_fwd_hdim192_128_e4m3_paged_softcap_sm90_cu_4cb42ef5_30144cuda3std3__419piecewise_constructE
	.align		8
        /*00a0*/ 	.dword	_ZN84_INTERNAL_e8e19953_48_flash_fwd_hdim192_128_e4m3_paged_softcap_sm90_cu_4cb42ef5_30144cuda3std3__48in_placeE
	.align		8
        /*00a8*/ 	.dword	_ZN84_INTERNAL_e8e19953_48_flash_fwd_hdim192_128_e4m3_paged_softcap_sm90_cu_4cb42ef5_30144cuda3std6ranges3__45__cpo4swapE
	.align		8
        /*00b0*/ 	.dword	_ZN84_INTERNAL_e8e19953_48_flash_fwd_hdim192_128_e4m3_paged_softcap_sm90_cu_4cb42ef5_30144cuda3std6ranges3__45__cpo9iter_moveE
	.align		8
        /*00b8*/ 	.dword	_ZN84_INTERNAL_e8e19953_48_flash_fwd_hdim192_128_e4m3_paged_softcap_sm90_cu_4cb42ef5_30144cute7productE
	.align		8
        /*00c0*/ 	.dword	_ZN84_INTERNAL_e8e19953_48_flash_fwd_hdim192_128_e4m3_paged_softcap_sm90_cu_4cb42ef5_30144cute1_E
	.align		8
        /*00c8*/ 	.dword	$str$23
	.align		8
        /*00d0*/ 	.dword	$str$24


//--------------------- .text._ZN7cutlass13device_kernelIN5flash11enable_sm90INS1_16FlashAttnFwdSm90INS1_25CollectiveMainloopFwdSm90ILi2EN4cute5tupleIJNS5_1CILi1EEES8_S8_EEENS6_IJNS7_ILi128EEENS7_ILi160EEENS7_ILi192EEEEEELi128ENS_12float_e4m3_tEfNS_4arch4Sm90ELb0ELb0ELb1ELb0ELb1ELb0ELb0ELb1ELb1ELb1ELb0ELb0EEENS1_21CollectiveEpilogueFwdINS6_IJSA_SA_SB_EEES9_NS_10bfloat16_tESG_Li256ELb0ELb1ELb0ELb1EEENS1_29StaticPersistentTileSchedulerILb0EEEEEEEEEvNT_6ParamsE --------------------------
	.section	.text._ZN7cutlass13device_kernelIN5flash11enable_sm90INS1_16FlashAttnFwdSm90INS1_25CollectiveMainloopFwdSm90ILi2EN4cute5tupleIJNS5_1CILi1EEES8_S8_EEENS6_IJNS7_ILi128EEENS7_ILi160EEENS7_ILi192EEEEEELi128ENS_12float_e4m3_tEfNS_4arch4Sm90ELb0ELb0ELb1ELb0ELb1ELb0ELb0ELb1ELb1ELb1ELb0ELb0EEENS1_21CollectiveEpilogueFwdINS6_IJSA_SA_SB_EEES9_NS_10bfloat16_tESG_Li256ELb0ELb1ELb0ELb1EEENS1_29StaticPersistentTileSchedulerILb0EEEEEEEEEvNT_6ParamsE,"ax",@progbits
	.align	128
.text._ZN7cutlass13device_kernelIN5flash11enable_sm90INS1_16FlashAttnFwdSm90INS1_25CollectiveMainloopFwdSm90ILi2EN4cute5tupleIJNS5_1CILi1EEES8_S8_EEENS6_IJNS7_ILi128EEENS7_ILi160EEENS7_ILi192EEEEEELi128ENS_12float_e4m3_tEfNS_4arch4Sm90ELb0ELb0ELb1ELb0ELb1ELb0ELb0ELb1ELb1ELb1ELb0ELb0EEENS1_21CollectiveEpilogueFwdINS6_IJSA_SA_SB_EEES9_NS_10bfloat16_tESG_Li256ELb0ELb1ELb0ELb1EEENS1_29StaticPersistentTileSchedulerILb0EEEEEEEEEvNT_6ParamsE:
        .type           _ZN7cutlass13device_kernelIN5flash11enable_sm90INS1_16FlashAttnFwdSm90INS1_25CollectiveMainloopFwdSm90ILi2EN4cute5tupleIJNS5_1CILi1EEES8_S8_EEENS6_IJNS7_ILi128EEENS7_ILi160EEENS7_ILi192EEEEEELi128ENS_12float_e4m3_tEfNS_4arch4Sm90ELb0ELb0ELb1ELb0ELb1ELb0ELb0ELb1ELb1ELb1ELb0ELb0EEENS1_21CollectiveEpilogueFwdINS6_IJSA_SA_SB_EEES9_NS_10bfloat16_tESG_Li256ELb0ELb1ELb0ELb1EEENS1_29StaticPersistentTileSchedulerILb0EEEEEEEEEvNT_6ParamsE,@function
        .size           _ZN7cutlass13device_kernelIN5flash11enable_sm90INS1_16FlashAttnFwdSm90INS1_25CollectiveMainloopFwdSm90ILi2EN4cute5tupleIJNS5_1CILi1EEES8_S8_EEENS6_IJNS7_ILi128EEENS7_ILi160EEENS7_ILi192EEEEEELi128ENS_12float_e4m3_tEfNS_4arch4Sm90ELb0ELb0ELb1ELb0ELb1ELb0ELb0ELb1ELb1ELb1ELb0ELb0EEENS1_21CollectiveEpilogueFwdINS6_IJSA_SA_SB_EEES9_NS_10bfloat16_tESG_Li256ELb0ELb1ELb0ELb1EEENS1_29StaticPersistentTileSchedulerILb0EEEEEEEEEvNT_6ParamsE,(.L_x_3190 - _ZN7cutlass13device_kernelIN5flash11enable_sm90INS1_16FlashAttnFwdSm90INS1_25CollectiveMainloopFwdSm90ILi2EN4cute5tupleIJNS5_1CILi1EEES8_S8_EEENS6_IJNS7_ILi128EEENS7_ILi160EEENS7_ILi192EEEEEELi128ENS_12float_e4m3_tEfNS_4arch4Sm90ELb0ELb0ELb1ELb0ELb1ELb0ELb0ELb1ELb1ELb1ELb0ELb0EEENS1_21CollectiveEpilogueFwdINS6_IJSA_SA_SB_EEES9_NS_10bfloat16_tESG_Li256ELb0ELb1ELb0ELb1EEENS1_29StaticPersistentTileSchedulerILb0EEEEEEEEEvNT_6ParamsE)
        .other          _ZN7cutlass13device_kernelIN5flash11enable_sm90INS1_16FlashAttnFwdSm90INS1_25CollectiveMainloopFwdSm90ILi2EN4cute5tupleIJNS5_1CILi1EEES8_S8_EEENS6_IJNS7_ILi128EEENS7_ILi160EEENS7_ILi192EEEEEELi128ENS_12float_e4m3_tEfNS_4arch4Sm90ELb0ELb0ELb1ELb0ELb1ELb0ELb0ELb1ELb1ELb1ELb0ELb0EEENS1_21CollectiveEpilogueFwdINS6_IJSA_SA_SB_EEES9_NS_10bfloat16_tESG_Li256ELb0ELb1ELb0ELb1EEENS1_29StaticPersistentTileSchedulerILb0EEEEEEEEEvNT_6ParamsE,@"STO_CUDA_ENTRY STV_DEFAULT"
_ZN7cutlass13device_kernelIN5flash11enable_sm90INS1_16FlashAttnFwdSm90INS1_25CollectiveMainloopFwdSm90ILi2EN4cute5tupleIJNS5_1CILi1EEES8_S8_EEENS6_IJNS7_ILi128EEENS7_ILi160EEENS7_ILi192EEEEEELi128ENS_12float_e4m3_tEfNS_4arch4Sm90ELb0ELb0ELb1ELb0ELb1ELb0ELb0ELb1ELb1ELb1ELb0ELb0EEENS1_21CollectiveEpilogueFwdINS6_IJSA_SA_SB_EEES9_NS_10bfloat16_tESG_Li256ELb0ELb1ELb0ELb1EEENS1_29StaticPersistentTileSchedulerILb0EEEEEEEEEvNT_6ParamsE:
[----:B------:R-:W0:Y:S02]  /*0000*/  LDC R1, c[0x0][0x28] ;  /* 0x00000a00ff017b82 */ /* 0x000e240000000800 */
[----:B0-----:R-:W-:Y:S01]  /*0010*/  VIADD R1, R1, 0xffffffd8 ;  /* 0xffffffd801017836 */ /* 0x001fe20000000000 */
[----:B------:R-:W0:Y:S01]  /*0020*/  S2R R3, SR_TID.X ;  /* 0x0000000000037919 */ /* 0x000e220000002100 */
[----:B------:R-:W-:Y:S01]  /*0030*/  ELECT P0, URZ, PT ;  /* 0x00000000003f782f */ /* 0x000fe20003800000 */
[----:B------:R-:W-:Y:S01]  /*0040*/  UMOV UR4, 0x80 ;  /* 0x0000008000047882 */ /* 0x000fe20000000000 */
[----:B------:R-:W-:Y:S01]  /*0050*/  UMOV UR7, 0x100 ;  /* 0x0000010000077882 */ /* 0x000fe20000000000 */
[--C-:B0-----:R-:W-:Y:S02]  /*0060*/  SHF.R.U32.HI R0, RZ, 0x5, R3.reuse ;  /* 0x00000005ff007819 */ /* 0x101fe40000011603 */
[----:B------:R-:W-:-:S03]  /*0070*/  SHF.R.U32.HI R22, RZ, 0x7, R3 ;  /* 0x00000007ff167819 */ /* 0x000fc60000011603 */
[----:B------:R-:W0:Y:S04]  /*0080*/  SHFL.IDX PT, R2, R0, RZ, 0x1f ;  /* 0x00001fff00027589 */ /* 0x000e2800000e0000 */
[----:B------:R1:W2:Y:S01]  /*0090*/  SHFL.IDX PT, R3, R22, RZ, 0x1f ;  /* 0x00001fff16037589 */ /* 0x0002a200000e0000 */
[C---:B0-----:R-:W-:Y:S02]  /*00a0*/  ISETP.NE.OR P0, PT, R2.reuse, RZ, !P0 ;  /* 0x000000ff0200720c */ /* 0x041fe40004705670 */
[----:B------:R-:W-:-:S11]  /*00b0*/  ISETP.NE.AND P1, PT, R2, RZ, PT ;  /* 0x000000ff0200720c */ /* 0x000fd60003f25270 */
[----:B------:R-:W-:Y:S01]  /*00c0*/  VOTEU.ALL UP0, P0 ;  /* 0x00000000003f7886 */ /* 0x000fe20000000000 */
[----:B------:R-:W-:-:S04]  /*00d0*/  VOTEU.ALL UP1, P0 ;  /* 0x00000000003f7886 */ /* 0x000fc80000020000 */
[----:B------:R-:W0:Y:S01]  /*00e0*/  @!UP0 S2UR UR8, SR_CgaCtaId ;  /* 0x00000000000889c3 */ /* 0x000e220000008800 */
[----:B------:R-:W-:Y:S01]  /*00f0*/  @!UP0 UMOV UR6, 0x400 ;  /* 0x0000040000068882 */ /* 0x000fe20000000000 */
[----:B------:R-:W-:-:S04]  /*0100*/  @!UP0 UIADD3 UR4, -UR4, 0x100000, URZ ;  /* 0x0010000004048890 */ /* 0x000fc8000fffe13f */
[----:B------:R-:W-:Y:S02]  /*0110*/  @!UP0 USHF.L.U32 UR5, UR4, 0xb, URZ ;  /* 0x0000000b04058899 */ /* 0x000fe4000800063f */
[----:B------:R-:W-:Y:S02]  /*0120*/  @!UP0 USHF.L.U32 UR4, UR4, 0x1, URZ ;  /* 0x0000000104048899 */ /* 0x000fe4000800063f */
[----:B0-----:R-:W-:Y:S02]  /*0130*/  @!UP0 ULEA UR8, UR8, UR6, 0x18 ;  /* 0x0000000608088291 */ /* 0x001fe4000f8ec03f */
[----:B------:R-:W-:-:S04]  /*0140*/  @!UP0 UIADD3 UR6, -UR7, 0x100000, URZ ;  /* 0x0010000007068890 */ /* 0x000fc8000fffe13f */
[----:B------:R-:W-:Y:S02]  /*0150*/  @!UP0 USHF.L.U32 UR7, UR6, 0xb, URZ ;  /* 0x0000000b06078899 */ /* 0x000fe4000800063f */
[----:B------:R-:W-:Y:S01]  /*0160*/  @!UP0 USHF.L.U32 UR6, UR6, 0x1, URZ ;  /* 0x0000000106068899 */ /* 0x000fe2000800063f */
[----:B------:R-:W-:-:S05]  /*0170*/  VOTEU.ALL UP0, P0 ;  /* 0x00000000003f7886 */ /* 0x000fca0000000000 */
[----:B------:R1:W0:Y:S06]  /*0180*/  @!UP0 SYNCS.EXCH.64 URZ, [UR8+0x29800], UR4 ;  /* 0x02980004083f85b2 */ /* 0x00022c0008000100 */
[----:B------:R1:W3:Y:S02]  /*0190*/  @!UP1 SYNCS.EXCH.64 URZ, [UR8+0x29820], UR6 ;  /* 0x02982006083f95b2 */ /* 0x0002e40008000100 */
[----:B-12---:R-:W-:Y:S05]  /*01a0*/  @P1 BRA `(.L_x_0) ;  /* 0x0000000000481947 */ /* 0x006fea0003800000 */
[----:B------:R-:W1:Y:S01]  /*01b0*/  S2UR UR5, SR_CgaCtaId ;  /* 0x00000000000579c3 */ /* 0x000e620000008800 */
[----:B------:R-:W-:Y:S01]  /*01c0*/  UMOV UR4, 0x400 ;  /* 0x0000040000047882 */ /* 0x000fe20000000000 */
[----:B------:R-:W-:Y:S01]  /*01d0*/  UMOV UR6, 0x80 ;  /* 0x0000008000067882 */ /* 0x000fe20000000000 */
[----:B------:R-:W-:Y:S01]  /*01e0*/  UMOV UR7, 0x100 ;  /* 0x0000010000077882 */ /* 0x000fe20000000000 */
[----:B------:R-:W-:Y:S01]  /*01f0*/  ELECT P0, URZ, PT ;  /* 0x00000000003f782f */ /* 0x000fe20003800000 */
[----:B-1----:R-:W-:Y:S02]  /*0200*/  ULEA UR8, UR5, UR4, 0x18 ;  /* 0x0000000405087291 */ /* 0x002fe4000f8ec03f */
[----:B------:R-:W-:-:S04]  /*0210*/  UIADD3 UR4, -UR6, 0x100000, URZ ;  /* 0x0010000006047890 */ /* 0x000fc8000fffe13f */
[----:B------:R-:W-:Y:S02]  /*0220*/  USHF.L.U32 UR5, UR4, 0xb, URZ ;  /* 0x0000000b04057899 */ /* 0x000fe4000800063f */
[----:B------:R-:W-:Y:S02]  /*0230*/  USHF.L.U32 UR4, UR4, 0x1, URZ ;  /* 0x0000000104047899 */ /* 0x000fe4000800063f */
[----:B------:R-:W-:-:S04]  /*0240*/  UIADD3 UR6, -UR7, 0x100000, URZ ;  /* 0x0010000007067890 */ /* 0x000fc8000fffe13f */
[----:B------:R-:W-:Y:S02]  /*0250*/  USHF.L.U32 UR7, UR6, 0xb, URZ ;  /* 0x0000000b06077899 */ /* 0x000fe4000800063f */
[----:B------:R-:W-:Y:S01]  /*0260*/  USHF.L.U32 UR6, UR6, 0x1, URZ ;  /* 0x0000000106067899 */ /* 0x000fe2000800063f */
[----:B------:R-:W1:Y:S03]  /*0270*/  FENCE.VIEW.ASYNC.S ;  /* 0x00000000000073c6 */ /* 0x000e660000000000 */
[----:B-1----:R1:W2:Y:S08]  /*0280*/  SYNCS.EXCH.64 URZ, [UR8+0x29830], UR4 ;  /* 0x02983004083f75b2 */ /* 0x0022b00008000100 */
[----:B------:R1:W4:Y:S01]  /*0290*/  SYNCS.EXCH.64 URZ, [UR8+0x29840], UR6 ;  /* 0x02984006083f75b2 */ /* 0x0003220008000100 */
[----:B------:R1:W0:Y:S01]  /*02a0*/  SYNCS.EXCH.64 URZ, [UR8+0x29838], UR4 ;  /* 0x02983804083f75b2 */ /* 0x0002220008000100 */
[----:B------:R1:W0:Y:S01]  /*02b0*/  SYNCS.EXCH.64 URZ, [UR8+0x29848], UR6 ;  /* 0x02984806083f75b2 */ /* 0x0002220008000100 */
[----:B------:R-:W-:Y:S01]  /*02c0*/  NOP ;  /* 0x0000000000007918 */ /* 0x000fe20000000000 */
.L_x_0:
[----:B------:R-:W5:Y:S01]  /*02d0*/  SHFL.IDX PT, R2, R0, RZ, 0x1f ;  /* 0x00001fff00027589 */ /* 0x000f6200000e0000 */
[----:B------:R-:W-:Y:S01]  /*02e0*/  NOP ;  /* 0x0000000000007918 */ /* 0x000fe20000000000 */
[----:B-----5:R-:W-:-:S13]  /*02f0*/  ISETP.NE.AND P0, PT, R2, RZ, PT ;  /* 0x000000ff0200720c */ /* 0x020fda0003f05270 */
[----:B------:R-:W-:Y:S05]  /*0300*/  @P0 BRA `(.L_x_1) ;  /* 0x0000000000480947 */ /* 0x000fea0003800000 */
[----:B-1----:R-:W1:Y:S01]  /*0310*/  S2UR UR5, SR_CgaCtaId ;  /* 0x00000000000579c3 */ /* 0x002e620000008800 */
        /* <DEDUP_REMOVED lines=12> */
[----:B-1----:R1:W0:Y:S08]  /*03e0*/  SYNCS.EXCH.64 URZ, [UR8+0x29850], UR4 ;  /* 0x02985004083f75b2 */ /* 0x0022300008000100 */
[----:B------:R1:W0:Y:S01]  /*03f0*/  SYNCS.EXCH.64 URZ, [UR8+0x29860], UR6 ;  /* 0x02986006083f75b2 */ /* 0x0002220008000100 */
[----:B------:R1:W0:Y:S01]  /*0400*/  SYNCS.EXCH.64 URZ, [UR8+0x29858], UR4 ;  /* 0x02985804083f75b2 */ /* 0x0002220008000100 */
[----:B------:R1:W0:Y:S01]  /*0410*/  SYNCS.EXCH.64 URZ, [UR8+0x29868], UR6 ;  /* 0x02986806083f75b2 */ /* 0x0002220008000100 */
[----:B------:R-:W-:Y:S01]  /*0420*/  NOP ;  /* 0x0000000000007918 */ /* 0x000fe20000000000 */
.L_x_1:
[----:B------:R-:W5:Y:S01]  /*0430*/  SHFL.IDX PT, R2, R0, RZ, 0x1f ;  /* 0x00001fff00027589 */ /* 0x000f6200000e0000 */
[----:B------:R-:W-:Y:S01]  /*0440*/  NOP ;  /* 0x0000000000007918 */ /* 0x000fe20000000000 */
[----:B-----5:R-:W-:-:S13]  /*0450*/  ISETP.NE.AND P0, PT, R2, RZ, PT ;  /* 0x000000ff0200720c */ /* 0x020fda0003f05270 */
[----:B------:R-:W-:Y:S05]  /*0460*/  @P0 BRA `(.L_x_2) ;  /* 0x0000000000380947 */ /* 0x000fea0003800000 */
[----:B-1----:R-:W1:Y:S01]  /*0470*/  S2UR UR5, SR_CgaCtaId ;  /* 0x00000000000579c3 */ /* 0x002e620000008800 */
[----:B------:R-:W-:Y:S01]  /*0480*/  UMOV UR4, 0x400 ;  /* 0x0000040000047882 */ /* 0x000fe20000000000 */
[----:B------:R-:W-:Y:S01]  /*0490*/  UMOV UR7, 0x80 ;  /* 0x0000008000077882 */ /* 0x000fe20000000000 */
[----:B------:R-:W-:Y:S01]  /*04a0*/  ELECT P0, URZ, PT ;  /* 0x00000000003f782f */ /* 0x000fe20003800000 */
[----:B-1----:R-:W-:Y:S02]  /*04b0*/  ULEA UR6, UR5, UR4, 0x18 ;  /* 0x0000000405067291 */ /* 0x002fe4000f8ec03f */
[----:B------:R-:W-:-:S04]  /*04c0*/  UIADD3 UR4, -UR7, 0x100000, URZ ;  /* 0x0010000007047890 */ /* 0x000fc8000fffe13f */
[----:B------:R-:W-:Y:S02]  /*04d0*/  USHF.L.U32 UR5, UR4, 0xb, URZ ;  /* 0x0000000b04057899 */ /* 0x000fe4000800063f */
[----:B------:R-:W-:Y:S01]  /*04e0*/  USHF.L.U32 UR4, UR4, 0x1, URZ ;  /* 0x0000000104047899 */ /* 0x000fe2000800063f */
[----:B------:R-:W1:Y:S11]  /*04f0*/  FENCE.VIEW.ASYNC.S ;  /* 0x00000000000073c6 */ /* 0x000e760000000000 */
[----:B-1----:R1:W0:Y:S01]  /*0500*/  SYNCS.EXCH.64 URZ, [UR6+0x29870], UR4 ;  /* 0x02987004063f75b2 */ /* 0x0022220008000100 */
[----:B------:R1:W0:Y:S01]  /*0510*/  SYNCS.EXCH.64 URZ, [UR6+0x29880], UR4 ;  /* 0x02988004063f75b2 */ /* 0x0002220008000100 */
[----:B------:R1:W0:Y:S01]  /*0520*/  SYNCS.EXCH.64 URZ, [UR6+0x29878], UR4 ;  /* 0x02987804063f75b2 */ /* 0x0002220008000100 */
[----:B------:R1:W0:Y:S01]  /*0530*/  SYNCS.EXCH.64 URZ, [UR6+0x29888], UR4 ;  /* 0x02988804063f75b2 */ /* 0x0002220008000100 */
[----:B------:R-:W-:Y:S01]  /*0540*/  NOP ;  /* 0x0000000000007918 */ /* 0x000fe20000000000 */
.L_x_2:
        /* <DEDUP_REMOVED lines=22> */
.L_x_3:
[----:B------:R-:W5:Y:S01]  /*06b0*/  SHFL.IDX PT, R2, R0, RZ, 0x1f ;  /* 0x00001fff00027589 */ /* 0x000f6200000e0000 */
[----:B------:R-:W0:Y:S01]  /*06c0*/  S2UR UR45, SR_CgaCtaId ;  /* 0x00000000002d79c3 */ /* 0x000e220000008800 */
[----:B------:R-:W-:Y:S01]  /*06d0*/  R2UR UR9, R3 ;  /* 0x00000000030972ca */ /* 0x000fe200000e0000 */
[----:B------:R-:W-:Y:S01]  /*06e0*/  NOP ;  /* 0x0000000000007918 */ /* 0x000fe20000000000 */
[----:B-----5:R-:W-:-:S13]  /*06f0*/  ISETP.NE.AND P0, PT, R2, RZ, PT ;  /* 0x000000ff0200720c */ /* 0x020fda0003f05270 */
[----:B0-----:R-:W-:Y:S05]  /*0700*/  @P0 BRA `(.L_x_4) ;  /* 0x0000000000480947 */ /* 0x001fea0003800000 */
[----:B-1----:R-:W0:Y:S01]  /*0710*/  S2UR UR5, SR_CgaCtaId ;  /* 0x00000000000579c3 */ /* 0x002e220000008800 */
[----:B------:R-:W-:Y:S01]  /*0720*/  UMOV UR4, 0x400 ;  /* 0x0000040000047882 */ /* 0x000fe20000000000 */
[----:B------:R-:W-:Y:S01]  /*0730*/  UMOV UR6, 0x1 ;  /* 0x0000000100067882 */ /* 0x000fe20000000000 */
[----:B------:R-:W-:Y:S01]  /*0740*/  UMOV UR7, 0x2 ;  /* 0x0000000200077882 */ /* 0x000fe20000000000 */
[----:B------:R-:W-:Y:S01]  /*0750*/  ELECT P0, URZ, PT ;  /* 0x00000000003f782f */ /* 0x000fe20003800000 */
[----:B0-----:R-:W-:Y:S02]  /*0760*/  ULEA UR8, UR5, UR4, 0x18 ;  /* 0x0000000405087291 */ /* 0x001fe4000f8ec03f */
[----:B------:R-:W-:-:S04]  /*0770*/  UIADD3 UR4, -UR6, 0x100000, URZ ;  /* 0x0010000006047890 */ /* 0x000fc8000fffe13f */
[----:B------:R-:W-:Y:S02]  /*0780*/  USHF.L.U32 UR5, UR4, 0xb, URZ ;  /* 0x0000000b04057899 */ /* 0x000fe4000800063f */
[----:B------:R-:W-:Y:S02]  /*0790*/  USHF.L.U32 UR4, UR4, 0x1, URZ ;  /* 0x0000000104047899 */ /* 0x000fe4000800063f */
[----:B------:R-:W-:-:S04]  /*07a0*/  UIADD3 UR6, -UR7, 0x100000, URZ ;  /* 0x0010000007067890 */ /* 0x000fc8000fffe13f */
[----:B------:R-:W-:Y:S02]  /*07b0*/  USHF.L.U32 UR7, UR6, 0xb, URZ ;  /* 0x0000000b06077899 */ /* 0x000fe4000800063f */
[----:B------:R-:W-:Y:S01]  /*07c0*/  USHF.L.U32 UR6, UR6, 0x1, URZ ;  /* 0x0000000106067899 */ /* 0x000fe2000800063f */
[----:B------:R-:W0:Y:S03]  /*07d0*/  FENCE.VIEW.ASYNC.S ;  /* 0x00000000000073c6 */ /* 0x000e260000000000 */
[----:B0-----:R0:W1:Y:S08]  /*07e0*/  SYNCS.EXCH.64 URZ, [UR8+0x298b0], UR4 ;  /* 0x0298b004083f75b2 */ /* 0x0010700008000100 */
[----:B------:R0:W0:Y:S01]  /*07f0*/  SYNCS.EXCH.64 URZ, [UR8+0x298c0], UR6 ;  /* 0x0298c006083f75b2 */ /* 0x0000220008000100 */
[----:B------:R0:W0:Y:S01]  /*0800*/  SYNCS.EXCH.64 URZ, [UR8+0x298b8], UR4 ;  /* 0x0298b804083f75b2 */ /* 0x0000220008000100 */
[----:B------:R0:W0:Y:S01]  /*0810*/  SYNCS.EXCH.64 URZ, [UR8+0x298c8], UR6 ;  /* 0x0298c806083f75b2 */ /* 0x0000220008000100 */
[----:B------:R-:W-:Y:S01]  /*0820*/  NOP ;  /* 0x0000000000007918 */ /* 0x000fe20000000000 */
.L_x_4:
[----:B------:R-:W-:Y:S01]  /*0830*/  UISETP.NE.AND UP0, UPT, UR9, URZ, UPT ;  /* 0x0000003f0900728c */ /* 0x000fe2000bf05270 */
[----:B------:R-:W-:Y:S01]  /*0840*/  NOP ;  /* 0x0000000000007918 */ /* 0x000fe20000000000 */
[----:B------:R-:W-:Y:S01]  /*0850*/  UMOV UR36, 0x1 ;  /* 0x0000000100247882 */ /* 0x000fe20000000000 */
[----:B------:R-:W-:Y:S01]  /*0860*/  ULDC.64 UR48, c[0x0][0x208] ;  /* 0x0000820000307ab9 */ /* 0x000fe20000000a00 */
[----:B------:R-:W-:Y:S01]  /*0870*/  USEL UR36, UR36, 0x2, !UP0 ;  /* 0x0000000224247887 */ /* 0x000fe2000c000000 */
[----:B01234-:R-:W-:Y:S01]  /*0880*/  BAR.SYNC.DEFER_BLOCKING 0x0 ;  /* 0x0000000000007b1d */ /* 0x01ffe20000010000 */
[----:B------:R-:W-:-:S13]  /*0890*/  PLOP3.LUT P0, PT, PT, PT, UP0, 0x80, 0x0 ;  /* 0x000000000000781c */ /* 0x000fda0003f0f008 */
[----:B------:R-:W-:Y:S05]  /*08a0*/  @!P0 BRA `(.L_x_5) ;  /* 0x000000a000f88947 */ /* 0x000fea0003800000 */
.L_x_6:
[----:B------:R-:W-:-:S08]  /*08b0*/  NOP ;  /* 0x0000000000007918 */ /* 0x000fd00000000000 */
[----:B------:R-:W0:Y:S02]  /*08c0*/  USETMAXREG.TRY_ALLOC.CTAPOOL UP0, 0xe8 ;  /* 0x000000e8000079c8 */ /* 0x000e240008000600 */
[----:B0-----:R-:W-:-:S13]  /*08d0*/  PLOP3.LUT P0, PT, PT, PT, UP0, 0x80, 0x0 ;  /* 0x000000000000781c */ /* 0x001fda0003f0f008 */
[----:B------:R-:W-:Y:S05]  /*08e0*/  @!P0 BRA `(.L_x_6) ;  /* 0xfffffffc00f08947 */ /* 0x000fea000383ffff */
[----:B------:R-:W0:Y:S01]  /*08f0*/  S2R R2, SR_TID.X ;  /* 0x0000000000027919 */ /* 0x000e220000002100 */
[----:B------:R-:W1:Y:S08]  /*0900*/  S2UR UR41, SR_CTAID.X ;  /* 0x00000000002979c3 */ /* 0x000e700000002500 */
[----:B------:R-:W-:Y:S06]  /*0910*/  BAR.ARV 0x8, 0x180 ;  /* 0x0206000000007b1d */ /* 0x000fec0000002000 */
[----:B0-----:R-:W-:-:S04]  /*0920*/  LOP3.LUT R0, R2, 0xffffff80, RZ, 0xc0, !PT ;  /* 0xffffff8002007812 */ /* 0x001fc800078ec0ff */
[----:B------:R-:W-:Y:S02]  /*0930*/  ISETP.NE.AND P0, PT, R0, 0x80, PT ;  /* 0x000000800000780c */ /* 0x000fe40003f05270 */
[----:B------:R-:W1:Y:S11]  /*0940*/  LDC R0, c[0x0][0xc34] ;  /* 0x00030d00ff007b82 */ /* 0x000e760000000800 */
[----:B------:R-:W-:Y:S06]  /*0950*/  @!P0 BAR.ARV 0x9, 0x100 ;  /* 0x0244000000008b1d */ /* 0x000fec0000002000 */
[----:B-1----:R-:W-:-:S13]  /*0960*/  ISETP.LE.AND P0, PT, R0, UR41, PT ;  /* 0x0000002900007c0c */ /* 0x002fda000bf03270 */
[----:B------:R-:W-:Y:S05]  /*0970*/  @P0 EXIT ;  /* 0x000000000000094d */ /* 0x000fea0003800000 */
[----:B------:R-:W-:Y:S01]  /*0980*/  VIADD R17, R2, 0xffffff80 ;  /* 0xffffff8002117836 */ /* 0x000fe20000000000 */
[----:B------:R-:W-:Y:S01]  /*0990*/  ULOP3.LUT UR46, UR36, 0x1, URZ, 0xfc, !UPT ;  /* 0x00000001242e7892 */ /* 0x000fe2000f8efc3f */
[----:B------:R-:W-:Y:S01]  /*09a0*/  IMAD.MOV.U32 R171, RZ, RZ, -0x2 ;  /* 0xfffffffeffab7424 */ /* 0x000fe200078e00ff */
[----:B------:R-:W-:Y:S01]  /*09b0*/  UMOV UR45, URZ ;  /* 0x0000003f002d7c82 */ /* 0x000fe20008000000 */
[----:B------:R-:W-:Y:S01]  /*09c0*/  UMOV UR44, URZ ;  /* 0x0000003f002c7c82 */ /* 0x000fe20008000000 */
[----:B------:R-:W-:Y:S01]  /*09d0*/  SHF.R.S32.HI R0, RZ, 0x1f, R17 ;  /* 0x0000001fff007819 */ /* 0x000fe20000011411 */
[----:B------:R-:W-:-:S03]  /*09e0*/  UMOV UR43, URZ ;  /* 0x0000003f002b7c82 */ /* 0x000fc60008000000 */
[CC--:B------:R-:W-:Y:S02]  /*09f0*/  LEA.HI R2, R0.reuse, R17.reuse, RZ, 0x7 ;  /* 0x0000001100027211 */ /* 0x0c0fe400078f38ff */
[-C--:B------:R-:W-:Y:S02]  /*0a00*/  LEA.HI R3, R0, R17.reuse, RZ, 0x5 ;  /* 0x0000001100037211 */ /* 0x080fe400078f28ff */
[----:B------:R-:W-:Y:S02]  /*0a10*/  LOP3.LUT R4, R2, 0xffffff80, RZ, 0xc0, !PT ;  /* 0xffffff8002047812 */ /* 0x000fe400078ec0ff */
[CC--:B------:R-:W-:Y:S01]  /*0a20*/  LEA.HI R5, R0.reuse, R17.reuse, RZ, 0x4 ;  /* 0x0000001100057211 */ /* 0x0c0fe200078f20ff */
[----:B------:R-:W-:Y:S01]  /*0a30*/  IMAD.SHL.U32 R3, R3, 0x20, RZ ;  /* 0x0000002003037824 */ /* 0x000fe200078e00ff */
[----:B------:R-:W-:Y:S01]  /*0a40*/  LEA.HI R9, R0, R17, RZ, 0x2 ;  /* 0x0000001100097211 */ /* 0x000fe200078f10ff */
[----:B------:R-:W-:Y:S01]  /*0a50*/  IMAD.IADD R19, R17, 0x1, -R4 ;  /* 0x0000000111137824 */ /* 0x000fe200078e0a04 */
[----:B------:R-:W-:-:S02]  /*0a60*/  LOP3.LUT R6, R5, 0x3fffff0, RZ, 0xc0, !PT ;  /* 0x03fffff005067812 */ /* 0x000fc400078ec0ff */
[----:B------:R-:W-:Y:S02]  /*0a70*/  LOP3.LUT R7, R3, 0xfffffc00, RZ, 0xc0, !PT ;  /* 0xfffffc0003077812 */ /* 0x000fe400078ec0ff */
[----:B------:R-:W-:Y:S01]  /*0a80*/  SHF.R.S32.HI R4, RZ, 0x1f, R19 ;  /* 0x0000001fff047819 */ /* 0x000fe20000011413 */
[----:B------:R-:W-:Y:S01]  /*0a90*/  IMAD.IADD R6, R17, 0x1, -R6 ;  /* 0x0000000111067824 */ /* 0x000fe200078e0a06 */
[----:B------:R-:W-:Y:S02]  /*0aa0*/  SHF.R.S32.HI R8, RZ, 0x4, R5 ;  /* 0x00000004ff087819 */ /* 0x000fe40000011405 */
[----:B------:R-:W-:Y:S01]  /*0ab0*/  LEA.HI R3, R4, R19, RZ, 0x2 ;  /* 0x0000001304037211 */ /* 0x000fe200078f10ff */
[----:B------:R-:W-:Y:S01]  /*0ac0*/  IMAD R6, R6, 0x40, R7 ;  /* 0x0000004006067824 */ /* 0x000fe200078e0207 */
[----:B------:R-:W-:Y:S02]  /*0ad0*/  LEA.HI R5, R5, R8, RZ, 0x1 ;  /* 0x0000000805057211 */ /* 0x000fe400078f08ff */
[----:B------:R-:W-:-:S02]  /*0ae0*/  SHF.R.S32.HI R7, RZ, 0x2, R3 ;  /* 0x00000002ff077819 */ /* 0x000fc40000011403 */
[----:B------:R-:W-:Y:S02]  /*0af0*/  SHF.R.S32.HI R10, RZ, 0x1f, R3 ;  /* 0x0000001fff0a7819 */ /* 0x000fe40000011403 */
[----:B------:R-:W-:Y:S02]  /*0b00*/  LEA.HI R18, R0, R17, RZ, 0x3 ;  /* 0x0000001100127211 */ /* 0x000fe400078f18ff */
[----:B------:R-:W-:Y:S02]  /*0b10*/  LOP3.LUT R5, R5, 0x1ffffffe, RZ, 0xc0, !PT ;  /* 0x1ffffffe05057812 */ /* 0x000fe400078ec0ff */
[----:B------:R-:W-:Y:S02]  /*0b20*/  LOP3.LUT R0, R9, 0xfffffffc, RZ, 0xc0, !PT ;  /* 0xfffffffc09007812 */ /* 0x000fe400078ec0ff */
[----:B------:R-:W-:Y:S02]  /*0b30*/  LEA.HI R10, R10, R7, RZ, 0x3 ;  /* 0x000000070a0a7211 */ /* 0x000fe400078f18ff */
[----:B------:R-:W-:-:S02]  /*0b40*/  SHF.R.S32.HI R23, RZ, 0x7, R2 ;  /* 0x00000007ff177819 */ /* 0x000fc40000011402 */
[----:B------:R-:W-:Y:S01]  /*0b50*/  IADD3 R5, R8, -R5, RZ ;  /* 0x8000000508057210 */ /* 0x000fe20007ffe0ff */
[----:B------:R-:W-:Y:S01]  /*0b60*/  IMAD.IADD R8, R17, 0x1, -R0 ;  /* 0x0000000111087824 */ /* 0x000fe200078e0a00 */
[----:B------:R-:W-:Y:S02]  /*0b70*/  LOP3.LUT R10, R10, 0xfffffff8, RZ, 0xc0, !PT ;  /* 0xfffffff80a0a7812 */ /* 0x000fe400078ec0ff */
[----:B------:R-:W-:Y:S01]  /*0b80*/  LEA.HI R2, R2, R23, RZ, 0x1 ;  /* 0x0000001702027211 */ /* 0x000fe200078f08ff */
[----:B------:R-:W-:Y:S01]  /*0b90*/  IMAD R170, R5, 0x8, R6 ;  /* 0x0000000805aa7824 */ /* 0x000fe200078e0206 */
[----:B------:R-:W-:Y:S01]  /*0ba0*/  LOP3.LUT R12, R18, 0xfffffff8, RZ, 0xc0, !PT ;  /* 0xfffffff8120c7812 */ /* 0x000fe200078ec0ff */
[----:B------:R-:W-:Y:S01]  /*0bb0*/  IMAD.IADD R7, R7, 0x1, -R10 ;  /* 0x0000000107077824 */ /* 0x000fe200078e0a0a */
[----:B------:R-:W-:Y:S02]  /*0bc0*/  LEA.HI R4, R4, R19, RZ, 0x5 ;  /* 0x0000001304047211 */ /* 0x000fe400078f28ff */
[----:B------:R-:W-:Y:S01]  /*0bd0*/  LOP3.LUT R2, R2, 0x3fffffe, RZ, 0xc0, !PT ;  /* 0x03fffffe02027812 */ /* 0x000fe200078ec0ff */
[----:B------:R-:W-:Y:S01]  /*0be0*/  IMAD.IADD R17, R17, 0x1, -R12 ;  /* 0x0000000111117824 */ /* 0x000fe200078e0a0c */
[----:B------:R-:W-:-:S02]  /*0bf0*/  LEA.HI R5, R8, R8, RZ, 0x1 ;  /* 0x0000000808057211 */ /* 0x000fc400078f08ff */
[----:B------:R-:W-:Y:S01]  /*0c00*/  SHF.R.S32.HI R4, RZ, 0x5, R4 ;  /* 0x00000005ff047819 */ /* 0x000fe20000011404 */
[----:B------:R-:W-:Y:S01]  /*0c10*/  IMAD.IADD R168, R23, 0x1, -R2 ;  /* 0x0000000117a87824 */ /* 0x000fe200078e0a02 */
[----:B------:R-:W-:Y:S01]  /*0c20*/  LOP3.LUT R0, R3, 0x7ffffffc, RZ, 0xc0, !PT ;  /* 0x7ffffffc03007812 */ /* 0x000fe200078ec0ff */
[----:B------:R-:W-:Y:S01]  /*0c30*/  IMAD.SHL.U32 R2, R17, 0x8, RZ ;  /* 0x0000000811027824 */ /* 0x000fe200078e00ff */
[----:B------:R-:W-:Y:S02]  /*0c40*/  LOP3.LUT R5, R5, 0x1ffffffe, RZ, 0xc0, !PT ;  /* 0x1ffffffe05057812 */ /* 0x000fe400078ec0ff */
[----:B------:R-:W-:Y:S01]  /*0c50*/  LEA R7, R4, R7, 0x4 ;  /* 0x0000000704077211 */ /* 0x000fe200078e20ff */
[----:B------:R-:W-:Y:S01]  /*0c60*/  VIADD R16, R2, 0x40 ;  /* 0x0000004002107836 */ /* 0x000fe20000000000 */
[----:B------:R-:W-:Y:S01]  /*0c70*/  SHF.R.S32.HI R18, RZ, 0x3, R18 ;  /* 0x00000003ff127819 */ /* 0x000fe20000011412 */
[----:B------:R-:W-:Y:S02]  /*0c80*/  IMAD.IADD R0, R19, 0x1, -R0 ;  /* 0x0000000113007824 */ /* 0x000fe400078e0a00 */
[----:B------:R-:W-:Y:S01]  /*0c90*/  IMAD.IADD R5, R8, 0x1, -R5 ;  /* 0x0000000108057824 */ /* 0x000fe200078e0a05 */
[----:B------:R-:W-:Y:S01]  /*0ca0*/  SHF.R.S32.HI R192, RZ, 0x1f, R16 ;  /* 0x0000001fffc07819 */ /* 0x000fe20000011410 */
[----:B------:R-:W-:-:S02]  /*0cb0*/  IMAD R168, R168, 0x40, R7 ;  /* 0x00000040a8a87824 */ /* 0x000fc400078e0207 */
[----:B------:R-:W-:Y:S02]  /*0cc0*/  IMAD R171, R0, R171, 0xa0 ;  /* 0x000000a000ab7424 */ /* 0x000fe400078e02ab */
[----:B------:R-:W-:-:S07]  /*0cd0*/  IMAD R169, R5, 0x8, R168 ;  /* 0x0000000805a97824 */ /* 0x000fce00078e02a8 */
.L_x_39:
[----:B0-----:R-:W0:Y:S01]  /*0ce0*/  SHFL.IDX PT, R0, R23, RZ, 0x1f ;  /* 0x00001fff17007589 */ /* 0x001e2200000e0000 */
[----:B-1----:R-:W1:Y:S01]  /*0cf0*/  S2UR UR37, SR_CgaCtaId ;  /* 0x00000000002579c3 */ /* 0x002e620000008800 */
[----:B------:R-:W-:Y:S01]  /*0d00*/  ULDC UR4, c[0x0][0xc38] ;  /* 0x00030e0000047ab9 */ /* 0x000fe20000000800 */
[----:B------:R-:W-:Y:S01]  /*0d10*/  ULDC.64 UR6, c[0x0][0x418] ;  /* 0x0001060000067ab9 */ /* 0x000fe20000000a00 */
[----:B------:R-:W-:Y:S02]  /*0d20*/  UISETP.NE.AND UP1, UPT, UR4, 0x1, UPT ;  /* 0x000000010400788c */ /* 0x000fe4000bf25270 */
[----:B------:R-:W-:Y:S01]  /*0d30*/  UISETP.NE.U32.AND UP0, UPT, UR6, URZ, UPT ;  /* 0x0000003f0600728c */ /* 0x000fe2000bf05070 */
[----:B------:R-:W-:Y:S01]  /*0d40*/  UMOV UR39, 0x400 ;  /* 0x0000040000277882 */ /* 0x000fe20000000000 */
[----:B------:R-:W-:Y:S02]  /*0d50*/  ULDC UR4, c[0x0][0xc44] ;  /* 0x0003110000047ab9 */ /* 0x000fe40000000800 */
[----:B------:R-:W-:-:S02]  /*0d60*/  UISETP.NE.AND.EX UP0, UPT, UR7, URZ, UPT, UP0 ;  /* 0x0000003f0700728c */ /* 0x000fc4000bf05300 */
[----:B------:R-:W-:Y:S01]  /*0d70*/  UISETP.NE.AND UP2, UPT, UR4, 0x1, UPT ;  /* 0x000000010400788c */ /* 0x000fe2000bf45270 */
[----:B------:R-:W-:Y:S02]  /*0d80*/  ULDC UR51, c[0x0][0x424] ;  /* 0x0001090000337ab9 */ /* 0x000fe40000000800 */
[----:B------:R-:W-:Y:S01]  /*0d90*/  @UP1 ULDC UR4, c[0x0][0xc3c] ;  /* 0x00030f0000041ab9 */ /* 0x000fe20000000800 */
[----:B------:R-:W-:Y:S01]  /*0da0*/  USEL UR51, UR51, 0x1, UP0 ;  /* 0x0000000133337887 */ /* 0x000fe20008000000 */
[----:B------:R-:W-:Y:S01]  /*0db0*/  ULDC UR7, c[0x0][0x2f0] ;  /* 0x0000bc0000077ab9 */ /* 0x000fe20000000800 */
[----:B------:R-:W-:Y:S01]  /*0dc0*/  UIMAD.WIDE.U32 UR4, UR41, UR4, URZ ;  /* 0x00000004290472a5 */ /* 0x000fe2000f8e003f */
[----:B------:R-:W-:Y:S01]  /*0dd0*/  @UP1 ULDC UR11, c[0x0][0xc40] ;  /* 0x00031000000b1ab9 */ /* 0x000fe20000000800 */
[----:B------:R-:W-:Y:S01]  /*0de0*/  UIMAD UR51, UR51, UR7, URZ ;  /* 0x00000007333372a4 */ /* 0x000fe2000f8e023f */
[----:B0-----:R-:W-:Y:S01]  /*0df0*/  R2UR UR38, R0 ;  /* 0x00000000002672ca */ /* 0x001fe200000e0000 */
[----:B-1----:R-:W-:Y:S01]  /*0e00*/  ULEA UR39, UR37, UR39, 0x18 ;  /* 0x0000002725277291 */ /* 0x002fe2000f8ec03f */
[----:B------:R-:W-:Y:S01]  /*0e10*/  UMOV UR42, UR41 ;  /* 0x00000029002a7c82 */ /* 0x000fe20008000000 */
[----:B------:R-:W-:-:S02]  /*0e20*/  @UP1 USHF.R.U32.HI UR42, URZ, UR11, UR5 ;  /* 0x0000000b3f2a1299 */ /* 0x000fc40008011605 */
[----:B------:R-:W-:Y:S01]  /*0e30*/  UIADD3 UR10, UR39, 0x14400, URZ ;  /* 0x00014400270a7890 */ /* 0x000fe2000fffe03f */
[----:B------:R-:W-:Y:S01]  /*0e40*/  @UP2 ULDC.64 UR8, c[0x0][0xc48] ;  /* 0x0003120000082ab9 */ /* 0x000fe20000000a00 */
[----:B------:R-:W-:Y:S02]  /*0e50*/  UIADD3 UR7, UR51, 0x9f, URZ ;  /* 0x0000009f33077890 */ /* 0x000fe4000fffe03f */
[----:B------:R-:W-:-:S04]  /*0e60*/  ULOP3.LUT UP0, URZ, UR10, 0x9f, URZ, 0xc0, !UPT ;  /* 0x0000009f0a3f7892 */ /* 0x000fc8000f80c03f */
[----:B------:R-:W-:Y:S02]  /*0e70*/  ULEA.HI UR6, UR38, UR38, URZ, 0x1 ;  /* 0x0000002626067291 */ /* 0x000fe4000f8f083f */
[----:B------:R-:W-:Y:S02]  /*0e80*/  UIMAD.WIDE.U32 UR4, UR42, UR8, URZ ;  /* 0x000000082a0472a5 */ /* 0x000fe4000f8e003f */
[----:B------:R-:W-:Y:S01]  /*0e90*/  ULOP3.LUT UR6, UR6, 0x3e, URZ, 0xc0, !UPT ;  /* 0x0000003e06067892 */ /* 0x000fe2000f8ec03f */
[----:B------:R-:W-:Y:S01]  /*0ea0*/  PLOP3.LUT P0, PT, PT, PT, UP0, 0x80, 0x0 ;  /* 0x000000000000781c */ /* 0x000fe20003f0f008 */
[----:B------:R-:W-:Y:S01]  /*0eb0*/  UMOV UR40, UR42 ;  /* 0x0000002a00287c82 */ /* 0x000fe20008000000 */
[----:B------:R-:W-:Y:S02]  /*0ec0*/  @UP2 USHF.R.U32.HI UR40, URZ, UR9, UR5 ;  /* 0x000000093f282299 */ /* 0x000fe40008011605 */
[----:B------:R-:W-:-:S04]  /*0ed0*/  UIADD3 UR6, UR38, -UR6, URZ ;  /* 0x8000000626067290 */ /* 0x000fc8000fffe03f */
[----:B------:R-:W-:Y:S02]  /*0ee0*/  ULEA UR8, UR6, UR10, 0xc ;  /* 0x0000000a06087291 */ /* 0x000fe4000f8e603f */
[----:B------:R-:W-:Y:S02]  /*0ef0*/  UIMAD.WIDE UR6, UR7, 0x66666667, URZ ;  /* 0x66666667070678a5 */ /* 0x000fe4000f8e023f */
[----:B------:R-:W-:Y:S02]  /*0f00*/  USHF.R.U32.HI UR8, URZ, 0x4, UR8 ;  /* 0x000000043f087899 */ /* 0x000fe40008011608 */
[----:B------:R-:W-:Y:S02]  /*0f10*/  USHF.R.U32.HI UR50, URZ, 0x1f, UR7 ;  /* 0x0000001f3f327899 */ /* 0x000fe40008011607 */
[----:B------:R-:W-:Y:S02]  /*0f20*/  ULOP3.LUT UR47, UR8, 0x3fff, URZ, 0xc0, !UPT ;  /* 0x00003fff082f7892 */ /* 0x000fe4000f8ec03f */
[----:B------:R-:W-:Y:S01]  /*0f30*/  ULEA.HI.SX32 UR50, UR7, UR50, 0x1a ;  /* 0x0000003207327291 */ /* 0x000fe2000f8fd23f */
[----:B---345:R-:W-:Y:S11]  /*0f40*/  @!P0 BRA `(.L_x_7) ;  /* 0x0000000000408947 */ /* 0x038ff60003800000 */
[----:B------:R-:W-:Y:S01]  /*0f50*/  MOV R0, 0x0 ;  /* 0x0000000000007802 */ /* 0x000fe20000000f00 */
[----:B------:R-:W-:Y:S01]  /*0f60*/  ULDC.64 UR4, c[0x4][0xc8] ;  /* 0x0100320000047ab9 */ /* 0x000fe20000000a00 */
[----:B------:R-:W-:Y:S01]  /*0f70*/  ULDC.64 UR6, c[0x4][0x38] ;  /* 0x01000e0000067ab9 */ /* 0x000fe20000000a00 */
[----:B------:R-:W-:Y:S01]  /*0f80*/  MOV R4, UR4 ;  /* 0x0000000400047c02 */ /* 0x000fe20008000f00 */
[----:B------:R0:W1:Y:S01]  /*0f90*/  LDC.64 R14, c[0x4][R0] ;  /* 0x01000000000e7b82 */ /* 0x0000620000000a00 */
[----:B------:R-:W-:Y:S01]  /*0fa0*/  IMAD.U32 R5, RZ, RZ, UR5 ;  /* 0x00000005ff057e24 */ /* 0x000fe2000f8e00ff */
[----:B------:R-:W-:Y:S01]  /*0fb0*/  ULDC.64 UR4, c[0x4][0xd0] ;  /* 0x0100340000047ab9 */ /* 0x000fe20000000a00 */
[----:B------:R-:W-:Y:S01]  /*0fc0*/  IMAD.U32 R10, RZ, RZ, UR6 ;  /* 0x00000006ff0a7e24 */ /* 0x000fe2000f8e00ff */
[----:B------:R-:W-:Y:S01]  /*0fd0*/  MOV R12, 0x1 ;  /* 0x00000001000c7802 */ /* 0x000fe20000000f00 */
[----:B------:R-:W-:Y:S02]  /*0fe0*/  IMAD.U32 R6, RZ, RZ, UR4 ;  /* 0x00000004ff067e24 */ /* 0x000fe4000f8e00ff */
[----:B------:R-:W-:-:S02]  /*0ff0*/  IMAD.U32 R7, RZ, RZ, UR5 ;  /* 0x00000005ff077e24 */ /* 0x000fc4000f8e00ff */
[----:B------:R-:W-:Y:S02]  /*1000*/  IMAD.U32 R11, RZ, RZ, UR7 ;  /* 0x00000007ff0b7e24 */ /* 0x000fe4000f8e00ff */
[----:B------:R-:W-:Y:S02]  /*1010*/  IMAD.MOV.U32 R8, RZ, RZ, 0x70 ;  /* 0x00000070ff087424 */ /* 0x000fe400078e00ff */
[----:B0-----:R-:W-:-:S07]  /*1020*/  IMAD.MOV.U32 R13, RZ, RZ, RZ ;  /* 0x000000ffff0d7224 */ /* 0x001fce00078e00ff */
[----:B------:R-:W-:-:S07]  /*1030*/  LEPC R20, `(.L_x_7) ;  /* 0x000000001014794e */ /* 0x000fce0000000000 */
[----:B-1----:R-:W-:Y:S05]  /*1040*/  CALL.ABS.NOINC R14 ;  /* 0x000000000e007343 */ /* 0x002fea0003c00000 */
.L_x_7:
[----:B------:R-:W-:Y:S01]  /*1050*/  ULDC.64 UR4, c[0x0][0x990] ;  /* 0x0002640000047ab9 */ /* 0x000fe20000000a00 */
[----:B------:R-:W-:Y:S01]  /*1060*/  ULDC.64 UR6, c[0x0][0x998] ;  /* 0x0002660000067ab9 */ /* 0x000fe20000000a00 */
[----:B------:R-:W-:Y:S01]  /*1070*/  UISETP.NE.U32.AND UP0, UPT, UR4, URZ, UPT ;  /* 0x0000003f0400728c */ /* 0x000fe2000bf05070 */
[----:B------:R-:W-:Y:S01]  /*1080*/  IMAD.MOV.U32 R3, RZ, RZ, 0x3f800000 ;  /* 0x3f800000ff037424 */ /* 0x000fe200078e00ff */
[----:B------:R-:W-:Y:S01]  /*1090*/  UISETP.NE.U32.AND UP1, UPT, UR6, URZ, UPT ;  /* 0x0000003f0600728c */ /* 0x000fe2000bf25070 */
[----:B------:R-:W-:Y:S01]  /*10a0*/  IMAD.MOV.U32 R0, RZ, RZ, 0x3f800000 ;  /* 0x3f800000ff007424 */ /* 0x000fe200078e00ff */
[----:B------:R-:W-:Y:S02]  /*10b0*/  UISETP.NE.AND.EX UP0, UPT, UR5, URZ, UPT, UP0 ;  /* 0x0000003f0500728c */ /* 0x000fe4000bf05300 */
[----:B------:R-:W-:-:S04]  /*10c0*/  UISETP.NE.AND.EX UP1, UPT, UR7, URZ, UPT, UP1 ;  /* 0x0000003f0700728c */ /* 0x000fc8000bf25310 */
[----:B------:R-:W-:Y:S02]  /*10d0*/  PLOP3.LUT P0, PT, PT, PT, UP0, 0x80, 0x0 ;  /* 0x000000000000781c */ /* 0x000fe40003f0f008 */
[----:B------:R-:W-:-:S03]  /*10e0*/  PLOP3.LUT P1, PT, PT, PT, UP1, 0x80, 0x0 ;  /* 0x000000000000781c */ /* 0x000fc60003f2f018 */
[----:B------:R-:W-:Y:S02]  /*10f0*/  @UP0 USHF.R.S32.HI UR8, URZ, 0x1f, UR40 ;  /* 0x0000001f3f080899 */ /* 0x000fe40008011428 */
[----:B------:R-:W-:Y:S02]  /*1100*/  @UP1 USHF.R.S32.HI UR9, URZ, 0x1f, UR40 ;  /* 0x0000001f3f091899 */ /* 0x000fe40008011428 */
[----:B------:R-:W-:Y:S02]  /*1110*/  @UP0 UIADD3 UR16, -UR40, URZ, URZ ;  /* 0x0000003f28100290 */ /* 0x000fe4000fffe13f */
[----:B------:R-:W-:Y:S01]  /*1120*/  @UP1 UIADD3 UR20, -UR40, URZ, URZ ;  /* 0x0000003f28141290 */ /* 0x000fe2000fffe13f */
[----:B------:R-:W-:Y:S01]  /*1130*/  @UP0 ULDC.64 UR12, c[0x0][0x9a8] ;  /* 0x00026a00000c0ab9 */ /* 0x000fe20000000a00 */
[----:B------:R-:W-:Y:S01]  /*1140*/  @UP1 ULDC.64 UR14, c[0x0][0x9b8] ;  /* 0x00026e00000e1ab9 */ /* 0x000fe20000000a00 */
[----:B------:R-:W-:Y:S01]  /*1150*/  @UP0 ULDC UR17, c[0x0][0xc44] ;  /* 0x0003110000110ab9 */ /* 0x000fe20000000800 */
[----:B------:R-:W-:Y:S01]  /*1160*/  @UP1 ULDC UR21, c[0x0][0xc44] ;  /* 0x0003110000151ab9 */ /* 0x000fe20000000800 */
[----:B------:R-:W-:-:S02]  /*1170*/  @UP0 UIMAD UR8, UR8, UR12, URZ ;  /* 0x0000000c080802a4 */ /* 0x000fc4000f8e023f */
[----:B------:R-:W-:Y:S02]  /*1180*/  @UP1 UIMAD UR9, UR9, UR14, URZ ;  /* 0x0000000e090912a4 */ /* 0x000fe4000f8e023f */
[----:B------:R-:W-:Y:S02]  /*1190*/  @UP0 UIMAD UR16, UR17, UR16, UR42 ;  /* 0x00000010111002a4 */ /* 0x000fe4000f8e022a */
[----:B------:R-:W-:Y:S02]  /*11a0*/  @UP1 UIMAD UR20, UR21, UR20, UR42 ;  /* 0x00000014151412a4 */ /* 0x000fe4000f8e022a */
[----:B------:R-:W-:Y:S02]  /*11b0*/  @UP0 UIMAD.WIDE.U32 UR10, UR40, UR12, URZ ;  /* 0x0000000c280a02a5 */ /* 0x000fe4000f8e003f */
[----:B------:R-:W-:Y:S02]  /*11c0*/  @UP0 UIMAD UR18, UR40, UR13, UR8 ;  /* 0x0000000d281202a4 */ /* 0x000fe4000f8e0208 */
[----:B------:R-:W-:-:S02]  /*11d0*/  @UP0 USHF.R.S32.HI UR17, URZ, 0x1f, UR16 ;  /* 0x0000001f3f110899 */ /* 0x000fc40008011410 */
[----:B------:R-:W-:Y:S02]  /*11e0*/  @UP1 USHF.R.S32.HI UR21, URZ, 0x1f, UR20 ;  /* 0x0000001f3f151899 */ /* 0x000fe40008011414 */
[----:B------:R-:W-:Y:S02]  /*11f0*/  @UP1 UIMAD.WIDE.U32 UR12, UR40, UR14, URZ ;  /* 0x0000000e280c12a5 */ /* 0x000fe4000f8e003f */
[----:B------:R-:W-:Y:S02]  /*1200*/  @UP1 UIMAD UR19, UR40, UR15, UR9 ;  /* 0x0000000f281312a4 */ /* 0x000fe4000f8e0209 */
[----:B------:R-:W-:Y:S01]  /*1210*/  @UP0 UIADD3 UR11, UR11, UR18, URZ ;  /* 0x000000120b0b0290 */ /* 0x000fe2000fffe03f */
[----:B------:R-:W-:Y:S01]  /*1220*/  @UP0 ULDC.64 UR14, c[0x0][0x9b0] ;  /* 0x00026c00000e0ab9 */ /* 0x000fe20000000a00 */
[----:B------:R-:W-:Y:S01]  /*1230*/  @UP1 ULDC.64 UR8, c[0x0][0x9c0] ;  /* 0x0002700000081ab9 */ /* 0x000fe20000000a00 */
[----:B------:R-:W-:Y:S02]  /*1240*/  @UP0 UIMAD UR17, UR17, UR14, URZ ;  /* 0x0000000e111102a4 */ /* 0x000fe4000f8e023f */
[----:B------:R-:W-:-:S02]  /*1250*/  @UP1 UIMAD UR18, UR21, UR8, URZ ;  /* 0x00000008151212a4 */ /* 0x000fc4000f8e023f */
[----:B------:R-:W-:Y:S02]  /*1260*/  @UP1 UIADD3 UR13, UR13, UR19, URZ ;  /* 0x000000130d0d1290 */ /* 0x000fe4000fffe03f */
[----:B------:R-:W-:Y:S02]  /*1270*/  @UP0 UIMAD UR17, UR16, UR15, UR17 ;  /* 0x0000000f101102a4 */ /* 0x000fe4000f8e0211 */
[----:B------:R-:W-:Y:S02]  /*1280*/  @UP1 UIMAD UR18, UR20, UR9, UR18 ;  /* 0x00000009141212a4 */ /* 0x000fe4000f8e0212 */
[----:B------:R-:W-:Y:S02]  /*1290*/  @UP0 UIMAD.WIDE.U32 UR14, UR16, UR14, UR10 ;  /* 0x0000000e100e02a5 */ /* 0x000fe4000f8e000a */
[----:B------:R-:W-:Y:S02]  /*12a0*/  @UP1 UIMAD.WIDE.U32 UR8, UR20, UR8, UR12 ;  /* 0x00000008140812a5 */ /* 0x000fe4000f8e000c */
[----:B------:R-:W-:-:S02]  /*12b0*/  @UP0 UIADD3 UR10, UR15, UR17, URZ ;  /* 0x000000110f0a0290 */ /* 0x000fc4000fffe03f */
[----:B------:R-:W-:Y:S02]  /*12c0*/  @UP0 ULEA UR4, UP2, UR14, UR4, 0x2 ;  /* 0x000000040e040291 */ /* 0x000fe4000f84103f */
[----:B------:R-:W-:Y:S02]  /*12d0*/  @UP1 UIADD3 UR9, UR9, UR18, URZ ;  /* 0x0000001209091290 */ /* 0x000fe4000fffe03f */
[----:B------:R-:W-:Y:S02]  /*12e0*/  @UP1 ULEA UR6, UP3, UR8, UR6, 0x2 ;  /* 0x0000000608061291 */ /* 0x000fe4000f86103f */
[----:B------:R-:W-:Y:S01]  /*12f0*/  @UP0 ULEA.HI.X UR5, UR14, UR5, UR10, 0x2, UP2 ;  /* 0x000000050e050291 */ /* 0x000fe200090f140a */
[----:B------:R-:W-:Y:S01]  /*1300*/  IMAD.U32 R4, RZ, RZ, UR4 ;  /* 0x00000004ff047e24 */ /* 0x000fe2000f8e00ff */
[----:B------:R-:W-:Y:S02]  /*1310*/  @UP1 ULEA.HI.X UR7, UR8, UR7, UR9, 0x2, UP3 ;  /* 0x0000000708071291 */ /* 0x000fe400098f1409 */
[----:B------:R-:W-:-:S02]  /*1320*/  IMAD.U32 R6, RZ, RZ, UR6 ;  /* 0x00000006ff067e24 */ /* 0x000fc4000f8e00ff */
[----:B------:R-:W-:Y:S02]  /*1330*/  IMAD.U32 R5, RZ, RZ, UR5 ;  /* 0x00000005ff057e24 */ /* 0x000fe4000f8e00ff */
[----:B------:R-:W-:-:S03]  /*1340*/  MOV R7, UR7 ;  /* 0x0000000700077c02 */ /* 0x000fc60008000f00 */
[----:B------:R-:W2:Y:S04]  /*1350*/  @P0 LDG.E R3, desc[UR48][R4.64] ;  /* 0x0000003004030981 */ /* 0x000ea8000c1e1900 */
[----:B------:R-:W2:Y:S01]  /*1360*/  @P1 LDG.E R0, desc[UR48][R6.64] ;  /* 0x0000003006001981 */ /* 0x000ea2000c1e1900 */
[----:B------:R-:W-:Y:S01]  /*1370*/  ULOP3.LUT UR4, UR45, 0x1, URZ, 0xc0, !UPT ;  /* 0x000000012d047892 */ /* 0x000fe2000f8ec03f */
[----:B------:R-:W-:-:S05]  /*1380*/  IMAD.U32 R9, RZ, RZ, UR46 ;  /* 0x0000002eff097e24 */ /* 0x000fca000f8e00ff */
[----:B------:R-:W-:Y:S01]  /*1390*/  IMAD.U32 R8, RZ, RZ, UR4 ;  /* 0x00000004ff087e24 */ /* 0x000fe2000f8e00ff */
[----:B------:R-:W-:Y:S01]  /*13a0*/  ULDC UR4, c[0x0][0x9d8] ;  /* 0x0002760000047ab9 */ /* 0x000fe20000000800 */
[----:B------:R-:W-:-:S03]  /*13b0*/  ISETP.NE.AND P0, PT, R9, 0x3, PT ;  /* 0x000000030900780c */ /* 0x000fc60003f05270 */
[----:B------:R-:W-:-:S04]  /*13c0*/  SHF.L.U32 R8, R8, 0x1f, RZ ;  /* 0x0000001f08087819 */ /* 0x000fc800000006ff */
[----:B------:R-:W0:Y:S01]  /*13d0*/  SYNCS.PHASECHK.TRANS64.TRYWAIT P1, [UR39+0x29800], R8 ;  /* 0x02980008ff0075a7 */ /* 0x000e220008020167 */
[----:B--2---:R-:W-:-:S04]  /*13e0*/  FMUL.FTZ R0, R3, R0 ;  /* 0x0000000003007220 */ /* 0x004fc80000410000 */
[----:B------:R-:W-:Y:S01]  /*13f0*/  FMUL.FTZ R0, R0, UR4 ;  /* 0x0000000400007c20 */ /* 0x000fe20008410000 */
[----:B0-----:R-:W-:Y:S06]  /*1400*/  @!P1 BRA `(.L_x_8) ;  /* 0x000000e400689947 */ /* 0x001fec0003800000 */
.L_x_107:
[----:B------:R-:W-:Y:S05]  /*1410*/  @!P0 BRA `(.L_x_9) ;  /* 0x0000000000048947 */ /* 0x000fea0003800000 */
[----:B------:R-:W-:Y:S01]  /*1420*/  BPT.TRAP 0x1 ;  /* 0x000000040000795c */ /* 0x000fe20000300000 */
.L_x_9:
[----:B0-----:R-:W-:Y:S02]  /*1430*/  IMAD.U32 R3, RZ, RZ, UR43 ;  /* 0x0000002bff037e24 */ /* 0x001fe4000f8e00ff */
[----:B------:R-:W-:-:S03]  /*1440*/  IMAD.U32 R4, RZ, RZ, UR44 ;  /* 0x0000002cff047e24 */ /* 0x000fc6000f8e00ff */
[----:B------:R-:W-:Y:S02]  /*1450*/  LEA R3, R3, UR39, 0x3 ;  /* 0x0000002703037c11 */ /* 0x000fe4000f8e18ff */
[----:B------:R-:W-:-:S04]  /*1460*/  SHF.L.U32 R4, R4, 0x1f, RZ ;  /* 0x0000001f04047819 */ /* 0x000fc800000006ff */
[----:B------:R0:W1:Y:S01]  /*1470*/  SYNCS.PHASECHK.TRANS64.TRYWAIT P1, [R3+URZ+0x29830], R4 ;  /* 0x02983004030075a7 */ /* 0x000062000802017f */
[----:B------:R-:W-:Y:S05]  /*1480*/  @!P0 BRA `(.L_x_10) ;  /* 0x0000000000048947 */ /* 0x000fea0003800000 */
[----:B------:R-:W-:Y:S01]  /*1490*/  BPT.TRAP 0x1 ;  /* 0x000000040000795c */ /* 0x000fe20000300000 */
.L_x_10:
[----:B------:R-:W-:Y:S01]  /*14a0*/  IMAD.MOV.U32 R87, RZ, RZ, RZ ;  /* 0x000000ffff577224 */ /* 0x000fe200078e00ff */
[----:B-1----:R-:W-:Y:S06]  /*14b0*/  @P1 BRA `(.L_x_11) ;  /* 0x0000000000081947 */ /* 0x002fec0003800000 */
[----:B------:R-:W1:Y:S02]  /*14c0*/  SYNCS.PHASECHK.TRANS64.TRYWAIT P1, [R3+URZ+0x29830], R4 ;  /* 0x02983004030075a7 */ /* 0x000e64000802017f */
[----:B-1----:R-:W-:Y:S05]  /*14d0*/  @!P1 BRA `(.L_x_12) ;  /* 0x000000e4004c9947 */ /* 0x002fea0003800000 */
.L_x_11:
[----:B------:R-:W-:Y:S05]  /*14e0*/  WARPSYNC.ALL ;  /* 0x0000000000007948 */ /* 0x000fea0003800000 */
[----:B------:R-:W-:Y:S01]  /*14f0*/  UIADD3 UR4, UR39, 0x1a400, URZ ;  /* 0x0001a40027047890 */ /* 0x000fe2000fffe03f */
[----:B------:R-:W-:Y:S01]  /*1500*/  WARPGROUP.ARRIVE ;  /* 0x00000000000079c5 */ /* 0x000fe20000000000 */
[----:B------:R-:W-:Y:S02]  /*1510*/  ULOP3.LUT UR28, UR47, 0x10000, URZ, 0xfc, !UPT ;  /* 0x000100002f1c7892 */ /* 0x000fe4000f8efc3f */
[----:B------:R-:W-:Y:S01]  /*1520*/  USHF.R.U32.HI UR4, URZ, 0x4, UR4 ;  /* 0x000000043f047899 */ /* 0x000fe20008011604 */
[----:B------:R-:W-:Y:S01]  /*1530*/  UMOV UR25, 0x80000020 ;  /* 0x8000002000197882 */ /* 0x000fe20000000000 */
[----:B------:R-:W-:-:S02]  /*1540*/  UMOV UR27, 0x80000020 ;  /* 0x80000020001b7882 */ /* 0x000fc40000000000 */
[----:B------:R-:W-:Y:S01]  /*1550*/  ULOP3.LUT UR4, UR4, 0x3fff, URZ, 0xc0, !UPT ;  /* 0x00003fff04047892 */ /* 0x000fe2000f8ec03f */
[----:B------:R-:W-:Y:S01]  /*1560*/  UMOV UR24, UR28 ;  /* 0x0000001c00187c82 */ /* 0x000fe20008000000 */
[----:B------:R-:W-:Y:S02]  /*1570*/  UMOV UR5, UR25 ;  /* 0x0000001900057c82 */ /* 0x000fe40008000000 */
[----:B------:R-:W-:Y:S01]  /*1580*/  ULOP3.LUT UR47, UR4, 0x10000, URZ, 0xfc, !UPT ;  /* 0x00010000042f7892 */ /* 0x000fe2000f8efc3f */
[----:B------:R-:W-:Y:S02]  /*1590*/  UMOV UR7, 0x80000020 ;  /* 0x8000002000077882 */ /* 0x000fe40000000000 */
[----:B------:R-:W-:Y:S01]  /*15a0*/  UMOV UR4, UR24 ;  /* 0x0000001800047c82 */ /* 0x000fe20008000000 */
[----:B------:R-:W-:Y:S01]  /*15b0*/  UIMAD UR30, UR43, 0x780, UR47 ;  /* 0x000007802b1e78a4 */ /* 0x000fe2000f8e022f */
[----:B------:R-:W-:Y:S01]  /*15c0*/  UMOV UR11, 0x80000020 ;  /* 0x80000020000b7882 */ /* 0x000fe20000000000 */
[----:B------:R-:W-:-:S02]  /*15d0*/  UMOV UR15, 0x80000020 ;  /* 0x80000020000f7882 */ /* 0x000fc40000000000 */
[----:B------:R-:W-:Y:S02]  /*15e0*/  UIADD3 UR6, UR30, 0x80, URZ ;  /* 0x000000801e067890 */ /* 0x000fe4000fffe03f */
[----:B------:R-:W-:Y:S02]  /*15f0*/  UIADD3 UR8, UR30, 0x100, URZ ;  /* 0x000001001e087890 */ /* 0x000fe4000fffe03f */
[----:B------:R-:W-:Y:S01]  /*1600*/  UMOV UR26, UR30 ;  /* 0x0000001e001a7c82 */ /* 0x000fe20008000000 */
[----:B------:R-:W-:Y:S01]  /*1610*/  UIADD3 UR9, UR30, 0x180, URZ ;  /* 0x000001801e097890 */ /* 0x000fe2000fffe03f */
[----:B------:R-:W-:Y:S01]  /*1620*/  QGMMA.64x32x32.F32.E4M3.E4M3 R104, gdesc[UR24], RZ, !UPT, gsb0 ;  /* 0x00600000186879f3 */ /* 0x000fe2000c0008ff */
[----:B------:R-:W-:Y:S01]  /*1630*/  UMOV UR26, UR6 ;  /* 0x00000006001a7c82 */ /* 0x000fe20008000000 */
[----:B------:R-:W-:Y:S01]  /*1640*/  UMOV UR27, 0x80000020 ;  /* 0x80000020001b7882 */ /* 0x000fe20000000000 */
[----:B------:R-:W-:Y:S01]  /*1650*/  UMOV UR6, UR8 ;  /* 0x0000000800067c82 */ /* 0x000fe20008000000 */
[----:B------:R-:W-:-:S02]  /*1660*/  UIADD3 UR10, UR30, 0x200, URZ ;  /* 0x000002001e0a7890 */ /* 0x000fc4000fffe03f */
[----:B------:R-:W-:Y:S02]  /*1670*/  UIADD3 UR12, UR30, 0x102, URZ ;  /* 0x000001021e0c7890 */ /* 0x000fe4000fffe03f */
[----:B------:R-:W-:Y:S02]  /*1680*/  UIADD3 UR13, UR30, 0x182, URZ ;  /* 0x000001821e0d7890 */ /* 0x000fe4000fffe03f */
[----:B------:R-:W-:Y:S02]  /*1690*/  UIADD3 UR14, UR30, 0x202, URZ ;  /* 0x000002021e0e7890 */ /* 0x000fe4000fffe03f */
[----:B------:R-:W-:Y:S01]  /*16a0*/  UIADD3 UR18, UR30, 0x382, URZ ;  /* 0x000003821e127890 */ /* 0x000fe2000fffe03f */
[----:B------:R-:W-:Y:S01]  /*16b0*/  UMOV UR19, 0x80000020 ;  /* 0x8000002000137882 */ /* 0x000fe20000000000 */
[----:B------:R-:W-:Y:S01]  /*16c0*/  UIADD3 UR22, UR30, 0x600, URZ ;  /* 0x000006001e167890 */ /* 0x000fe2000fffe03f */
[----:B------:R-:W-:Y:S01]  /*16d0*/  UMOV UR23, 0x80000020 ;  /* 0x8000002000177882 */ /* 0x000fe20000000000 */
[----:B------:R-:W-:Y:S01]  /*16e0*/  UMOV UR31, 0x80000020 ;  /* 0x80000020001f7882 */ /* 0x000fe20000000000 */
[----:B------:R-:W-:-:S02]  /*16f0*/  WARPGROUP.DEPBAR.LE gsb0, 0x0 ;  /* 0x00008000000079c5 */ /* 0x000fc40000010000 */
[----:B------:R-:W-:-:S06]  /*1700*/  WARPGROUP.ARRIVE ;  /* 0x00000000000079c5 */ /* 0x000fcc0000000000 */
[----:B------:R-:W-:Y:S01]  /*1710*/  QGMMA.64x32x32.F32.E4M3.E4M3 R88, gdesc[UR24], RZ, !UPT, gsb0 ;  /* 0x00600000185879f3 */ /* 0x000fe2000c0008ff */
[----:B------:R-:W-:Y:S01]  /*1720*/  UMOV UR26, UR9 ;  /* 0x00000009001a7c82 */ /* 0x000fe20008000000 */
[----:B------:R-:W-:Y:S01]  /*1730*/  UMOV UR27, 0x80000020 ;  /* 0x80000020001b7882 */ /* 0x000fe20000000000 */
[----:B------:R-:W-:Y:S02]  /*1740*/  WARPGROUP.DEPBAR.LE gsb0, 0x0 ;  /* 0x00008000000079c5 */ /* 0x000fe40000010000 */
[----:B------:R-:W-:-:S06]  /*1750*/  WARPGROUP.ARRIVE ;  /* 0x00000000000079c5 */ /* 0x000fcc0000000000 */
[----:B------:R-:W-:Y:S01]  /*1760*/  QGMMA.64x32x32.F32.E4M3.E4M3 R56, gdesc[UR4], RZ, !UPT, gsb0 ;  /* 0x00600000043879f3 */ /* 0x000fe2000c0008ff */
[----:B------:R-:W-:Y:S02]  /*1770*/  UIADD3 UR4, UR28, 0x2, URZ ;  /* 0x000000021c047890 */ /* 0x000fe4000fffe03f */
[----:B------:R-:W-:Y:S01]  /*1780*/  UIADD3 UR6, UR30, 0x2, URZ ;  /* 0x000000021e067890 */ /* 0x000fe2000fffe03f */
[----:B------:R-:W-:Y:S01]  /*1790*/  UMOV UR5, 0x80000020 ;  /* 0x8000002000057882 */ /* 0x000fe20000000000 */
[----:B------:R-:W-:Y:S01]  /*17a0*/  UMOV UR7, 0x80000020 ;  /* 0x8000002000077882 */ /* 0x000fe20000000000 */
[----:B------:R-:W-:Y:S02]  /*17b0*/  UMOV UR9, UR5 ;  /* 0x0000000500097c82 */ /* 0x000fe40008000000 */
[----:B------:R-:W-:Y:S01]  /*17c0*/  UMOV UR8, UR4 ;  /* 0x0000000400087c82 */ /* 0x000fe20008000000 */
[----:B------:R-:W-:Y:S02]  /*17d0*/  WARPGROUP.DEPBAR.LE gsb0, 0x0 ;  /* 0x00008000000079c5 */ /* 0x000fe40000010000 */
[----:B------:R-:W-:-:S06]  /*17e0*/  WARPGROUP.ARRIVE ;  /* 0x00000000000079c5 */ /* 0x000fcc0000000000 */
[----:B------:R-:W-:Y:S01]  /*17f0*/  QGMMA.64x32x32.F32.E4M3.E4M3 R40, gdesc[UR24], RZ, !UPT, gsb0 ;  /* 0x00600000182879f3 */ /* 0x000fe2000c0008ff */
[----:B------:R-:W-:Y:S01]  /*1800*/  UMOV UR26, UR10 ;  /* 0x0000000a001a7c82 */ /* 0x000fe20008000000 */
[----:B------:R-:W-:Y:S01]  /*1810*/  UMOV UR27, 0x80000020 ;  /* 0x80000020001b7882 */ /* 0x000fe20000000000 */
[----:B------:R-:W-:Y:S01]  /*1820*/  UIADD3 UR10, UR30, 0x82, URZ ;  /* 0x000000821e0a7890 */ /* 0x000fe2000fffe03f */
[----:B------:R-:W-:Y:S02]  /*1830*/  WARPGROUP.DEPBAR.LE gsb0, 0x0 ;  /* 0x00008000000079c5 */ /* 0x000fe40000010000 */
[----:B------:R-:W-:-:S06]  /*1840*/  WARPGROUP.ARRIVE ;  /* 0x00000000000079c5 */ /* 0x000fcc0000000000 */
[----:B------:R-:W-:Y:S03]  /*1850*/  QGMMA.64x32x32.F32.E4M3.E4M3 R24, gdesc[UR24], RZ, !UPT, gsb0 ;  /* 0x00600000181879f3 */ /* 0x000fe6000c0008ff */
[----:B------:R-:W-:Y:S02]  /*1860*/  WARPGROUP.DEPBAR.LE gsb0, 0x0 ;  /* 0x00008000000079c5 */ /* 0x000fe40000010000 */
[----:B------:R-:W-:-:S06]  /*1870*/  WARPGROUP.ARRIVE ;  /* 0x00000000000079c5 */ /* 0x000fcc0000000000 */
[----:B------:R-:W-:Y:S01]  /*1880*/  QGMMA.64x32x32.F32.E4M3.E4M3 R104, gdesc[UR4], R104, gsb0 ;  /* 0x00600000046879f3 */ /* 0x000fe20008000868 */
[----:B------:R-:W-:Y:S01]  /*1890*/  UMOV UR6, UR10 ;  /* 0x0000000a00067c82 */ /* 0x000fe20008000000 */
[----:B------:R-:W-:Y:S01]  /*18a0*/  UMOV UR7, 0x80000020 ;  /* 0x8000002000077882 */ /* 0x000fe20000000000 */
[----:B------:R-:W-:Y:S01]  /*18b0*/  UMOV UR10, UR12 ;  /* 0x0000000c000a7c82 */ /* 0x000fe20008000000 */
[----:B------:R-:W-:Y:S02]  /*18c0*/  WARPGROUP.DEPBAR.LE gsb0, 0x0 ;  /* 0x00008000000079c5 */ /* 0x000fe40000010000 */
[----:B------:R-:W-:-:S06]  /*18d0*/  WARPGROUP.ARRIVE ;  /* 0x00000000000079c5 */ /* 0x000fcc0000000000 */
[----:B------:R-:W-:Y:S01]  /*18e0*/  QGMMA.64x32x32.F32.E4M3.E4M3 R88, gdesc[UR4], R88, gsb0 ;  /* 0x00600000045879f3 */ /* 0x000fe20008000858 */
[----:B------:R-:W-:Y:S01]  /*18f0*/  UMOV UR6, UR13 ;  /* 0x0000000d00067c82 */ /* 0x000fe20008000000 */
[----:B------:R-:W-:Y:S01]  /*1900*/  UMOV UR7, 0x80000020 ;  /* 0x8000002000077882 */ /* 0x000fe20000000000 */
[----:B------:R-:W-:Y:S02]  /*1910*/  WARPGROUP.DEPBAR.LE gsb0, 0x0 ;  /* 0x00008000000079c5 */ /* 0x000fe40000010000 */
[----:B------:R-:W-:-:S06]  /*1920*/  WARPGROUP.ARRIVE ;  /* 0x00000000000079c5 */ /* 0x000fcc0000000000 */
[----:B------:R-:W-:Y:S01]  /*1930*/  QGMMA.64x32x32.F32.E4M3.E4M3 R56, gdesc[UR8], R56, gsb0 ;  /* 0x00600000083879f3 */ /* 0x000fe20008000838 */
        /* <DEDUP_REMOVED lines=8> */
[----:B------:R-:W-:Y:S01]  /*19c0*/  QGMMA.64x32x32.F32.E4M3.E4M3 R40, gdesc[UR4], R40, gsb0 ;  /* 0x00600000042879f3 */ /* 0x000fe20008000828 */
[----:B------:R-:W-:Y:S01]  /*19d0*/  UMOV UR6, UR14 ;  /* 0x0000000e00067c82 */ /* 0x000fe20008000000 */
[----:B------:R-:W-:Y:S01]  /*19e0*/  UMOV UR7, 0x80000020 ;  /* 0x8000002000077882 */ /* 0x000fe20000000000 */
[----:B------:R-:W-:Y:S01]  /*19f0*/  UIADD3 UR14, UR30, 0x380, URZ ;  /* 0x000003801e0e7890 */ /* 0x000fe2000fffe03f */
[----:B------:R-:W-:Y:S02]  /*1a00*/  WARPGROUP.DEPBAR.LE gsb0, 0x0 ;  /* 0x00008000000079c5 */ /* 0x000fe40000010000 */
[----:B------:R-:W-:-:S06]  /*1a10*/  WARPGROUP.ARRIVE ;  /* 0x00000000000079c5 */ /* 0x000fcc0000000000 */
[----:B------:R-:W-:Y:S01]  /*1a20*/  QGMMA.64x32x32.F32.E4M3.E4M3 R24, gdesc[UR4], R24, gsb0 ;  /* 0x00600000041879f3 */ /* 0x000fe20008000818 */
[----:B------:R-:W-:Y:S02]  /*1a30*/  UIADD3 UR6, UR30, 0x300, URZ ;  /* 0x000003001e067890 */ /* 0x000fe4000fffe03f */
[----:B------:R-:W-:Y:S01]  /*1a40*/  UIADD3 UR7, UR30, 0x400, URZ ;  /* 0x000004001e077890 */ /* 0x000fe2000fffe03f */
        /* <DEDUP_REMOVED lines=60> */
[----:B------:R-:W-:Y:S03]  /*1e10*/  QGMMA.64x32x32.F32.E4M3.E4M3 R24, gdesc[UR12], R24, gsb0 ;  /* 0x006000000c1879f3 */ /* 0x000fe60008000818 */
        /* <DEDUP_REMOVED lines=35> */
[----:B------:R-:W-:-:S03]  /*2050*/  UIADD3 UR6, UR30, 0x702, URZ ;  /* 0x000007021e067890 */ /* 0x000fc6000fffe03f */
        /* <DEDUP_REMOVED lines=18> */
[----:B------:R-:W-:Y:S05]  /*2180*/  @!P0 BRA `(.L_x_13) ;  /* 0x0000000000048947 */ /* 0x000fea0003800000 */
[----:B------:R-:W-:Y:S01]  /*2190*/  BPT.TRAP 0x1 ;  /* 0x000000040000795c */ /* 0x000fe20000300000 */
.L_x_13:
[C---:B------:R-:W-:Y:S01]  /*21a0*/  FMUL.FTZ R10, R0.reuse, R106 ;  /* 0x0000006a000a7220 */ /* 0x040fe20000410000 */
[C---:B------:R-:W-:Y:S01]  /*21b0*/  FMUL.FTZ R11, R0.reuse, R107 ;  /* 0x0000006b000b7220 */ /* 0x040fe20000410000 */
[C---:B------:R-:W-:Y:S01]  /*21c0*/  FMUL.FTZ R14, R0.reuse, R110 ;  /* 0x0000006e000e7220 */ /* 0x040fe20000410000 */
[C---:B------:R-:W-:Y:S01]  /*21d0*/  FMUL.FTZ R24, R0.reuse, R24 ;  /* 0x0000001800187220 */ /* 0x040fe20000410000 */
[C---:B------:R-:W-:Y:S01]  /*21e0*/  FMUL.FTZ R21, R0.reuse, R111 ;  /* 0x0000006f00157220 */ /* 0x040fe20000410000 */
[C---:B------:R-:W-:Y:S01]  /*21f0*/  FMUL.FTZ R9, R0.reuse, R112 ;  /* 0x0000007000097220 */ /* 0x040fe20000410000 */
[----:B------:R-:W-:Y:S01]  /*2200*/  MUFU.TANH R10, R10 ;  /* 0x0000000a000a7308 */ /* 0x000fe20000002400 */
[----:B------:R-:W-:Y:S01]  /*2210*/  MOV R121, UR50 ;  /* 0x0000003200797c02 */ /* 0x000fe20008000f00 */
[C---:B------:R-:W-:Y:S01]  /*2220*/  FMUL.FTZ R75, R0.reuse, R114 ;  /* 0x00000072004b7220 */ /* 0x040fe20000410000 */
[C---:B------:R-:W-:Y:S01]  /*2230*/  FMUL.FTZ R5, R0.reuse, R104 ;  /* 0x0000006800057220 */ /* 0x040fe20000410000 */
[C---:B------:R-:W-:Y:S01]  /*2240*/  FMUL.FTZ R74, R0.reuse, R115 ;  /* 0x00000073004a7220 */ /* 0x040fe20000410000 */
[C---:B------:R-:W-:Y:S01]  /*2250*/  FMUL.FTZ R82, R0.reuse, R58 ;  /* 0x0000003a00527220 */ /* 0x040fe20000410000 */
[C---:B------:R-:W-:Y:S01]  /*2260*/  FMUL.FTZ R25, R0.reuse, R25 ;  /* 0x0000001900197220 */ /* 0x040fe20000410000 */
[C---:B01----:R-:W-:Y:S01]  /*2270*/  FMUL.FTZ R4, R0.reuse, R105 ;  /* 0x0000006900047220 */ /* 0x043fe20000410000 */
[----:B------:R-:W-:Y:S01]  /*2280*/  MUFU.TANH R11, R11 ;  /* 0x0000000b000b7308 */ /* 0x000fe20000002400 */
[C---:B------:R-:W-:Y:S01]  /*2290*/  FMUL.FTZ R81, R0.reuse, R118 ;  /* 0x0000007600517220 */ /* 0x040fe20000410000 */
[C---:B------:R-:W-:Y:S01]  /*22a0*/  FMUL.FTZ R8, R0.reuse, R113 ;  /* 0x0000007100087220 */ /* 0x040fe20000410000 */
[C---:B------:R-:W-:Y:S01]  /*22b0*/  FMUL.FTZ R86, R0.reuse, R59 ;  /* 0x0000003b00567220 */ /* 0x040fe20000410000 */
[C---:B------:R-:W-:Y:S01]  /*22c0*/  FMUL.FTZ R6, R0.reuse, R108 ;  /* 0x0000006c00067220 */ /* 0x040fe20000410000 */
[C---:B------:R-:W-:Y:S01]  /*22d0*/  FMUL.FTZ R78, R0.reuse, R119 ;  /* 0x00000077004e7220 */ /* 0x040fe20000410000 */
[C---:B------:R-:W-:Y:S01]  /*22e0*/  FMUL.FTZ R20, R0.reuse, R88 ;  /* 0x0000005800147220 */ /* 0x040fe20000410000 */
[C---:B------:R-:W-:Y:S01]  /*22f0*/  FMUL.FTZ R7, R0.reuse, R109 ;  /* 0x0000006d00077220 */ /* 0x040fe20000410000 */
[----:B------:R0:W-:Y:S01]  /*2300*/  MUFU.TANH R112, R24 ;  /* 0x0000001800707308 */ /* 0x0001e20000002400 */
[C---:B------:R-:W-:Y:S01]  /*2310*/  FMUL.FTZ R90, R0.reuse, R90 ;  /* 0x0000005a005a7220 */ /* 0x040fe20000410000 */
[C---:B------:R-:W-:Y:S01]  /*2320*/  FMUL.FTZ R91, R0.reuse, R91 ;  /* 0x0000005b005b7220 */ /* 0x040fe20000410000 */
[C---:B------:R-:W-:Y:S01]  /*2330*/  FMUL.FTZ R45, R0.reuse, R45 ;  /* 0x0000002d002d7220 */ /* 0x040fe20000410000 */
[C---:B------:R-:W-:Y:S01]  /*2340*/  FMUL.FTZ R94, R0.reuse, R94 ;  /* 0x0000005e005e7220 */ /* 0x040fe20000410000 */
[C---:B------:R-:W-:Y:S01]  /*2350*/  FMUL.FTZ R80, R0.reuse, R100 ;  /* 0x0000006400507220 */ /* 0x040fe20000410000 */
[C---:B------:R-:W-:Y:S01]  /*2360*/  FMUL.FTZ R55, R0.reuse, R55 ;  /* 0x0000003700377220 */ /* 0x040fe20000410000 */
[----:B------:R-:W-:Y:S01]  /*2370*/  FMUL.FTZ R13, R0, R116 ;  /* 0x00000074000d7220 */ /* 0x000fe20000410000 */
[----:B------:R-:W-:Y:S01]  /*2380*/  MUFU.TANH R14, R14 ;  /* 0x0000000e000e7308 */ /* 0x000fe20000002400 */
[----:B0-----:R-:W-:-:S02]  /*2390*/  VIADD R24, R171, UR51 ;  /* 0x00000033ab187c36 */ /* 0x001fc40008000000 */
[C---:B------:R-:W-:Y:S01]  /*23a0*/  FMUL.FTZ R95, R0.reuse, R95 ;  /* 0x0000005f005f7220 */ /* 0x040fe20000410000 */
[C---:B------:R-:W-:Y:S01]  /*23b0*/  FMUL.FTZ R26, R0.reuse, R26 ;  /* 0x0000001a001a7220 */ /* 0x040fe20000410000 */
[C---:B------:R-:W-:Y:S01]  /*23c0*/  FMUL.FTZ R12, R0.reuse, R117 ;  /* 0x00000075000c7220 */ /* 0x040fe20000410000 */
[----:B------:R-:W-:Y:S02]  /*23d0*/  IMAD R121, R121, -0xa0, R24 ;  /* 0xffffff6079797824 */ /* 0x000fe400078e0218 */
[C---:B------:R-:W-:Y:S01]  /*23e0*/  FMUL.FTZ R98, R0.reuse, R98 ;  /* 0x0000006200627220 */ /* 0x040fe20000410000 */
[C---:B------:R-:W-:Y:S01]  /*23f0*/  FMUL.FTZ R72, R0.reuse, R93 ;  /* 0x0000005d00487220 */ /* 0x040fe20000410000 */
[----:B------:R-:W0:Y:S01]  /*2400*/  MUFU.TANH R21, R21 ;  /* 0x0000001500157308 */ /* 0x000e220000002400 */
[C---:B------:R-:W-:Y:S01]  /*2410*/  FMUL.FTZ R30, R0.reuse, R30 ;  /* 0x0000001e001e7220 */ /* 0x040fe20000410000 */
[C---:B------:R-:W-:Y:S01]  /*2420*/  ISETP.GT.AND P4, PT, R121.reuse, RZ, PT ;  /* 0x000000ff7900720c */ /* 0x040fe20003f84270 */
[C---:B------:R-:W-:Y:S01]  /*2430*/  FMUL.FTZ R99, R0.reuse, R99 ;  /* 0x0000006300637220 */ /* 0x040fe20000410000 */
[C---:B------:R-:W-:Y:S01]  /*2440*/  ISETP.GT.AND P3, PT, R121.reuse, 0x1, PT ;  /* 0x000000017900780c */ /* 0x040fe20003f64270 */
[C---:B------:R-:W-:Y:S01]  /*2450*/  FMUL.FTZ R15, R0.reuse, R89 ;  /* 0x00000059000f7220 */ /* 0x040fe20000410000 */
[C---:B------:R-:W-:Y:S01]  /*2460*/  ISETP.GT.AND P2, PT, R121.reuse, 0x8, PT ;  /* 0x000000087900780c */ /* 0x040fe20003f44270 */
[C---:B------:R-:W-:Y:S01]  /*2470*/  FMUL.FTZ R102, R0.reuse, R102 ;  /* 0x0000006600667220 */ /* 0x040fe20000410000 */
[----:B------:R-:W1:Y:S01]  /*2480*/  MUFU.TANH R75, R75 ;  /* 0x0000004b004b7308 */ /* 0x000e620000002400 */
[C---:B------:R-:W-:Y:S01]  /*2490*/  ISETP.GT.AND P1, PT, R121.reuse, 0x9, PT ;  /* 0x000000097900780c */ /* 0x040fe20003f24270 */
[C---:B------:R-:W-:Y:S01]  /*24a0*/  FMUL.FTZ R53, R0.reuse, R53 ;  /* 0x0000003500357220 */ /* 0x040fe20000410000 */
[C---:B------:R-:W-:Y:S01]  /*24b0*/  ISETP.GT.AND P6, PT, R121.reuse, 0x10, PT ;  /* 0x000000107900780c */ /* 0x040fe20003fc4270 */
[C---:B------:R-:W-:Y:S01]  /*24c0*/  FMUL.FTZ R34, R0.reuse, R34 ;  /* 0x0000002200227220 */ /* 0x040fe20000410000 */
[----:B------:R-:W-:Y:S01]  /*24d0*/  ISETP.GT.AND P5, PT, R121, 0x11, PT ;  /* 0x000000117900780c */ /* 0x000fe20003fa4270 */
[C---:B------:R-:W-:Y:S01]  /*24e0*/  FMUL.FTZ R73, R0.reuse, R92 ;  /* 0x0000005c00497220 */ /* 0x040fe20000410000 */
[C---:B------:R-:W-:Y:S01]  /*24f0*/  FMUL.FTZ R103, R0.reuse, R103 ;  /* 0x0000006700677220 */ /* 0x040fe20000410000 */
[----:B------:R-:W-:Y:S01]  /*2500*/  MUFU.TANH R5, R5 ;  /* 0x0000000500057308 */ /* 0x000fe20000002400 */
[----:B0-----:R-:W-:Y:S01]  /*2510*/  FSEL R21, R21, -INF , P1 ;  /* 0xff80000015157808 */ /* 0x001fe20000800000 */
[C---:B------:R-:W-:Y:S01]  /*2520*/  FMUL.FTZ R38, R0.reuse, R38 ;  /* 0x0000002600267220 */ /* 0x040fe20000410000 */
[C---:B------:R-:W-:Y:S01]  /*2530*/  FMUL.FTZ R77, R0.reuse, R96 ;  /* 0x00000060004d7220 */ /* 0x040fe20000410000 */
[C---:B------:R-:W-:Y:S01]  /*2540*/  FMUL.FTZ R62, R0.reuse, R62 ;  /* 0x0000003e003e7220 */ /* 0x040fe20000410000 */
[C---:B------:R-:W-:Y:S01]  /*2550*/  FMUL.FTZ R71, R0.reuse, R71 ;  /* 0x0000004700477220 */ /* 0x040fe20000410000 */
[C---:B------:R-:W-:Y:S01]  /*2560*/  FMUL.FTZ R76, R0.reuse, R97 ;  /* 0x00000061004c7220 */ /* 0x040fe20000410000 */
[C---:B------:R-:W-:Y:S01]  /*2570*/  FMUL.FTZ R47, R0.reuse, R47 ;  /* 0x0000002f002f7220 */ /* 0x040fe20000410000 */
[----:B------:R-:W-:Y:S01]  /*2580*/  MUFU.TANH R74, R74 ;  /* 0x0000004a004a7308 */ /* 0x000fe20000002400 */
[----:B-1----:R-:W-:Y:S01]  /*2590*/  FSEL R75, R75, -INF , P6 ;  /* 0xff8000004b4b7808 */ /* 0x002fe20003000000 */
        /* <DEDUP_REMOVED lines=14> */
[----:B------:R1:W-:Y:S01]  /*2680*/  MUFU.TANH R113, R25 ;  /* 0x0000001900717308 */ /* 0x0003e20000002400 */
[----:B0-----:R-:W-:Y:S01]  /*2690*/  FSEL R82, R10, -INF , P4 ;  /* 0xff8000000a527808 */ /* 0x001fe20002000000 */
[C---:B------:R-:W-:Y:S01]  /*26a0*/  FMUL.FTZ R51, R0.reuse, R51 ;  /* 0x0000003300337220 */ /* 0x040fe20000410000 */
[C---:B------:R-:W-:Y:S01]  /*26b0*/  FMUL.FTZ R44, R0.reuse, R44 ;  /* 0x0000002c002c7220 */ /* 0x040fe20000410000 */
[C---:B------:R-:W-:Y:S01]  /*26c0*/  FMUL.FTZ R43, R0.reuse, R43 ;  /* 0x0000002b002b7220 */ /* 0x040fe20000410000 */
[C---:B------:R-:W-:Y:S01]  /*26d0*/  FMUL.FTZ R49, R0.reuse, R49 ;  /* 0x0000003100317220 */ /* 0x040fe20000410000 */
[C---:B------:R-:W-:Y:S01]  /*26e0*/  FMUL.FTZ R46, R0.reuse, R46 ;  /* 0x0000002e002e7220 */ /* 0x040fe20000410000 */
[C---:B------:R-:W-:Y:S01]  /*26f0*/  FMUL.FTZ R39, R0.reuse, R39 ;  /* 0x0000002700277220 */ /* 0x040fe20000410000 */
[----:B------:R-:W0:Y:S01]  /*2700*/  MUFU.TANH R4, R4 ;  /* 0x0000000400047308 */ /* 0x000e220000002400 */
[----:B-1----:R-:W-:Y:S01]  /*2710*/  FSEL R25, R11, -INF , P3 ;  /* 0xff8000000b197808 */ /* 0x002fe20001800000 */
[C---:B------:R-:W-:Y:S01]  /*2720*/  FMUL.FTZ R50, R0.reuse, R50 ;  /* 0x0000003200327220 */ /* 0x040fe20000410000 */
[C---:B------:R-:W-:Y:S01]  /*2730*/  FMUL.FTZ R31, R0.reuse, R31 ;  /* 0x0000001f001f7220 */ /* 0x040fe20000410000 */
[----:B------:R-:W-:Y:S01]  /*2740*/  FMUL.FTZ R48, R0, R48 ;  /* 0x0000003000307220 */ /* 0x000fe20000410000 */
[----:B------:R-:W-:Y:S01]  /*2750*/  FMNMX.FTZ R11, R82, R25, !PT ;  /* 0x00000019520b7209 */ /* 0x000fe20007810000 */
[C---:B------:R-:W-:Y:S01]  /*2760*/  FMUL.FTZ R41, R0.reuse, R41 ;  /* 0x0000002900297220 */ /* 0x040fe20000410000 */
[C---:B------:R-:W-:Y:S01]  /*2770*/  FMUL.FTZ R52, R0.reuse, R52 ;  /* 0x0000003400347220 */ /* 0x040fe20000410000 */
[----:B------:R-:W-:Y:S01]  /*2780*/  MUFU.TANH R81, R81 ;  /* 0x0000005100517308 */ /* 0x000fe20000002400 */
[C---:B------:R-:W-:Y:S01]  /*2790*/  FMUL.FTZ R54, R0.reuse, R54 ;  /* 0x0000003600367220 */ /* 0x040fe20000410000 */
[C---:B------:R-:W-:Y:S01]  /*27a0*/  FMUL.FTZ R27, R0.reuse, R27 ;  /* 0x0000001b001b7220 */ /* 0x040fe20000410000 */
[C---:B------:R-:W-:Y:S01]  /*27b0*/  FMUL.FTZ R35, R0.reuse, R35 ;  /* 0x0000002300237220 */ /* 0x040fe20000410000 */
[----:B------:R-:W-:Y:S01]  /*27c0*/  ULDC UR6, c[0x0][0x988] ;  /* 0x0002620000067ab9 */ /* 0x000fe20000000800 */
[----:B------:R-:W-:Y:S01]  /*27d0*/  P2R R120, PR, RZ, 0x1 ;  /* 0x00000001ff787803 */ /* 0x000fe20000000000 */
[C---:B------:R-:W-:Y:S01]  /*27e0*/  FMUL.FTZ R32, R0.reuse, R32 ;  /* 0x0000002000207220 */ /* 0x040fe20000410000 */
[----:B------:R-:W-:Y:S01]  /*27f0*/  FMUL.FTZ R28, R0, R28 ;  /* 0x0000001c001c7220 */ /* 0x000fe20000410000 */
[----:B------:R1:W-:Y:S01]  /*2800*/  MUFU.TANH R88, R86 ;  /* 0x0000005600587308 */ /* 0x0003e20000002400 */
[----:B0-----:R-:W-:Y:S01]  /*2810*/  FSEL R4, R4, -INF , P3 ;  /* 0xff80000004047808 */ /* 0x001fe20001800000 */
[C---:B------:R-:W-:Y:S01]  /*2820*/  FMUL.FTZ R29, R0.reuse, R29 ;  /* 0x0000001d001d7220 */ /* 0x040fe20000410000 */
[----:B------:R-:W-:Y:S01]  /*2830*/  ISETP.GT.AND P3, PT, R121, 0x19, PT ;  /* 0x000000197900780c */ /* 0x000fe20003f64270 */
[C---:B------:R-:W-:Y:S01]  /*2840*/  FMUL.FTZ R33, R0.reuse, R33 ;  /* 0x0000002100217220 */ /* 0x040fe20000410000 */
[C---:B------:R-:W-:Y:S01]  /*2850*/  FMUL.FTZ R37, R0.reuse, R37 ;  /* 0x0000002500257220 */ /* 0x040fe20000410000 */
[----:B------:R-:W-:Y:S01]  /*2860*/  FMUL.FTZ R36, R0, R36 ;  /* 0x0000002400247220 */ /* 0x000fe20000410000 */
[----:B------:R-:W-:Y:S01]  /*2870*/  UISETP.GE.AND UP0, UPT, UR51, 0xa1, UPT ;  /* 0x000000a13300788c */ /* 0x000fe2000bf06270 */
[----:B------:R-:W0:Y:S01]  /*2880*/  MUFU.TANH R6, R6 ;  /* 0x0000000600067308 */ /* 0x000e220000002400 */
[----:B-1----:R-:W-:-:S04]  /*2890*/  FSEL R86, R14, -INF , P2 ;  /* 0xff8000000e567808 */ /* 0x002fc80001000000 */
[----:B------:R-:W-:-:S03]  /*28a0*/  FMNMX.FTZ R14, R86, R11, !PT ;  /* 0x0000000b560e7209 */ /* 0x000fc60007810000 */
[----:B------:R-:W1:Y:S01]  /*28b0*/  MUFU.TANH R78, R78 ;  /* 0x0000004e004e7308 */ /* 0x000e620000002400 */
[----:B------:R-:W-:Y:S02]  /*28c0*/  FMNMX.FTZ R24, R21, R14, !PT ;  /* 0x0000000e15187209 */ /* 0x000fe40007810000 */
[----:B------:R-:W-:Y:S02]  /*28d0*/  FSEL R14, R5, -INF , P4 ;  /* 0xff800000050e7808 */ /* 0x000fe40002000000 */
[----:B------:R-:W-:Y:S02]  /*28e0*/  ISETP.GT.AND P4, PT, R121, 0x18, PT ;  /* 0x000000187900780c */ /* 0x000fe40003f84270 */
[----:B------:R-:W-:Y:S01]  /*28f0*/  FMNMX.FTZ R24, R75, R24, !PT ;  /* 0x000000184b187209 */ /* 0x000fe20007810000 */
[----:B------:R-:W-:Y:S01]  /*2900*/  MUFU.TANH R7, R7 ;  /* 0x0000000700077308 */ /* 0x000fe20000002400 */
[----:B0-----:R-:W-:Y:S02]  /*2910*/  FSEL R6, R6, -INF , P2 ;  /* 0xff80000006067808 */ /* 0x001fe40001000000 */
[----:B------:R-:W-:-:S05]  /*2920*/  ISETP.GT.AND P2, PT, R121, 0x20, PT ;  /* 0x000000207900780c */ /* 0x000fca0003f44270 */
[----:B------:R-:W0:Y:S01]  /*2930*/  MUFU.TANH R85, R90 ;  /* 0x0000005a00557308 */ /* 0x000e220000002400 */
[----:B-1----:R-:W-:-:S07]  /*2940*/  FSEL R93, R78, -INF , P3 ;  /* 0xff8000004e5d7808 */ /* 0x002fce0001800000 */
[----:B------:R-:W-:Y:S08]  /*2950*/  MUFU.TANH R9, R9 ;  /* 0x0000000900097308 */ /* 0x000ff00000002400 */
[----:B------:R-:W-:Y:S01]  /*2960*/  MUFU.TANH R83, R91 ;  /* 0x0000005b00537308 */ /* 0x000fe20000002400 */
[----:B0-----:R-:W-:-:S07]  /*2970*/  FSEL R85, R85, -INF , P2 ;  /* 0xff80000055557808 */ /* 0x001fce0001000000 */
[----:B------:R0:W-:Y:S08]  /*2980*/  MUFU.TANH R100, R45 ;  /* 0x0000002d00647308 */ /* 0x0001f00000002400 */
[----:B------:R-:W1:Y:S01]  /*2990*/  MUFU.TANH R8, R8 ;  /* 0x0000000800087308 */ /* 0x000e620000002400 */
[----:B0-----:R-:W-:-:S04]  /*29a0*/  FSEL R45, R74, -INF , P5 ;  /* 0xff8000004a2d7808 */ /* 0x001fc80002800000 */
[----:B------:R-:W-:-:S03]  /*29b0*/  FMNMX.FTZ R24, R45, R24, !PT ;  /* 0x000000182d187209 */ /* 0x000fc60007810000 */
[----:B------:R-:W-:Y:S08]  /*29c0*/  MUFU.TANH R94, R94 ;  /* 0x0000005e005e7308 */ /* 0x000ff00000002400 */
[----:B------:R0:W-:Y:S01]  /*29d0*/  MUFU.TANH R111, R55 ;  /* 0x00000037006f7308 */ /* 0x0001e20000002400 */
[----:B-1----:R-:W-:Y:S02]  /*29e0*/  FSEL R8, R8, -INF , P5 ;  /* 0xff80000008087808 */ /* 0x002fe40002800000 */
[----:B------:R-:W-:-:S05]  /*29f0*/  ISETP.GT.AND P5, PT, R121, 0x29, PT ;  /* 0x000000297900780c */ /* 0x000fca0003fa4270 */
[----:B------:R-:W-:Y:S01]  /*2a00*/  MUFU.TANH R13, R13 ;  /* 0x0000000d000d7308 */ /* 0x000fe20000002400 */
[----:B0-----:R-:W-:-:S07]  /*2a10*/  FSEL R55, R81, -INF , P4 ;  /* 0xff80000051377808 */ /* 0x001fce0002000000 */
[----:B------:R-:W0:Y:S08]  /*2a20*/  MUFU.TANH R95, R95 ;  /* 0x0000005f005f7308 */ /* 0x000e300000002400 */
[----:B------:R1:W-:Y:S08]  /*2a30*/  MUFU.TANH R114, R26 ;  /* 0x0000001a00727308 */ /* 0x0003f00000002400 */
[----:B------:R-:W-:Y:S01]  /*2a40*/  MUFU.TANH R12, R12 ;  /* 0x0000000c000c7308 */ /* 0x000fe20000002400 */
[----:B-1----:R-:W-:-:S02]  /*2a50*/  FMNMX.FTZ R26, R55, R24, !PT ;  /* 0x00000018371a7209 */ /* 0x002fc40007810000 */
[----:B------:R-:W-:Y:S02]  /*2a60*/  FSEL R24, R7, -INF , P1 ;  /* 0xff80000007187808 */ /* 0x000fe40000800000 */
[----:B------:R-:W-:Y:S02]  /*2a70*/  ISETP.GT.AND P1, PT, R121, 0x21, PT ;  /* 0x000000217900780c */ /* 0x000fe40003f24270 */
[----:B0-----:R-:W-:Y:S01]  /*2a80*/  FSEL R91, R95, -INF , P5 ;  /* 0xff8000005f5b7808 */ /* 0x001fe20002800000 */
[----:B------:R-:W-:Y:S01]  /*2a90*/  MUFU.TANH R98, R98 ;  /* 0x0000006200627308 */ /* 0x000fe20000002400 */
[----:B------:R-:W-:-:S07]  /*2aa0*/  FSEL R83, R83, -INF , P1 ;  /* 0xff80000053537808 */ /* 0x000fce0000800000 */
[----:B------:R0:W-:Y:S08]  /*2ab0*/  MUFU.TANH R116, R30 ;  /* 0x0000001e00747308 */ /* 0x0001f00000002400 */
[----:B------:R-:W1:Y:S01]  /*2ac0*/  MUFU.TANH R20, R20 ;  /* 0x0000001400147308 */ /* 0x000e620000002400 */
[----:B0-----:R-:W-:Y:S02]  /*2ad0*/  FMNMX.FTZ R30, R93, R26, !PT ;  /* 0x0000001a5d1e7209 */ /* 0x001fe40007810000 */
[----:B------:R-:W-:-:S02]  /*2ae0*/  FSEL R26, R9, -INF , P6 ;  /* 0xff800000091a7808 */ /* 0x000fc40003000000 */
[----:B------:R-:W-:Y:S02]  /*2af0*/  ISETP.GT.AND P6, PT, R121, 0x28, PT ;  /* 0x000000287900780c */ /* 0x000fe40003fc4270 */
[----:B------:R-:W-:Y:S01]  /*2b00*/  FMNMX.FTZ R30, R85, R30, !PT ;  /* 0x0000001e551e7209 */ /* 0x000fe20007810000 */
[----:B------:R-:W-:Y:S08]  /*2b10*/  MUFU.TANH R99, R99 ;  /* 0x0000006300637308 */ /* 0x000ff00000002400 */
[----:B------:R-:W-:Y:S01]  /*2b20*/  MUFU.TANH R15, R15 ;  /* 0x0000000f000f7308 */ /* 0x000fe20000002400 */
[----:B-1----:R-:W-:-:S02]  /*2b30*/  FSEL R20, R20, -INF , P2 ;  /* 0xff80000014147808 */ /* 0x002fc40001000000 */
[----:B------:R-:W-:-:S05]  /*2b40*/  ISETP.GT.AND P2, PT, R121, 0x38, PT ;  /* 0x000000387900780c */ /* 0x000fca0003f44270 */
[----:B------:R-:W-:Y:S08]  /*2b50*/  MUFU.TANH R102, R102 ;  /* 0x0000006600667308 */ /* 0x000ff00000002400 */
[----:B------:R0:W-:Y:S08]  /*2b60*/  MUFU.TANH R109, R53 ;  /* 0x00000035006d7308 */ /* 0x0001f00000002400 */
[----:B------:R1:W-:Y:S01]  /*2b70*/  MUFU.TANH R118, R34 ;  /* 0x0000002200767308 */ /* 0x0003e20000002400 */
[----:B0-----:R-:W-:-:S07]  /*2b80*/  FSEL R53, R94, -INF , P6 ;  /* 0xff8000005e357808 */ /* 0x001fce0003000000 */
[----:B------:R-:W0:Y:S01]  /*2b90*/  MUFU.TANH R73, R73 ;  /* 0x0000004900497308 */ /* 0x000e220000002400 */
[----:B-1----:R-:W-:Y:S02]  /*2ba0*/  FMNMX.FTZ R34, R83, R30, !PT ;  /* 0x0000001e53227209 */ /* 0x002fe40007810000 */
[----:B------:R-:W-:Y:S02]  /*2bb0*/  FSEL R30, R13, -INF , P4 ;  /* 0xff8000000d1e7808 */ /* 0x000fe40002000000 */
[----:B------:R-:W-:Y:S02]  /*2bc0*/  ISETP.GT.AND P4, PT, R121, 0x30, PT ;  /* 0x000000307900780c */ /* 0x000fe40003f84270 */
[----:B------:R-:W-:Y:S01]  /*2bd0*/  FMNMX.FTZ R13, R14, R4, !PT ;  /* 0x000000040e0d7209 */ /* 0x000fe20007810000 */
[----:B------:R-:W-:Y:S01]  /*2be0*/  MUFU.TANH R89, R103 ;  /* 0x0000006700597308 */ /* 0x000fe20000002400 */
[----:B------:R-:W-:-:S07]  /*2bf0*/  FSEL R81, R98, -INF , P4 ;  /* 0xff80000062517808 */ /* 0x000fce0002000000 */
[----:B------:R1:W-:Y:S01]  /*2c00*/  MUFU.TANH R10, R38 ;  /* 0x00000026000a7308 */ /* 0x0003e20000002400 */
[----:B0-----:R-:W-:Y:S02]  /*2c10*/  FSEL R40, R73, -INF , P6 ;  /* 0xff80000049287808 */ /* 0x001fe40003000000 */
[----:B------:R-:W-:-:S05]  /*2c20*/  ISETP.GT.AND P6, PT, R121, 0x40, PT ;  /* 0x000000407900780c */ /* 0x000fca0003fc4270 */
[----:B------:R-:W0:Y:S01]  /*2c30*/  MUFU.TANH R72, R72 ;  /* 0x0000004800487308 */ /* 0x000e220000002400 */
[----:B-1----:R-:W-:Y:S02]  /*2c40*/  FMNMX.FTZ R38, R53, R34, !PT ;  /* 0x0000002235267209 */ /* 0x002fe40007810000 */
[----:B------:R-:W-:Y:S02]  /*2c50*/  FSEL R34, R12, -INF , P3 ;  /* 0xff8000000c227808 */ /* 0x000fe40001800000 */
[----:B------:R-:W-:Y:S02]  /*2c60*/  ISETP.GT.AND P3, PT, R121, 0x31, PT ;  /* 0x000000317900780c */ /* 0x000fe40003f64270 */
[----:B------:R-:W-:Y:S01]  /*2c70*/  FMNMX.FTZ R38, R91, R38, !PT ;  /* 0x000000265b267209 */ /* 0x000fe20007810000 */
[----:B------:R1:W-:Y:S03]  /*2c80*/  MUFU.TANH R90, R62 ;  /* 0x0000003e005a7308 */ /* 0x0003e60000002400 */
[----:B------:R-:W-:-:S02]  /*2c90*/  FMNMX.FTZ R12, R81, R38, !PT ;  /* 0x00000026510c7209 */ /* 0x000fc40007810000 */
[----:B------:R-:W-:Y:S02]  /*2ca0*/  FSEL R38, R15, -INF , P1 ;  /* 0xff8000000f267808 */ /* 0x000fe40000800000 */
[----:B------:R-:W-:Y:S01]  /*2cb0*/  ISETP.GT.AND P1, PT, R121, 0x39, PT ;  /* 0x000000397900780c */ /* 0x000fe20003f24270 */
[----:B------:R-:W-:Y:S01]  /*2cc0*/  MUFU.TANH R77, R77 ;  /* 0x0000004d004d7308 */ /* 0x000fe20000002400 */
[----:B-1----:R-:W-:Y:S01]  /*2cd0*/  FMUL.FTZ R62, R0, R68 ;  /* 0x00000044003e7220 */ /* 0x002fe20000410000 */
[----:B0-----:R-:W-:Y:S02]  /*2ce0*/  FSEL R72, R72, -INF , P5 ;  /* 0xff80000048487808 */ /* 0x001fe40002800000 */
[----:B------:R-:W-:Y:S02]  /*2cf0*/  FSEL R89, R89, -INF , P1 ;  /* 0xff80000059597808 */ /* 0x000fe40000800000 */
[----:B------:R-:W-:Y:S02]  /*2d00*/  ISETP.GT.AND P5, PT, R121, 0x41, PT ;  /* 0x000000417900780c */ /* 0x000fe40003fa4270 */
[----:B------:R0:W-:Y:S01]  /*2d10*/  MUFU.TANH R68, R71 ;  /* 0x0000004700447308 */ /* 0x0001e20000002400 */
[----:B------:R-:W-:-:S04]  /*2d20*/  FMNMX.FTZ R15, R6, R13, !PT ;  /* 0x0000000d060f7209 */ /* 0x000fc80007810000 */
[----:B------:R-:W-:-:S03]  /*2d30*/  FMNMX.FTZ R15, R24, R15, !PT ;  /* 0x0000000f180f7209 */ /* 0x000fc60007810000 */
[----:B------:R-:W1:Y:S01]  /*2d40*/  MUFU.TANH R76, R76 ;  /* 0x0000004c004c7308 */ /* 0x000e620000002400 */
[----:B0-----:R-:W-:Y:S02]  /*2d50*/  FSEL R71, R99, -INF , P3 ;  /* 0xff80000063477808 */ /* 0x001fe40001800000 */
[----:B------:R-:W-:Y:S02]  /*2d60*/  FMNMX.FTZ R15, R26, R15, !PT ;  /* 0x0000000f1a0f7209 */ /* 0x000fe40007810000 */
[----:B------:R-:W-:Y:S02]  /*2d70*/  FMNMX.FTZ R12, R71, R12, !PT ;  /* 0x0000000c470c7209 */ /* 0x000fe40007810000 */
[----:B------:R-:W-:Y:S01]  /*2d80*/  FMNMX.FTZ R15, R8, R15, !PT ;  /* 0x0000000f080f7209 */ /* 0x000fe20007810000 */
[----:B------:R0:W-:Y:S08]  /*2d90*/  MUFU.TANH R103, R47 ;  /* 0x0000002f00677308 */ /* 0x0001f00000002400 */
[----:B------:R-:W2:Y:S01]  /*2da0*/  MUFU.TANH R80, R80 ;  /* 0x0000005000507308 */ /* 0x000ea20000002400 */
[----:B0-----:R-:W-:-:S02]  /*2db0*/  FSEL R47, R102, -INF , P2 ;  /* 0xff800000662f7808 */ /* 0x001fc40001000000 */
[----:B-1----:R-:W-:Y:S02]  /*2dc0*/  FSEL R76, R76, -INF , P3 ;  /* 0xff8000004c4c7808 */ /* 0x002fe40001800000 */
[----:B------:R-:W-:Y:S02]  /*2dd0*/  FMNMX.FTZ R12, R47, R12, !PT ;  /* 0x0000000c2f0c7209 */ /* 0x000fe40007810000 */
[----:B------:R-:W-:Y:S01]  /*2de0*/  ISETP.GT.AND P3, PT, R121, 0x49, PT ;  /* 0x000000497900780c */ /* 0x000fe20003f64270 */
[----:B------:R0:W1:Y:S01]  /*2df0*/  MUFU.TANH R92, R63 ;  /* 0x0000003f005c7308 */ /* 0x0000620000002400 */
[----:B------:R-:W-:-:S07]  /*2e00*/  FMNMX.FTZ R12, R89, R12, !PT ;  /* 0x0000000c590c7209 */ /* 0x000fce0007810000 */
[----:B------:R-:W-:Y:S01]  /*2e10*/  MUFU.TANH R79, R79 ;  /* 0x0000004f004f7308 */ /* 0x000fe20000002400 */
[----:B0-----:R-:W-:Y:S01]  /*2e20*/  FMUL.FTZ R63, R0, R69 ;  /* 0x00000045003f7220 */ /* 0x001fe20000410000 */
[----:B------:R-:W-:Y:S02]  /*2e30*/  FSEL R69, R84, -INF , P6 ;  /* 0xff80000054457808 */ /* 0x000fe40003000000 */
[----:B--2---:R-:W-:Y:S02]  /*2e40*/  FSEL R80, R80, -INF , P2 ;  /* 0xff80000050507808 */ /* 0x004fe40001000000 */
[----:B------:R-:W-:Y:S02]  /*2e50*/  FMNMX.FTZ R12, R69, R12, !PT ;  /* 0x0000000c450c7209 */ /* 0x000fe40007810000 */
[----:B------:R-:W0:Y:S01]  /*2e60*/  MUFU.TANH R65, R66 ;  /* 0x0000004200417308 */ /* 0x000e220000002400 */
[----:B------:R-:W-:Y:S02]  /*2e70*/  ISETP.GT.AND P2, PT, R121, 0x50, PT ;  /* 0x000000507900780c */ /* 0x000fe40003f44270 */
[----:B-1----:R-:W-:-:S05]  /*2e80*/  FSEL R73, R92, -INF , P3 ;  /* 0xff8000005c497808 */ /* 0x002fca0001800000 */
[----:B------:R-:W1:Y:S08]  /*2e90*/  MUFU.TANH R56, R56 ;  /* 0x0000003800387308 */ /* 0x000e700000002400 */
[----:B------:R2:W-:Y:S01]  /*2ea0*/  MUFU.TANH R66, R42 ;  /* 0x0000002a00427308 */ /* 0x0005e20000002400 */
[----:B0-----:R-:W-:-:S07]  /*2eb0*/  FSEL R65, R65, -INF , P2 ;  /* 0xff80000041417808 */ /* 0x001fce0001000000 */
[----:B------:R0:W-:Y:S01]  /*2ec0*/  MUFU.TANH R96, R67 ;  /* 0x0000004300607308 */ /* 0x0001e20000002400 */
[----:B--2---:R-:W-:Y:S02]  /*2ed0*/  FSEL R42, R77, -INF , P4 ;  /* 0xff8000004d2a7808 */ /* 0x004fe40002000000 */
[C---:B------:R-:W-:Y:S02]  /*2ee0*/  ISETP.GT.AND P4, PT, R121.reuse, 0x48, PT ;  /* 0x000000487900780c */ /* 0x040fe40003f84270 */
[----:B-1----:R-:W-:Y:S02]  /*2ef0*/  FSEL R56, R56, -INF , P6 ;  /* 0xff80000038387808 */ /* 0x002fe40003000000 */
[----:B------:R-:W-:Y:S01]  /*2f00*/  ISETP.GT.AND P6, PT, R121, 0x58, PT ;  /* 0x000000587900780c */ /* 0x000fe20003fc4270 */
[----:B------:R-:W-:Y:S01]  /*2f10*/  MUFU.TANH R57, R57 ;  /* 0x0000003900397308 */ /* 0x000fe20000002400 */
[----:B0-----:R-:W-:-:S04]  /*2f20*/  FSEL R67, R88, -INF , P5 ;  /* 0xff80000058437808 */ /* 0x001fc80002800000 */
[----:B------:R-:W-:-:S03]  /*2f30*/  FMNMX.FTZ R12, R67, R12, !PT ;  /* 0x0000000c430c7209 */ /* 0x000fc60007810000 */
[----:B------:R-:W-:Y:S08]  /*2f40*/  MUFU.TANH R70, R70 ;  /* 0x0000004600467308 */ /* 0x000ff00000002400 */
[----:B------:R0:W-:Y:S08]  /*2f50*/  MUFU.TANH R107, R51 ;  /* 0x00000033006b7308 */ /* 0x0001f00000002400 */
[----:B------:R-:W1:Y:S01]  /*2f60*/  MUFU.TANH R58, R58 ;  /* 0x0000003a003a7308 */ /* 0x000e620000002400 */
[----:B0-----:R-:W-:-:S04]  /*2f70*/  FSEL R51, R90, -INF , P4 ;  /* 0xff8000005a337808 */ /* 0x001fc80002000000 */
[----:B------:R-:W-:-:S03]  /*2f80*/  FMNMX.FTZ R12, R51, R12, !PT ;  /* 0x0000000c330c7209 */ /* 0x000fc60007810000 */
[----:B------:R-:W-:Y:S01]  /*2f90*/  MUFU.TANH R59, R59 ;  /* 0x0000003b003b7308 */ /* 0x000fe20000002400 */
[----:B------:R-:W-:-:S04]  /*2fa0*/  FMNMX.FTZ R12, R73, R12, !PT ;  /* 0x0000000c490c7209 */ /* 0x000fc80007810000 */
[----:B------:R-:W-:-:S03]  /*2fb0*/  FMNMX.FTZ R12, R65, R12, !PT ;  /* 0x0000000c410c7209 */ /* 0x000fc60007810000 */
[----:B------:R0:W-:Y:S01]  /*2fc0*/  MUFU.TANH R97, R44 ;  /* 0x0000002c00617308 */ /* 0x0001e20000002400 */
[----:B-1----:R-:W-:Y:S02]  /*2fd0*/  FSEL R58, R58, -INF , P4 ;  /* 0xff8000003a3a7808 */ /* 0x002fe40002000000 */
[----:B------:R-:W-:-:S05]  /*2fe0*/  ISETP.GT.AND P4, PT, R121, 0x60, PT ;  /* 0x000000607900780c */ /* 0x000fca0003f84270 */
[----:B------:R-:W-:Y:S01]  /*2ff0*/  MUFU.TANH R61, R61 ;  /* 0x0000003d003d7308 */ /* 0x000fe20000002400 */
[----:B0-----:R-:W-:Y:S02]  /*3000*/  FSEL R44, R79, -INF , P1 ;  /* 0xff8000004f2c7808 */ /* 0x001fe40000800000 */
[----:B------:R-:W-:-:S05]  /*3010*/  ISETP.GT.AND P1, PT, R121, 0x51, PT ;  /* 0x000000517900780c */ /* 0x000fca0003f24270 */
[----:B------:R-:W-:Y:S08]  /*3020*/  MUFU.TANH R43, R43 ;  /* 0x0000002b002b7308 */ /* 0x000ff00000002400 */
[----:B------:R0:W-:Y:S08]  /*3030*/  MUFU.TANH R105, R49 ;  /* 0x0000003100697308 */ /* 0x0001f00000002400 */
[----:B------:R-:W1:Y:S01]  /*3040*/  MUFU.TANH R60, R60 ;  /* 0x0000003c003c7308 */ /* 0x000e620000002400 */
[----:B0-----:R-:W-:-:S04]  /*3050*/  FSEL R49, R96, -INF , P1 ;  /* 0xff80000060317808 */ /* 0x001fc80000800000 */
[----:B------:R-:W-:-:S03]  /*3060*/  FMNMX.FTZ R12, R49, R12, !PT ;  /* 0x0000000c310c7209 */ /* 0x000fc60007810000 */
[----:B------:R0:W-:Y:S08]  /*3070*/  MUFU.TANH R101, R46 ;  /* 0x0000002e00657308 */ /* 0x0001f00000002400 */
[----:B------:R2:W-:Y:S01]  /*3080*/  MUFU.TANH R11, R39 ;  /* 0x00000027000b7308 */ /* 0x0005e20000002400 */
[----:B0-----:R-:W-:Y:S02]  /*3090*/  FSEL R46, R57, -INF , P5 ;  /* 0xff800000392e7808 */ /* 0x001fe40002800000 */
[----:B------:R-:W-:-:S02]  /*30a0*/  ISETP.GT.AND P5, PT, R121, 0x59, PT ;  /* 0x000000597900780c */ /* 0x000fc40003fa4270 */
[----:B-1----:R-:W-:Y:S02]  /*30b0*/  FSEL R60, R60, -INF , P1 ;  /* 0xff8000003c3c7808 */ /* 0x002fe40000800000 */
[----:B------:R-:W-:Y:S01]  /*30c0*/  ISETP.GT.AND P1, PT, R121, 0x69, PT ;  /* 0x000000697900780c */ /* 0x000fe20003f24270 */
[----:B------:R-:W0:Y:S01]  /*30d0*/  MUFU.TANH R62, R62 ;  /* 0x0000003e003e7308 */ /* 0x000e220000002400 */
[----:B--2---:R-:W-:-:S07]  /*30e0*/  FSEL R39, R70, -INF , P6 ;  /* 0xff80000046277808 */ /* 0x004fce0003000000 */
[----:B------:R1:W2:Y:S08]  /*30f0*/  MUFU.TANH R106, R50 ;  /* 0x00000032006a7308 */ /* 0x0002b00000002400 */
[----:B------:R3:W-:Y:S01]  /*3100*/  MUFU.TANH R117, R31 ;  /* 0x0000001f00757308 */ /* 0x0007e20000002400 */
[----:B-1----:R-:W-:Y:S02]  /*3110*/  FMNMX.FTZ R50, R39, R12, !PT ;  /* 0x0000000c27327209 */ /* 0x002fe40007810000 */
[----:B------:R-:W-:-:S02]  /*3120*/  FSEL R12, R66, -INF , P4 ;  /* 0xff800000420c7808 */ /* 0x000fc40002000000 */
[----:B0-----:R-:W-:Y:S02]  /*3130*/  FSEL R62, R62, -INF , P6 ;  /* 0xff8000003e3e7808 */ /* 0x001fe40003000000 */
[----:B------:R-:W-:Y:S01]  /*3140*/  ISETP.GT.AND P6, PT, R121, 0x70, PT ;  /* 0x000000707900780c */ /* 0x000fe20003fc4270 */
[----:B------:R-:W0:Y:S01]  /*3150*/  MUFU.TANH R63, R63 ;  /* 0x0000003f003f7308 */ /* 0x000e220000002400 */
[----:B---3--:R-:W-:-:S04]  /*3160*/  FSEL R31, R68, -INF , P5 ;  /* 0xff800000441f7808 */ /* 0x008fc80002800000 */
[----:B------:R-:W-:Y:S02]  /*3170*/  FMNMX.FTZ R5, R31, R50, !PT ;  /* 0x000000321f057209 */ /* 0x000fe40007810000 */
[----:B------:R-:W-:Y:S01]  /*3180*/  FSEL R50, R61, -INF , P2 ;  /* 0xff8000003d327808 */ /* 0x000fe20001000000 */
[----:B------:R1:W-:Y:S01]  /*3190*/  MUFU.TANH R104, R48 ;  /* 0x0000003000687308 */ /* 0x0003e20000002400 */
[----:B------:R-:W-:Y:S02]  /*31a0*/  ISETP.GT.AND P2, PT, R121, 0x68, PT ;  /* 0x000000687900780c */ /* 0x000fe40003f44270 */
[----:B------:R-:W-:-:S05]  /*31b0*/  FMNMX.FTZ R5, R12, R5, !PT ;  /* 0x000000050c057209 */ /* 0x000fca0007810000 */
[----:B------:R-:W3:Y:S01]  /*31c0*/  MUFU.TANH R64, R64 ;  /* 0x0000004000407308 */ /* 0x000ee20000002400 */
[----:B-1----:R-:W-:Y:S02]  /*31d0*/  FSEL R48, R59, -INF , P3 ;  /* 0xff8000003b307808 */ /* 0x002fe40001800000 */
[----:B------:R-:W-:-:S04]  /*31e0*/  ISETP.GT.AND P3, PT, R121, 0x61, PT ;  /* 0x000000617900780c */ /* 0x000fc80003f64270 */
[----:B------:R-:W-:Y:S01]  /*31f0*/  FSEL R84, R43, -INF , P3 ;  /* 0xff8000002b547808 */ /* 0x000fe20001800000 */
[----:B------:R-:W1:Y:S01]  /*3200*/  MUFU.TANH R41, R41 ;  /* 0x0000002900297308 */ /* 0x000e620000002400 */
[----:B--2---:R-:W-:-:S07]  /*3210*/  FSEL R43, R106, -INF , P6 ;  /* 0xff8000006a2b7808 */ /* 0x004fce0003000000 */
[----:B------:R2:W-:Y:S08]  /*3220*/  MUFU.TANH R108, R52 ;  /* 0x00000034006c7308 */ /* 0x0005f00000002400 */
[----:B------:R-:W4:Y:S01]  /*3230*/  MUFU.TANH R110, R54 ;  /* 0x00000036006e7308 */ /* 0x000f220000002400 */
[----:B--2---:R-:W-:-:S07]  /*3240*/  FMNMX.FTZ R52, R84, R5, !PT ;  /* 0x0000000554347209 */ /* 0x004fce0007810000 */
[----:B------:R2:W5:Y:S08]  /*3250*/  MUFU.TANH R115, R27 ;  /* 0x0000001b00737308 */ /* 0x0005700000002400 */
[----:B------:R3:W5:Y:S01]  /*3260*/  MUFU.TANH R119, R35 ;  /* 0x0000002300777308 */ /* 0x0007620000002400 */
[----:B--2---:R-:W-:-:S04]  /*3270*/  FSEL R27, R101, -INF , P2 ;  /* 0xff800000651b7808 */ /* 0x004fc80001000000 */
[----:B------:R-:W-:Y:S02]  /*3280*/  FMNMX.FTZ R54, R27, R52, !PT ;  /* 0x000000341b367209 */ /* 0x000fe40007810000 */
[----:B0-----:R-:W-:Y:S01]  /*3290*/  FSEL R52, R63, -INF , P5 ;  /* 0xff8000003f347808 */ /* 0x001fe20002800000 */
[----:B------:R-:W-:Y:S01]  /*32a0*/  MUFU.TANH R122, R37 ;  /* 0x00000025007a7308 */ /* 0x000fe20000002400 */
[----:B---3--:R-:W-:Y:S02]  /*32b0*/  FSEL R35, R103, -INF , P1 ;  /* 0xff80000067237808 */ /* 0x008fe40000800000 */
[----:B------:R-:W-:Y:S02]  /*32c0*/  ISETP.GT.AND P5, PT, R121, 0x71, PT ;  /* 0x000000717900780c */ /* 0x000fe40003fa4270 */
[----:B------:R-:W-:Y:S02]  /*32d0*/  FMNMX.FTZ R66, R35, R54, !PT ;  /* 0x0000003623427209 */ /* 0x000fe40007810000 */
[----:B------:R-:W-:-:S02]  /*32e0*/  FSEL R54, R64, -INF , P4 ;  /* 0xff80000040367808 */ /* 0x000fc40002000000 */
[----:B------:R-:W-:Y:S02]  /*32f0*/  ISETP.GT.AND P4, PT, R121, 0x78, PT ;  /* 0x000000787900780c */ /* 0x000fe40003f84270 */
[----:B------:R-:W-:Y:S02]  /*3300*/  FSEL R57, R107, -INF , P5 ;  /* 0xff8000006b397808 */ /* 0x000fe40002800000 */
[----:B------:R-:W-:Y:S02]  /*3310*/  FMNMX.FTZ R66, R43, R66, !PT ;  /* 0x000000422b427209 */ /* 0x000fe40007810000 */
[----:B-1----:R-:W-:Y:S02]  /*3320*/  FSEL R64, R41, -INF , P3 ;  /* 0xff80000029407808 */ /* 0x002fe40001800000 */
[----:B------:R-:W-:Y:S02]  /*3330*/  ISETP.GT.AND P3, PT, R121, 0x79, PT ;  /* 0x000000797900780c */ /* 0x000fe40003f64270 */
[----:B----4-:R-:W-:-:S02]  /*3340*/  FSEL R41, R110, -INF , P4 ;  /* 0xff8000006e297808 */ /* 0x010fc40002000000 */
[----:B------:R-:W-:Y:S01]  /*3350*/  FMNMX.FTZ R68, R57, R66, !PT ;  /* 0x0000004239447209 */ /* 0x000fe20007810000 */
[----:B------:R-:W0:Y:S01]  /*3360*/  MUFU.TANH R110, R28 ;  /* 0x0000001c006e7308 */ /* 0x000e220000002400 */
[----:B------:R-:W-:Y:S02]  /*3370*/  FSEL R66, R97, -INF , P2 ;  /* 0xff80000061427808 */ /* 0x000fe40001000000 */
[----:B------:R-:W-:Y:S02]  /*3380*/  ISETP.GT.AND P2, PT, R121, 0x80, PT ;  /* 0x000000807900780c */ /* 0x000fe40003f44270 */
[----:B------:R-:W-:Y:S02]  /*3390*/  FSEL R59, R111, -INF , P3 ;  /* 0xff8000006f3b7808 */ /* 0x000fe40001800000 */
[----:B------:R-:W-:Y:S02]  /*33a0*/  FMNMX.FTZ R70, R41, R68, !PT ;  /* 0x0000004429467209 */ /* 0x000fe40007810000 */
[----:B------:R-:W-:-:S02]  /*33b0*/  FSEL R68, R100, -INF , P1 ;  /* 0xff80000064447808 */ /* 0x000fc40000800000 */
[----:B------:R-:W-:Y:S02]  /*33c0*/  ISETP.GT.AND P1, PT, R121, 0x81, PT ;  /* 0x000000817900780c */ /* 0x000fe40003f24270 */
[----:B------:R-:W-:Y:S02]  /*33d0*/  FSEL R61, R114, -INF , P2 ;  /* 0xff800000723d7808 */ /* 0x000fe40001000000 */
[----:B------:R-:W-:Y:S01]  /*33e0*/  FMNMX.FTZ R74, R59, R70, !PT ;  /* 0x000000463b4a7209 */ /* 0x000fe20007810000 */
[----:B------:R-:W1:Y:S01]  /*33f0*/  MUFU.TANH R114, R29 ;  /* 0x0000001d00727308 */ /* 0x000e620000002400 */
[----:B------:R-:W-:Y:S02]  /*3400*/  FSEL R70, R104, -INF , P6 ;  /* 0xff80000068467808 */ /* 0x000fe40003000000 */
[----:B------:R-:W-:Y:S02]  /*3410*/  ISETP.GT.AND P6, PT, R121, 0x88, PT ;  /* 0x000000887900780c */ /* 0x000fe40003fc4270 */
[----:B-----5:R-:W-:-:S02]  /*3420*/  FSEL R63, R115, -INF , P1 ;  /* 0xff800000733f7808 */ /* 0x020fc40000800000 */
[----:B------:R-:W-:Y:S02]  /*3430*/  FMNMX.FTZ R78, R61, R74, !PT ;  /* 0x0000004a3d4e7209 */ /* 0x000fe40007810000 */
[----:B------:R-:W-:Y:S02]  /*3440*/  FSEL R74, R105, -INF , P5 ;  /* 0xff800000694a7808 */ /* 0x000fe40002800000 */
[----:B------:R-:W-:Y:S02]  /*3450*/  ISETP.GT.AND P5, PT, R121, 0x89, PT ;  /* 0x000000897900780c */ /* 0x000fe40003fa4270 */
[----:B------:R-:W-:Y:S02]  /*3460*/  FSEL R77, R116, -INF , P6 ;  /* 0xff800000744d7808 */ /* 0x000fe40003000000 */
[----:B------:R-:W-:Y:S01]  /*3470*/  FMNMX.FTZ R88, R63, R78, !PT ;  /* 0x0000004e3f587209 */ /* 0x000fe20007810000 */
[----:B------:R-:W2:Y:S01]  /*3480*/  MUFU.TANH R116, R32 ;  /* 0x0000002000747308 */ /* 0x000ea20000002400 */
[----:B------:R-:W-:-:S02]  /*3490*/  FSEL R78, R108, -INF , P4 ;  /* 0xff8000006c4e7808 */ /* 0x000fc40002000000 */
[----:B------:R-:W-:Y:S02]  /*34a0*/  ISETP.GT.AND P4, PT, R121, 0x90, PT ;  /* 0x000000907900780c */ /* 0x000fe40003f84270 */
[----:B------:R-:W-:Y:S02]  /*34b0*/  FSEL R79, R117, -INF , P5 ;  /* 0xff800000754f7808 */ /* 0x000fe40002800000 */
[----:B------:R-:W-:Y:S02]  /*34c0*/  FMNMX.FTZ R90, R77, R88, !PT ;  /* 0x000000584d5a7209 */ /* 0x000fe40007810000 */
[----:B------:R-:W-:Y:S02]  /*34d0*/  FSEL R88, R109, -INF , P3 ;  /* 0xff8000006d587808 */ /* 0x000fe40001800000 */
[----:B------:R-:W-:Y:S02]  /*34e0*/  ISETP.GT.AND P3, PT, R121, 0x91, PT ;  /* 0x000000917900780c */ /* 0x000fe40003f64270 */
[----:B------:R-:W-:-:S02]  /*34f0*/  FSEL R95, R118, -INF , P4 ;  /* 0xff800000765f7808 */ /* 0x000fc40002000000 */
[----:B------:R-:W-:Y:S01]  /*3500*/  FMNMX.FTZ R92, R79, R90, !PT ;  /* 0x0000005a4f5c7209 */ /* 0x000fe20007810000 */
[----:B------:R-:W3:Y:S01]  /*3510*/  MUFU.TANH R118, R33 ;  /* 0x0000002100767308 */ /* 0x000ee20000002400 */
[----:B------:R-:W-:Y:S02]  /*3520*/  FSEL R90, R112, -INF , P2 ;  /* 0xff800000705a7808 */ /* 0x000fe40001000000 */
[----:B------:R-:W-:Y:S02]  /*3530*/  ISETP.GT.AND P2, PT, R121, 0x98, PT ;  /* 0x000000987900780c */ /* 0x000fe40003f44270 */
[----:B------:R-:W-:Y:S02]  /*3540*/  FSEL R97, R119, -INF , P3 ;  /* 0xff80000077617808 */ /* 0x000fe40001800000 */
[----:B------:R-:W-:Y:S02]  /*3550*/  FMNMX.FTZ R94, R95, R92, !PT ;  /* 0x0000005c5f5e7209 */ /* 0x000fe40007810000 */
[----:B------:R-:W-:-:S02]  /*3560*/  FSEL R92, R113, -INF , P1 ;  /* 0xff800000715c7808 */ /* 0x000fc40000800000 */
[----:B------:R-:W-:Y:S02]  /*3570*/  FSEL R99, R10, -INF , P2 ;  /* 0xff8000000a637808 */ /* 0x000fe40001000000 */
[----:B------:R-:W-:Y:S02]  /*3580*/  ISETP.GT.AND P1, PT, R121, 0x99, PT ;  /* 0x000000997900780c */ /* 0x000fe40003f24270 */
[----:B------:R-:W-:Y:S02]  /*3590*/  FMNMX.FTZ R10, R97, R94, !PT ;  /* 0x0000005e610a7209 */ /* 0x000fe40007810000 */
[----:B------:R-:W-:Y:S01]  /*35a0*/  FSEL R94, R11, -INF , P1 ;  /* 0xff8000000b5e7808 */ /* 0x000fe20000800000 */
[----:B------:R-:W-:Y:S01]  /*35b0*/  IMAD.U32 R11, RZ, RZ, UR6 ;  /* 0x00000006ff0b7e24 */ /* 0x000fe2000f8e00ff */
[----:B------:R-:W-:Y:S02]  /*35c0*/  FMNMX.FTZ R5, R99, R10, !PT ;  /* 0x0000000a63057209 */ /* 0x000fe40007810000 */
[----:B0-----:R-:W-:-:S02]  /*35d0*/  FSEL R110, R110, -INF , P6 ;  /* 0xff8000006e6e7808 */ /* 0x001fc40003000000 */
[----:B------:R-:W-:Y:S02]  /*35e0*/  FMNMX.FTZ R5, R94, R5, !PT ;  /* 0x000000055e057209 */ /* 0x000fe40007810000 */
[----:B-1----:R-:W-:Y:S02]  /*35f0*/  FSEL R114, R114, -INF , P5 ;  /* 0xff80000072727808 */ /* 0x002fe40002800000 */
[----:B--2---:R-:W-:Y:S01]  /*3600*/  FSEL R116, R116, -INF , P4 ;  /* 0xff80000074747808 */ /* 0x004fe20002000000 */
[----:B------:R-:W0:Y:S01]  /*3610*/  SHFL.BFLY PT, R10, R5, 0x2, 0x1f ;  /* 0x0c401f00050a7f89 */ /* 0x000e2200000e0000 */
[----:B---3--:R-:W-:Y:S02]  /*3620*/  FSEL R118, R118, -INF , P3 ;  /* 0xff80000076767808 */ /* 0x008fe40001800000 */
[----:B------:R-:W-:Y:S02]  /*3630*/  FSEL R122, R122, -INF , P1 ;  /* 0xff8000007a7a7808 */ /* 0x000fe40000800000 */
[----:B------:R-:W-:-:S13]  /*3640*/  R2UR UR6, R3 ;  /* 0x00000000030672ca */ /* 0x000fda00000e0000 */
[----:B------:R-:W-:-:S04]  /*3650*/  UIADD3 UR6, UR6, 0x29840, URZ ;  /* 0x0002984006067890 */ /* 0x000fc8000fffe03f */
[----:B------:R-:W-:Y:S01]  /*3660*/  UPRMT UR6, UR37, 0x654, UR6 ;  /* 0x0000065425067896 */ /* 0x000fe20008000006 */
[----:B0-----:R-:W-:-:S05]  /*3670*/  FMNMX.FTZ R7, R5, R10, !PT ;  /* 0x0000000a05077209 */ /* 0x001fca0007810000 */
[----:B------:R-:W0:Y:S03]  /*3680*/  SHFL.BFLY PT, R10, R7, 0x1, 0x1f ;  /* 0x0c201f00070a7f89 */ /* 0x000e2600000e0000 */
[----:B------:R-:W-:Y:S01]  /*3690*/  SYNCS.ARRIVE.TRANS64.RED.A1T0 RZ, [UR6], RZ ;  /* 0x000000ffffff79a7 */ /* 0x000fe20008100406 */
[----:B0-----:R-:W-:-:S04]  /*36a0*/  FMNMX.FTZ R10, R7, R10, !PT ;  /* 0x0000000a070a7209 */ /* 0x001fc80007810000 */
[C---:B------:R-:W-:Y:S01]  /*36b0*/  FSETP.NEU.FTZ.AND P0, PT, R10.reuse, -INF , PT ;  /* 0xff8000000a00780b */ /* 0x040fe20003f1d000 */
[----:B------:R-:W-:-:S05]  /*36c0*/  FFMA.FTZ R96, R10, R11, -8 ;  /* 0xc10000000a607423 */ /* 0x000fca000001000b */
[----:B------:R-:W-:Y:S02]  /*36d0*/  FSEL R96, R96, RZ, P0 ;  /* 0x000000ff60607208 */ /* 0x000fe40000000000 */
[----:B------:R-:W-:Y:S02]  /*36e0*/  ISETP.NE.AND P0, PT, R120, RZ, PT ;  /* 0x000000ff7800720c */ /* 0x000fe40003f05270 */
[----:B------:R0:W1:Y:S01]  /*36f0*/  MUFU.TANH R120, R36 ;  /* 0x0000002400787308 */ /* 0x0000620000002400 */
[----:B------:R-:W-:-:S01]  /*3700*/  FFMA.FTZ R32, R21, R11, -R96 ;  /* 0x0000000b15207223 */ /* 0x000fc20000010860 */
[----:B------:R-:W-:Y:S01]  /*3710*/  FMNMX.FTZ R21, R30, R15, !PT ;  /* 0x0000000f1e157209 */ /* 0x000fe20007810000 */
[----:B------:R-:W-:-:S01]  /*3720*/  FFMA.FTZ R28, R25, R11, -R96 ;  /* 0x0000000b191c7223 */ /* 0x000fc20000010860 */
[-CC-:B------:R-:W-:Y:S01]  /*3730*/  FFMA.FTZ R47, R47, R11.reuse, -R96.reuse ;  /* 0x0000000b2f2f7223 */ /* 0x180fe20000010860 */
[----:B------:R-:W-:-:S01]  /*3740*/  FFMA.FTZ R112, R31, R11, -R96 ;  /* 0x0000000b1f707223 */ /* 0x000fc20000010860 */
[----:B------:R-:W-:Y:S01]  /*3750*/  FMNMX.FTZ R21, R34, R21, !PT ;  /* 0x0000001522157209 */ /* 0x000fe20007810000 */
[----:B------:R-:W-:-:S01]  /*3760*/  FFMA.FTZ R31, R12, R11, -R96 ;  /* 0x0000000b0c1f7223 */ /* 0x000fc20000010860 */
[-CC-:B------:R-:W-:Y:S01]  /*3770*/  FFMA.FTZ R108, R49, R11.reuse, -R96.reuse ;  /* 0x0000000b316c7223 */ /* 0x180fe20000010860 */
[----:B0-----:R-:W-:-:S01]  /*3780*/  FFMA.FTZ R36, R45, R11, -R96 ;  /* 0x0000000b2d247223 */ /* 0x001fc20000010860 */
[----:B------:R-:W-:Y:S01]  /*3790*/  FMNMX.FTZ R21, R20, R21, !PT ;  /* 0x0000001514157209 */ /* 0x000fe20007810000 */
[----:B------:R-:W-:-:S01]  /*37a0*/  FFMA.FTZ R51, R51, R11, -R96 ;  /* 0x0000000b33337223 */ /* 0x000fc20000010860 */
[-CC-:B------:R-:W-:Y:S01]  /*37b0*/  FFMA.FTZ R65, R65, R11.reuse, -R96.reuse ;  /* 0x0000000b41417223 */ /* 0x180fe20000010860 */
[----:B------:R-:W-:-:S01]  /*37c0*/  FFMA.FTZ R53, R53, R11, -R96 ;  /* 0x0000000b35357223 */ /* 0x000fc20000010860 */
[----:B------:R-:W-:Y:S01]  /*37d0*/  FMNMX.FTZ R21, R38, R21, !PT ;  /* 0x0000001526157209 */ /* 0x000fe20007810000 */
[----:B------:R-:W-:-:S01]  /*37e0*/  FFMA.FTZ R5, R82, R11, -R96 ;  /* 0x0000000b52057223 */ /* 0x000fc20000010860 */
[--C-:B------:R-:W-:Y:S01]  /*37f0*/  FFMA.FTZ R7, R86, R11, -R96.reuse ;  /* 0x0000000b56077223 */ /* 0x100fe20000010860 */
[----:B-1----:R-:W-:Y:S01]  /*3800*/  FSEL R120, R120, -INF , P2 ;  /* 0xff80000078787808 */ /* 0x002fe20001000000 */
[----:B------:R-:W-:Y:S01]  /*3810*/  MUFU.EX2 R28, R28 ;  /* 0x0000001c001c7308 */ /* 0x000fe20000000800 */
[----:B------:R-:W-:Y:S01]  /*3820*/  FMNMX.FTZ R25, R40, R21, !PT ;  /* 0x0000001528197209 */ /* 0x000fe20007810000 */
[-CC-:B------:R-:W-:Y:S01]  /*3830*/  FFMA.FTZ R104, R67, R11.reuse, -R96.reuse ;  /* 0x0000000b43687223 */ /* 0x180fe20000010860 */
[----:B------:R-:W-:-:S01]  /*3840*/  FFMA.FTZ R9, R75, R11, -R96 ;  /* 0x0000000b4b097223 */ /* 0x000fc20000010860 */
[--C-:B------:R-:W-:Y:S01]  /*3850*/  FFMA.FTZ R55, R55, R11, -R96.reuse ;  /* 0x0000000b37377223 */ /* 0x100fe20000010860 */
[----:B------:R-:W-:Y:S01]  /*3860*/  FMNMX.FTZ R25, R72, R25, !PT ;  /* 0x0000001948197209 */ /* 0x000fe20007810000 */
[-CC-:B------:R-:W-:Y:S01]  /*3870*/  FFMA.FTZ R69, R69, R11.reuse, -R96.reuse ;  /* 0x0000000b45457223 */ /* 0x180fe20000010860 */
[----:B------:R-:W-:-:S01]  /*3880*/  FFMA.FTZ R126, R57, R11, -R96 ;  /* 0x0000000b397e7223 */ /* 0x000fc20000010860 */
        /* <DEDUP_REMOVED lines=8> */
[----:B------:R-:W0:Y:S01]  /*3910*/  MUFU.EX2 R5, R5 ;  /* 0x0000000500057308 */ /* 0x000e220000000800 */
[----:B------:R-:W-:Y:S01]  /*3920*/  FMNMX.FTZ R29, R80, R25, !PT ;  /* 0x00000019501d7209 */ /* 0x000fe20007810000 */
[-CC-:B------:R-:W-:Y:S01]  /*3930*/  FFMA.FTZ R98, R91, R11.reuse, -R96.reuse ;  /* 0x0000000b5b627223 */ /* 0x180fe20000010860 */
[----:B------:R-:W-:-:S01]  /*3940*/  FFMA.FTZ R100, R71, R11, -R96 ;  /* 0x0000000b47647223 */ /* 0x000fc20000010860 */
[--C-:B------:R-:W-:Y:S01]  /*3950*/  FFMA.FTZ R128, R59, R11, -R96.reuse ;  /* 0x0000000b3b807223 */ /* 0x100fe20000010860 */
[----:B------:R-:W-:Y:S01]  /*3960*/  FMNMX.FTZ R29, R44, R29, !PT ;  /* 0x0000001d2c1d7209 */ /* 0x000fe20007810000 */
[-CC-:B------:R-:W-:Y:S01]  /*3970*/  FFMA.FTZ R102, R89, R11.reuse, -R96.reuse ;  /* 0x0000000b59667223 */ /* 0x180fe20000010860 */
[----:B------:R-:W-:-:S01]  /*3980*/  FFMA.FTZ R106, R73, R11, -R96 ;  /* 0x0000000b496a7223 */ /* 0x000fc20000010860 */
[----:B------:R-:W1:Y:S01]  /*3990*/  MUFU.EX2 R7, R7 ;  /* 0x0000000700077308 */ /* 0x000e620000000800 */
        /* <DEDUP_REMOVED lines=15> */
[----:B------:R2:W-:Y:S01]  /*3a90*/  MUFU.EX2 R29, R47 ;  /* 0x0000002f001d7308 */ /* 0x0005e20000000800 */
[----:B------:R-:W-:-:S04]  /*3aa0*/  FMNMX.FTZ R33, R50, R33, !PT ;  /* 0x0000002132217209 */ /* 0x000fc80007810000 */
[----:B------:R-:W-:-:S03]  /*3ab0*/  FMNMX.FTZ R33, R60, R33, !PT ;  /* 0x000000213c217209 */ /* 0x000fc60007810000 */
[----:B------:R-:W-:Y:S01]  /*3ac0*/  MUFU.EX2 R13, R55 ;  /* 0x00000037000d7308 */ /* 0x000fe20000000800 */
        /* <DEDUP_REMOVED lines=8> */
[----:B------:R3:W-:Y:S01]  /*3b50*/  MUFU.EX2 R37, R51 ;  /* 0x0000003300257308 */ /* 0x0007e20000000800 */
[----:B------:R-:W-:-:S04]  /*3b60*/  FMNMX.FTZ R45, R70, R45, !PT ;  /* 0x0000002d462d7209 */ /* 0x000fc80007810000 */
[----:B------:R-:W-:-:S03]  /*3b70*/  FMNMX.FTZ R45, R74, R45, !PT ;  /* 0x0000002d4a2d7209 */ /* 0x000fc60007810000 */
[----:B------:R-:W-:Y:S01]  /*3b80*/  MUFU.EX2 R33, R69 ;  /* 0x0000004500217308 */ /* 0x000fe20000000800 */
[----:B--2---:R-:W-:-:S04]  /*3b90*/  FMNMX.FTZ R47, R78, R45, !PT ;  /* 0x0000002d4e2f7209 */ /* 0x004fc80007810000 */
[----:B------:R-:W-:-:S03]  /*3ba0*/  FMNMX.FTZ R47, R88, R47, !PT ;  /* 0x0000002f582f7209 */ /* 0x000fc60007810000 */
[----:B------:R2:W-:Y:S01]  /*3bb0*/  MUFU.EX2 R45, R65 ;  /* 0x00000041002d7308 */ /* 0x0005e20000000800 */
[----:B------:R-:W-:-:S04]  /*3bc0*/  FMNMX.FTZ R47, R90, R47, !PT ;  /* 0x0000002f5a2f7209 */ /* 0x000fc80007810000 */
[----:B------:R-:W-:-:S03]  /*3bd0*/  FMNMX.FTZ R47, R92, R47, !PT ;  /* 0x0000002f5c2f7209 */ /* 0x000fc60007810000 */
        /* <DEDUP_REMOVED lines=9> */
[----:B------:R-:W-:Y:S02]  /*3c70*/  MUFU.EX2 R86, R86 ;  /* 0x0000005600567308 */ /* 0x000fe40000000800 */
[----:B------:R-:W4:Y:S06]  /*3c80*/  SHFL.BFLY PT, R12, R47, 0x2, 0x1f ;  /* 0x0c401f002f0c7f89 */ /* 0x000f2c00000e0000 */
[----:B------:R-:W-:Y:S08]  /*3c90*/  MUFU.EX2 R98, R98 ;  /* 0x0000006200627308 */ /* 0x000ff00000000800 */
[----:B------:R-:W-:Y:S08]  /*3ca0*/  MUFU.EX2 R100, R100 ;  /* 0x0000006400647308 */ /* 0x000ff00000000800 */
[----:B------:R-:W-:Y:S01]  /*3cb0*/  MUFU.EX2 R102, R102 ;  /* 0x0000006600667308 */ /* 0x000fe20000000800 */
[----:B----4-:R-:W-:Y:S01]  /*3cc0*/  FMNMX.FTZ R49, R47, R12, !PT ;  /* 0x0000000c2f317209 */ /* 0x010fe20007810000 */
[----:B------:R-:W-:-:S04]  /*3cd0*/  FFMA.FTZ R47, R77, R11, -R96 ;  /* 0x0000000b4d2f7223 */ /* 0x000fc80000010860 */
[----:B------:R-:W4:Y:S02]  /*3ce0*/  SHFL.BFLY PT, R12, R49, 0x1, 0x1f ;  /* 0x0c201f00310c7f89 */ /* 0x000f2400000e0000 */
[----:B------:R-:W-:Y:S08]  /*3cf0*/  MUFU.EX2 R104, R104 ;  /* 0x0000006800687308 */ /* 0x000ff00000000800 */
[----:B------:R-:W-:Y:S08]  /*3d00*/  MUFU.EX2 R106, R106 ;  /* 0x0000006a006a7308 */ /* 0x000ff00000000800 */
[----:B------:R-:W-:Y:S01]  /*3d10*/  MUFU.EX2 R108, R108 ;  /* 0x0000006c006c7308 */ /* 0x000fe20000000800 */
[----:B----4-:R-:W-:-:S07]  /*3d20*/  FMNMX.FTZ R12, R49, R12, !PT ;  /* 0x0000000c310c7209 */ /* 0x010fce0007810000 */
[----:B------:R-:W-:Y:S01]  /*3d30*/  MUFU.EX2 R39, R39 ;  /* 0x0000002700277308 */ /* 0x000fe20000000800 */
[----:B------:R-:W-:-:S01]  /*3d40*/  FFMA.FTZ R49, R95, R11, -R96 ;  /* 0x0000000b5f317223 */ /* 0x000fc20000010860 */
[C---:B------:R-:W-:Y:S01]  /*3d50*/  FSETP.NEU.FTZ.AND P1, PT, R12.reuse, -INF , PT ;  /* 0xff8000000c00780b */ /* 0x040fe20003f3d000 */
[----:B---3--:R-:W-:-:S05]  /*3d60*/  FFMA.FTZ R51, R12, R11, -8 ;  /* 0xc10000000c337423 */ /* 0x008fca000001000b */
[----:B------:R-:W-:Y:S01]  /*3d70*/  MUFU.EX2 R112, R112 ;  /* 0x0000007000707308 */ /* 0x000fe20000000800 */
[----:B--2---:R-:W-:Y:S01]  /*3d80*/  FSEL R65, R51, RZ, P1 ;  /* 0x000000ff33417208 */ /* 0x004fe20000800000 */
[----:B------:R-:W-:Y:S01]  /*3d90*/  FFMA.FTZ R51, R99, R11, -R96 ;  /* 0x0000000b63337223 */ /* 0x000fe20000010860 */
[----:B------:R-:W-:-:S03]  /*3da0*/  PLOP3.LUT P1, PT, PT, PT, UP0, 0x80, 0x0 ;  /* 0x000000000000781c */ /* 0x000fc60003f2f008 */
[-CC-:B------:R-:W-:Y:S01]  /*3db0*/  FFMA.FTZ R14, R14, R11.reuse, -R65.reuse ;  /* 0x0000000b0e0e7223 */ /* 0x180fe20000010841 */
[----:B------:R-:W-:-:S01]  /*3dc0*/  FFMA.FTZ R53, R4, R11, -R65 ;  /* 0x0000000b04357223 */ /* 0x000fc20000010841 */
[-CC-:B------:R-:W-:Y:S01]  /*3dd0*/  FFMA.FTZ R6, R6, R11.reuse, -R65.reuse ;  /* 0x0000000b06067223 */ /* 0x180fe20000010841 */
[----:B------:R-:W-:-:S01]  /*3de0*/  FFMA.FTZ R24, R24, R11, -R65 ;  /* 0x0000000b18187223 */ /* 0x000fc20000010841 */
[-CC-:B------:R-:W-:Y:S01]  /*3df0*/  FFMA.FTZ R4, R26, R11.reuse, -R65.reuse ;  /* 0x0000000b1a047223 */ /* 0x180fe20000010841 */
[----:B------:R-:W-:-:S01]  /*3e00*/  FFMA.FTZ R55, R8, R11, -R65 ;  /* 0x0000000b08377223 */ /* 0x000fc20000010841 */
[----:B------:R-:W-:Y:S01]  /*3e10*/  MUFU.EX2 R14, R14 ;  /* 0x0000000e000e7308 */ /* 0x000fe20000000800 */
[----:B------:R-:W-:-:S01]  /*3e20*/  FFMA.FTZ R34, R34, R11, -R65 ;  /* 0x0000000b22227223 */ /* 0x000fc20000010841 */
[-CC-:B------:R-:W-:Y:S01]  /*3e30*/  FFMA.FTZ R30, R30, R11.reuse, -R65.reuse ;  /* 0x0000000b1e1e7223 */ /* 0x180fe20000010841 */
[----:B------:R-:W-:-:S01]  /*3e40*/  FFMA.FTZ R57, R38, R11, -R65 ;  /* 0x0000000b26397223 */ /* 0x000fc20000010841 */
[----:B0-----:R-:W-:Y:S01]  /*3e50*/  FADD.FTZ R38, R5, R28 ;  /* 0x0000001c05267221 */ /* 0x001fe20000010000 */
[----:B------:R-:W-:-:S01]  /*3e60*/  FFMA.FTZ R40, R40, R11, -R65 ;  /* 0x0000000b28287223 */ /* 0x000fc20000010841 */
[-CC-:B------:R-:W-:Y:S01]  /*3e70*/  FFMA.FTZ R72, R72, R11.reuse, -R65.reuse ;  /* 0x0000000b48487223 */ /* 0x180fe20000010841 */
[----:B------:R-:W-:-:S01]  /*3e80*/  FFMA.FTZ R8, R42, R11, -R65 ;  /* 0x0000000b2a087223 */ /* 0x000fc20000010841 */
[----:B------:R-:W0:Y:S01]  /*3e90*/  MUFU.EX2 R53, R53 ;  /* 0x0000003500357308 */ /* 0x000e220000000800 */
[----:B-1----:R-:W-:-:S01]  /*3ea0*/  FADD.FTZ R81, R7, R38 ;  /* 0x0000002607517221 */ /* 0x002fc20000010000 */
[-CC-:B------:R-:W-:Y:S01]  /*3eb0*/  FFMA.FTZ R59, R76, R11.reuse, -R65.reuse ;  /* 0x0000000b4c3b7223 */ /* 0x180fe20000010841 */
[----:B------:R-:W-:-:S01]  /*3ec0*/  FFMA.FTZ R80, R80, R11, -R65 ;  /* 0x0000000b50507223 */ /* 0x000fc20000010841 */
[-CC-:B------:R-:W-:Y:S01]  /*3ed0*/  FFMA.FTZ R44, R44, R11.reuse, -R65.reuse ;  /* 0x0000000b2c2c7223 */ /* 0x180fe20000010841 */
[----:B------:R-:W-:-:S01]  /*3ee0*/  FFMA.FTZ R61, R46, R11, -R65 ;  /* 0x0000000b2e3d7223 */ /* 0x000fc20000010841 */
[-CC-:B------:R-:W-:Y:S01]  /*3ef0*/  FFMA.FTZ R58, R58, R11.reuse, -R65.reuse ;  /* 0x0000000b3a3a7223 */ /* 0x180fe20000010841 */
[----:B------:R-:W-:-:S01]  /*3f00*/  FFMA.FTZ R48, R48, R11, -R65 ;  /* 0x0000000b30307223 */ /* 0x000fc20000010841 */
[----:B------:R1:W2:Y:S01]  /*3f10*/  MUFU.EX2 R67, R6 ;  /* 0x0000000600437308 */ /* 0x0002a20000000800 */
[----:B------:R-:W-:-:S01]  /*3f20*/  FFMA.FTZ R63, R60, R11, -R65 ;  /* 0x0000000b3c3f7223 */ /* 0x000fc20000010841 */
[-CC-:B------:R-:W-:Y:S01]  /*3f30*/  FFMA.FTZ R62, R62, R11.reuse, -R65.reuse ;  /* 0x0000000b3e3e7223 */ /* 0x180fe20000010841 */
[----:B------:R-:W-:-:S01]  /*3f40*/  FFMA.FTZ R52, R52, R11, -R65 ;  /* 0x0000000b34347223 */ /* 0x000fc20000010841 */
[-CC-:B------:R-:W-:Y:S01]  /*3f50*/  FFMA.FTZ R26, R54, R11.reuse, -R65.reuse ;  /* 0x0000000b361a7223 */ /* 0x180fe20000010841 */
[----:B------:R-:W-:-:S01]  /*3f60*/  FFMA.FTZ R64, R64, R11, -R65 ;  /* 0x0000000b40407223 */ /* 0x000fc20000010841 */
[-CC-:B------:R-:W-:Y:S01]  /*3f70*/  FFMA.FTZ R66, R66, R11.reuse, -R65.reuse ;  /* 0x0000000b42427223 */ /* 0x180fe20000010841 */
[----:B------:R-:W-:-:S01]  /*3f80*/  FFMA.FTZ R68, R68, R11, -R65 ;  /* 0x0000000b44447223 */ /* 0x000fc20000010841 */
[----:B------:R3:W4:Y:S01]  /*3f90*/  MUFU.EX2 R136, R24 ;  /* 0x0000001800887308 */ /* 0x0007220000000800 */
[----:B-1----:R-:W-:-:S01]  /*3fa0*/  FFMA.FTZ R6, R20, R11, -R65 ;  /* 0x0000000b14067223 */ /* 0x002fc20000010841 */
[-CC-:B------:R-:W-:Y:S01]  /*3fb0*/  FFMA.FTZ R20, R56, R11.reuse, -R65.reuse ;  /* 0x0000000b38147223 */ /* 0x180fe20000010841 */
[----:B------:R-:W-:-:S01]  /*3fc0*/  FFMA.FTZ R70, R70, R11, -R65 ;  /* 0x0000000b46467223 */ /* 0x000fc20000010841 */
[-CC-:B------:R-:W-:Y:S01]  /*3fd0*/  FFMA.FTZ R74, R74, R11.reuse, -R65.reuse ;  /* 0x0000000b4a4a7223 */ /* 0x180fe20000010841 */
[----:B------:R-:W-:-:S01]  /*3fe0*/  FFMA.FTZ R78, R78, R11, -R65 ;  /* 0x0000000b4e4e7223 */ /* 0x000fc20000010841 */
[-CC-:B------:R-:W-:Y:S01]  /*3ff0*/  FFMA.FTZ R88, R88, R11.reuse, -R65.reuse ;  /* 0x0000000b58587223 */ /* 0x180fe20000010841 */
[----:B------:R-:W-:-:S01]  /*4000*/  FFMA.FTZ R90, R90, R11, -R65 ;  /* 0x0000000b5a5a7223 */ /* 0x000fc20000010841 */
[----:B------:R-:W1:Y:S01]  /*4010*/  MUFU.EX2 R4, R4 ;  /* 0x0000000400047308 */ /* 0x000e620000000800 */
[----:B---3--:R-:W-:-:S01]  /*4020*/  FFMA.FTZ R24, R50, R11, -R65 ;  /* 0x0000000b32187223 */ /* 0x008fc20000010841 */
[-CC-:B------:R-:W-:Y:S01]  /*4030*/  FFMA.FTZ R92, R92, R11.reuse, -R65.reuse ;  /* 0x0000000b5c5c7223 */ /* 0x180fe20000010841 */
[----:B------:R-:W-:-:S01]  /*4040*/  FFMA.FTZ R110, R110, R11, -R65 ;  /* 0x0000000b6e6e7223 */ /* 0x000fc20000010841 */
[-CC-:B------:R-:W-:Y:S01]  /*4050*/  FFMA.FTZ R114, R114, R11.reuse, -R65.reuse ;  /* 0x0000000b72727223 */ /* 0x180fe20000010841 */
[----:B------:R-:W-:-:S01]  /*4060*/  FFMA.FTZ R116, R116, R11, -R65 ;  /* 0x0000000b74747223 */ /* 0x000fc20000010841 */
[-CC-:B------:R-:W-:Y:S01]  /*4070*/  FFMA.FTZ R118, R118, R11.reuse, -R65.reuse ;  /* 0x0000000b76767223 */ /* 0x180fe20000010841 */
[----:B------:R-:W-:-:S01]  /*4080*/  FFMA.FTZ R120, R120, R11, -R65 ;  /* 0x0000000b78787223 */ /* 0x000fc20000010841 */
[----:B------:R-:W3:Y:S01]  /*4090*/  MUFU.EX2 R55, R55 ;  /* 0x0000003700377308 */ /* 0x000ee20000000800 */
[----:B------:R-:W-:-:S01]  /*40a0*/  FFMA.FTZ R65, R122, R11, -R65 ;  /* 0x0000000b7a417223 */ /* 0x000fc20000010841 */
[--C-:B------:R-:W-:Y:S01]  /*40b0*/  IMAD.MOV.U32 R76, RZ, RZ, R87.reuse ;  /* 0x000000ffff4c7224 */ /* 0x100fe200078e0057 */
[-C--:B------:R-:W-:Y:S01]  /*40c0*/  MOV R60, R87.reuse ;  /* 0x00000057003c7202 */ /* 0x080fe20000000f00 */
[--C-:B------:R-:W-:Y:S01]  /*40d0*/  IMAD.MOV.U32 R56, RZ, RZ, R87.reuse ;  /* 0x000000ffff387224 */ /* 0x100fe200078e0057 */
[----:B------:R-:W-:Y:S01]  /*40e0*/  MOV R46, R87 ;  /* 0x00000057002e7202 */ /* 0x000fe20000000f00 */
[----:B------:R-:W-:-:S02]  /*40f0*/  IMAD.MOV.U32 R54, RZ, RZ, R87 ;  /* 0x000000ffff367224 */ /* 0x000fc400078e0057 */
[----:B------:R0:W-:Y:S01]  /*4100*/  MUFU.EX2 R69, R34 ;  /* 0x0000002200457308 */ /* 0x0001e20000000800 */
[--C-:B------:R-:W-:Y:S02]  /*4110*/  IMAD.MOV.U32 R50, RZ, RZ, R87.reuse ;  /* 0x000000ffff327224 */ /* 0x100fe400078e0057 */
[----:B------:R-:W-:-:S05]  /*4120*/  IMAD.MOV.U32 R42, RZ, RZ, R87 ;  /* 0x000000ffff2a7224 */ /* 0x000fca00078e0057 */
[----:B------:R-:W5:Y:S01]  /*4130*/  MUFU.EX2 R30, R30 ;  /* 0x0000001e001e7308 */ /* 0x000f620000000800 */
[----:B0-----:R-:W-:-:S04]  /*4140*/  FADD.FTZ R34, R14, R53 ;  /* 0x000000350e227221 */ /* 0x001fc80000010000 */
[----:B--2---:R-:W-:Y:S01]  /*4150*/  FADD.FTZ R79, R67, R34 ;  /* 0x00000022434f7221 */ /* 0x004fe20000010000 */
[----:B------:R-:W-:-:S01]  /*4160*/  FADD.FTZ R34, R32, R81 ;  /* 0x0000005120227221 */ /* 0x000fc20000010000 */
[C---:B----4-:R-:W-:Y:S01]  /*4170*/  F2FP.SATFINITE.E4M3.F32.PACK_AB_MERGE_C R67, R136.reuse, R67, RZ ;  /* 0x000000438843723e */ /* 0x050fe200048070ff */
[----:B------:R-:W0:Y:S01]  /*4180*/  MUFU.EX2 R6, R6 ;  /* 0x0000000600067308 */ /* 0x000e220000000800 */
[----:B------:R-:W-:-:S01]  /*4190*/  FADD.FTZ R81, R136, R79 ;  /* 0x0000004f88517221 */ /* 0x000fc20000010000 */
[----:B------:R-:W-:Y:S01]  /*41a0*/  FADD.FTZ R83, R9, R34 ;  /* 0x0000002209537221 */ /* 0x000fe20000010000 */
[----:B------:R-:W-:Y:S02]  /*41b0*/  F2FP.SATFINITE.E4M3.F32.PACK_AB_MERGE_C R172, R53, R14, R67 ;  /* 0x0000000e35ac723e */ /* 0x000fe40004807043 */
[----:B-1----:R-:W-:Y:S01]  /*41c0*/  FADD.FTZ R34, R4, R81 ;  /* 0x0000005104227221 */ /* 0x002fe20000010000 */
[----:B------:R-:W-:-:S01]  /*41d0*/  FADD.FTZ R38, R36, R83 ;  /* 0x0000005324267221 */ /* 0x000fc20000010000 */
[----:B------:R-:W-:Y:S01]  /*41e0*/  MOV R67, R87 ;  /* 0x0000005700437202 */ /* 0x000fe20000000f00 */
[----:B------:R-:W1:Y:S01]  /*41f0*/  MUFU.EX2 R57, R57 ;  /* 0x0000003900397308 */ /* 0x000e620000000800 */
[----:B---3--:R-:W-:-:S01]  /*4200*/  FADD.FTZ R3, R55, R34 ;  /* 0x0000002237037221 */ /* 0x008fc20000010000 */
[----:B------:R-:W-:Y:S01]  /*4210*/  FADD.FTZ R81, R13, R38 ;  /* 0x000000260d517221 */ /* 0x000fe20000010000 */
[----:B------:R-:W-:-:S02]  /*4220*/  MOV R53, R87 ;  /* 0x0000005700357202 */ /* 0x000fc40000000f00 */
[----:B-----5:R-:W-:Y:S01]  /*4230*/  FADD.FTZ R34, R30, R3 ;  /* 0x000000031e227221 */ /* 0x020fe20000010000 */
[----:B------:R-:W-:-:S01]  /*4240*/  FADD.FTZ R38, R82, R81 ;  /* 0x0000005152267221 */ /* 0x000fc20000010000 */
[----:B------:R-:W-:Y:S01]  /*4250*/  F2FP.SATFINITE.E4M3.F32.PACK_AB_MERGE_C R82, R82, R13, RZ ;  /* 0x0000000d5252723e */ /* 0x000fe200048070ff */
[----:B------:R-:W2:Y:S01]  /*4260*/  MUFU.EX2 R40, R40 ;  /* 0x0000002800287308 */ /* 0x000ea20000000800 */
[----:B------:R-:W-:-:S01]  /*4270*/  FADD.FTZ R81, R69, R34 ;  /* 0x0000002245517221 */ /* 0x000fc20000010000 */
[----:B------:R-:W-:Y:S01]  /*4280*/  FADD.FTZ R83, R15, R38 ;  /* 0x000000260f537221 */ /* 0x000fe20000010000 */
[----:B------:R-:W-:Y:S02]  /*4290*/  F2FP.SATFINITE.E4M3.F32.PACK_AB_MERGE_C R69, R69, R30, RZ ;  /* 0x0000001e4545723e */ /* 0x000fe400048070ff */
[----:B0-----:R-:W-:Y:S01]  /*42a0*/  FADD.FTZ R34, R6, R81 ;  /* 0x0000005106227221 */ /* 0x001fe20000010000 */
[----:B------:R-:W-:-:S01]  /*42b0*/  FADD.FTZ R38, R86, R83 ;  /* 0x0000005356267221 */ /* 0x000fc20000010000 */
[----:B------:R-:W-:Y:S01]  /*42c0*/  F2FP.SATFINITE.E4M3.F32.PACK_AB_MERGE_C R175, R36, R9, R82 ;  /* 0x0000000924af723e */ /* 0x000fe20004807052 */
[----:B------:R0:W3:Y:S01]  /*42d0*/  MUFU.EX2 R71, R72 ;  /* 0x0000004800477308 */ /* 0x0000e20000000800 */
[----:B-1----:R-:W-:-:S01]  /*42e0*/  FADD.FTZ R81, R57, R34 ;  /* 0x0000002239517221 */ /* 0x002fc20000010000 */
[----:B------:R-:W-:Y:S01]  /*42f0*/  FADD.FTZ R83, R21, R38 ;  /* 0x0000002615537221 */ /* 0x000fe20000010000 */
[----:B------:R-:W-:Y:S01]  /*4300*/  F2FP.SATFINITE.E4M3.F32.PACK_AB_MERGE_C R174, R55, R4, R69 ;  /* 0x0000000437ae723e */ /* 0x000fe20004807045 */
[----:B------:R-:W-:-:S02]  /*4310*/  IMAD.MOV.U32 R82, RZ, RZ, R87 ;  /* 0x000000ffff527224 */ /* 0x000fc400078e0057 */
[----:B------:R-:W-:-:S01]  /*4320*/  FADD.FTZ R38, R98, R83 ;  /* 0x0000005362267221 */ /* 0x000fc20000010000 */
[----:B------:R-:W-:Y:S01]  /*4330*/  F2FP.SATFINITE.E4M3.F32.PACK_AB_MERGE_C R98, R98, R21, RZ ;  /* 0x000000156262723e */ /* 0x000fe200048070ff */
[----:B------:R-:W1:Y:S01]  /*4340*/  MUFU.EX2 R8, R8 ;  /* 0x0000000800087308 */ /* 0x000e620000000800 */
[----:B--2---:R-:W-:-:S01]  /*4350*/  FADD.FTZ R34, R40, R81 ;  /* 0x0000005128227221 */ /* 0x004fc20000010000 */
[----:B------:R-:W-:Y:S01]  /*4360*/  FADD.FTZ R85, R25, R38 ;  /* 0x0000002619557221 */ /* 0x000fe20000010000 */
[----:B------:R-:W-:Y:S01]  /*4370*/  F2FP.SATFINITE.E4M3.F32.PACK_AB_MERGE_C R177, R86, R15, R98 ;  /* 0x0000000f56b1723e */ /* 0x000fe20004807062 */
[----:B------:R-:W-:Y:S02]  /*4380*/  IMAD.MOV.U32 R86, RZ, RZ, R87 ;  /* 0x000000ffff567224 */ /* 0x000fe400078e0057 */
[----:B------:R-:W-:-:S01]  /*4390*/  FADD.FTZ R38, R100, R85 ;  /* 0x0000005564267221 */ /* 0x000fc20000010000 */
[----:B0-----:R-:W-:Y:S01]  /*43a0*/  IMAD.MOV.U32 R72, RZ, RZ, R87 ;  /* 0x000000ffff487224 */ /* 0x001fe200078e0057 */
[----:B------:R-:W0:Y:S01]  /*43b0*/  MUFU.EX2 R59, R59 ;  /* 0x0000003b003b7308 */ /* 0x000e220000000800 */
[----:B---3--:R-:W-:-:S01]  /*43c0*/  FADD.FTZ R83, R71, R34 ;  /* 0x0000002247537221 */ /* 0x008fc20000010000 */
[----:B------:R-:W-:Y:S01]  /*43d0*/  FADD.FTZ R85, R29, R38 ;  /* 0x000000261d557221 */ /* 0x000fe20000010000 */
[----:B------:R-:W-:Y:S01]  /*43e0*/  F2FP.SATFINITE.E4M3.F32.PACK_AB_MERGE_C R38, R32, R7, RZ ;  /* 0x000000072026723e */ /* 0x000fe200048070ff */
[----:B------:R-:W-:Y:S01]  /*43f0*/  IMAD.MOV.U32 R69, RZ, RZ, R87 ;  /* 0x000000ffff457224 */ /* 0x000fe200078e0057 */
[----:B------:R-:W-:Y:S01]  /*4400*/  F2FP.SATFINITE.E4M3.F32.PACK_AB_MERGE_C R40, R71, R40, RZ ;  /* 0x000000284728723e */ /* 0x000fe200048070ff */
[C---:B------:R-:W-:Y:S01]  /*4410*/  FADD.FTZ R32, R102.reuse, R85 ;  /* 0x0000005566207221 */ /* 0x040fe20000010000 */
[----:B------:R-:W-:Y:S01]  /*4420*/  F2FP.SATFINITE.E4M3.F32.PACK_AB_MERGE_C R102, R102, R29, RZ ;  /* 0x0000001d6666723e */ /* 0x000fe200048070ff */
[----:B------:R-:W2:Y:S01]  /*4430*/  MUFU.EX2 R80, R80 ;  /* 0x0000005000507308 */ /* 0x000ea20000000800 */
[----:B-1----:R-:W-:-:S01]  /*4440*/  FADD.FTZ R34, R8, R83 ;  /* 0x0000005308227221 */ /* 0x002fc20000010000 */
[----:B------:R-:W-:Y:S01]  /*4450*/  F2FP.SATFINITE.E4M3.F32.PACK_AB_MERGE_C R173, R28, R5, R38 ;  /* 0x000000051cad723e */ /* 0x000fe20004807026 */
[--C-:B------:R-:W-:Y:S01]  /*4460*/  IMAD.MOV.U32 R85, RZ, RZ, R87.reuse ;  /* 0x000000ffff557224 */ /* 0x100fe200078e0057 */
[----:B------:R-:W-:Y:S01]  /*4470*/  F2FP.SATFINITE.E4M3.F32.PACK_AB_MERGE_C R176, R57, R6, R40 ;  /* 0x0000000639b0723e */ /* 0x000fe20004807028 */
[--C-:B------:R-:W-:Y:S01]  /*4480*/  IMAD.MOV.U32 R71, RZ, RZ, R87.reuse ;  /* 0x000000ffff477224 */ /* 0x100fe200078e0057 */
[----:B------:R-:W-:Y:S01]  /*4490*/  F2FP.SATFINITE.E4M3.F32.PACK_AB_MERGE_C R179, R100, R25, R102 ;  /* 0x0000001964b3723e */ /* 0x000fe20004807066 */
[----:B------:R-:W-:Y:S01]  /*44a0*/  IMAD.MOV.U32 R57, RZ, RZ, R87 ;  /* 0x000000ffff397224 */ /* 0x000fe200078e0057 */
[----:B------:R1:W3:Y:S01]  /*44b0*/  MUFU.EX2 R73, R44 ;  /* 0x0000002c00497308 */ /* 0x0002e20000000800 */
[----:B0-----:R-:W-:-:S01]  /*44c0*/  FADD.FTZ R83, R59, R34 ;  /* 0x000000223b537221 */ /* 0x001fc20000010000 */
[--C-:B------:R-:W-:Y:S01]  /*44d0*/  IMAD.MOV.U32 R55, RZ, RZ, R87.reuse ;  /* 0x000000ffff377224 */ /* 0x100fe200078e0057 */
[----:B------:R-:W-:Y:S01]  /*44e0*/  MOV R25, R87 ;  /* 0x0000005700197202 */ /* 0x000fe20000000f00 */
[----:B------:R-:W-:-:S02]  /*44f0*/  IMAD.MOV.U32 R40, RZ, RZ, R87 ;  /* 0x000000ffff287224 */ /* 0x000fc400078e0057 */
[----:B------:R-:W-:Y:S02]  /*4500*/  IMAD.MOV.U32 R38, RZ, RZ, R87 ;  /* 0x000000ffff267224 */ /* 0x000fe400078e0057 */
[----:B------:R-:W0:Y:S01]  /*4510*/  MUFU.EX2 R20, R20 ;  /* 0x0000001400147308 */ /* 0x000e220000000800 */
[----:B--2---:R-:W-:-:S01]  /*4520*/  FADD.FTZ R34, R80, R83 ;  /* 0x0000005350227221 */ /* 0x004fc20000010000 */
[----:B------:R-:W-:Y:S01]  /*4530*/  FADD.FTZ R83, R33, R32 ;  /* 0x0000002021537221 */ /* 0x000fe20000010000 */
[--C-:B-1----:R-:W-:Y:S02]  /*4540*/  IMAD.MOV.U32 R44, RZ, RZ, R87.reuse ;  /* 0x000000ffff2c7224 */ /* 0x102fe400078e0057 */
[----:B------:R-:W-:-:S03]  /*4550*/  IMAD.MOV.U32 R36, RZ, RZ, R87 ;  /* 0x000000ffff247224 */ /* 0x000fc600078e0057 */
[----:B------:R-:W1:Y:S01]  /*4560*/  MUFU.EX2 R61, R61 ;  /* 0x0000003d003d7308 */ /* 0x000e620000000800 */
[----:B---3--:R-:W-:-:S01]  /*4570*/  FADD.FTZ R13, R73, R34 ;  /* 0x00000022490d7221 */ /* 0x008fc20000010000 */
[----:B------:R-:W-:Y:S01]  /*4580*/  FADD.FTZ R34, R104, R83 ;  /* 0x0000005368227221 */ /* 0x000fe20000010000 */
[----:B------:R-:W-:Y:S01]  /*4590*/  F2FP.SATFINITE.E4M3.F32.PACK_AB_MERGE_C R73, R73, R80, RZ ;  /* 0x000000504949723e */ /* 0x000fe200048070ff */
[----:B------:R-:W-:Y:S02]  /*45a0*/  IMAD.MOV.U32 R83, RZ, RZ, R87 ;  /* 0x000000ffff537224 */ /* 0x000fe400078e0057 */
[----:B------:R-:W-:-:S01]  /*45b0*/  FADD.FTZ R21, R37, R34 ;  /* 0x0000002225157221 */ /* 0x000fc20000010000 */
[----:B------:R-:W-:Y:S01]  /*45c0*/  F2FP.SATFINITE.E4M3.F32.PACK_AB_MERGE_C R37, R106, R37, RZ ;  /* 0x000000256a25723e */ /* 0x000fe200048070ff */
[----:B------:R-:W2:Y:S01]  /*45d0*/  MUFU.EX2 R58, R58 ;  /* 0x0000003a003a7308 */ /* 0x000ea20000000800 */
[----:B0-----:R-:W-:-:S01]  /*45e0*/  FADD.FTZ R32, R20, R13 ;  /* 0x0000000d14207221 */ /* 0x001fc20000010000 */
[----:B------:R-:W-:Y:S01]  /*45f0*/  FADD.FTZ R106, R106, R21 ;  /* 0x000000156a6a7221 */ /* 0x000fe20000010000 */
[----:B------:R-:W-:Y:S01]  /*4600*/  F2FP.SATFINITE.E4M3.F32.PACK_AB_MERGE_C R178, R59, R8, R73 ;  /* 0x000000083bb2723e */ /* 0x000fe20004807049 */
[----:B------:R-:W-:Y:S01]  /*4610*/  IMAD.MOV.U32 R80, RZ, RZ, R87 ;  /* 0x000000ffff507224 */ /* 0x000fe200078e0057 */
[----:B------:R-:W-:Y:S01]  /*4620*/  F2FP.SATFINITE.E4M3.F32.PACK_AB_MERGE_C R181, R104, R33, R37 ;  /* 0x0000002168b5723e */ /* 0x000fe20004807025 */
[----:B------:R-:W-:Y:S01]  /*4630*/  FADD.FTZ R29, R45, R106 ;  /* 0x0000006a2d1d7221 */ /* 0x000fe20000010000 */
[----:B------:R-:W-:Y:S01]  /*4640*/  IMAD.MOV.U32 R73, RZ, RZ, R87 ;  /* 0x000000ffff497224 */ /* 0x000fe200078e0057 */
[----:B------:R0:W3:Y:S01]  /*4650*/  MUFU.EX2 R75, R48 ;  /* 0x00000030004b7308 */ /* 0x0000e20000000800 */
[----:B-1----:R-:W-:-:S01]  /*4660*/  FADD.FTZ R13, R61, R32 ;  /* 0x000000203d0d7221 */ /* 0x002fc20000010000 */
[----:B------:R-:W-:Y:S01]  /*4670*/  FADD.FTZ R32, R108, R29 ;  /* 0x0000001d6c207221 */ /* 0x000fe20000010000 */
[----:B------:R-:W-:-:S02]  /*4680*/  IMAD.MOV.U32 R59, RZ, RZ, R87 ;  /* 0x000000ffff3b7224 */ /* 0x000fc400078e0057 */
[--C-:B------:R-:W-:Y:S02]  /*4690*/  IMAD.MOV.U32 R37, RZ, RZ, R87.reuse ;  /* 0x000000ffff257224 */ /* 0x100fe400078e0057 */
[----:B------:R-:W-:Y:S01]  /*46a0*/  IMAD.MOV.U32 R34, RZ, RZ, R87 ;  /* 0x000000ffff227224 */ /* 0x000fe200078e0057 */
[----:B------:R-:W1:Y:S01]  /*46b0*/  MUFU.EX2 R24, R24 ;  /* 0x0000001800187308 */ /* 0x000e620000000800 */
[----:B--2---:R-:W-:-:S01]  /*46c0*/  FADD.FTZ R30, R58, R13 ;  /* 0x0000000d3a1e7221 */ /* 0x004fc20000010000 */
[--C-:B0-----:R-:W-:Y:S02]  /*46d0*/  IMAD.MOV.U32 R48, RZ, RZ, R87.reuse ;  /* 0x000000ffff307224 */ /* 0x101fe400078e0057 */
[--C-:B------:R-:W-:Y:S02]  /*46e0*/  IMAD.MOV.U32 R33, RZ, RZ, R87.reuse ;  /* 0x000000ffff217224 */ /* 0x100fe400078e0057 */
[----:B------:R-:W-:Y:S02]  /*46f0*/  IMAD.MOV.U32 R29, RZ, RZ, R87 ;  /* 0x000000ffff1d7224 */ /* 0x000fe400078e0057 */
[----:B------:R-:W0:Y:S01]  /*4700*/  MUFU.EX2 R63, R63 ;  /* 0x0000003f003f7308 */ /* 0x000e220000000800 */
[----:B---3--:R-:W-:-:S01]  /*4710*/  FADD.FTZ R21, R75, R30 ;  /* 0x0000001e4b157221 */ /* 0x008fc20000010000 */
[----:B------:R-:W-:Y:S01]  /*4720*/  F2FP.SATFINITE.E4M3.F32.PACK_AB_MERGE_C R58, R75, R58, RZ ;  /* 0x0000003a4b3a723e */ /* 0x000fe200048070ff */
[----:B------:R-:W-:-:S03]  /*4730*/  IMAD.MOV.U32 R75, RZ, RZ, R87 ;  /* 0x000000ffff4b7224 */ /* 0x000fc600078e0057 */
[----:B------:R-:W-:Y:S01]  /*4740*/  F2FP.SATFINITE.E4M3.F32.PACK_AB_MERGE_C R180, R61, R20, R58 ;  /* 0x000000143db4723e */ /* 0x000fe2000480703a */
[----:B------:R-:W-:Y:S01]  /*4750*/  IMAD.MOV.U32 R61, RZ, RZ, R87 ;  /* 0x000000ffff3d7224 */ /* 0x000fe200078e0057 */
[----:B------:R-:W2:Y:S01]  /*4760*/  MUFU.EX2 R62, R62 ;  /* 0x0000003e003e7308 */ /* 0x000ea20000000800 */
[----:B-1----:R-:W-:-:S01]  /*4770*/  FADD.FTZ R30, R24, R21 ;  /* 0x00000015181e7221 */ /* 0x002fc20000010000 */
[----:B------:R-:W-:Y:S01]  /*4780*/  FADD.FTZ R21, R39, R32 ;  /* 0x0000002027157221 */ /* 0x000fe20000010000 */
[C---:B------:R-:W-:Y:S01]  /*4790*/  F2FP.SATFINITE.E4M3.F32.PACK_AB_MERGE_C R39, R112.reuse, R39, RZ ;  /* 0x000000277027723e */ /* 0x040fe200048070ff */
[----:B------:R-:W-:Y:S01]  /*47a0*/  IMAD.MOV.U32 R58, RZ, RZ, R87 ;  /* 0x000000ffff3a7224 */ /* 0x000fe200078e0057 */
[----:B------:R-:W-:Y:S01]  /*47b0*/  MOV R32, R87 ;  /* 0x0000005700207202 */ /* 0x000fe20000000f00 */
[----:B------:R-:W-:Y:S01]  /*47c0*/  FADD.FTZ R112, R112, R21 ;  /* 0x0000001570707221 */ /* 0x000fe20000010000 */
[----:B------:R-:W-:Y:S01]  /*47d0*/  F2FP.SATFINITE.E4M3.F32.PACK_AB_MERGE_C R183, R108, R45, R39 ;  /* 0x0000002d6cb7723e */ /* 0x000fe20004807027 */
[----:B------:R1:W3:Y:S01]  /*47e0*/  MUFU.EX2 R77, R52 ;  /* 0x00000034004d7308 */ /* 0x0002e20000000800 */
[----:B0-----:R-:W-:-:S01]  /*47f0*/  FADD.FTZ R5, R63, R30 ;  /* 0x0000001e3f057221 */ /* 0x001fc20000010000 */
[----:B------:R-:W-:Y:S01]  /*4800*/  IMAD.MOV.U32 R45, RZ, RZ, R87 ;  /* 0x000000ffff2d7224 */ /* 0x000fe200078e0057 */
[----:B------:R-:W-:-:S05]  /*4810*/  MOV R39, R87 ;  /* 0x0000005700277202 */ /* 0x000fca0000000f00 */
[----:B------:R-:W0:Y:S01]  /*4820*/  MUFU.EX2 R31, R31 ;  /* 0x0000001f001f7308 */ /* 0x000e220000000800 */
[----:B--2---:R-:W-:-:S01]  /*4830*/  FADD.FTZ R28, R62, R5 ;  /* 0x000000053e1c7221 */ /* 0x004fc20000010000 */
[----:B-1----:R-:W-:-:S06]  /*4840*/  IMAD.MOV.U32 R52, RZ, RZ, R87 ;  /* 0x000000ffff347224 */ /* 0x002fcc00078e0057 */
[----:B------:R-:W1:Y:S01]  /*4850*/  MUFU.EX2 R26, R26 ;  /* 0x0000001a001a7308 */ /* 0x000e620000000800 */
[C---:B---3--:R-:W-:Y:S01]  /*4860*/  F2FP.SATFINITE.E4M3.F32.PACK_AB_MERGE_C R62, R77.reuse, R62, RZ ;  /* 0x0000003e4d3e723e */ /* 0x048fe200048070ff */
[----:B------:R-:W-:-:S03]  /*4870*/  FADD.FTZ R77, R77, R28 ;  /* 0x0000001c4d4d7221 */ /* 0x000fc60000010000 */
[----:B------:R-:W-:Y:S01]  /*4880*/  F2FP.SATFINITE.E4M3.F32.PACK_AB_MERGE_C R182, R63, R24, R62 ;  /* 0x000000183fb6723e */ /* 0x000fe2000480703e */
[----:B------:R-:W-:Y:S02]  /*4890*/  IMAD.MOV.U32 R63, RZ, RZ, R87 ;  /* 0x000000ffff3f7224 */ /* 0x000fe400078e0057 */
[----:B------:R-:W2:Y:S01]  /*48a0*/  MUFU.EX2 R84, R84 ;  /* 0x0000005400547308 */ /* 0x000ea20000000800 */
[----:B0-----:R-:W-:-:S01]  /*48b0*/  FADD.FTZ R9, R31, R112 ;  /* 0x000000701f097221 */ /* 0x001fc20000010000 */
[--C-:B------:R-:W-:Y:S02]  /*48c0*/  IMAD.MOV.U32 R62, RZ, RZ, R87.reuse ;  /* 0x000000ffff3e7224 */ /* 0x100fe400078e0057 */
[----:B------:R-:W-:-:S04]  /*48d0*/  IMAD.MOV.U32 R24, RZ, RZ, R87 ;  /* 0x000000ffff187224 */ /* 0x000fc800078e0057 */
[----:B------:R0:W3:Y:S01]  /*48e0*/  MUFU.EX2 R79, R64 ;  /* 0x00000040004f7308 */ /* 0x0000e20000000800 */
[----:B-1----:R-:W-:-:S01]  /*48f0*/  FADD.FTZ R28, R26, R77 ;  /* 0x0000004d1a1c7221 */ /* 0x002fc20000010000 */
[----:B------:R-:W-:-:S06]  /*4900*/  IMAD.MOV.U32 R77, RZ, RZ, R87 ;  /* 0x000000ffff4d7224 */ /* 0x000fcc00078e0057 */
[----:B------:R-:W1:Y:S01]  /*4910*/  MUFU.EX2 R27, R27 ;  /* 0x0000001b001b7308 */ /* 0x000e620000000800 */
[----:B--2---:R-:W-:-:S01]  /*4920*/  FADD.FTZ R30, R84, R9 ;  /* 0x00000009541e7221 */ /* 0x004fc20000010000 */
[----:B0-----:R-:W-:-:S06]  /*4930*/  IMAD.MOV.U32 R64, RZ, RZ, R87 ;  /* 0x000000ffff407224 */ /* 0x001fcc00078e0057 */
[----:B------:R-:W0:Y:S01]  /*4940*/  MUFU.EX2 R66, R66 ;  /* 0x0000004200427308 */ /* 0x000e220000000800 */
[----:B---3--:R-:W-:-:S07]  /*4950*/  FADD.FTZ R9, R79, R28 ;  /* 0x0000001c4f097221 */ /* 0x008fce0000010000 */
[----:B------:R-:W2:Y:S01]  /*4960*/  MUFU.EX2 R124, R124 ;  /* 0x0000007c007c7308 */ /* 0x000ea20000000800 */
[----:B-1----:R-:W-:-:S07]  /*4970*/  FADD.FTZ R15, R27, R30 ;  /* 0x0000001e1b0f7221 */ /* 0x002fce0000010000 */
[----:B------:R1:W3:Y:S01]  /*4980*/  MUFU.EX2 R3, R68 ;  /* 0x0000004400037308 */ /* 0x0002e20000000800 */
[----:B0-----:R-:W-:-:S07]  /*4990*/  FADD.FTZ R28, R66, R9 ;  /* 0x00000009421c7221 */ /* 0x001fce0000010000 */
[----:B------:R-:W0:Y:S01]  /*49a0*/  MUFU.EX2 R35, R35 ;  /* 0x0000002300237308 */ /* 0x000e220000000800 */
[C---:B--2---:R-:W-:Y:S01]  /*49b0*/  F2FP.SATFINITE.E4M3.F32.PACK_AB_MERGE_C R27, R124.reuse, R27, RZ ;  /* 0x0000001b7c1b723e */ /* 0x044fe200048070ff */
[----:B------:R-:W-:Y:S01]  /*49c0*/  FADD.FTZ R124, R124, R15 ;  /* 0x0000000f7c7c7221 */ /* 0x000fe20000010000 */
[----:B-1----:R-:W-:Y:S02]  /*49d0*/  IMAD.MOV.U32 R68, RZ, RZ, R87 ;  /* 0x000000ffff447224 */ /* 0x002fe400078e0057 */
[----:B------:R-:W-:Y:S01]  /*49e0*/  F2FP.SATFINITE.E4M3.F32.PACK_AB_MERGE_C R185, R84, R31, R27 ;  /* 0x0000001f54b9723e */ /* 0x000fe2000480701b */
[----:B------:R-:W-:Y:S02]  /*49f0*/  IMAD.MOV.U32 R84, RZ, RZ, R87 ;  /* 0x000000ffff547224 */ /* 0x000fe400078e0057 */
[----:B------:R-:W1:Y:S01]  /*4a00*/  MUFU.EX2 R70, R70 ;  /* 0x0000004600467308 */ /* 0x000e620000000800 */
[----:B---3--:R-:W-:-:S01]  /*4a10*/  FADD.FTZ R9, R3, R28 ;  /* 0x0000001c03097221 */ /* 0x008fc20000010000 */
[----:B------:R-:W-:Y:S01]  /*4a20*/  F2FP.SATFINITE.E4M3.F32.PACK_AB_MERGE_C R66, R3, R66, RZ ;  /* 0x000000420342723e */ /* 0x000fe200048070ff */
[----:B------:R-:W-:-:S02]  /*4a30*/  IMAD.MOV.U32 R31, RZ, RZ, R87 ;  /* 0x000000ffff1f7224 */ /* 0x000fc400078e0057 */
[--C-:B------:R-:W-:Y:S01]  /*4a40*/  IMAD.MOV.U32 R27, RZ, RZ, R87.reuse ;  /* 0x000000ffff1b7224 */ /* 0x100fe200078e0057 */
[----:B------:R-:W-:Y:S01]  /*4a50*/  F2FP.SATFINITE.E4M3.F32.PACK_AB_MERGE_C R184, R79, R26, R66 ;  /* 0x0000001a4fb8723e */ /* 0x000fe20004807042 */
[----:B------:R-:W-:Y:S01]  /*4a60*/  IMAD.MOV.U32 R79, RZ, RZ, R87 ;  /* 0x000000ffff4f7224 */ /* 0x000fe200078e0057 */
[----:B------:R-:W2:Y:S01]  /*4a70*/  MUFU.EX2 R126, R126 ;  /* 0x0000007e007e7308 */ /* 0x000ea20000000800 */
[----:B0-----:R-:W-:-:S01]  /*4a80*/  FADD.FTZ R15, R35, R124 ;  /* 0x0000007c230f7221 */ /* 0x001fc20000010000 */
[--C-:B------:R-:W-:Y:S02]  /*4a90*/  IMAD.MOV.U32 R66, RZ, RZ, R87.reuse ;  /* 0x000000ffff427224 */ /* 0x100fe400078e0057 */
[----:B------:R-:W-:-:S04]  /*4aa0*/  IMAD.MOV.U32 R26, RZ, RZ, R87 ;  /* 0x000000ffff1a7224 */ /* 0x000fc800078e0057 */
[----:B------:R0:W3:Y:S01]  /*4ab0*/  MUFU.EX2 R81, R74 ;  /* 0x0000004a00517308 */ /* 0x0000e20000000800 */
[----:B-1----:R-:W-:-:S07]  /*4ac0*/  FADD.FTZ R28, R70, R9 ;  /* 0x00000009461c7221 */ /* 0x002fce0000010000 */
[----:B------:R-:W-:Y:S01]  /*4ad0*/  MUFU.EX2 R41, R41 ;  /* 0x0000002900297308 */ /* 0x000fe20000000800 */
[----:B--2---:R-:W-:-:S01]  /*4ae0*/  FADD.FTZ R30, R126, R15 ;  /* 0x0000000f7e1e7221 */ /* 0x004fc20000010000 */
[----:B0-----:R-:W-:-:S06]  /*4af0*/  MOV R74, R87 ;  /* 0x00000057004a7202 */ /* 0x001fcc0000000f00 */
[----:B------:R-:W0:Y:S01]  /*4b00*/  MUFU.EX2 R128, R128 ;  /* 0x0000008000807308 */ /* 0x000e220000000800 */
[----:B---3--:R-:W-:-:S01]  /*4b10*/  FADD.FTZ R9, R81, R28 ;  /* 0x0000001c51097221 */ /* 0x008fc20000010000 */
[----:B------:R-:W-:-:S06]  /*4b20*/  IMAD.MOV.U32 R28, RZ, RZ, R87 ;  /* 0x000000ffff1c7224 */ /* 0x000fcc00078e0057 */
[----:B------:R-:W1:Y:S08]  /*4b30*/  MUFU.EX2 R78, R78 ;  /* 0x0000004e004e7308 */ /* 0x000e700000000800 */
[----:B------:R-:W2:Y:S01]  /*4b40*/  MUFU.EX2 R7, R88 ;  /* 0x0000005800077308 */ /* 0x000ea20000000800 */
[----:B0-----:R-:W-:Y:S01]  /*4b50*/  F2FP.SATFINITE.E4M3.F32.PACK_AB_MERGE_C R21, R128, R41, RZ ;  /* 0x000000298015723e */ /* 0x001fe200048070ff */
[----:B------:R-:W-:Y:S01]  /*4b60*/  FADD.FTZ R41, R41, R30 ;  /* 0x0000001e29297221 */ /* 0x000fe20000010000 */
[----:B------:R-:W-:-:S02]  /*4b70*/  IMAD.MOV.U32 R30, RZ, RZ, R87 ;  /* 0x000000ffff1e7224 */ /* 0x000fc400078e0057 */
[----:B------:R-:W-:Y:S01]  /*4b80*/  F2FP.SATFINITE.E4M3.F32.PACK_AB_MERGE_C R187, R126, R35, R21 ;  /* 0x000000237ebb723e */ /* 0x000fe20004807015 */
[----:B------:R-:W-:-:S01]  /*4b90*/  FADD.FTZ R128, R128, R41 ;  /* 0x0000002980807221 */ /* 0x000fc20000010000 */
[----:B------:R-:W-:Y:S01]  /*4ba0*/  IMAD.MOV.U32 R41, RZ, RZ, R87 ;  /* 0x000000ffff297224 */ /* 0x000fe200078e0057 */
[----:B------:R-:W0:Y:S01]  /*4bb0*/  MUFU.EX2 R43, R43 ;  /* 0x0000002b002b7308 */ /* 0x000e220000000800 */
[----:B-1----:R-:W-:-:S01]  /*4bc0*/  FADD.FTZ R14, R78, R9 ;  /* 0x000000094e0e7221 */ /* 0x002fc20000010000 */
[----:B------:R-:W-:-:S06]  /*4bd0*/  IMAD.MOV.U32 R35, RZ, RZ, R87 ;  /* 0x000000ffff237224 */ /* 0x000fcc00078e0057 */
[----:B------:R-:W1:Y:S01]  /*4be0*/  MUFU.EX2 R90, R90 ;  /* 0x0000005a005a7308 */ /* 0x000e620000000800 */
[C---:B--2---:R-:W-:Y:S01]  /*4bf0*/  F2FP.SATFINITE.E4M3.F32.PACK_AB_MERGE_C R78, R7.reuse, R78, RZ ;  /* 0x0000004e074e723e */ /* 0x044fe200048070ff */
[----:B------:R-:W-:-:S03]  /*4c00*/  FADD.FTZ R7, R7, R14 ;  /* 0x0000000e07077221 */ /* 0x000fc60000010000 */
[----:B------:R-:W-:Y:S01]  /*4c10*/  F2FP.SATFINITE.E4M3.F32.PACK_AB_MERGE_C R186, R81, R70, R78 ;  /* 0x0000004651ba723e */ /* 0x000fe2000480704e */
[----:B------:R-:W-:Y:S01]  /*4c20*/  IMAD.MOV.U32 R78, RZ, RZ, R87 ;  /* 0x000000ffff4e7224 */ /* 0x000fe200078e0057 */
[----:B------:R-:W-:Y:S01]  /*4c30*/  MOV R81, R87 ;  /* 0x0000005700517202 */ /* 0x000fe20000000f00 */
[----:B------:R-:W2:Y:S01]  /*4c40*/  MUFU.EX2 R130, R130 ;  /* 0x0000008200827308 */ /* 0x000ea20000000800 */
[----:B0-----:R-:W-:-:S01]  /*4c50*/  FADD.FTZ R9, R43, R128 ;  /* 0x000000802b097221 */ /* 0x001fc20000010000 */
[----:B------:R-:W-:-:S06]  /*4c60*/  IMAD.MOV.U32 R70, RZ, RZ, R87 ;  /* 0x000000ffff467224 */ /* 0x000fcc00078e0057 */
[----:B------:R-:W0:Y:S01]  /*4c70*/  MUFU.EX2 R13, R92 ;  /* 0x0000005c000d7308 */ /* 0x000e220000000800 */
[----:B-1----:R-:W-:-:S07]  /*4c80*/  FADD.FTZ R4, R90, R7 ;  /* 0x000000075a047221 */ /* 0x002fce0000010000 */
[----:B------:R-:W1:Y:S01]  /*4c90*/  MUFU.EX2 R47, R47 ;  /* 0x0000002f002f7308 */ /* 0x000e620000000800 */
[----:B--2---:R-:W-:-:S07]  /*4ca0*/  FADD.FTZ R6, R130, R9 ;  /* 0x0000000982067221 */ /* 0x004fce0000010000 */
[----:B------:R-:W2:Y:S01]  /*4cb0*/  MUFU.EX2 R110, R110 ;  /* 0x0000006e006e7308 */ /* 0x000ea20000000800 */
[----:B0-----:R-:W-:-:S07]  /*4cc0*/  FADD.FTZ R7, R13, R4 ;  /* 0x000000040d077221 */ /* 0x001fce0000010000 */
[----:B------:R-:W0:Y:S01]  /*4cd0*/  MUFU.EX2 R132, R132 ;  /* 0x0000008400847308 */ /* 0x000e220000000800 */
[----:B-1----:R-:W-:-:S07]  /*4ce0*/  FADD.FTZ R9, R47, R6 ;  /* 0x000000062f097221 */ /* 0x002fce0000010000 */
[----:B------:R-:W1:Y:S01]  /*4cf0*/  MUFU.EX2 R5, R114 ;  /* 0x0000007200057308 */ /* 0x000e620000000800 */
[----:B--2---:R-:W-:-:S07]  /*4d00*/  FADD.FTZ R4, R110, R7 ;  /* 0x000000076e047221 */ /* 0x004fce0000010000 */
[----:B------:R-:W2:Y:S01]  /*4d10*/  MUFU.EX2 R49, R49 ;  /* 0x0000003100317308 */ /* 0x000ea20000000800 */
[C---:B0-----:R-:W-:Y:S01]  /*4d20*/  F2FP.SATFINITE.E4M3.F32.PACK_AB_MERGE_C R47, R132.reuse, R47, RZ ;  /* 0x0000002f842f723e */ /* 0x041fe200048070ff */
[----:B------:R-:W-:-:S03]  /*4d30*/  FADD.FTZ R132, R132, R9 ;  /* 0x0000000984847221 */ /* 0x000fc60000010000 */
[----:B------:R-:W-:Y:S01]  /*4d40*/  F2FP.SATFINITE.E4M3.F32.PACK_AB_MERGE_C R189, R130, R43, R47 ;  /* 0x0000002b82bd723e */ /* 0x000fe2000480702f */
[--C-:B------:R-:W-:Y:S02]  /*4d50*/  IMAD.MOV.U32 R47, RZ, RZ, R87.reuse ;  /* 0x000000ffff2f7224 */ /* 0x100fe400078e0057 */
[----:B------:R-:W0:Y:S01]  /*4d60*/  MUFU.EX2 R116, R116 ;  /* 0x0000007400747308 */ /* 0x000e220000000800 */
[C---:B-1----:R-:W-:Y:S01]  /*4d70*/  F2FP.SATFINITE.E4M3.F32.PACK_AB_MERGE_C R110, R5.reuse, R110, RZ ;  /* 0x0000006e056e723e */ /* 0x042fe200048070ff */
[----:B------:R-:W-:Y:S01]  /*4d80*/  FADD.FTZ R5, R5, R4 ;  /* 0x0000000405057221 */ /* 0x000fe20000010000 */
[----:B------:R-:W-:Y:S02]  /*4d90*/  IMAD.MOV.U32 R43, RZ, RZ, R87 ;  /* 0x000000ffff2b7224 */ /* 0x000fe400078e0057 */
[----:B------:R-:W-:-:S03]  /*4da0*/  F2FP.SATFINITE.E4M3.F32.PACK_AB_MERGE_C R188, R13, R90, R110 ;  /* 0x0000005a0dbc723e */ /* 0x000fc6000480706e */
[----:B------:R-:W1:Y:S01]  /*4db0*/  MUFU.EX2 R134, R134 ;  /* 0x0000008600867308 */ /* 0x000e620000000800 */
[----:B--2---:R-:W-:-:S07]  /*4dc0*/  FADD.FTZ R7, R49, R132 ;  /* 0x0000008431077221 */ /* 0x004fce0000010000 */
[----:B------:R-:W2:Y:S01]  /*4dd0*/  MUFU.EX2 R3, R118 ;  /* 0x0000007600037308 */ /* 0x000ea20000000800 */
[----:B0-----:R-:W-:-:S07]  /*4de0*/  FADD.FTZ R4, R116, R5 ;  /* 0x0000000574047221 */ /* 0x001fce0000010000 */
[----:B------:R-:W-:Y:S01]  /*4df0*/  MUFU.EX2 R51, R51 ;  /* 0x0000003300337308 */ /* 0x000fe20000000800 */
[----:B-1----:R-:W-:-:S07]  /*4e00*/  FADD.FTZ R6, R134, R7 ;  /* 0x0000000786067221 */ /* 0x002fce0000010000 */
[----:B------:R-:W0:Y:S01]  /*4e10*/  MUFU.EX2 R94, R94 ;  /* 0x0000005e005e7308 */ /* 0x000e220000000800 */
[----:B--2---:R-:W-:-:S07]  /*4e20*/  FADD.FTZ R5, R3, R4 ;  /* 0x0000000403057221 */ /* 0x004fce0000010000 */
[----:B------:R-:W1:Y:S08]  /*4e30*/  MUFU.EX2 R120, R120 ;  /* 0x0000007800787308 */ /* 0x000e700000000800 */
[----:B------:R-:W2:Y:S01]  /*4e40*/  MUFU.EX2 R65, R65 ;  /* 0x0000004100417308 */ /* 0x000ea20000000800 */
[----:B0-----:R-:W-:Y:S01]  /*4e50*/  F2FP.SATFINITE.E4M3.F32.PACK_AB_MERGE_C R8, R94, R51, RZ ;  /* 0x000000335e08723e */ /* 0x001fe200048070ff */
[----:B------:R-:W-:-:S03]  /*4e60*/  FADD.FTZ R51, R51, R6 ;  /* 0x0000000633337221 */ /* 0x000fc60000010000 */
[----:B------:R-:W-:Y:S01]  /*4e70*/  F2FP.SATFINITE.E4M3.F32.PACK_AB_MERGE_C R191, R134, R49, R8 ;  /* 0x0000003186bf723e */ /* 0x000fe20004807008 */
[----:B------:R-:W-:-:S01]  /*4e80*/  FADD.FTZ R6, R94, R51 ;  /* 0x000000335e067221 */ /* 0x000fc20000010000 */
[----:B------:R-:W-:Y:S02]  /*4e90*/  IMAD.MOV.U32 R51, RZ, RZ, R87 ;  /* 0x000000ffff337224 */ /* 0x000fe400078e0057 */
[----:B-1----:R-:W-:-:S01]  /*4ea0*/  FADD.FTZ R4, R120, R5 ;  /* 0x0000000578047221 */ /* 0x002fc20000010000 */
[--C-:B------:R-:W-:Y:S01]  /*4eb0*/  IMAD.MOV.U32 R49, RZ, RZ, R87.reuse ;  /* 0x000000ffff317224 */ /* 0x100fe200078e0057 */
[C---:B--2---:R-:W-:Y:S02]  /*4ec0*/  F2FP.SATFINITE.E4M3.F32.PACK_AB_MERGE_C R7, R65.reuse, R120, RZ ;  /* 0x000000784107723e */ /* 0x044fe400048070ff */
[----:B------:R-:W-:Y:S01]  /*4ed0*/  FADD.FTZ R4, R65, R4 ;  /* 0x0000000441047221 */ /* 0x000fe20000010000 */
[----:B------:R-:W-:Y:S01]  /*4ee0*/  IMAD.MOV.U32 R65, RZ, RZ, R87 ;  /* 0x000000ffff417224 */ /* 0x000fe200078e0057 */
[----:B------:R-:W-:Y:S01]  /*4ef0*/  F2FP.SATFINITE.E4M3.F32.PACK_AB_MERGE_C R190, R3, R116, R7 ;  /* 0x0000007403be723e */ /* 0x000fe20004807007 */
[----:B------:R-:W-:Y:S06]  /*4f00*/  @!P1 BRA `(.L_x_14) ;  /* 0x0000003800389947 */ /* 0x000fec0003800000 */
[----:B------:R-:W-:Y:S01]  /*4f10*/  IMAD.MOV.U32 R5, RZ, RZ, R10 ;  /* 0x000000ffff057224 */ /* 0x000fe200078e000a */
[----:B------:R-:W-:Y:S01]  /*4f20*/  CS2R R86, SRZ ;  /* 0x0000000000567805 */ /* 0x000fe2000001ff00 */
[----:B------:R-:W-:Y:S01]  /*4f30*/  IMAD.MOV.U32 R3, RZ, RZ, R12 ;  /* 0x000000ffff037224 */ /* 0x000fe200078e000c */
[----:B------:R-:W-:Y:S02]  /*4f40*/  CS2R R84, SRZ ;  /* 0x0000000000547805 */ /* 0x000fe4000001ff00 */
[----:B------:R-:W-:Y:S02]  /*4f50*/  CS2R R82, SRZ ;  /* 0x0000000000527805 */ /* 0x000fe4000001ff00 */
[----:B------:R-:W-:Y:S02]  /*4f60*/  CS2R R80, SRZ ;  /* 0x0000000000507805 */ /* 0x000fe4000001ff00 */
[----:B------:R-:W-:Y:S02]  /*4f70*/  CS2R R78, SRZ ;  /* 0x00000000004e7805 */ /* 0x000fe4000001ff00 */
[----:B------:R-:W-:-:S02]  /*4f80*/  CS2R R76, SRZ ;  /* 0x00000000004c7805 */ /* 0x000fc4000001ff00 */
[----:B------:R-:W-:Y:S02]  /*4f90*/  CS2R R74, SRZ ;  /* 0x00000000004a7805 */ /* 0x000fe4000001ff00 */
        /* <DEDUP_REMOVED lines=24> */
[----:B------:R-:W-:Y:S01]  /*5120*/  CS2R R24, SRZ ;  /* 0x0000000000187805 */ /* 0x000fe2000001ff00 */
[----:B------:R-:W-:Y:S01]  /*5130*/  UIADD3 UR51, UR50, -0x2, URZ ;  /* 0xfffffffe32337890 */ /* 0x000fe2000fffe03f */
[----:B------:R-:W-:Y:S02]  /*5140*/  UMOV UR52, UR44 ;  /* 0x0000002c00347c82 */ /* 0x000fe40008000000 */
[----:B------:R-:W-:-:S09]  /*5150*/  UMOV UR50, UR43 ;  /* 0x0000002b00327c82 */ /* 0x000fd20008000000 */
.L_x_25:
[----:B------:R-:W-:Y:S01]  /*5160*/  ISETP.NE.AND P2, PT, RZ, UR38, PT ;  /* 0x00000026ff007c0c */ /* 0x000fe2000bf45270 */
[----:B------:R-:W-:-:S04]  /*5170*/  UISETP.NE.AND UP0, UPT, UR50, 0x1, UPT ;  /* 0x000000013200788c */ /* 0x000fc8000bf05270 */
[----:B------:R-:W-:-:S04]  /*5180*/  USEL UR44, URZ, 0x1, UP0 ;  /* 0x000000013f2c7887 */ /* 0x000fc80008000000 */
[----:B------:R-:W-:-:S04]  /*5190*/  ULOP3.LUT UR44, UR52, UR44, URZ, 0x3c, !UPT ;  /* 0x0000002c342c7292 */ /* 0x000fc8000f8e3c3f */
[----:B------:R-:W-:Y:S08]  /*51a0*/  @P2 BRA `(.L_x_15) ;  /* 0x0000000000382947 */ /* 0x000ff00003800000 */
[----:B------:R-:W-:Y:S05]  /*51b0*/  @!P0 BRA `(.L_x_16) ;  /* 0x0000000000048947 */ /* 0x000fea0003800000 */
[----:B------:R-:W-:Y:S01]  /*51c0*/  BPT.TRAP 0x1 ;  /* 0x000000040000795c */ /* 0x000fe20000300000 */
.L_x_16:
[----:B------:R-:W-:Y:S01]  /*51d0*/  UIADD3 UR6, UR50, 0x1, URZ ;  /* 0x0000000132067890 */ /* 0x000fe2000fffe03f */
[----:B------:R-:W-:-:S03]  /*51e0*/  IMAD.U32 R7, RZ, RZ, UR44 ;  /* 0x0000002cff077e24 */ /* 0x000fc6000f8e00ff */
[----:B------:R-:W-:Y:S02]  /*51f0*/  UISETP.NE.AND UP0, UPT, UR6, 0x2, UPT ;  /* 0x000000020600788c */ /* 0x000fe4000bf05270 */
[----:B------:R-:W-:Y:S02]  /*5200*/  SHF.L.U32 R7, R7, 0x1f, RZ ;  /* 0x0000001f07077819 */ /* 0x000fe400000006ff */
[----:B------:R-:W-:-:S04]  /*5210*/  USEL UR6, UR6, URZ, UP0 ;  /* 0x0000003f06067287 */ /* 0x000fc80008000000 */
[----:B------:R-:W-:-:S09]  /*5220*/  ULEA UR6, UR6, UR39, 0x3 ;  /* 0x0000002706067291 */ /* 0x000fd2000f8e183f */
[----:B------:R0:W1:Y:S01]  /*5230*/  SYNCS.PHASECHK.TRANS64.TRYWAIT P1, [UR6+0x29830], R7 ;  /* 0x02983007ff0075a7 */ /* 0x0000620008020146 */
[----:B------:R-:W-:Y:S05]  /*5240*/  @!P0 BRA `(.L_x_17) ;  /* 0x0000000000048947 */ /* 0x000fea0003800000 */
[----:B------:R-:W-:Y:S01]  /*5250*/  BPT.TRAP 0x1 ;  /* 0x000000040000795c */ /* 0x000fe20000300000 */
.L_x_17:
[----:B-1----:R-:W-:Y:S05]  /*5260*/  @P1 BRA `(.L_x_15) ;  /* 0x0000000000081947 */ /* 0x002fea0003800000 */
[----:B------:R-:W1:Y:S02]  /*5270*/  SYNCS.PHASECHK.TRANS64.TRYWAIT P1, [UR6+0x29830], R7 ;  /* 0x02983007ff0075a7 */ /* 0x000e640008020146 */
[----:B-1----:R-:W-:Y:S05]  /*5280*/  @!P1 BRA `(.L_x_18) ;  /* 0x000000a400f49947 */ /* 0x002fea0003800000 */
.L_x_15:
[----:B01----:R-:W-:Y:S01]  /*5290*/  VIADD R7, R22, 0x8 ;  /* 0x0000000816077836 */ /* 0x003fe20000000000 */
[----:B------:R-:W-:Y:S01]  /*52a0*/  UIADD3 UR43, UR50, 0x1, URZ ;  /* 0x00000001322b7890 */ /* 0x000fe2000fffe03f */
[----:B------:R-:W-:Y:S01]  /*52b0*/  UMOV UR27, 0x80000020 ;  /* 0x80000020001b7882 */ /* 0x000fe20000000000 */
[----:B------:R-:W-:Y:S02]  /*52c0*/  UMOV UR28, UR24 ;  /* 0x00000018001c7c82 */ /* 0x000fe40008000000 */
[----:B------:R0:W-:Y:S01]  /*52d0*/  BAR.SYNC.DEFER_BLOCKING R7, 0x100 ;  /* 0x000400070000751d */ /* 0x0001e20000010000 */
[----:B------:R-:W-:-:S04]  /*52e0*/  UISETP.NE.AND UP0, UPT, UR43, 0x2, UPT ;  /* 0x000000022b00788c */ /* 0x000fc8000bf05270 */
[----:B------:R-:W-:Y:S01]  /*52f0*/  USEL UR43, UR43, URZ, UP0 ;  /* 0x0000003f2b2b7287 */ /* 0x000fe20008000000 */
[----:B------:R-:W-:Y:S01]  /*5300*/  UMOV UR29, UR25 ;  /* 0x00000019001d7c82 */ /* 0x000fe20008000000 */
[----:B------:R-:W-:Y:S02]  /*5310*/  UMOV UR31, 0x80000020 ;  /* 0x80000020001f7882 */ /* 0x000fe40000000000 */
[----:B------:R-:W-:Y:S01]  /*5320*/  UIMAD UR53, UR43, 0x780, UR47 ;  /* 0x000007802b3578a4 */ /* 0x000fe2000f8e022f */
[----:B------:R-:W-:Y:S01]  /*5330*/  UMOV UR32, UR24 ;  /* 0x0000001800207c82 */ /* 0x000fe20008000000 */
[----:B------:R-:W-:Y:S02]  /*5340*/  UMOV UR33, UR25 ;  /* 0x0000001900217c82 */ /* 0x000fe40008000000 */
[----:B------:R-:W-:Y:S02]  /*5350*/  UIADD3 UR30, UR53, 0x80, URZ ;  /* 0x00000080351e7890 */ /* 0x000fe4000fffe03f */
[----:B------:R-:W-:-:S02]  /*5360*/  UIADD3 UR34, UR53, 0x100, URZ ;  /* 0x0000010035227890 */ /* 0x000fc4000fffe03f */
[----:B------:R-:W-:Y:S01]  /*5370*/  UMOV UR26, UR53 ;  /* 0x00000035001a7c82 */ /* 0x000fe20008000000 */
[----:B------:R-:W-:Y:S01]  /*5380*/  UMOV UR35, 0x80000020 ;  /* 0x8000002000237882 */ /* 0x000fe20000000000 */
[----:B------:R-:W-:Y:S01]  /*5390*/  UIADD3 UR6, UR53, 0x200, URZ ;  /* 0x0000020035067890 */ /* 0x000fe2000fffe03f */
[----:B------:R-:W-:Y:S01]  /*53a0*/  UMOV UR7, 0x80000020 ;  /* 0x8000002000077882 */ /* 0x000fe20000000000 */
[----:B------:R-:W-:Y:S01]  /*53b0*/  UIADD3 UR10, UR53, 0x202, URZ ;  /* 0x00000202350a7890 */ /* 0x000fe2000fffe03f */
[----:B------:R-:W-:Y:S01]  /*53c0*/  WARPGROUP.ARRIVE ;  /* 0x00000000000079c5 */ /* 0x000fe20000000000 */
[----:B------:R-:W-:Y:S01]  /*53d0*/  UMOV UR11, 0x80000020 ;  /* 0x80000020000b7882 */ /* 0x000fe20000000000 */
[----:B------:R-:W-:Y:S01]  /*53e0*/  UIADD3 UR14, UR53, 0x282, URZ ;  /* 0x00000282350e7890 */ /* 0x000fe2000fffe03f */
[----:B------:R-:W-:Y:S01]  /*53f0*/  UMOV UR15, 0x80000020 ;  /* 0x80000020000f7882 */ /* 0x000fe20000000000 */
[----:B------:R-:W-:Y:S02]  /*5400*/  UIADD3 UR18, UR53, 0x500, URZ ;  /* 0x0000050035127890 */ /* 0x000fe4000fffe03f */
[----:B------:R-:W-:Y:S01]  /*5410*/  QGMMA.64x32x32.F32.E4M3.E4M3 R152, gdesc[UR24], RZ, !UPT, gsb0 ;  /* 0x00600000189879f3 */ /* 0x000fe2000c0008ff */
[----:B------:R-:W-:Y:S01]  /*5420*/  UIADD3 UR26, UR53, 0x180, URZ ;  /* 0x00000180351a7890 */ /* 0x000fe2000fffe03f */
[----:B------:R-:W-:Y:S01]  /*5430*/  UMOV UR27, 0x80000020 ;  /* 0x80000020001b7882 */ /* 0x000fe20000000000 */
[----:B------:R-:W-:Y:S01]  /*5440*/  UMOV UR19, 0x80000020 ;  /* 0x8000002000137882 */ /* 0x000fe20000000000 */
[----:B------:R-:W-:Y:S01]  /*5450*/  UIADD3 UR22, UR53, 0x502, URZ ;  /* 0x0000050235167890 */ /* 0x000fe2000fffe03f */
[----:B------:R-:W-:Y:S01]  /*5460*/  UMOV UR23, 0x80000020 ;  /* 0x8000002000177882 */ /* 0x000fe20000000000 */
[----:B------:R-:W-:-:S02]  /*5470*/  WARPGROUP.DEPBAR.LE gsb0, 0x0 ;  /* 0x00008000000079c5 */ /* 0x000fc40000010000 */
[----:B------:R-:W-:-:S06]  /*5480*/  WARPGROUP.ARRIVE ;  /* 0x00000000000079c5 */ /* 0x000fcc0000000000 */
[----:B------:R-:W-:Y:S01]  /*5490*/  QGMMA.64x32x32.F32.E4M3.E4M3 R136, gdesc[UR28], RZ, !UPT, gsb0 ;  /* 0x006000001c8879f3 */ /* 0x000fe2000c0008ff */
[----:B------:R-:W-:Y:S01]  /*54a0*/  UIADD3 UR30, UR53, 0x82, URZ ;  /* 0x00000082351e7890 */ /* 0x000fe2000fffe03f */
[----:B------:R-:W-:Y:S01]  /*54b0*/  UMOV UR28, UR4 ;  /* 0x00000004001c7c82 */ /* 0x000fe20008000000 */
[----:B------:R-:W-:Y:S01]  /*54c0*/  UMOV UR29, UR5 ;  /* 0x00000005001d7c82 */ /* 0x000fe20008000000 */
[----:B------:R-:W-:Y:S01]  /*54d0*/  UMOV UR31, 0x80000020 ;  /* 0x80000020001f7882 */ /* 0x000fe20000000000 */
[----:B------:R-:W-:Y:S02]  /*54e0*/  WARPGROUP.DEPBAR.LE gsb0, 0x0 ;  /* 0x00008000000079c5 */ /* 0x000fe40000010000 */
        /* <DEDUP_REMOVED lines=18> */
[----:B------:R-:W-:Y:S01]  /*5610*/  UIADD3 UR6, UR53, 0x182, URZ ;  /* 0x0000018235067890 */ /* 0x000fe2000fffe03f */
[----:B------:R-:W-:Y:S01]  /*5620*/  UMOV UR7, 0x80000020 ;  /* 0x8000002000077882 */ /* 0x000fe20000000000 */
[----:B------:R-:W-:Y:S02]  /*5630*/  WARPGROUP.DEPBAR.LE gsb0, 0x0 ;  /* 0x00008000000079c5 */ /* 0x000fe40000010000 */
[----:B------:R-:W-:-:S06]  /*5640*/  WARPGROUP.ARRIVE ;  /* 0x00000000000079c5 */ /* 0x000fcc0000000000 */
[----:B------:R-:W-:Y:S01]  /*5650*/  QGMMA.64x32x32.F32.E4M3.E4M3 R136, gdesc[UR28], R136, gsb0 ;  /* 0x006000001c8879f3 */ /* 0x000fe20008000888 */
[----:B------:R-:W-:Y:S01]  /*5660*/  UIADD3 UR30, UR53, 0x300, URZ ;  /* 0x00000300351e7890 */ /* 0x000fe2000fffe03f */
[----:B------:R-:W-:Y:S01]  /*5670*/  UMOV UR28, UR8 ;  /* 0x00000008001c7c82 */ /* 0x000fe20008000000 */
[----:B------:R-:W-:Y:S01]  /*5680*/  UMOV UR29, UR9 ;  /* 0x00000009001d7c82 */ /* 0x000fe20008000000 */
        /* <DEDUP_REMOVED lines=106> */
[----:B------:R-:W-:Y:S01]  /*5d30*/  UIADD3 UR53, UR53, 0x702, URZ ;  /* 0x0000070235357890 */ /* 0x000fe2000fffe03f */
[----:B------:R-:W-:Y:S02]  /*5d40*/  WARPGROUP.DEPBAR.LE gsb0, 0x0 ;  /* 0x00008000000079c5 */ /* 0x000fe40000010000 */
[----:B------:R-:W-:-:S06]  /*5d50*/  WARPGROUP.ARRIVE ;  /* 0x00000000000079c5 */ /* 0x000fcc0000000000 */
[----:B------:R-:W-:Y:S03]  /*5d60*/  QGMMA.64x32x32.F32.E4M3.E4M3 R136, gdesc[UR28], R136, gsb0 ;  /* 0x006000001c8879f3 */ /* 0x000fe60008000888 */
        /* <DEDUP_REMOVED lines=12> */
[----:B0-----:R-:W-:Y:S05]  /*5e30*/  @P2 BRA `(.L_x_19) ;  /* 0x00000000002c2947 */ /* 0x001fea0003800000 */
[----:B------:R-:W-:Y:S05]  /*5e40*/  @!P0 BRA `(.L_x_20) ;  /* 0x0000000000048947 */ /* 0x000fea0003800000 */
[----:B------:R-:W-:Y:S01]  /*5e50*/  BPT.TRAP 0x1 ;  /* 0x000000040000795c */ /* 0x000fe20000300000 */
.L_x_20:
[----:B------:R-:W-:Y:S01]  /*5e60*/  ULEA UR6, UR50, UR39, 0x3 ;  /* 0x0000002732067291 */ /* 0x000fe2000f8e183f */
[----:B------:R-:W-:-:S05]  /*5e70*/  IMAD.U32 R7, RZ, RZ, UR52 ;  /* 0x00000034ff077e24 */ /* 0x000fca000f8e00ff */
[----:B------:R-:W-:-:S04]  /*5e80*/  SHF.L.U32 R7, R7, 0x1f, RZ ;  /* 0x0000001f07077819 */ /* 0x000fc800000006ff */
[----:B------:R0:W1:Y:S01]  /*5e90*/  SYNCS.PHASECHK.TRANS64.TRYWAIT P1, [UR6+0x29850], R7 ;  /* 0x02985007ff0075a7 */ /* 0x0000620008020146 */
[----:B------:R-:W-:Y:S05]  /*5ea0*/  @!P0 BRA `(.L_x_21) ;  /* 0x0000000000048947 */ /* 0x000fea0003800000 */
[----:B------:R-:W-:Y:S01]  /*5eb0*/  BPT.TRAP 0x1 ;  /* 0x000000040000795c */ /* 0x000fe20000300000 */
.L_x_21:
[----:B-1----:R-:W-:Y:S05]  /*5ec0*/  @P1 BRA `(.L_x_19) ;  /* 0x0000000000081947 */ /* 0x002fea0003800000 */
[----:B------:R-:W1:Y:S02]  /*5ed0*/  SYNCS.PHASECHK.TRANS64.TRYWAIT P1, [UR6+0x29850], R7 ;  /* 0x02985007ff0075a7 */ /* 0x000e640008020146 */
[----:B-1----:R-:W-:Y:S05]  /*5ee0*/  @!P1 BRA `(.L_x_22) ;  /* 0x0000009800f49947 */ /* 0x002fea0003800000 */
.L_x_19:
[----:B------:R-:W-:Y:S01]  /*5ef0*/  UIADD3 UR6, UR39, 0x400, URZ ;  /* 0x0000040027067890 */ /* 0x000fe2000fffe03f */
[----:B------:R-:W-:Y:S01]  /*5f00*/  WARPGROUP.ARRIVE ;  /* 0x00000000000079c5 */ /* 0x000fe20000000000 */
[----:B------:R-:W-:Y:S01]  /*5f10*/  UMOV UR7, 0xc0000010 ;  /* 0xc000001000077882 */ /* 0x000fe20000000000 */
[----:B01----:R-:W-:Y:S01]  /*5f20*/  IADD3 R7, -R22, 0xb, RZ ;  /* 0x0000000b16077810 */ /* 0x003fe20007ffe1ff */
[----:B------:R-:W-:-:S04]  /*5f30*/  USHF.R.U32.HI UR6, URZ, 0x4, UR6 ;  /* 0x000000043f067899 */ /* 0x000fc80008011606 */
[----:B------:R-:W-:-:S04]  /*5f40*/  ULOP3.LUT UR6, UR6, 0x3fff, URZ, 0xc0, !UPT ;  /* 0x00003fff06067892 */ /* 0x000fc8000f8ec03f */
[----:B------:R-:W-:-:S04]  /*5f50*/  ULOP3.LUT UR6, UR6, 0x10000, URZ, 0xfc, !UPT ;  /* 0x0001000006067892 */ /* 0x000fc8000f8efc3f */
[----:B------:R-:W-:-:S07]  /*5f60*/  UIMAD UR10, UR50, 0x500, UR6 ;  /* 0x00000500320a78a4 */ /* 0x000fce000f8e0206 */
[----:B------:R-:W-:Y:S02]  /*5f70*/  UMOV UR6, UR10 ;  /* 0x0000000a00067c82 */ /* 0x000fe40008000000 */
[----:B------:R-:W-:Y:S01]  /*5f80*/  QGMMA.64x128x32.F32.E4M3.E4M3 R24, R172, gdesc[UR4], R24, gsb0 ;  /* 0x01e00004ac187df3 */ /* 0x000fe20008000818 */
[----:B------:R-:W-:Y:S01]  /*5f90*/  UIADD3 UR6, UR10, 0x100, URZ ;  /* 0x000001000a067890 */ /* 0x000fe2000fffe03f */
[----:B------:R-:W-:Y:S01]  /*5fa0*/  UMOV UR7, 0xc0000010 ;  /* 0xc000001000077882 */ /* 0x000fe20000000000 */
[----:B------:R-:W-:Y:S02]  /*5fb0*/  WARPGROUP.DEPBAR.LE gsb0, 0x0 ;  /* 0x00008000000079c5 */ /* 0x000fe40000010000 */
[----:B------:R-:W-:-:S07]  /*5fc0*/  WARPGROUP.ARRIVE ;  /* 0x00000000000079c5 */ /* 0x000fce0000000000 */
        /* <DEDUP_REMOVED lines=15> */
[----:B------:R-:W-:Y:S03]  /*60c0*/  QGMMA.64x128x32.F32.E4M3.E4M3 R24, R188, gdesc[UR4], R24, gsb0 ;  /* 0x01e00004bc187df3 */ /* 0x000fe60008000818 */
[----:B------:R-:W-:Y:S02]  /*60d0*/  WARPGROUP.DEPBAR.LE gsb0, 0x0 ;  /* 0x00008000000079c5 */ /* 0x000fe40000010000 */
[----:B------:R0:W-:Y:S06]  /*60e0*/  BAR.ARV R7, 0x100 ;  /* 0x000400070000751d */ /* 0x0001ec0000002000 */
[----:B------:R-:W-:Y:S05]  /*60f0*/  @!P0 BRA `(.L_x_23) ;  /* 0x0000000000048947 */ /* 0x000fea0003800000 */
[----:B------:R-:W-:Y:S01]  /*6100*/  BPT.TRAP 0x1 ;  /* 0x000000040000795c */ /* 0x000fe20000300000 */
.L_x_23:
[C---:B------:R-:W-:Y:S01]  /*6110*/  FMUL.FTZ R172, R0.reuse, R152 ;  /* 0x0000009800ac7220 */ /* 0x040fe20000410000 */
[C---:B------:R-:W-:Y:S01]  /*6120*/  FMUL.FTZ R174, R0.reuse, R153 ;  /* 0x0000009900ae7220 */ /* 0x040fe20000410000 */
[C---:B------:R-:W-:Y:S01]  /*6130*/  FMUL.FTZ R8, R0.reuse, R154 ;  /* 0x0000009a00087220 */ /* 0x040fe20000410000 */
[C---:B0-----:R-:W-:Y:S01]  /*6140*/  FMUL.FTZ R7, R0.reuse, R155 ;  /* 0x0000009b00077220 */ /* 0x041fe20000410000 */
[C---:B------:R-:W-:Y:S01]  /*6150*/  FMUL.FTZ R154, R0.reuse, R156 ;  /* 0x0000009c009a7220 */ /* 0x040fe20000410000 */
[C---:B------:R-:W-:Y:S01]  /*6160*/  FMUL.FTZ R156, R0.reuse, R157 ;  /* 0x0000009d009c7220 */ /* 0x040fe20000410000 */
[----:B------:R-:W0:Y:S01]  /*6170*/  MUFU.TANH R172, R172 ;  /* 0x000000ac00ac7308 */ /* 0x000e220000002400 */
[C---:B------:R-:W-:Y:S01]  /*6180*/  FMUL.FTZ R9, R0.reuse, R158 ;  /* 0x0000009e00097220 */ /* 0x040fe20000410000 */
[C---:B------:R-:W-:Y:S01]  /*6190*/  FMUL.FTZ R14, R0.reuse, R159 ;  /* 0x0000009f000e7220 */ /* 0x040fe20000410000 */
[C---:B------:R-:W-:Y:S01]  /*61a0*/  FMUL.FTZ R176, R0.reuse, R160 ;  /* 0x000000a000b07220 */ /* 0x040fe20000410000 */
[C---:B------:R-:W-:Y:S01]  /*61b0*/  FMUL.FTZ R178, R0.reuse, R161 ;  /* 0x000000a100b27220 */ /* 0x040fe20000410000 */
[C---:B------:R-:W-:Y:S01]  /*61c0*/  FMUL.FTZ R20, R0.reuse, R162 ;  /* 0x000000a200147220 */ /* 0x040fe20000410000 */
[C---:B------:R-:W-:Y:S01]  /*61d0*/  FMUL.FTZ R152, R0.reuse, R163 ;  /* 0x000000a300987220 */ /* 0x040fe20000410000 */
[C---:B------:R-:W-:Y:S01]  /*61e0*/  FMUL.FTZ R162, R0.reuse, R164 ;  /* 0x000000a400a27220 */ /* 0x040fe20000410000 */
[----:B------:R-:W1:Y:S01]  /*61f0*/  MUFU.TANH R174, R174 ;  /* 0x000000ae00ae7308 */ /* 0x000e620000002400 */
[C---:B------:R-:W-:Y:S01]  /*6200*/  FMUL.FTZ R164, R0.reuse, R165 ;  /* 0x000000a500a47220 */ /* 0x040fe20000410000 */
[C---:B------:R-:W-:Y:S01]  /*6210*/  FMUL.FTZ R158, R0.reuse, R166 ;  /* 0x000000a6009e7220 */ /* 0x040fe20000410000 */
[C---:B------:R-:W-:Y:S01]  /*6220*/  FMUL.FTZ R160, R0.reuse, R167 ;  /* 0x000000a700a07220 */ /* 0x040fe20000410000 */
[C---:B------:R-:W-:Y:S01]  /*6230*/  FMUL.FTZ R166, R0.reuse, R136 ;  /* 0x0000008800a67220 */ /* 0x040fe20000410000 */
[C---:B------:R-:W-:Y:S01]  /*6240*/  FMUL.FTZ R180, R0.reuse, R137 ;  /* 0x0000008900b47220 */ /* 0x040fe20000410000 */
[C---:B------:R-:W-:Y:S01]  /*6250*/  FMUL.FTZ R136, R0.reuse, R138 ;  /* 0x0000008a00887220 */ /* 0x040fe20000410000 */
[----:B------:R-:W-:Y:S01]  /*6260*/  FMUL.FTZ R138, R0, R139 ;  /* 0x0000008b008a7220 */ /* 0x000fe20000410000 */
[----:B------:R-:W2:Y:S01]  /*6270*/  MUFU.TANH R8, R8 ;  /* 0x0000000800087308 */ /* 0x000ea20000002400 */
[----:B0-----:R-:W-:Y:S01]  /*6280*/  FMNMX.FTZ R11, R172, R3, !PT ;  /* 0x00000003ac0b7209 */ /* 0x001fe20007810000 */
[C---:B------:R-:W-:Y:S01]  /*6290*/  FMUL.FTZ R140, R0.reuse, R140 ;  /* 0x0000008c008c7220 */ /* 0x040fe20000410000 */
[C---:B------:R-:W-:Y:S01]  /*62a0*/  FMUL.FTZ R182, R0.reuse, R141 ;  /* 0x0000008d00b67220 */ /* 0x040fe20000410000 */
[C---:B------:R-:W-:Y:S01]  /*62b0*/  FMUL.FTZ R142, R0.reuse, R142 ;  /* 0x0000008e008e7220 */ /* 0x040fe20000410000 */
[C---:B------:R-:W-:Y:S01]  /*62c0*/  FMUL.FTZ R184, R0.reuse, R143 ;  /* 0x0000008f00b87220 */ /* 0x040fe20000410000 */
[C---:B------:R-:W-:Y:S01]  /*62d0*/  FMUL.FTZ R144, R0.reuse, R144 ;  /* 0x0000009000907220 */ /* 0x040fe20000410000 */
[----:B------:R-:W-:Y:S01]  /*62e0*/  FMUL.FTZ R186, R0, R145 ;  /* 0x0000009100ba7220 */ /* 0x000fe20000410000 */
[----:B------:R-:W0:Y:S01]  /*62f0*/  MUFU.TANH R7, R7 ;  /* 0x0000000700077308 */ /* 0x000e220000002400 */
[----:B-1----:R-:W-:Y:S01]  /*6300*/  FMNMX.FTZ R11, R174, R11, !PT ;  /* 0x0000000bae0b7209 */ /* 0x002fe20007810000 */
[C---:B------:R-:W-:Y:S01]  /*6310*/  FMUL.FTZ R146, R0.reuse, R146 ;  /* 0x0000009200927220 */ /* 0x040fe20000410000 */
[C---:B------:R-:W-:Y:S01]  /*6320*/  FMUL.FTZ R188, R0.reuse, R147 ;  /* 0x0000009300bc7220 */ /* 0x040fe20000410000 */
[C---:B------:R-:W-:Y:S01]  /*6330*/  FMUL.FTZ R148, R0.reuse, R148 ;  /* 0x0000009400947220 */ /* 0x040fe20000410000 */
[C---:B------:R-:W-:Y:S01]  /*6340*/  FMUL.FTZ R190, R0.reuse, R149 ;  /* 0x0000009500be7220 */ /* 0x040fe20000410000 */
[C---:B------:R-:W-:Y:S01]  /*6350*/  FMUL.FTZ R150, R0.reuse, R150 ;  /* 0x0000009600967220 */ /* 0x040fe20000410000 */
[----:B------:R-:W-:Y:S01]  /*6360*/  FMUL.FTZ R194, R0, R151 ;  /* 0x0000009700c27220 */ /* 0x000fe20000410000 */
[----:B------:R-:W1:Y:S01]  /*6370*/  MUFU.TANH R154, R154 ;  /* 0x0000009a009a7308 */ /* 0x000e620000002400 */
[----:B--2---:R-:W-:Y:S01]  /*6380*/  FMNMX.FTZ R10, R8, R5, !PT ;  /* 0x00000005080a7209 */ /* 0x004fe20007810000 */
[C---:B------:R-:W-:Y:S01]  /*6390*/  FMUL.FTZ R120, R0.reuse, R120 ;  /* 0x0000007800787220 */ /* 0x040fe20000410000 */
[C---:B------:R-:W-:Y:S01]  /*63a0*/  FMUL.FTZ R196, R0.reuse, R121 ;  /* 0x0000007900c47220 */ /* 0x040fe20000410000 */
[C---:B------:R-:W-:Y:S01]  /*63b0*/  FMUL.FTZ R122, R0.reuse, R122 ;  /* 0x0000007a007a7220 */ /* 0x040fe20000410000 */
[C---:B------:R-:W-:Y:S01]  /*63c0*/  FMUL.FTZ R198, R0.reuse, R123 ;  /* 0x0000007b00c67220 */ /* 0x040fe20000410000 */
[C---:B------:R-:W-:Y:S01]  /*63d0*/  FMUL.FTZ R200, R0.reuse, R124 ;  /* 0x0000007c00c87220 */ /* 0x040fe20000410000 */
[C---:B------:R-:W-:Y:S01]  /*63e0*/  FMUL.FTZ R202, R0.reuse, R125 ;  /* 0x0000007d00ca7220 */ /* 0x040fe20000410000 */
        /* <DEDUP_REMOVED lines=58> */
[----:B------:R-:W-:-:S04]  /*6790*/  ULEA UR6, UR43, UR39, 0x3 ;  /* 0x000000272b067291 */ /* 0x000fc8000f8e183f */
[----:B------:R-:W-:Y:S02]  /*67a0*/  UIADD3 UR6, UR6, 0x29840, URZ ;  /* 0x0002984006067890 */ /* 0x000fe4000fffe03f */
[----:B------:R-:W1:Y:S01]  /*67b0*/  MUFU.TANH R164, R164 ;  /* 0x000000a400a47308 */ /* 0x000e620000002400 */
[----:B--2---:R-:W-:Y:S01]  /*67c0*/  FMNMX.FTZ R13, R152, R13, !PT ;  /* 0x0000000d980d7209 */ /* 0x004fe20007810000 */
[----:B------:R-:W-:-:S06]  /*67d0*/  UPRMT UR6, UR37, 0x654, UR6 ;  /* 0x0000065425067896 */ /* 0x000fcc0008000006 */
[----:B------:R-:W2:Y:S01]  /*67e0*/  MUFU.TANH R158, R158 ;  /* 0x0000009e009e7308 */ /* 0x000ea20000002400 */
[----:B0-----:R-:W-:Y:S02]  /*67f0*/  FMNMX.FTZ R11, R162, R11, !PT ;  /* 0x0000000ba20b7209 */ /* 0x001fe40007810000 */
[----:B------:R-:W-:Y:S05]  /*6800*/  SYNCS.ARRIVE.TRANS64.RED.A1T0 RZ, [UR6], RZ ;  /* 0x000000ffffff79a7 */ /* 0x000fea0008100406 */
[----:B------:R-:W0:Y:S01]  /*6810*/  MUFU.TANH R160, R160 ;  /* 0x000000a000a07308 */ /* 0x000e220000002400 */
[----:B-1----:R-:W-:-:S07]  /*6820*/  FMNMX.FTZ R11, R164, R11, !PT ;  /* 0x0000000ba40b7209 */ /* 0x002fce0007810000 */
[----:B------:R-:W1:Y:S01]  /*6830*/  MUFU.TANH R166, R166 ;  /* 0x000000a600a67308 */ /* 0x000e620000002400 */
[----:B--2---:R-:W-:-:S07]  /*6840*/  FMNMX.FTZ R13, R158, R13, !PT ;  /* 0x0000000d9e0d7209 */ /* 0x004fce0007810000 */
[----:B------:R-:W2:Y:S01]  /*6850*/  MUFU.TANH R180, R180 ;  /* 0x000000b400b47308 */ /* 0x000ea20000002400 */
[----:B0-----:R-:W-:-:S07]  /*6860*/  FMNMX.FTZ R13, R160, R13, !PT ;  /* 0x0000000da00d7209 */ /* 0x001fce0007810000 */
        /* <DEDUP_REMOVED lines=97> */
[----:B-1----:R-:W-:Y:S02]  /*6e80*/  FMNMX.FTZ R10, R228, R11, !PT ;  /* 0x0000000be40a7209 */ /* 0x002fe40007810000 */
[----:B------:R-:W1:Y:S05]  /*6e90*/  LDC R11, c[0x0][0x988] ;  /* 0x00026200ff0b7b82 */ /* 0x000e6a0000000800 */
[----:B------:R-:W3:Y:S01]  /*6ea0*/  MUFU.TANH R90, R90 ;  /* 0x0000005a005a7308 */ /* 0x000ee20000002400 */
[----:B--2---:R-:W-:-:S07]  /*6eb0*/  FMNMX.FTZ R10, R105, R10, !PT ;  /* 0x0000000a690a7209 */ /* 0x004fce0007810000 */
[----:B------:R-:W2:Y:S01]  /*6ec0*/  MUFU.TANH R107, R107 ;  /* 0x0000006b006b7308 */ /* 0x000ea20000002400 */
[----:B0-----:R-:W-:-:S07]  /*6ed0*/  FMNMX.FTZ R13, R88, R13, !PT ;  /* 0x0000000d580d7209 */ /* 0x001fce0007810000 */
[----:B------:R-:W0:Y:S01]  /*6ee0*/  MUFU.TANH R109, R109 ;  /* 0x0000006d006d7308 */ /* 0x000e220000002400 */
[----:B---3--:R-:W-:-:S07]  /*6ef0*/  FMNMX.FTZ R13, R90, R13, !PT ;  /* 0x0000000d5a0d7209 */ /* 0x008fce0007810000 */
        /* <DEDUP_REMOVED lines=19> */
[----:B--2---:R-:W-:-:S05]  /*7030*/  FMNMX.FTZ R15, R101, R10, !PT ;  /* 0x0000000a650f7209 */ /* 0x004fca0007810000 */
[----:B------:R-:W2:Y:S01]  /*7040*/  SHFL.BFLY PT, R10, R15, 0x2, 0x1f ;  /* 0x0c401f000f0a7f89 */ /* 0x000ea200000e0000 */
[----:B0-----:R-:W-:-:S04]  /*7050*/  FMNMX.FTZ R13, R100, R13, !PT ;  /* 0x0000000d640d7209 */ /* 0x001fc80007810000 */
[----:B---3--:R-:W-:-:S05]  /*7060*/  FMNMX.FTZ R13, R102, R13, !PT ;  /* 0x0000000d660d7209 */ /* 0x008fca0007810000 */
[----:B------:R-:W0:Y:S01]  /*7070*/  SHFL.BFLY PT, R12, R13, 0x2, 0x1f ;  /* 0x0c401f000d0c7f89 */ /* 0x000e2200000e0000 */
[----:B--2---:R-:W-:Y:S02]  /*7080*/  FMNMX.FTZ R21, R15, R10, !PT ;  /* 0x0000000a0f157209 */ /* 0x004fe40007810000 */
[----:B0-----:R-:W-:-:S03]  /*7090*/  FMNMX.FTZ R89, R13, R12, !PT ;  /* 0x0000000c0d597209 */ /* 0x001fc60007810000 */
[----:B------:R-:W0:Y:S04]  /*70a0*/  SHFL.BFLY PT, R12, R21, 0x1, 0x1f ;  /* 0x0c201f00150c7f89 */ /* 0x000e2800000e0000 */
[----:B------:R-:W2:Y:S01]  /*70b0*/  SHFL.BFLY PT, R10, R89, 0x1, 0x1f ;  /* 0x0c201f00590a7f89 */ /* 0x000ea200000e0000 */
[----:B0-----:R-:W-:Y:S02]  /*70c0*/  FMNMX.FTZ R12, R21, R12, !PT ;  /* 0x0000000c150c7209 */ /* 0x001fe40007810000 */
[----:B--2---:R-:W-:-:S03]  /*70d0*/  FMNMX.FTZ R10, R89, R10, !PT ;  /* 0x0000000a590a7209 */ /* 0x004fc60007810000 */
[C---:B-1----:R-:W-:Y:S01]  /*70e0*/  FFMA.FTZ R115, R12.reuse, R11, -8 ;  /* 0xc10000000c737423 */ /* 0x042fe2000001000b */
[----:B------:R-:W-:-:S03]  /*70f0*/  FADD.FTZ R3, -R12, R3 ;  /* 0x000000030c037221 */ /* 0x000fc60000010100 */
[-CC-:B------:R-:W-:Y:S01]  /*7100*/  FFMA.FTZ R117, R200, R11.reuse, -R115.reuse ;  /* 0x0000000bc8757223 */ /* 0x180fe20000010873 */
[----:B------:R-:W-:-:S01]  /*7110*/  FFMA.FTZ R200, R97, R11, -R115 ;  /* 0x0000000b61c87223 */ /* 0x000fc20000010873 */
[-C--:B------:R-:W-:Y:S01]  /*7120*/  FMUL.FTZ R91, R3, R11.reuse ;  /* 0x0000000b035b7220 */ /* 0x080fe20000410000 */
[----:B------:R-:W-:-:S01]  /*7130*/  FFMA.FTZ R97, R99, R11, -R115 ;  /* 0x0000000b63617223 */ /* 0x000fc20000010873 */
[C---:B------:R-:W-:Y:S01]  /*7140*/  FADD.FTZ R3, -R10.reuse, R5 ;  /* 0x000000050a037221 */ /* 0x040fe20000010100 */
[----:B------:R-:W-:-:S01]  /*7150*/  FFMA.FTZ R99, R10, R11, -8 ;  /* 0xc10000000a637423 */ /* 0x000fc2000001000b */
[-CC-:B------:R-:W-:Y:S01]  /*7160*/  FFMA.FTZ R172, R172, R11.reuse, -R115.reuse ;  /* 0x0000000bacac7223 */ /* 0x180fe20000010873 */
[----:B------:R-:W-:-:S01]  /*7170*/  FFMA.FTZ R13, R174, R11, -R115 ;  /* 0x0000000bae0d7223 */ /* 0x000fc20000010873 */
[-C--:B------:R-:W-:Y:S01]  /*7180*/  FMUL.FTZ R3, R3, R11.reuse ;  /* 0x0000000b03037220 */ /* 0x080fe20000410000 */
[----:B------:R-:W-:-:S01]  /*7190*/  FFMA.FTZ R8, R8, R11, -R99 ;  /* 0x0000000b08087223 */ /* 0x000fc20000010863 */
[-C--:B------:R-:W-:Y:S01]  /*71a0*/  FFMA.FTZ R7, R7, R11.reuse, -R99 ;  /* 0x0000000b07077223 */ /* 0x080fe20000010863 */
[----:B------:R0:W-:Y:S01]  /*71b0*/  MUFU.EX2 R5, R91 ;  /* 0x0000005b00057308 */ /* 0x0001e20000000800 */
[----:B------:R-:W-:-:S01]  /*71c0*/  FFMA.FTZ R15, R154, R11, -R115 ;  /* 0x0000000b9a0f7223 */ /* 0x000fc20000010873 */
[-C--:B------:R-:W-:Y:S01]  /*71d0*/  FFMA.FTZ R9, R9, R11.reuse, -R99 ;  /* 0x0000000b09097223 */ /* 0x080fe20000010863 */
[----:B------:R-:W-:-:S01]  /*71e0*/  FFMA.FTZ R154, R156, R11, -R115 ;  /* 0x0000000b9c9a7223 */ /* 0x000fc20000010873 */
[-C--:B------:R-:W-:Y:S01]  /*71f0*/  FFMA.FTZ R14, R14, R11.reuse, -R99 ;  /* 0x0000000b0e0e7223 */ /* 0x080fe20000010863 */
[----:B------:R-:W-:-:S01]  /*7200*/  FFMA.FTZ R21, R176, R11, -R115 ;  /* 0x0000000bb0157223 */ /* 0x000fc20000010873 */
[-C--:B------:R-:W-:Y:S01]  /*7210*/  FFMA.FTZ R20, R20, R11.reuse, -R99 ;  /* 0x0000000b14147223 */ /* 0x080fe20000010863 */
[----:B------:R-:W-:-:S01]  /*7220*/  FFMA.FTZ R156, R178, R11, -R115 ;  /* 0x0000000bb29c7223 */ /* 0x000fc20000010873 */
[----:B------:R-:W1:Y:S01]  /*7230*/  MUFU.EX2 R172, R172 ;  /* 0x000000ac00ac7308 */ /* 0x000e620000000800 */
[----:B0-----:R-:W-:-:S01]  /*7240*/  FFMA.FTZ R91, R166, R11, -R115 ;  /* 0x0000000ba65b7223 */ /* 0x001fc20000010873 */
[-CC-:B------:R-:W-:Y:S01]  /*7250*/  FFMA.FTZ R166, R202, R11.reuse, -R115.reuse ;  /* 0x0000000bcaa67223 */ /* 0x180fe20000010873 */
[----:B------:R-:W-:-:S01]  /*7260*/  FFMA.FTZ R202, R101, R11, -R115 ;  /* 0x0000000b65ca7223 */ /* 0x000fc20000010873 */
[-C--:B------:R-:W-:Y:S01]  /*7270*/  FFMA.FTZ R111, R148, R11.reuse, -R115 ;  /* 0x0000000b946f7223 */ /* 0x080fe20000010873 */
[----:B------:R-:W-:-:S01]  /*7280*/  FFMA.FTZ R101, R152, R11, -R99 ;  /* 0x0000000b98657223 */ /* 0x000fc20000010863 */
[-CC-:B------:R-:W-:Y:S01]  /*7290*/  FFMA.FTZ R148, R190, R11.reuse, -R115.reuse ;  /* 0x0000000bbe947223 */ /* 0x180fe20000010873 */
[----:B------:R-:W-:-:S01]  /*72a0*/  FFMA.FTZ R190, R105, R11, -R115 ;  /* 0x0000000b69be7223 */ /* 0x000fc20000010873 */
[----:B------:R-:W-:Y:S01]  /*72b0*/  MUFU.EX2 R3, R3 ;  /* 0x0000000300037308 */ /* 0x000fe20000000800 */
[----:B------:R-:W-:-:S01]  /*72c0*/  FFMA.FTZ R89, R162, R11, -R115 ;  /* 0x0000000ba2597223 */ /* 0x000fc20000010873 */
[-C--:B------:R-:W-:Y:S01]  /*72d0*/  FFMA.FTZ R105, R107, R11.reuse, -R115 ;  /* 0x0000000b6b697223 */ /* 0x080fe20000010873 */
[----:B------:R-:W-:-:S01]  /*72e0*/  FFMA.FTZ R107, R158, R11, -R99 ;  /* 0x0000000b9e6b7223 */ /* 0x000fc20000010863 */
[-C--:B------:R-:W-:Y:S01]  /*72f0*/  FFMA.FTZ R162, R164, R11.reuse, -R115 ;  /* 0x0000000ba4a27223 */ /* 0x080fe20000010873 */
[----:B------:R-:W-:-:S01]  /*7300*/  FFMA.FTZ R152, R160, R11, -R99 ;  /* 0x0000000ba0987223 */ /* 0x000fc20000010863 */
[-CC-:B------:R-:W-:Y:S01]  /*7310*/  FFMA.FTZ R113, R120, R11.reuse, -R115.reuse ;  /* 0x0000000b78717223 */ /* 0x180fe20000010873 */
[----:B------:R-:W-:-:S01]  /*7320*/  FFMA.FTZ R120, R196, R11, -R115 ;  /* 0x0000000bc4787223 */ /* 0x000fc20000010873 */
[----:B------:R-:W0:Y:S01]  /*7330*/  MUFU.EX2 R8, R8 ;  /* 0x0000000800087308 */ /* 0x000e220000000800 */
[----:B-1----:R-:W-:-:S01]  /*7340*/  FFMA.FTZ R4, R5, R4, R172 ;  /* 0x0000000405047223 */ /* 0x002fc200000100ac */
[-C--:B------:R-:W-:Y:S01]  /*7350*/  FFMA.FTZ R196, R109, R11.reuse, -R115 ;  /* 0x0000000b6dc47223 */ /* 0x080fe20000010873 */
[----:B------:R-:W-:-:S01]  /*7360*/  FFMA.FTZ R109, R136, R11, -R99 ;  /* 0x0000000b886d7223 */ /* 0x000fc20000010863 */
[-C--:B------:R-:W-:Y:S01]  /*7370*/  FFMA.FTZ R164, R180, R11.reuse, -R115 ;  /* 0x0000000bb4a47223 */ /* 0x080fe20000010873 */
[----:B------:R-:W-:-:S01]  /*7380*/  FFMA.FTZ R136, R138, R11, -R99 ;  /* 0x0000000b8a887223 */ /* 0x000fc20000010863 */
[-CC-:B------:R-:W-:Y:S01]  /*7390*/  FFMA.FTZ R93, R140, R11.reuse, -R115.reuse ;  /* 0x0000000b8c5d7223 */ /* 0x180fe20000010873 */
[----:B------:R-:W-:-:S01]  /*73a0*/  FFMA.FTZ R103, R144, R11, -R115 ;  /* 0x0000000b90677223 */ /* 0x000fc20000010873 */
[----:B------:R-:W1:Y:S01]  /*73b0*/  MUFU.EX2 R13, R13 ;  /* 0x0000000d000d7308 */ /* 0x000e620000000800 */
[----:B------:R-:W-:-:S01]  /*73c0*/  FFMA.FTZ R140, R182, R11, -R115 ;  /* 0x0000000bb68c7223 */ /* 0x000fc20000010873 */
[-CC-:B------:R-:W-:Y:S01]  /*73d0*/  FFMA.FTZ R144, R186, R11.reuse, -R115.reuse ;  /* 0x0000000bba907223 */ /* 0x180fe20000010873 */
[----:B------:R-:W-:-:S01]  /*73e0*/  FFMA.FTZ R119, R204, R11, -R115 ;  /* 0x0000000bcc777223 */ /* 0x000fc20000010873 */
[-CC-:B------:R-:W-:Y:S01]  /*73f0*/  FFMA.FTZ R174, R206, R11.reuse, -R115.reuse ;  /* 0x0000000bceae7223 */ /* 0x180fe20000010873 */
[----:B------:R-:W-:-:S01]  /*7400*/  FFMA.FTZ R121, R208, R11, -R115 ;  /* 0x0000000bd0797223 */ /* 0x000fc20000010873 */
[-CC-:B------:R-:W-:Y:S01]  /*7410*/  FFMA.FTZ R176, R210, R11.reuse, -R115.reuse ;  /* 0x0000000bd2b07223 */ /* 0x180fe20000010873 */
[----:B------:R-:W-:-:S01]  /*7420*/  FFMA.FTZ R123, R212, R11, -R115 ;  /* 0x0000000bd47b7223 */ /* 0x000fc20000010873 */
[----:B------:R-:W2:Y:S01]  /*7430*/  MUFU.EX2 R7, R7 ;  /* 0x0000000700077308 */ /* 0x000ea20000000800 */
[----:B0-----:R-:W-:-:S01]  /*7440*/  FFMA.FTZ R6, R3, R6, R8 ;  /* 0x0000000603067223 */ /* 0x001fc20000010008 */
[-CC-:B------:R-:W-:Y:S01]  /*7450*/  FFMA.FTZ R178, R214, R11.reuse, -R115.reuse ;  /* 0x0000000bd6b27223 */ /* 0x180fe20000010873 */
[----:B------:R-:W-:-:S01]  /*7460*/  FFMA.FTZ R125, R216, R11, -R115 ;  /* 0x0000000bd87d7223 */ /* 0x000fc20000010873 */
[-CC-:B------:R-:W-:Y:S01]  /*7470*/  FFMA.FTZ R180, R218, R11.reuse, -R115.reuse ;  /* 0x0000000bdab47223 */ /* 0x180fe20000010873 */
[----:B------:R-:W-:-:S01]  /*7480*/  FFMA.FTZ R127, R220, R11, -R115 ;  /* 0x0000000bdc7f7223 */ /* 0x000fc20000010873 */
[-CC-:B------:R-:W-:Y:S01]  /*7490*/  FFMA.FTZ R182, R222, R11.reuse, -R115.reuse ;  /* 0x0000000bdeb67223 */ /* 0x180fe20000010873 */
[----:B------:R-:W-:-:S01]  /*74a0*/  FFMA.FTZ R129, R224, R11, -R115 ;  /* 0x0000000be0817223 */ /* 0x000fc20000010873 */
[----:B------:R-:W0:Y:S01]  /*74b0*/  MUFU.EX2 R15, R15 ;  /* 0x0000000f000f7308 */ /* 0x000e220000000800 */
[----:B-1----:R-:W-:-:S01]  /*74c0*/  FADD.FTZ R4, R13, R4 ;  /* 0x000000040d047221 */ /* 0x002fc20000010000 */
[-CC-:B------:R-:W-:Y:S01]  /*74d0*/  FFMA.FTZ R186, R226, R11.reuse, -R115.reuse ;  /* 0x0000000be2ba7223 */ /* 0x180fe20000010873 */
[----:B------:R-:W-:-:S01]  /*74e0*/  FFMA.FTZ R131, R228, R11, -R115 ;  /* 0x0000000be4837223 */ /* 0x000fc20000010873 */
[-C--:B------:R-:W-:Y:S01]  /*74f0*/  FFMA.FTZ R95, R95, R11.reuse, -R115 ;  /* 0x0000000b5f5f7223 */ /* 0x080fe20000010873 */
[----:B------:R-:W-:-:S01]  /*7500*/  FFMA.FTZ R115, R142, R11, -R99 ;  /* 0x0000000b8e737223 */ /* 0x000fc20000010863 */
[-CC-:B------:R-:W-:Y:S01]  /*7510*/  FFMA.FTZ R138, R184, R11.reuse, -R99.reuse ;  /* 0x0000000bb88a7223 */ /* 0x180fe20000010863 */
[----:B------:R-:W-:-:S01]  /*7520*/  FFMA.FTZ R133, R146, R11, -R99 ;  /* 0x0000000b92857223 */ /* 0x000fc20000010863 */
[----:B------:R-:W1:Y:S01]  /*7530*/  MUFU.EX2 R9, R9 ;  /* 0x0000000900097308 */ /* 0x000e620000000800 */
[----:B--2---:R-:W-:-:S01]  /*7540*/  FADD.FTZ R6, R7, R6 ;  /* 0x0000000607067221 */ /* 0x004fc20000010000 */
[-CC-:B------:R-:W-:Y:S01]  /*7550*/  FFMA.FTZ R142, R188, R11.reuse, -R99.reuse ;  /* 0x0000000bbc8e7223 */ /* 0x180fe20000010863 */
[----:B------:R-:W-:-:S01]  /*7560*/  FFMA.FTZ R135, R150, R11, -R99 ;  /* 0x0000000b96877223 */ /* 0x000fc20000010863 */
[-CC-:B------:R-:W-:Y:S01]  /*7570*/  FFMA.FTZ R146, R194, R11.reuse, -R99.reuse ;  /* 0x0000000bc2927223 */ /* 0x180fe20000010863 */
[----:B------:R-:W-:-:S01]  /*7580*/  FFMA.FTZ R122, R122, R11, -R99 ;  /* 0x0000000b7a7a7223 */ /* 0x000fc20000010863 */
[-CC-:B------:R-:W-:Y:S01]  /*7590*/  FFMA.FTZ R137, R198, R11.reuse, -R99.reuse ;  /* 0x0000000bc6897223 */ /* 0x180fe20000010863 */
[----:B------:R-:W-:-:S01]  /*75a0*/  FFMA.FTZ R124, R124, R11, -R99 ;  /* 0x0000000b7c7c7223 */ /* 0x000fc20000010863 */
[----:B------:R-:W2:Y:S01]  /*75b0*/  MUFU.EX2 R154, R154 ;  /* 0x0000009a009a7308 */ /* 0x000ea20000000800 */
[----:B0-----:R-:W-:-:S01]  /*75c0*/  FADD.FTZ R145, R15, R4 ;  /* 0x000000040f917221 */ /* 0x001fc20000010000 */
        /* <DEDUP_REMOVED lines=12> */
[----:B------:R-:W-:-:S02]  /*7690*/  FFMA.FTZ R100, R100, R11, -R99 ;  /* 0x0000000b64647223 */ /* 0x000fc40000010863 */
        /* <DEDUP_REMOVED lines=9> */
[----:B0-----:R-:W-:-:S01]  /*7730*/  FADD.FTZ R6, R156, R145 ;  /* 0x000000919c067221 */ /* 0x001fc20000010000 */
[-CC-:B------:R-:W-:Y:S01]  /*7740*/  FFMA.FTZ R145, R106, R11.reuse, -R99.reuse ;  /* 0x0000000b6a917223 */ /* 0x180fe20000010863 */
[----:B------:R-:W-:-:S01]  /*7750*/  FFMA.FTZ R106, R108, R11, -R99 ;  /* 0x0000000b6c6a7223 */ /* 0x000fc20000010863 */
[----:B------:R-:W-:-:S04]  /*7760*/  FFMA.FTZ R108, R112, R11, -R99 ;  /* 0x0000000b706c7223 */ /* 0x000fc80000010863 */
        /* <DEDUP_REMOVED lines=15> */
[----:B--2---:R-:W-:-:S01]  /*7860*/  FADD.FTZ R4, R164, R147 ;  /* 0x00000093a4047221 */ /* 0x004fc20000010000 */
[-CC-:B------:R-:W-:Y:S01]  /*7870*/  FFMA.FTZ R147, R110, R11.reuse, -R99.reuse ;  /* 0x0000000b6e937223 */ /* 0x180fe20000010863 */
[----:B------:R-:W-:-:S05]  /*7880*/  FFMA.FTZ R110, R116, R11, -R99 ;  /* 0x0000000b746e7223 */ /* 0x000fca0000010863 */
        /* <DEDUP_REMOVED lines=15> */
[----:B-1----:R-:W-:-:S01]  /*7980*/  FADD.FTZ R4, R144, R149 ;  /* 0x0000009590047221 */ /* 0x002fc20000010000 */
[----:B------:R-:W-:-:S06]  /*7990*/  FFMA.FTZ R149, R114, R11, -R99 ;  /* 0x0000000b72957223 */ /* 0x000fcc0000010863 */
        /* <DEDUP_REMOVED lines=16> */
[----:B------:R-:W-:-:S06]  /*7aa0*/  FFMA.FTZ R151, R118, R11, -R99 ;  /* 0x0000000b76977223 */ /* 0x000fcc0000010863 */
        /* <DEDUP_REMOVED lines=14> */
[-CC-:B------:R-:W-:Y:S01]  /*7b90*/  FFMA.FTZ R153, R90, R11.reuse, -R99.reuse ;  /* 0x0000000b5a997223 */ /* 0x180fe20000010863 */
[----:B------:R-:W-:-:S01]  /*7ba0*/  FFMA.FTZ R90, R96, R11, -R99 ;  /* 0x0000000b605a7223 */ /* 0x000fc20000010863 */
[----:B------:R-:W-:-:S04]  /*7bb0*/  FFMA.FTZ R99, R102, R11, -R99 ;  /* 0x0000000b66637223 */ /* 0x000fc80000010863 */
        /* <DEDUP_REMOVED lines=72> */
[----:B--2---:R-:W-:-:S03]  /*8040*/  FADD.FTZ R4, R202, R157 ;  /* 0x0000009dca047221 */ /* 0x004fc60000010000 */
[----:B0-----:R-:W-:Y:S01]  /*8050*/  FADD.FTZ R6, R99, R155 ;  /* 0x0000009b63067221 */ /* 0x001fe20000010000 */
[----:B------:R-:W-:Y:S06]  /*8060*/  @!P0 BRA `(.L_x_24) ;  /* 0x0000000000048947 */ /* 0x000fec0003800000 */
[----:B------:R-:W-:Y:S01]  /*8070*/  BPT.TRAP 0x1 ;  /* 0x000000040000795c */ /* 0x000fe20000300000 */
.L_x_24:
[----:B------:R-:W-:Y:S01]  /*8080*/  ULEA UR6, UR50, UR39, 0x3 ;  /* 0x0000002732067291 */ /* 0x000fe2000f8e183f */
[----:B------:R-:W-:Y:S01]  /*8090*/  ISETP.LT.AND P1, PT, RZ, UR51, PT ;  /* 0x00000033ff007c0c */ /* 0x000fe2000bf21270 */
[----:B------:R-:W-:Y:S01]  /*80a0*/  UIADD3 UR7, UR51, -0x1, URZ ;  /* 0xffffffff33077890 */ /* 0x000fe2000fffe03f */
[----:B------:R-:W-:Y:S01]  /*80b0*/  F2FP.SATFINITE.E4M3.F32.PACK_AB_MERGE_C R89, R162, R89, RZ ;  /* 0x00000059a259723e */ /* 0x000fe200048070ff */
[----:B------:R-:W-:Y:S01]  /*80c0*/  UIADD3 UR6, UR6, 0x29860, URZ ;  /* 0x0002986006067890 */ /* 0x000fe2000fffe03f */
[----:B------:R-:W-:Y:S01]  /*80d0*/  F2FP.SATFINITE.E4M3.F32.PACK_AB_MERGE_C R111, R148, R111, RZ ;  /* 0x0000006f946f723e */ /* 0x000fe200048070ff */
[----:B------:R-:W-:Y:S01]  /*80e0*/  UMOV UR52, UR44 ;  /* 0x0000002c00347c82 */ /* 0x000fe20008000000 */
[----:B------:R-:W-:Y:S01]  /*80f0*/  F2FP.SATFINITE.E4M3.F32.PACK_AB_MERGE_C R121, R176, R121, RZ ;  /* 0x00000079b079723e */ /* 0x000fe200048070ff */
[----:B------:R-:W-:Y:S01]  /*8100*/  UPRMT UR6, UR37, 0x654, UR6 ;  /* 0x0000065425067896 */ /* 0x000fe20008000006 */
[----:B------:R-:W-:Y:S01]  /*8110*/  F2FP.SATFINITE.E4M3.F32.PACK_AB_MERGE_C R9, R14, R9, RZ ;  /* 0x000000090e09723e */ /* 0x000fe200048070ff */
[----:B------:R-:W-:Y:S01]  /*8120*/  UMOV UR51, UR7 ;  /* 0x0000000700337c82 */ /* 0x000fe20008000000 */
[----:B------:R-:W-:Y:S01]  /*8130*/  F2FP.SATFINITE.E4M3.F32.PACK_AB_MERGE_C R125, R180, R125, RZ ;  /* 0x0000007db47d723e */ /* 0x000fe200048070ff */
[----:B------:R-:W-:Y:S01]  /*8140*/  UMOV UR50, UR43 ;  /* 0x0000002b00327c82 */ /* 0x000fe20008000000 */
[----:B------:R-:W-:Y:S01]  /*8150*/  F2FP.SATFINITE.E4M3.F32.PACK_AB_MERGE_C R129, R186, R129, RZ ;  /* 0x00000081ba81723e */ /* 0x000fe200048070ff */
[----:B------:R-:W-:Y:S01]  /*8160*/  FMUL.FTZ R24, R24, R5 ;  /* 0x0000000518187220 */ /* 0x000fe20000410000 */
[----:B------:R-:W-:Y:S01]  /*8170*/  F2FP.SATFINITE.E4M3.F32.PACK_AB_MERGE_C R105, R196, R105, RZ ;  /* 0x00000069c469723e */ /* 0x000fe200048070ff */
[----:B------:R-:W-:Y:S01]  /*8180*/  FMUL.FTZ R25, R25, R5 ;  /* 0x0000000519197220 */ /* 0x000fe20000410000 */
[----:B------:R-:W-:Y:S01]  /*8190*/  F2FP.SATFINITE.E4M3.F32.PACK_AB_MERGE_C R89, R156, R21, R89 ;  /* 0x000000159c59723e */ /* 0x000fe20004807059 */
[----:B------:R-:W-:Y:S01]  /*81a0*/  SYNCS.ARRIVE.TRANS64.RED.A1T0 RZ, [UR6], RZ ;  /* 0x000000ffffff79a7 */ /* 0x000fe20008100406 */
[----:B------:R-:W-:Y:S01]  /*81b0*/  F2FP.SATFINITE.E4M3.F32.PACK_AB_MERGE_C R111, R144, R103, R111 ;  /* 0x00000067906f723e */ /* 0x000fe2000480706f */
[----:B------:R-:W-:Y:S01]  /*81c0*/  FMUL.FTZ R28, R28, R5 ;  /* 0x000000051c1c7220 */ /* 0x000fe20000410000 */
[----:B------:R-:W-:Y:S01]  /*81d0*/  F2FP.SATFINITE.E4M3.F32.PACK_AB_MERGE_C R121, R174, R119, R121 ;  /* 0x00000077ae79723e */ /* 0x000fe20004807079 */
[----:B------:R-:W-:Y:S01]  /*81e0*/  FMUL.FTZ R29, R29, R5 ;  /* 0x000000051d1d7220 */ /* 0x000fe20000410000 */
[----:B------:R-:W-:Y:S01]  /*81f0*/  F2FP.SATFINITE.E4M3.F32.PACK_AB_MERGE_C R15, R154, R15, RZ ;  /* 0x0000000f9a0f723e */ /* 0x000fe200048070ff */
        /* <DEDUP_REMOVED lines=10> */
[-C--:B------:R-:W-:Y:S01]  /*82a0*/  FMUL.FTZ R41, R41, R5.reuse ;  /* 0x0000000529297220 */ /* 0x080fe20000410000 */
[----:B------:R-:W-:Y:S01]  /*82b0*/  F2FP.SATFINITE.E4M3.F32.PACK_AB_MERGE_C R124, R139, R124, RZ ;  /* 0x0000007c8b7c723e */ /* 0x000fe200048070ff */
[-C--:B------:R-:W-:Y:S01]  /*82c0*/  FMUL.FTZ R44, R44, R5.reuse ;  /* 0x000000052c2c7220 */ /* 0x080fe20000410000 */
[----:B------:R-:W-:Y:S01]  /*82d0*/  F2FP.SATFINITE.E4M3.F32.PACK_AB_MERGE_C R128, R143, R128, RZ ;  /* 0x000000808f80723e */ /* 0x000fe200048070ff */
[-C--:B------:R-:W-:Y:S01]  /*82e0*/  FMUL.FTZ R45, R45, R5.reuse ;  /* 0x000000052d2d7220 */ /* 0x080fe20000410000 */
[----:B------:R-:W-:Y:S01]  /*82f0*/  F2FP.SATFINITE.E4M3.F32.PACK_AB_MERGE_C R106, R147, R106, RZ ;  /* 0x0000006a936a723e */ /* 0x000fe200048070ff */
[-C--:B------:R-:W-:Y:S01]  /*8300*/  FMUL.FTZ R48, R48, R5.reuse ;  /* 0x0000000530307220 */ /* 0x080fe20000410000 */
[----:B------:R-:W-:Y:S01]  /*8310*/  F2FP.SATFINITE.E4M3.F32.PACK_AB_MERGE_C R110, R151, R110, RZ ;  /* 0x0000006e976e723e */ /* 0x000fe200048070ff */
[----:B------:R-:W-:Y:S01]  /*8320*/  FMUL.FTZ R49, R49, R5 ;  /* 0x0000000531317220 */ /* 0x000fe20000410000 */
[----:B------:R-:W-:Y:S01]  /*8330*/  F2FP.SATFINITE.E4M3.F32.PACK_AB_MERGE_C R14, R94, R159, RZ ;  /* 0x0000009f5e0e723e */ /* 0x000fe200048070ff */
[----:B------:R-:W-:Y:S01]  /*8340*/  FMUL.FTZ R52, R52, R5 ;  /* 0x0000000534347220 */ /* 0x000fe20000410000 */
[----:B------:R-:W-:Y:S01]  /*8350*/  F2FP.SATFINITE.E4M3.F32.PACK_AB_MERGE_C R97, R202, R97, RZ ;  /* 0x00000061ca61723e */ /* 0x000fe200048070ff */
[-C--:B------:R-:W-:Y:S01]  /*8360*/  FMUL.FTZ R53, R53, R5.reuse ;  /* 0x0000000535357220 */ /* 0x080fe20000410000 */
[----:B------:R-:W-:Y:S01]  /*8370*/  F2FP.SATFINITE.E4M3.F32.PACK_AB_MERGE_C R99, R99, R100, RZ ;  /* 0x000000646363723e */ /* 0x000fe200048070ff */
[----:B------:R-:W-:Y:S01]  /*8380*/  FMUL.FTZ R56, R56, R5 ;  /* 0x0000000538387220 */ /* 0x000fe20000410000 */
[----:B------:R-:W-:Y:S01]  /*8390*/  F2FP.SATFINITE.E4M3.F32.PACK_AB_MERGE_C R184, R178, R123, R125 ;  /* 0x0000007bb2b8723e */ /* 0x000fe2000480707d */
[----:B------:R-:W-:Y:S01]  /*83a0*/  FMUL.FTZ R57, R57, R5 ;  /* 0x0000000539397220 */ /* 0x000fe20000410000 */
[----:B------:R-:W-:Y:S01]  /*83b0*/  F2FP.SATFINITE.E4M3.F32.PACK_AB_MERGE_C R186, R182, R127, R129 ;  /* 0x0000007fb6ba723e */ /* 0x000fe20004807081 */
[----:B------:R-:W-:Y:S01]  /*83c0*/  FMUL.FTZ R60, R60, R5 ;  /* 0x000000053c3c7220 */ /* 0x000fe20000410000 */
[----:B------:R-:W-:Y:S01]  /*83d0*/  F2FP.SATFINITE.E4M3.F32.PACK_AB_MERGE_C R188, R190, R131, R105 ;  /* 0x00000083bebc723e */ /* 0x000fe20004807069 */
[-C--:B------:R-:W-:Y:S01]  /*83e0*/  FMUL.FTZ R61, R61, R5.reuse ;  /* 0x000000053d3d7220 */ /* 0x080fe20000410000 */
        /* <DEDUP_REMOVED lines=11> */
[----:B------:R-:W-:Y:S01]  /*84a0*/  FMUL.FTZ R85, R85, R5 ;  /* 0x0000000555557220 */ /* 0x000fe20000410000 */
        /* <DEDUP_REMOVED lines=32> */
[----:B------:R-:W-:Y:S01]  /*86b0*/  F2FP.SATFINITE.E4M3.F32.PACK_AB_MERGE_C R172, R13, R172, R15 ;  /* 0x000000ac0dac723e */ /* 0x000fe2000480700f */
[----:B------:R-:W-:Y:S01]  /*86c0*/  IMAD.MOV.U32 R3, RZ, RZ, R12 ;  /* 0x000000ffff037224 */ /* 0x000fe200078e000c */
[----:B------:R-:W-:Y:S01]  /*86d0*/  F2FP.SATFINITE.E4M3.F32.PACK_AB_MERGE_C R173, R7, R8, R9 ;  /* 0x0000000807ad723e */ /* 0x000fe20004807009 */
[----:B------:R-:W-:Y:S01]  /*86e0*/  IMAD.MOV.U32 R174, RZ, RZ, R89 ;  /* 0x000000ffffae7224 */ /* 0x000fe200078e0059 */
[----:B------:R-:W-:Y:S01]  /*86f0*/  F2FP.SATFINITE.E4M3.F32.PACK_AB_MERGE_C R175, R101, R20, R107 ;  /* 0x0000001465af723e */ /* 0x000fe2000480706b */
[----:B------:R-:W-:Y:S01]  /*8700*/  IMAD.MOV.U32 R178, RZ, RZ, R111 ;  /* 0x000000ffffb27224 */ /* 0x000fe200078e006f */
[----:B------:R-:W-:Y:S01]  /*8710*/  F2FP.SATFINITE.E4M3.F32.PACK_AB_MERGE_C R176, R164, R91, R93 ;  /* 0x0000005ba4b0723e */ /* 0x000fe2000480705d */
[----:B------:R-:W-:Y:S01]  /*8720*/  IMAD.MOV.U32 R182, RZ, RZ, R121 ;  /* 0x000000ffffb67224 */ /* 0x000fe200078e0079 */
[----:B------:R-:W-:-:S02]  /*8730*/  F2FP.SATFINITE.E4M3.F32.PACK_AB_MERGE_C R177, R136, R109, R115 ;  /* 0x0000006d88b1723e */ /* 0x000fc40004807073 */
[----:B------:R-:W-:Y:S02]  /*8740*/  F2FP.SATFINITE.E4M3.F32.PACK_AB_MERGE_C R179, R142, R133, R135 ;  /* 0x000000858eb3723e */ /* 0x000fe40004807087 */
[----:B------:R-:W-:Y:S02]  /*8750*/  F2FP.SATFINITE.E4M3.F32.PACK_AB_MERGE_C R180, R120, R113, R117 ;  /* 0x0000007178b4723e */ /* 0x000fe40004807075 */
[----:B------:R-:W-:Y:S02]  /*8760*/  F2FP.SATFINITE.E4M3.F32.PACK_AB_MERGE_C R181, R137, R122, R124 ;  /* 0x0000007a89b5723e */ /* 0x000fe4000480707c */
[----:B------:R-:W-:Y:S02]  /*8770*/  F2FP.SATFINITE.E4M3.F32.PACK_AB_MERGE_C R183, R141, R126, R128 ;  /* 0x0000007e8db7723e */ /* 0x000fe40004807080 */
[----:B------:R-:W-:Y:S02]  /*8780*/  F2FP.SATFINITE.E4M3.F32.PACK_AB_MERGE_C R185, R145, R104, R106 ;  /* 0x0000006891b9723e */ /* 0x000fe4000480706a */
[----:B------:R-:W-:-:S02]  /*8790*/  F2FP.SATFINITE.E4M3.F32.PACK_AB_MERGE_C R187, R149, R108, R110 ;  /* 0x0000006c95bb723e */ /* 0x000fc4000480706e */
[----:B------:R-:W-:Y:S02]  /*87a0*/  F2FP.SATFINITE.E4M3.F32.PACK_AB_MERGE_C R189, R153, R88, R14 ;  /* 0x0000005899bd723e */ /* 0x000fe4000480700e */
[----:B------:R-:W-:Y:S02]  /*87b0*/  F2FP.SATFINITE.E4M3.F32.PACK_AB_MERGE_C R190, R200, R95, R97 ;  /* 0x0000005fc8be723e */ /* 0x000fe40004807061 */
[----:B------:R-:W-:Y:S02]  /*87c0*/  F2FP.SATFINITE.E4M3.F32.PACK_AB_MERGE_C R191, R98, R90, R99 ;  /* 0x0000005a62bf723e */ /* 0x000fe40004807063 */
[----:B------:R-:W-:Y:S01]  /*87d0*/  MOV R5, R10 ;  /* 0x0000000a00057202 */ /* 0x000fe20000000f00 */
[----:B------:R-:W-:Y:S06]  /*87e0*/  @P1 BRA `(.L_x_25) ;  /* 0xffffffc8005c1947 */ /* 0x000fec000383ffff */
.L_x_14:
[----:B------:R-:W-:Y:S06]  /*87f0*/  BAR.ARV 0x8, 0x180 ;  /* 0x0206000000007b1d */ /* 0x000fec0000002000 */
[----:B------:R-:W-:Y:S05]  /*8800*/  @!P0 BRA `(.L_x_26) ;  /* 0x0000000000048947 */ /* 0x000fea0003800000 */
[----:B------:R-:W-:Y:S01]  /*8810*/  BPT.TRAP 0x1 ;  /* 0x000000040000795c */ /* 0x000fe20000300000 */
.L_x_26:
[----:B------:R-:W-:Y:S01]  /*8820*/  ULEA UR4, UR43, UR39, 0x3 ;  /* 0x000000272b047291 */ /* 0x000fe2000f8e183f */
[----:B------:R-:W-:-:S05]  /*8830*/  IMAD.U32 R0, RZ, RZ, UR44 ;  /* 0x0000002cff007e24 */ /* 0x000fca000f8e00ff */
[----:B------:R-:W-:-:S04]  /*8840*/  SHF.L.U32 R0, R0, 0x1f, RZ ;  /* 0x0000001f00007819 */ /* 0x000fc800000006ff */
[----:B------:R0:W1:Y:S01]  /*8850*/  SYNCS.PHASECHK.TRANS64.TRYWAIT P1, [UR4+0x29850], R0 ;  /* 0x02985000ff0075a7 */ /* 0x0000620008020144 */
[----:B------:R-:W-:Y:S05]  /*8860*/  @!P0 BRA `(.L_x_27) ;  /* 0x0000000000048947 */ /* 0x000fea0003800000 */
[----:B------:R-:W-:Y:S01]  /*8870*/  BPT.TRAP 0x1 ;  /* 0x000000040000795c */ /* 0x000fe20000300000 */
.L_x_27:
[----:B-1----:R-:W-:Y:S05]  /*8880*/  @P1 BRA `(.L_x_28) ;  /* 0x0000000000081947 */ /* 0x002fea0003800000 */
[----:B------:R-:W1:Y:S02]  /*8890*/  SYNCS.PHASECHK.TRANS64.TRYWAIT P1, [UR4+0x29850], R0 ;  /* 0x02985000ff0075a7 */ /* 0x000e640008020144 */
[----:B-1----:R-:W-:Y:S05]  /*88a0*/  @!P1 BRA `(.L_x_29) ;  /* 0x00000070009c9947 */ /* 0x002fea0003800000 */
.L_x_28:
[----:B------:R-:W-:Y:S01]  /*88b0*/  UIADD3 UR5, UR39, 0x400, URZ ;  /* 0x0000040027057890 */ /* 0x000fe2000fffe03f */
[----:B------:R-:W-:Y:S01]  /*88c0*/  WARPGROUP.ARRIVE ;  /* 0x00000000000079c5 */ /* 0x000fe20000000000 */
[----:B------:R-:W-:Y:S01]  /*88d0*/  UMOV UR7, 0xc0000010 ;  /* 0xc000001000077882 */ /* 0x000fe20000000000 */
[----:B------:R-:W-:Y:S01]  /*88e0*/  IMAD.MOV.U32 R5, RZ, RZ, 0x3f800000 ;  /* 0x3f800000ff057424 */ /* 0x000fe200078e00ff */
        /* <DEDUP_REMOVED lines=11> */
[----:B------:R-:W-:Y:S02]  /*89a0*/  ULDC.64 UR6, c[0x0][0x9a0] ;  /* 0x0002680000067ab9 */ /* 0x000fe40000000a00 */
[----:B------:R-:W-:-:S04]  /*89b0*/  UISETP.NE.U32.AND UP0, UPT, UR6, URZ, UPT ;  /* 0x0000003f0600728c */ /* 0x000fc8000bf05070 */
[----:B------:R-:W-:-:S06]  /*89c0*/  UISETP.NE.AND.EX UP0, UPT, UR7, URZ, UPT, UP0 ;  /* 0x0000003f0700728c */ /* 0x000fcc000bf05300 */
[----:B------:R-:W-:-:S05]  /*89d0*/  PLOP3.LUT P1, PT, PT, PT, UP0, 0x80, 0x0 ;  /* 0x000000000000781c */ /* 0x000fca0003f2f008 */
[----:B------:R-:W-:Y:S01]  /*89e0*/  @UP0 USHF.R.S32.HI UR10, URZ, 0x1f, UR40 ;  /* 0x0000001f3f0a0899 */ /* 0x000fe20008011428 */
[----:B------:R-:W-:Y:S01]  /*89f0*/  @UP0 ULDC.64 UR12, c[0x0][0x9c8] ;  /* 0x00027200000c0ab9 */ /* 0x000fe20000000a00 */
[----:B------:R-:W-:Y:S02]  /*8a00*/  @UP0 UIADD3 UR8, -UR40, URZ, URZ ;  /* 0x0000003f28080290 */ /* 0x000fe4000fffe13f */
[----:B------:R-:W-:Y:S01]  /*8a10*/  @UP0 UIMAD UR10, UR10, UR12, URZ ;  /* 0x0000000c0a0a02a4 */ /* 0x000fe2000f8e023f */
[----:B------:R-:W-:Y:S02]  /*8a20*/  @UP0 ULDC UR9, c[0x0][0xc44] ;  /* 0x0003110000090ab9 */ /* 0x000fe40000000800 */
[----:B------:R-:W-:Y:S02]  /*8a30*/  @UP0 UIMAD UR11, UR9, UR8, UR42 ;  /* 0x00000008090b02a4 */ /* 0x000fe4000f8e022a */
[----:B------:R-:W-:Y:S02]  /*8a40*/  @UP0 UIMAD.WIDE.U32 UR8, UR40, UR12, URZ ;  /* 0x0000000c280802a5 */ /* 0x000fe4000f8e003f */
[----:B------:R-:W-:-:S02]  /*8a50*/  @UP0 UIMAD UR10, UR40, UR13, UR10 ;  /* 0x0000000d280a02a4 */ /* 0x000fc4000f8e020a */
[----:B------:R-:W-:Y:S02]  /*8a60*/  @UP0 USHF.R.S32.HI UR14, URZ, 0x1f, UR11 ;  /* 0x0000001f3f0e0899 */ /* 0x000fe4000801140b */
[----:B------:R-:W-:Y:S01]  /*8a70*/  @UP0 UIADD3 UR9, UR9, UR10, URZ ;  /* 0x0000000a09090290 */ /* 0x000fe2000fffe03f */
[----:B------:R-:W-:Y:S02]  /*8a80*/  @UP0 ULDC.64 UR12, c[0x0][0x9d0] ;  /* 0x00027400000c0ab9 */ /* 0x000fe40000000a00 */
[----:B------:R-:W-:Y:S02]  /*8a90*/  @UP0 UIMAD UR10, UR14, UR12, URZ ;  /* 0x0000000c0e0a02a4 */ /* 0x000fe4000f8e023f */
[----:B------:R-:W-:Y:S02]  /*8aa0*/  @UP0 UIMAD.WIDE.U32 UR8, UR11, UR12, UR8 ;  /* 0x0000000c0b0802a5 */ /* 0x000fe4000f8e0008 */
[----:B------:R-:W-:Y:S02]  /*8ab0*/  @UP0 UIMAD UR10, UR11, UR13, UR10 ;  /* 0x0000000d0b0a02a4 */ /* 0x000fe4000f8e020a */
[----:B------:R-:W-:-:S02]  /*8ac0*/  @UP0 ULEA UR6, UP1, UR8, UR6, 0x2 ;  /* 0x0000000608060291 */ /* 0x000fc4000f82103f */
[----:B------:R-:W-:-:S04]  /*8ad0*/  @UP0 UIADD3 UR9, UR9, UR10, URZ ;  /* 0x0000000a09090290 */ /* 0x000fc8000fffe03f */
[----:B------:R-:W-:Y:S01]  /*8ae0*/  MOV R8, UR6 ;  /* 0x0000000600087c02 */ /* 0x000fe20008000f00 */
[----:B------:R-:W-:Y:S02]  /*8af0*/  @UP0 ULEA.HI.X UR7, UR8, UR7, UR9, 0x2, UP1 ;  /* 0x0000000708070291 */ /* 0x000fe400088f1409 */
[----:B------:R-:W-:-:S04]  /*8b00*/  UIADD3 UR6, UR5, 0x200, URZ ;  /* 0x0000020005067890 */ /* 0x000fc8000fffe03f */
[----:B------:R-:W-:Y:S01]  /*8b10*/  IMAD.U32 R9, RZ, RZ, UR7 ;  /* 0x00000007ff097e24 */ /* 0x000fe2000f8e00ff */
[----:B------:R-:W-:-:S04]  /*8b20*/  UMOV UR7, 0xc0000010 ;  /* 0xc000001000077882 */ /* 0x000fc80000000000 */
[----:B------:R2:W3:Y:S01]  /*8b30*/  @P1 LDG.E R5, desc[UR48][R8.64] ;  /* 0x0000003008051981 */ /* 0x0004e2000c1e1900 */
[----:B------:R-:W-:Y:S02]  /*8b40*/  WARPGROUP.DEPBAR.LE gsb0, 0x0 ;  /* 0x00008000000079c5 */ /* 0x000fe40000010000 */
[----:B------:R-:W-:-:S06]  /*8b50*/  WARPGROUP.ARRIVE ;  /* 0x00000000000079c5 */ /* 0x000fcc0000000000 */
[----:B------:R-:W-:Y:S01]  /*8b60*/  QGMMA.64x128x32.F32.E4M3.E4M3 R24, R180, gdesc[UR4], R24, gsb0 ;  /* 0x01e00004b4187df3 */ /* 0x000fe20008000818 */
[----:B------:R-:W-:Y:S01]  /*8b70*/  UIADD3 UR6, UR5, 0x300, URZ ;  /* 0x0000030005067890 */ /* 0x000fe2000fffe03f */
[----:B------:R-:W-:Y:S01]  /*8b80*/  UMOV UR7, 0xc0000010 ;  /* 0xc000001000077882 */ /* 0x000fe20000000000 */
[----:B-1----:R-:W1:Y:S04]  /*8b90*/  SHFL.BFLY PT, R3, R4, 0x2, 0x1f ;  /* 0x0c401f0004037f89 */ /* 0x002e6800000e0000 */
[----:B------:R-:W4:Y:S01]  /*8ba0*/  SHFL.BFLY PT, R7, R6, 0x2, 0x1f ;  /* 0x0c401f0006077f89 */ /* 0x000f2200000e0000 */
[----:B------:R-:W-:Y:S02]  /*8bb0*/  WARPGROUP.DEPBAR.LE gsb0, 0x0 ;  /* 0x00008000000079c5 */ /* 0x000fe40000010000 */
[----:B------:R-:W-:-:S06]  /*8bc0*/  WARPGROUP.ARRIVE ;  /* 0x00000000000079c5 */ /* 0x000fcc0000000000 */
[----:B------:R-:W-:Y:S01]  /*8bd0*/  QGMMA.64x128x32.F32.E4M3.E4M3 R24, R184, gdesc[UR4], R24, gsb0 ;  /* 0x01e00004b8187df3 */ /* 0x000fe20008000818 */
[----:B------:R-:W-:Y:S01]  /*8be0*/  UIADD3 UR6, UR5, 0x400, URZ ;  /* 0x0000040005067890 */ /* 0x000fe2000fffe03f */
[----:B------:R-:W-:Y:S01]  /*8bf0*/  UMOV UR7, 0xc0000010 ;  /* 0xc000001000077882 */ /* 0x000fe20000000000 */
[----:B-1----:R-:W-:-:S01]  /*8c00*/  FADD.FTZ R3, R3, R4 ;  /* 0x0000000403037221 */ /* 0x002fc20000010000 */
[----:B----4-:R-:W-:-:S04]  /*8c10*/  FADD.FTZ R7, R7, R6 ;  /* 0x0000000607077221 */ /* 0x010fc80000010000 */
[----:B0-----:R-:W0:Y:S04]  /*8c20*/  SHFL.BFLY PT, R0, R3, 0x1, 0x1f ;  /* 0x0c201f0003007f89 */ /* 0x001e2800000e0000 */
[----:B--2---:R-:W1:Y:S01]  /*8c30*/  SHFL.BFLY PT, R8, R7, 0x1, 0x1f ;  /* 0x0c201f0007087f89 */ /* 0x004e6200000e0000 */
[----:B------:R-:W-:Y:S02]  /*8c40*/  IMAD.MOV.U32 R4, RZ, RZ, RZ ;  /* 0x000000ffff047224 */ /* 0x000fe400078e00ff */
[----:B0-----:R-:W-:Y:S01]  /*8c50*/  FADD.FTZ R13, R3, R0 ;  /* 0x00000000030d7221 */ /* 0x001fe20000010000 */
[----:B-1----:R-:W-:-:S04]  /*8c60*/  FADD.FTZ R14, R7, R8 ;  /* 0x00000008070e7221 */ /* 0x002fc80000010000 */
[C---:B------:R-:W-:Y:S01]  /*8c70*/  FSETP.NE.FTZ.AND P1, PT, R13.reuse, RZ, PT ;  /* 0x000000ff0d00720b */ /* 0x040fe20003f35000 */
[----:B------:R-:W-:Y:S01]  /*8c80*/  FMUL.FTZ R15, R13, 0.00390625 ;  /* 0x3b8000000d0f7820 */ /* 0x000fe20000410000 */
[----:B------:R-:W-:-:S04]  /*8c90*/  FMUL.FTZ R20, R14, 0.00390625 ;  /* 0x3b8000000e147820 */ /* 0x000fc80000410000 */
[----:B------:R-:W-:Y:S02]  /*8ca0*/  FSETP.NE.FTZ.AND P2, PT, R15, RZ, PT ;  /* 0x000000ff0f00720b */ /* 0x000fe40003f55000 */
[----:B------:R-:W-:-:S05]  /*8cb0*/  FSETP.NE.FTZ.AND P3, PT, R20, RZ, PT ;  /* 0x000000ff1400720b */ /* 0x000fca0003f75000 */
[----:B------:R-:W-:Y:S01]  /*8cc0*/  @P1 MUFU.RCP R4, R13 ;  /* 0x0000000d00041308 */ /* 0x000fe20000001000 */
[----:B------:R-:W-:Y:S01]  /*8cd0*/  FSETP.NE.FTZ.AND P1, PT, R14, RZ, PT ;  /* 0x000000ff0e00720b */ /* 0x000fe20003f35000 */
[----:B------:R-:W-:Y:S01]  /*8ce0*/  IMAD.MOV.U32 R8, RZ, RZ, RZ ;  /* 0x000000ffff087224 */ /* 0x000fe200078e00ff */
[----:B------:R-:W-:Y:S02]  /*8cf0*/  WARPGROUP.DEPBAR.LE gsb0, 0x0 ;  /* 0x00008000000079c5 */ /* 0x000fe40000010000 */
[----:B------:R-:W-:-:S06]  /*8d00*/  WARPGROUP.ARRIVE ;  /* 0x00000000000079c5 */ /* 0x000fcc0000000000 */
[----:B------:R-:W-:Y:S01]  /*8d10*/  QGMMA.64x128x32.F32.E4M3.E4M3 R24, R188, gdesc[UR4], R24, gsb0 ;  /* 0x01e00004bc187df3 */ /* 0x000fe20008000818 */
[----:B------:R-:W0:Y:S08]  /*8d20*/  @P3 MUFU.LG2 R9, R20 ;  /* 0x0000001400093308 */ /* 0x000e300000000c00 */
[----:B------:R-:W1:Y:S08]  /*8d30*/  @P2 MUFU.LG2 R6, R15 ;  /* 0x0000000f00062308 */ /* 0x000e700000000c00 */
[----:B------:R-:W2:Y:S01]  /*8d40*/  @P1 MUFU.RCP R8, R14 ;  /* 0x0000000e00081308 */ /* 0x000ea20000001000 */
[----:B------:R-:W-:Y:S01]  /*8d50*/  @P3 FMUL.FTZ R88, R11, 0.69314718246459960938 ;  /* 0x3f3172180b583820 */ /* 0x000fe20000410000 */
[----:B0-----:R-:W-:Y:S01]  /*8d60*/  @P3 FMUL.FTZ R9, R9, 0.69314718246459960938 ;  /* 0x3f31721809093820 */ /* 0x001fe20000410000 */
[----:B------:R-:W-:Y:S01]  /*8d70*/  @P2 FMUL.FTZ R7, R11, 0.69314718246459960938 ;  /* 0x3f3172180b072820 */ /* 0x000fe20000410000 */
[----:B------:R-:W-:-:S02]  /*8d80*/  IMAD.MOV.U32 R0, RZ, RZ, -0x800000 ;  /* 0xff800000ff007424 */ /* 0x000fc400078e00ff */
[----:B---3--:R-:W-:Y:S01]  /*8d90*/  FMUL.FTZ R11, R4, R5 ;  /* 0x00000005040b7220 */ /* 0x008fe20000410000 */
[----:B------:R-:W-:Y:S02]  /*8da0*/  IMAD.MOV.U32 R3, RZ, RZ, -0x800000 ;  /* 0xff800000ff037424 */ /* 0x000fe400078e00ff */
[----:B-1----:R-:W-:Y:S01]  /*8db0*/  @P2 FMUL.FTZ R6, R6, 0.69314718246459960938 ;  /* 0x3f31721806062820 */ /* 0x002fe20000410000 */
[----:B------:R-:W-:-:S03]  /*8dc0*/  @P3 FFMA.FTZ R0, R88, R10, R9 ;  /* 0x0000000a58003223 */ /* 0x000fc60000010009 */
[----:B------:R-:W-:Y:S01]  /*8dd0*/  @P2 FFMA.FTZ R3, R7, R12, R6 ;  /* 0x0000000c07032223 */ /* 0x000fe20000010006 */
[----:B--2---:R-:W-:Y:S01]  /*8de0*/  FMUL.FTZ R88, R8, R5 ;  /* 0x0000000508587220 */ /* 0x004fe20000410000 */
[----:B------:R-:W-:Y:S02]  /*8df0*/  WARPGROUP.DEPBAR.LE gsb0, 0x0 ;  /* 0x00008000000079c5 */ /* 0x000fe40000010000 */
[----:B------:R-:W-:Y:S05]  /*8e00*/  @!P0 BRA `(.L_x_30) ;  /* 0x0000000000048947 */ /* 0x000fea0003800000 */
[----:B------:R-:W-:Y:S01]  /*8e10*/  BPT.TRAP 0x1 ;  /* 0x000000040000795c */ /* 0x000fe20000300000 */
.L_x_30:
[----:B------:R-:W0:Y:S01]  /*8e20*/  S2R R89, SR_TID.X ;  /* 0x0000000000597919 */ /* 0x000e220000002100 */
[----:B------:R-:W-:Y:S01]  /*8e30*/  ULDC.64 UR6, c[0x4][0x40] ;  /* 0x0100100000067ab9 */ /* 0x000fe20000000a00 */
[----:B------:R-:W1:Y:S01]  /*8e40*/  S2UR UR5, SR_SWINHI ;  /* 0x00000000000579c3 */ /* 0x000e620000002f00 */
        /* <DEDUP_REMOVED lines=10> */
[----:B------:R-:W-:Y:S01]  /*8ef0*/  FMUL.FTZ R15, R38, R88 ;  /* 0x00000058260f7220 */ /* 0x000fe20000410000 */
[----:B------:R-:W-:Y:S01]  /*8f00*/  ULDC.64 UR8, c[0x0][0xb90] ;  /* 0x0002e40000087ab9 */ /* 0x000fe20000000a00 */
[----:B------:R-:W-:Y:S01]  /*8f10*/  USHF.R.S32.HI UR14, URZ, 0x1f, UR40 ;  /* 0x0000001f3f0e7899 */ /* 0x000fe20008011428 */
[----:B------:R-:W-:Y:S01]  /*8f20*/  ULDC.64 UR10, c[0x0][0xb98] ;  /* 0x0002e600000a7ab9 */ /* 0x000fe20000000a00 */
[----:B0-----:R-:W-:-:S05]  /*8f30*/  IMAD.SHL.U32 R4, R89, 0x4, RZ ;  /* 0x0000000459047824 */ /* 0x001fca00078e00ff */
[----:B------:R-:W-:-:S04]  /*8f40*/  LOP3.LUT R4, R4, 0xc, RZ, 0xc0, !PT ;  /* 0x0000000c04047812 */ /* 0x000fc800078ec0ff */
[----:B------:R-:W-:-:S04]  /*8f50*/  IADD3 R4, P0, R4, UR6, RZ ;  /* 0x0000000604047c10 */ /* 0x000fc8000ff1e0ff */
[----:B------:R-:W-:-:S05]  /*8f60*/  IADD3.X R5, RZ, UR7, RZ, P0, !PT ;  /* 0x00000007ff057c10 */ /* 0x000fca00087fe4ff */
[----:B------:R0:W2:Y:S01]  /*8f70*/  LDG.E.CONSTANT R4, desc[UR48][R4.64] ;  /* 0x0000003004047981 */ /* 0x0000a2000c1e9900 */
        /* <DEDUP_REMOVED lines=9> */
[-C--:B0-----:R-:W-:Y:S01]  /*9010*/  FMUL.FTZ R5, R30, R88.reuse ;  /* 0x000000581e057220 */ /* 0x081fe20000410000 */
        /* <DEDUP_REMOVED lines=8> */
[----:B------:R-:W-:Y:S01]  /*90a0*/  F2FP.BF16.F32.PACK_AB R6, R6, R7 ;  /* 0x000000070606723e */ /* 0x000fe200000010ff */
[-C--:B------:R-:W-:Y:S01]  /*90b0*/  FMUL.FTZ R44, R60, R11.reuse ;  /* 0x0000000b3c2c7220 */ /* 0x080fe20000410000 */
[-C--:B------:R-:W-:Y:S01]  /*90c0*/  FMUL.FTZ R52, R68, R11.reuse ;  /* 0x0000000b44347220 */ /* 0x080fe20000410000 */
[-C--:B------:R-:W-:Y:S01]  /*90d0*/  FMUL.FTZ R53, R64, R11.reuse ;  /* 0x0000000b40357220 */ /* 0x080fe20000410000 */
[-C--:B------:R-:W-:Y:S01]  /*90e0*/  FMUL.FTZ R56, R69, R11.reuse ;  /* 0x0000000b45387220 */ /* 0x080fe20000410000 */
[-C--:B------:R-:W-:Y:S01]  /*90f0*/  FMUL.FTZ R61, R72, R11.reuse ;  /* 0x0000000b483d7220 */ /* 0x080fe20000410000 */
[-C--:B------:R-:W-:Y:S01]  /*9100*/  FMUL.FTZ R65, R73, R11.reuse ;  /* 0x0000000b49417220 */ /* 0x080fe20000410000 */
[----:B------:R-:W-:Y:S01]  /*9110*/  LOP3.LUT P0, R7, R89, 0x3, RZ, 0xc0, !PT ;  /* 0x0000000359077812 */ /* 0x000fe2000780c0ff */
        /* <DEDUP_REMOVED lines=11> */
[----:B------:R-:W-:Y:S01]  /*91d0*/  FMUL.FTZ R35, R54, R88 ;  /* 0x0000005836237220 */ /* 0x000fe20000410000 */
[----:B------:R-:W-:Y:S01]  /*91e0*/  F2FP.BF16.F32.PACK_AB R5, R5, R8 ;  /* 0x000000080505723e */ /* 0x000fe200000010ff */
[----:B------:R-:W-:Y:S01]  /*91f0*/  UMOV UR6, UR39 ;  /* 0x0000002700067c82 */ /* 0x000fe20008000000 */
[----:B-1----:R-:W-:Y:S01]  /*9200*/  UMOV UR7, UR5 ;  /* 0x0000000500077c82 */ /* 0x002fe20008000000 */
[-C--:B------:R-:W-:Y:S01]  /*9210*/  FMUL.FTZ R38, R50, R88.reuse ;  /* 0x0000005832267220 */ /* 0x080fe20000410000 */
[-C--:B------:R-:W-:Y:S01]  /*9220*/  FMUL.FTZ R39, R55, R88.reuse ;  /* 0x0000005837277220 */ /* 0x080fe20000410000 */
[-C--:B------:R-:W-:Y:S01]  /*9230*/  FMUL.FTZ R42, R51, R88.reuse ;  /* 0x00000058332a7220 */ /* 0x080fe20000410000 */
[-C--:B------:R-:W-:Y:S01]  /*9240*/  FMUL.FTZ R47, R63, R88.reuse ;  /* 0x000000583f2f7220 */ /* 0x080fe20000410000 */
[----:B------:R-:W-:Y:S01]  /*9250*/  FMUL.FTZ R54, R66, R88 ;  /* 0x0000005842367220 */ /* 0x000fe20000410000 */
[----:B------:R-:W-:Y:S01]  /*9260*/  F2FP.BF16.F32.PACK_AB R9, R9, R10 ;  /* 0x0000000a0909723e */ /* 0x000fe200000010ff */
[----:B------:R-:W-:Y:S01]  /*9270*/  FMUL.FTZ R63, R79, R88 ;  /* 0x000000584f3f7220 */ /* 0x000fe20000410000 */
[----:B------:R-:W-:Y:S01]  /*9280*/  F2FP.BF16.F32.PACK_AB R8, R25, R26 ;  /* 0x0000001a1908723e */ /* 0x000fe200000010ff */
[----:B------:R-:W-:Y:S01]  /*9290*/  FMUL.FTZ R66, R75, R88 ;  /* 0x000000584b427220 */ /* 0x000fe20000410000 */
[----:B------:R-:W-:Y:S01]  /*92a0*/  F2FP.BF16.F32.PACK_AB R30, R27, R30 ;  /* 0x0000001e1b1e723e */ /* 0x000fe200000010ff */
[----:B------:R-:W-:Y:S01]  /*92b0*/  IMAD.U32 R26, RZ, RZ, UR6 ;  /* 0x00000006ff1a7e24 */ /* 0x000fe2000f8e00ff */
[----:B------:R-:W-:Y:S01]  /*92c0*/  ISETP.EQ.OR P0, PT, R7, 0x3, !P0 ;  /* 0x000000030700780c */ /* 0x000fe20004702670 */
[----:B------:R-:W-:Y:S01]  /*92d0*/  IMAD.U32 R27, RZ, RZ, UR7 ;  /* 0x00000007ff1b7e24 */ /* 0x000fe2000f8e00ff */
[----:B------:R-:W-:Y:S01]  /*92e0*/  F2FP.BF16.F32.PACK_AB R44, R44, R45 ;  /* 0x0000002d2c2c723e */ /* 0x000fe200000010ff */
[----:B------:R-:W-:Y:S01]  /*92f0*/  FMUL.FTZ R50, R59, R88 ;  /* 0x000000583b327220 */ /* 0x000fe20000410000 */
[----:B------:R-:W-:Y:S01]  /*9300*/  F2FP.BF16.F32.PACK_AB R43, R43, R46 ;  /* 0x0000002e2b2b723e */ /* 0x000fe200000010ff */
[-C--:B------:R-:W-:Y:S01]  /*9310*/  FMUL.FTZ R59, R78, R88.reuse ;  /* 0x000000584e3b7220 */ /* 0x080fe20000410000 */
[----:B------:R-:W-:Y:S01]  /*9320*/  F2FP.BF16.F32.PACK_AB R49, R48, R49 ;  /* 0x000000313031723e */ /* 0x000fe200000010ff */
[-C--:B------:R-:W-:Y:S01]  /*9330*/  FMUL.FTZ R62, R74, R88.reuse ;  /* 0x000000584a3e7220 */ /* 0x080fe20000410000 */
[----:B------:R-:W-:Y:S01]  /*9340*/  F2FP.BF16.F32.PACK_AB R68, R68, R69 ;  /* 0x000000454444723e */ /* 0x000fe200000010ff */
[-C--:B------:R-:W-:Y:S01]  /*9350*/  FMUL.FTZ R51, R70, R88.reuse ;  /* 0x0000005846337220 */ /* 0x080fe20000410000 */
[----:B------:R-:W-:Y:S01]  /*9360*/  F2FP.BF16.F32.PACK_AB R73, R72, R73 ;  /* 0x000000494849723e */ /* 0x000fe200000010ff */
[-C--:B------:R-:W-:Y:S01]  /*9370*/  FMUL.FTZ R55, R71, R88.reuse ;  /* 0x0000005847377220 */ /* 0x080fe20000410000 */
[----:B------:R-:W-:Y:S01]  /*9380*/  SEL R45, R6, R9, P0 ;  /* 0x00000009062d7207 */ /* 0x000fe20000000000 */
[----:B------:R-:W-:Y:S01]  /*9390*/  FMUL.FTZ R58, R67, R88 ;  /* 0x00000058433a7220 */ /* 0x000fe20000410000 */
[----:B------:R-:W-:Y:S01]  /*93a0*/  SEL R46, R9, R6, P0 ;  /* 0x00000006092e7207 */ /* 0x000fe20000000000 */
[----:B------:R-:W-:Y:S01]  /*93b0*/  IMAD.WIDE R6, R170, 0x2, R26 ;  /* 0x00000002aa067825 */ /* 0x000fe200078e021a */
[----:B------:R-:W-:-:S03]  /*93c0*/  F2FP.BF16.F32.PACK_AB R35, R35, R38 ;  /* 0x000000262323723e */ /* 0x000fc600000010ff */
[----:B------:R-:W-:Y:S01]  /*93d0*/  FMUL.FTZ R71, R87, R88 ;  /* 0x0000005857477220 */ /* 0x000fe20000410000 */
[----:B------:R-:W-:Y:S01]  /*93e0*/  F2FP.BF16.F32.PACK_AB R42, R39, R42 ;  /* 0x0000002a272a723e */ /* 0x000fe200000010ff */
[-C--:B------:R-:W-:Y:S01]  /*93f0*/  FMUL.FTZ R67, R86, R88.reuse ;  /* 0x0000005856437220 */ /* 0x080fe20000410000 */
[----:B------:R-:W-:Y:S01]  /*9400*/  F2FP.BF16.F32.PACK_AB R52, R52, R53 ;  /* 0x000000353434723e */ /* 0x000fe200000010ff */
[-C--:B------:R-:W-:Y:S01]  /*9410*/  FMUL.FTZ R70, R82, R88.reuse ;  /* 0x0000005852467220 */ /* 0x080fe20000410000 */
[----:B------:R-:W-:Y:S01]  /*9420*/  F2FP.BF16.F32.PACK_AB R57, R56, R57 ;  /* 0x000000393839723e */ /* 0x000fe200000010ff */
[----:B------:R-:W-:Y:S01]  /*9430*/  FMUL.FTZ R74, R83, R88 ;  /* 0x00000058534a7220 */ /* 0x000fe20000410000 */
[----:B------:R-:W-:Y:S01]  /*9440*/  F2FP.BF16.F32.PACK_AB R60, R60, R61 ;  /* 0x0000003d3c3c723e */ /* 0x000fe200000010ff */
[----:B------:R-:W0:Y:S01]  /*9450*/  LDC R87, c[0x0][0xc38] ;  /* 0x00030e00ff577b82 */ /* 0x000e220000000800 */
[----:B------:R-:W-:Y:S01]  /*9460*/  F2FP.BF16.F32.PACK_AB R66, R63, R66 ;  /* 0x000000423f42723e */ /* 0x000fe200000010ff */
[----:B------:R-:W-:Y:S01]  /*9470*/  UIADD3 UR5, -UR40, URZ, URZ ;  /* 0x0000003f28057290 */ /* 0x000fe2000fffe13f */
[----:B------:R-:W-:Y:S01]  /*9480*/  F2FP.BF16.F32.PACK_AB R65, R64, R65 ;  /* 0x000000414041723e */ /* 0x000fe200000010ff */
[----:B------:R-:W-:Y:S01]  /*9490*/  ULDC UR6, c[0x0][0xc44] ;  /* 0x0003110000067ab9 */ /* 0x000fe20000000800 */
[----:B------:R-:W-:Y:S01]  /*94a0*/  SEL R61, R44, R49, P0 ;  /* 0x000000312c3d7207 */ /* 0x000fe20000000000 */
[----:B------:R-:W-:Y:S01]  /*94b0*/  UIMAD UR13, UR6, UR5, UR42 ;  /* 0x00000005060d72a4 */ /* 0x000fe2000f8e022a */
[----:B------:R-:W-:Y:S01]  /*94c0*/  SEL R63, R68, R73, P0 ;  /* 0x00000049443f7207 */ /* 0x000fe20000000000 */
[----:B------:R-:W-:Y:S01]  /*94d0*/  UIADD3 UR4, UR4, 0x29860, URZ ;  /* 0x0002986004047890 */ /* 0x000fe2000fffe03f */
[----:B------:R-:W-:Y:S01]  /*94e0*/  SEL R44, R49, R44, P0 ;  /* 0x0000002c312c7207 */ /* 0x000fe20000000000 */
[----:B------:R-:W-:Y:S01]  /*94f0*/  USHF.R.S32.HI UR12, URZ, 0x1f, UR13 ;  /* 0x0000001f3f0c7899 */ /* 0x000fe2000801140d */
[----:B------:R-:W-:Y:S01]  /*9500*/  SEL R68, R73, R68, P0 ;  /* 0x0000004449447207 */ /* 0x000fe20000000000 */
[----:B------:R-:W-:Y:S01]  /*9510*/  UPRMT UR4, UR37, 0x654, UR4 ;  /* 0x0000065425047896 */ /* 0x000fe20008000004 */
[----:B------:R-:W-:Y:S01]  /*9520*/  F2FP.BF16.F32.PACK_AB R12, R11, R12 ;  /* 0x0000000c0b0c723e */ /* 0x000fe200000010ff */
[----:B------:R-:W-:Y:S01]  /*9530*/  UIMAD UR5, UR12, UR8, URZ ;  /* 0x000000080c0572a4 */ /* 0x000fe2000f8e023f */
[----:B------:R-:W-:Y:S01]  /*9540*/  SEL R49, R52, R57, P0 ;  /* 0x0000003934317207 */ /* 0x000fe20000000000 */
[----:B------:R-:W-:Y:S01]  /*9550*/  UIMAD.WIDE.U32 UR6, UR13, UR8, URZ ;  /* 0x000000080d0672a5 */ /* 0x000fe2000f8e003f */
[----:B------:R-:W-:Y:S01]  /*9560*/  SEL R73, R35, R42, P0 ;  /* 0x0000002a23497207 */ /* 0x000fe20000000000 */
[----:B------:R-:W-:Y:S01]  /*9570*/  UIMAD UR5, UR13, UR9, UR5 ;  /* 0x000000090d0572a4 */ /* 0x000fe2000f8e0205 */
[----:B------:R-:W-:Y:S01]  /*9580*/  SEL R72, R42, R35, P0 ;  /* 0x000000232a487207 */ /* 0x000fe20000000000 */
[----:B------:R-:W-:Y:S01]  /*9590*/  UIMAD UR8, UR14, UR10, URZ ;  /* 0x0000000a0e0872a4 */ /* 0x000fe2000f8e023f */
[----:B------:R-:W-:Y:S01]  /*95a0*/  F2FP.BF16.F32.PACK_AB R15, R15, R20 ;  /* 0x000000140f0f723e */ /* 0x000fe200000010ff */
[----:B------:R-:W-:Y:S01]  /*95b0*/  SYNCS.ARRIVE.TRANS64.RED.A1T0 RZ, [UR4], RZ ;  /* 0x000000ffffff79a7 */ /* 0x000fe20008100404 */
[----:B------:R-:W-:Y:S01]  /*95c0*/  SEL R52, R57, R52, P0 ;  /* 0x0000003439347207 */ /* 0x000fe20000000000 */
[----:B------:R-:W-:Y:S01]  /*95d0*/  UIADD3 UR7, UR7, UR5, URZ ;  /* 0x0000000507077290 */ /* 0x000fe2000fffe03f */
[----:B------:R-:W-:Y:S01]  /*95e0*/  IADD3 R35, P6, R6, 0x4060, RZ ;  /* 0x0000406006237810 */ /* 0x000fe20007fde0ff */
[----:B------:R-:W-:Y:S01]  /*95f0*/  UIMAD UR8, UR40, UR11, UR8 ;  /* 0x0000000b280872a4 */ /* 0x000fe2000f8e0208 */
[----:B------:R-:W-:Y:S01]  /*9600*/  SEL R57, R60, R65, P0 ;  /* 0x000000413c397207 */ /* 0x000fe20000000000 */
[----:B------:R-:W-:Y:S01]  /*9610*/  UIMAD.WIDE.U32 UR6, UR40, UR10, UR6 ;  /* 0x0000000a280672a5 */ /* 0x000fe2000f8e0006 */
[----:B------:R-:W-:Y:S01]  /*9620*/  F2FP.BF16.F32.PACK_AB R59, R59, R62 ;  /* 0x0000003e3b3b723e */ /* 0x000fe200000010ff */
[----:B------:R-:W-:Y:S01]  /*9630*/  ULDC.64 UR4, c[0x0][0xb50] ;  /* 0x0002d40000047ab9 */ /* 0x000fe20000000a00 */
[----:B------:R-:W-:-:S02]  /*9640*/  SEL R60, R65, R60, P0 ;  /* 0x0000003c413c7207 */ /* 0x000fc40000000000 */
[----:B------:R-:W-:Y:S02]  /*9650*/  F2FP.BF16.F32.PACK_AB R31, R31, R34 ;  /* 0x000000221f1f723e */ /* 0x000fe400000010ff */
[----:B------:R-:W-:Y:S02]  /*9660*/  SEL R65, R5, R12, P0 ;  /* 0x0000000c05417207 */ /* 0x000fe40000000000 */
[----:B------:R-:W-:Y:S01]  /*9670*/  SEL R62, R12, R5, P0 ;  /* 0x000000050c3e7207 */ /* 0x000fe20000000000 */
[----:B------:R-:W-:Y:S01]  /*9680*/  IMAD R5, R18, 0x40, R2 ;  /* 0x0000004012057824 */ /* 0x000fe200078e0202 */
[----:B------:R-:W-:Y:S02]  /*9690*/  SEL R69, R15, R8, P0 ;  /* 0x000000080f457207 */ /* 0x000fe40000000000 */
[----:B------:R-:W-:Y:S01]  /*96a0*/  SEL R64, R8, R15, P0 ;  /* 0x0000000f08407207 */ /* 0x000fe20000000000 */
[----:B------:R-:W-:Y:S01]  /*96b0*/  IMAD.WIDE R26, R5, 0x2, R26 ;  /* 0x00000002051a7825 */ /* 0x000fe200078e021a */
[----:B------:R-:W-:-:S02]  /*96c0*/  LOP3.LUT R34, R35, 0x380, RZ, 0xc0, !PT ;  /* 0x0000038023227812 */ /* 0x000fc400078ec0ff */
[----:B------:R-:W-:Y:S02]  /*96d0*/  IADD3 R8, P2, R6, 0x20, RZ ;  /* 0x0000002006087810 */ /* 0x000fe40007f5e0ff */
[----:B------:R-:W-:Y:S02]  /*96e0*/  SHF.R.U64 R34, R34, 0x3, RZ ;  /* 0x0000000322227819 */ /* 0x000fe400000012ff */
[----:B------:R-:W-:Y:S02]  /*96f0*/  LOP3.LUT R5, R8, 0x380, RZ, 0xc0, !PT ;  /* 0x0000038008057812 */ /* 0x000fe400078ec0ff */
[----:B------:R-:W-:Y:S01]  /*9700*/  LOP3.LUT R34, R34, R35, RZ, 0x3c, !PT ;  /* 0x0000002322227212 */ /* 0x000fe200078e3cff */
[----:B------:R-:W-:Y:S01]  /*9710*/  IMAD.X R35, RZ, RZ, R7, P6 ;  /* 0x000000ffff237224 */ /* 0x000fe200030e0607 */
[----:B------:R-:W-:Y:S02]  /*9720*/  SHF.R.U64 R5, R5, 0x3, RZ ;  /* 0x0000000305057819 */ /* 0x000fe400000012ff */
[----:B------:R-:W-:-:S02]  /*9730*/  IADD3 R10, P6, R6, 0x40, RZ ;  /* 0x00000040060a7810 */ /* 0x000fc40007fde0ff */
[----:B------:R-:W-:Y:S02]  /*9740*/  F2FP.BF16.F32.PACK_AB R33, R32, R33 ;  /* 0x000000212021723e */ /* 0x000fe400000010ff */
[----:B------:R-:W-:Y:S02]  /*9750*/  LOP3.LUT R32, R5, R8, RZ, 0x3c, !PT ;  /* 0x0000000805207212 */ /* 0x000fe400078e3cff */
[----:B------:R-:W-:Y:S02]  /*9760*/  LOP3.LUT R5, R10, 0x380, RZ, 0xc0, !PT ;  /* 0x000003800a057812 */ /* 0x000fe400078ec0ff */
[----:B------:R-:W-:Y:S01]  /*9770*/  F2FP.BF16.F32.PACK_AB R28, R28, R29 ;  /* 0x0000001d1c1c723e */ /* 0x000fe200000010ff */
[----:B------:R-:W-:Y:S01]  /*9780*/  IMAD.X R29, RZ, RZ, R7, P6 ;  /* 0x000000ffff1d7224 */ /* 0x000fe200030e0607 */
[----:B------:R-:W-:Y:S02]  /*9790*/  SHF.R.U64 R5, R5, 0x3, RZ ;  /* 0x0000000305057819 */ /* 0x000fe400000012ff */
[----:B------:R-:W-:-:S02]  /*97a0*/  F2FP.BF16.F32.PACK_AB R51, R51, R54 ;  /* 0x000000363333723e */ /* 0x000fc400000010ff */
[----:B------:R-:W-:Y:S02]  /*97b0*/  SEL R53, R28, R33, P0 ;  /* 0x000000211c357207 */ /* 0x000fe40000000000 */
[----:B------:R-:W-:Y:S01]  /*97c0*/  SEL R54, R33, R28, P0 ;  /* 0x0000001c21367207 */ /* 0x000fe20000000000 */
[----:B------:R-:W-:Y:S01]  /*97d0*/  IMAD.X R33, RZ, RZ, R7, P2 ;  /* 0x000000ffff217224 */ /* 0x000fe200010e0607 */
[----:B------:R-:W-:Y:S02]  /*97e0*/  LOP3.LUT R28, R5, R10, RZ, 0x3c, !PT ;  /* 0x0000000a051c7212 */ /* 0x000fe400078e3cff */
[----:B------:R-:W1:Y:S01]  /*97f0*/  LDC R5, c[0x0][0xbe8] ;  /* 0x0002fa00ff057b82 */ /* 0x000e620000000800 */
[----:B------:R-:W-:Y:S02]  /*9800*/  F2FP.BF16.F32.PACK_AB R50, R47, R50 ;  /* 0x000000322f32723e */ /* 0x000fe400000010ff */
[----:B------:R-:W-:Y:S02]  /*9810*/  F2FP.BF16.F32.PACK_AB R24, R21, R24 ;  /* 0x000000181518723e */ /* 0x000fe400000010ff */
[----:B------:R-:W-:-:S02]  /*9820*/  SEL R75, R43, R50, P0 ;  /* 0x000000322b4b7207 */ /* 0x000fc40000000000 */
[----:B------:R-:W-:Y:S02]  /*9830*/  SEL R76, R50, R43, P0 ;  /* 0x0000002b324c7207 */ /* 0x000fe40000000000 */
[----:B------:R-:W-:Y:S02]  /*9840*/  LOP3.LUT R43, R6, 0x380, RZ, 0xc0, !PT ;  /* 0x00000380062b7812 */ /* 0x000fe400078ec0ff */
[----:B------:R-:W-:Y:S02]  /*9850*/  IADD3 R21, P2, R26, 0x2000, RZ ;  /* 0x000020001a157810 */ /* 0x000fe40007f5e0ff */
[----:B------:R-:W-:Y:S02]  /*9860*/  SHF.R.U64 R43, R43, 0x3, RZ ;  /* 0x000000032b2b7819 */ /* 0x000fe400000012ff */
[----:B------:R-:W-:Y:S02]  /*9870*/  LOP3.LUT R20, R21, 0x380, RZ, 0xc0, !PT ;  /* 0x0000038015147812 */ /* 0x000fe400078ec0ff */
[----:B------:R-:W-:-:S02]  /*9880*/  IADD3 R11, P3, R6, 0x4000, RZ ;  /* 0x00004000060b7810 */ /* 0x000fc40007f7e0ff */
[----:B------:R-:W-:Y:S02]  /*9890*/  F2FP.BF16.F32.PACK_AB R13, R13, R14 ;  /* 0x0000000e0d0d723e */ /* 0x000fe400000010ff */
[C---:B------:R-:W-:Y:S02]  /*98a0*/  IADD3 R14, P5, R6.reuse, 0x4040, RZ ;  /* 0x00004040060e7810 */ /* 0x040fe40007fbe0ff */
[C---:B------:R-:W-:Y:S02]  /*98b0*/  IADD3 R12, P4, R6.reuse, 0x4020, RZ ;  /* 0x00004020060c7810 */ /* 0x040fe40007f9e0ff */
[----:B------:R-:W-:Y:S02]  /*98c0*/  IADD3 R9, P1, R6, 0x60, RZ ;  /* 0x0000006006097810 */ /* 0x000fe40007f3e0ff */
[----:B------:R-:W-:Y:S01]  /*98d0*/  LOP3.LUT R42, R43, R6, RZ, 0x3c, !PT ;  /* 0x000000062b2a7212 */ /* 0x000fe200078e3cff */
[--C-:B------:R-:W-:Y:S01]  /*98e0*/  IMAD.MOV.U32 R43, RZ, RZ, R7.reuse ;  /* 0x000000ffff2b7224 */ /* 0x100fe200078e0007 */
[----:B------:R-:W-:Y:S01]  /*98f0*/  SHF.R.U64 R20, R20, 0x3, RZ ;  /* 0x0000000314147819 */ /* 0x000fe200000012ff */
[----:B------:R-:W-:Y:S01]  /*9900*/  IMAD.X R39, RZ, RZ, R7, P4 ;  /* 0x000000ffff277224 */ /* 0x000fe200020e0607 */
[----:B------:R-:W-:-:S02]  /*9910*/  LOP3.LUT R6, R11, 0x380, RZ, 0xc0, !PT ;  /* 0x000003800b067812 */ /* 0x000fc400078ec0ff */
[----:B------:R-:W-:Y:S01]  /*9920*/  LOP3.LUT R20, R20, R21, RZ, 0x3c, !PT ;  /* 0x0000001514147212 */ /* 0x000fe200078e3cff */
[----:B------:R-:W-:Y:S01]  /*9930*/  IMAD.X R21, RZ, RZ, R27, P2 ;  /* 0x000000ffff157224 */ /* 0x000fe200010e061b */
[----:B------:R-:W-:Y:S02]  /*9940*/  SHF.R.U64 R6, R6, 0x3, RZ ;  /* 0x0000000306067819 */ /* 0x000fe400000012ff */
[----:B-1----:R-:W-:Y:S02]  /*9950*/  ISETP.NE.AND P2, PT, R5, 0x1, PT ;  /* 0x000000010500780c */ /* 0x002fe40003f45270 */
[----:B------:R-:W-:Y:S02]  /*9960*/  F2FP.BF16.F32.PACK_AB R41, R40, R41 ;  /* 0x000000292829723e */ /* 0x000fe400000010ff */
[----:B------:R-:W-:Y:S02]  /*9970*/  LOP3.LUT R40, R6, R11, RZ, 0x3c, !PT ;  /* 0x0000000b06287212 */ /* 0x000fe400078e3cff */
[----:B------:R-:W-:-:S02]  /*9980*/  LOP3.LUT R6, R9, 0x380, RZ, 0xc0, !PT ;  /* 0x0000038009067812 */ /* 0x000fc400078ec0ff */
[----:B------:R-:W-:Y:S02]  /*9990*/  IADD3 R25, P6, R26, 0x1000, RZ ;  /* 0x000010001a197810 */ /* 0x000fe40007fde0ff */
[----:B------:R-:W-:Y:S02]  /*99a0*/  SHF.R.U64 R6, R6, 0x3, RZ ;  /* 0x0000000306067819 */ /* 0x000fe400000012ff */
[----:B------:R-:W-:Y:S02]  /*99b0*/  F2FP.BF16.F32.PACK_AB R67, R67, R70 ;  /* 0x000000464343723e */ /* 0x000fe400000010ff */
[----:B------:R-:W-:Y:S02]  /*99c0*/  F2FP.BF16.F32.PACK_AB R74, R71, R74 ;  /* 0x0000004a474a723e */ /* 0x000fe400000010ff */
[----:B------:R-:W-:Y:S02]  /*99d0*/  SEL R71, R30, R31, P0 ;  /* 0x0000001f1e477207 */ /* 0x000fe40000000000 */
[----:B------:R-:W-:Y:S01]  /*99e0*/  SEL R70, R31, R30, P0 ;  /* 0x0000001e1f467207 */ /* 0x000fe20000000000 */
[----:B------:R-:W-:Y:S01]  /*99f0*/  IMAD.X R31, RZ, RZ, R7, P1 ;  /* 0x000000ffff1f7224 */ /* 0x000fe200008e0607 */
[----:B------:R-:W-:-:S02]  /*9a00*/  SEL R47, R13, R24, P0 ;  /* 0x000000180d2f7207 */ /* 0x000fc40000000000 */
[----:B------:R-:W-:Y:S02]  /*9a10*/  SEL R48, R24, R13, P0 ;  /* 0x0000000d18307207 */ /* 0x000fe40000000000 */
[----:B------:R-:W-:Y:S02]  /*9a20*/  LOP3.LUT R30, R6, R9, RZ, 0x3c, !PT ;  /* 0x00000009061e7212 */ /* 0x000fe400078e3cff */
[----:B------:R-:W-:Y:S01]  /*9a30*/  MOV R79, R34 ;  /* 0x00000022004f7202 */ /* 0x000fe20000000f00 */
[----:B------:R-:W-:Y:S01]  /*9a40*/  IMAD R34, RZ, RZ, -UR42 ;  /* 0x8000002aff227e24 */ /* 0x000fe2000f8e02ff */
[----:B------:R-:W-:Y:S01]  /*9a50*/  F2FP.BF16.F32.PACK_AB R58, R55, R58 ;  /* 0x0000003a373a723e */ /* 0x000fe200000010ff */
[----:B------:R-:W1:Y:S01]  /*9a60*/  @P2 LDC R35, c[0x0][0xbec] ;  /* 0x0002fb00ff232b82 */ /* 0x000e620000000800 */
[----:B------:R-:W-:Y:S01]  /*9a70*/  LOP3.LUT R24, R25, 0x380, RZ, 0xc0, !PT ;  /* 0x0000038019187812 */ /* 0x000fe200078ec0ff */
[----:B0-----:R-:W-:Y:S01]  /*9a80*/  IMAD R87, R87, R34, UR41 ;  /* 0x0000002957577e24 */ /* 0x001fe2000f8e0222 */
[----:B------:R-:W-:Y:S01]  /*9a90*/  SEL R77, R51, R58, P0 ;  /* 0x0000003a334d7207 */ /* 0x000fe20000000000 */
[----:B------:R-:W-:Y:S01]  /*9aa0*/  IMAD.U32 R34, RZ, RZ, UR8 ;  /* 0x00000008ff227e24 */ /* 0x000fe2000f8e00ff */
[----:B------:R-:W-:Y:S01]  /*9ab0*/  SHF.R.U64 R24, R24, 0x3, RZ ;  /* 0x0000000318187819 */ /* 0x000fe200000012ff */
[----:B------:R-:W-:Y:S01]  /*9ac0*/  ULDC.64 UR8, c[0x0][0xae8] ;  /* 0x0002ba0000087ab9 */ /* 0x000fe20000000a00 */
[----:B------:R-:W-:-:S02]  /*9ad0*/  MOV R84, R30 ;  /* 0x0000001e00547202 */ /* 0x000fc40000000f00 */
[----:B------:R-:W-:Y:S01]  /*9ae0*/  SEL R58, R58, R51, P0 ;  /* 0x000000333a3a7207 */ /* 0x000fe20000000000 */
[----:B------:R-:W0:Y:S01]  /*9af0*/  @P2 LDC R30, c[0x0][0xbf0] ;  /* 0x0002fc00ff1e2b82 */ /* 0x000e220000000800 */
[----:B------:R-:W-:Y:S02]  /*9b00*/  SEL R51, R59, R66, P0 ;  /* 0x000000423b337207 */ /* 0x000fe40000000000 */
[----:B------:R-:W-:Y:S02]  /*9b10*/  SEL R66, R66, R59, P0 ;  /* 0x0000003b42427207 */ /* 0x000fe40000000000 */
[----:B------:R-:W-:Y:S02]  /*9b20*/  SEL R59, R67, R74, P0 ;  /* 0x0000004a433b7207 */ /* 0x000fe40000000000 */
[----:B------:R-:W-:Y:S01]  /*9b30*/  LOP3.LUT R24, R24, R25, RZ, 0x3c, !PT ;  /* 0x0000001918187212 */ /* 0x000fe200078e3cff */
[----:B------:R-:W-:Y:S01]  /*9b40*/  IMAD.X R25, RZ, RZ, R27, P6 ;  /* 0x000000ffff197224 */ /* 0x000fe200030e061b */
[----:B------:R-:W-:-:S02]  /*9b50*/  SEL R74, R74, R67, P0 ;  /* 0x000000434a4a7207 */ /* 0x000fc40000000000 */
[----:B------:R-:W-:Y:S02]  /*9b60*/  IADD3 R67, P6, R26, 0x7000, RZ ;  /* 0x000070001a437810 */ /* 0x000fe40007fde0ff */
[----:B------:R-:W-:Y:S02]  /*9b70*/  MOV R85, R42 ;  /* 0x0000002a00557202 */ /* 0x000fe40000000f00 */
[----:B------:R-:W-:Y:S02]  /*9b80*/  LOP3.LUT R6, R67, 0x380, RZ, 0xc0, !PT ;  /* 0x0000038043067812 */ /* 0x000fe400078ec0ff */
[----:B------:R-:W-:Y:S01]  /*9b90*/  MOV R42, R32 ;  /* 0x00000020002a7202 */ /* 0x000fe20000000f00 */
[----:B------:R-:W-:Y:S01]  /*9ba0*/  IMAD R32, R87, 0x80, R169 ;  /* 0x0000008057207824 */ /* 0x000fe200078e02a9 */
[----:B------:R-:W-:Y:S02]  /*9bb0*/  SHF.R.U64 R6, R6, 0x3, RZ ;  /* 0x0000000306067819 */ /* 0x000fe400000012ff */
[----:B------:R-:W-:-:S02]  /*9bc0*/  LOP3.LUT R13, R14, 0x380, RZ, 0xc0, !PT ;  /* 0x000003800e0d7812 */ /* 0x000fc400078ec0ff */
[----:B------:R-:W-:Y:S02]  /*9bd0*/  LOP3.LUT R6, R6, R67, RZ, 0x3c, !PT ;  /* 0x0000004306067212 */ /* 0x000fe400078e3cff */
[----:B------:R-:W-:Y:S01]  /*9be0*/  MOV R67, R28 ;  /* 0x0000001c00437202 */ /* 0x000fe20000000f00 */
[----:B-1----:R-:W-:Y:S01]  /*9bf0*/  @P2 IMAD.HI.U32 R29, R32, R35, RZ ;  /* 0x00000023201d2227 */ /* 0x002fe200078e00ff */
[----:B------:R-:W-:Y:S02]  /*9c00*/  F2FP.BF16.F32.PACK_AB R36, R36, R37 ;  /* 0x000000252424723e */ /* 0x000fe400000010ff */
[----:B------:R-:W-:Y:S01]  /*9c10*/  SHF.R.U64 R13, R13, 0x3, RZ ;  /* 0x000000030d0d7819 */ /* 0x000fe200000012ff */
[----:B------:R-:W-:Y:S01]  /*9c20*/  IMAD.X R37, RZ, RZ, R7, P5 ;  /* 0x000000ffff257224 */ /* 0x000fe200028e0607 */
[----:B------:R-:W-:Y:S02]  /*9c30*/  IADD3 R15, P1, R26, 0x3000, RZ ;  /* 0x000030001a0f7810 */ /* 0x000fe40007f3e0ff */
[----:B------:R-:W-:-:S02]  /*9c40*/  MOV R28, R32 ;  /* 0x00000020001c7202 */ /* 0x000fc40000000f00 */
[----:B------:R-:W-:Y:S02]  /*9c50*/  SEL R55, R36, R41, P0 ;  /* 0x0000002924377207 */ /* 0x000fe40000000000 */
[----:B------:R-:W-:Y:S02]  /*9c60*/  SEL R56, R41, R36, P0 ;  /* 0x0000002429387207 */ /* 0x000fe40000000000 */
[----:B0-----:R-:W-:Y:S02]  /*9c70*/  @P2 SHF.R.U32.HI R28, RZ, R30, R29 ;  /* 0x0000001eff1c2219 */ /* 0x001fe4000001161d */
[----:B------:R-:W-:Y:S02]  /*9c80*/  LOP3.LUT R36, R13, R14, RZ, 0x3c, !PT ;  /* 0x0000000e0d247212 */ /* 0x000fe400078e3cff */
[----:B------:R-:W-:Y:S01]  /*9c90*/  LOP3.LUT R14, R15, 0x380, RZ, 0xc0, !PT ;  /* 0x000003800f0e7812 */ /* 0x000fe200078ec0ff */
[----:B------:R-:W-:Y:S01]  /*9ca0*/  IMAD.MOV R30, RZ, RZ, -R28 ;  /* 0x000000ffff1e7224 */ /* 0x000fe200078e0a1c */
[----:B------:R-:W-:-:S02]  /*9cb0*/  IADD3.X R41, RZ, R7, RZ, P3, !PT ;  /* 0x00000007ff297210 */ /* 0x000fc40001ffe4ff */
[----:B------:R-:W-:Y:S02]  /*9cc0*/  SHF.R.U64 R14, R14, 0x3, RZ ;  /* 0x000000030e0e7819 */ /* 0x000fe400000012ff */
[----:B------:R-:W-:Y:S01]  /*9cd0*/  MOV R81, R36 ;  /* 0x0000002400517202 */ /* 0x000fe20000000f00 */
[----:B------:R-:W-:Y:S01]  /*9ce0*/  IMAD R37, R5, R30, R32 ;  /* 0x0000001e05257224 */ /* 0x000fe200078e0220 */
[----:B------:R-:W-:Y:S02]  /*9cf0*/  LOP3.LUT R14, R14, R15, RZ, 0x3c, !PT ;  /* 0x0000000f0e0e7212 */ /* 0x000fe400078e3cff */
[----:B------:R-:W-:Y:S02]  /*9d00*/  IADD3.X R15, RZ, R27, RZ, P1, !PT ;  /* 0x0000001bff0f7210 */ /* 0x000fe40000ffe4ff */
[----:B------:R-:W-:Y:S02]  /*9d10*/  MOV R83, R40 ;  /* 0x0000002800537202 */ /* 0x000fe40000000f00 */
[----:B------:R-:W-:-:S02]  /*9d20*/  LOP3.LUT R7, R12, 0x380, RZ, 0xc0, !PT ;  /* 0x000003800c077812 */ /* 0x000fc400078ec0ff */
[----:B------:R-:W-:Y:S02]  /*9d30*/  SHF.R.S32.HI R29, RZ, 0x1f, R28 ;  /* 0x0000001fff1d7819 */ /* 0x000fe4000001141c */
[----:B------:R-:W-:Y:S02]  /*9d40*/  IADD3 R40, P1, R28, UR6, RZ ;  /* 0x000000061c287c10 */ /* 0x000fe4000ff3e0ff */
[C---:B------:R-:W-:Y:S02]  /*9d50*/  IADD3 R11, P4, R26.reuse, 0x5000, RZ ;  /* 0x000050001a0b7810 */ /* 0x040fe40007f9e0ff */
[----:B------:R-:W-:Y:S02]  /*9d60*/  SHF.R.S32.HI R36, RZ, 0x1f, R37 ;  /* 0x0000001fff247819 */ /* 0x000fe40000011425 */
[----:B------:R-:W-:Y:S02]  /*9d70*/  SHF.R.U64 R7, R7, 0x3, RZ ;  /* 0x0000000307077819 */ /* 0x000fe400000012ff */
[----:B------:R-:W-:Y:S01]  /*9d80*/  IADD3.X R41, R29, UR7, R34, P1, !PT ;  /* 0x000000071d297c10 */ /* 0x000fe20008ffe422 */
[----:B------:R-:W-:Y:S01]  /*9d90*/  ULDC.64 UR6, c[0x0][0xb88] ;  /* 0x0002e20000067ab9 */ /* 0x000fe20000000a00 */
[----:B------:R-:W-:Y:S01]  /*9da0*/  IADD3 R13, P3, R26, 0x4000, RZ ;  /* 0x000040001a0d7810 */ /* 0x000fe20007f7e0ff */
[----:B--2---:R-:W-:Y:S01]  /*9db0*/  SHFL.IDX PT, R45, R45, R4, 0x1c1f ;  /* 0x001c1f042d2d7589 */ /* 0x004fe200000e0000 */
[----:B------:R-:W-:Y:S01]  /*9dc0*/  LOP3.LUT R33, R4, 0x2, RZ, 0x3c, !PT ;  /* 0x0000000204217812 */ /* 0x000fe200078e3cff */
[----:B------:R-:W-:Y:S01]  /*9dd0*/  IMAD R36, R36, UR6, RZ ;  /* 0x0000000624247c24 */ /* 0x000fe2000f8e02ff */
[----:B------:R-:W-:Y:S01]  /*9de0*/  LOP3.LUT R10, R11, 0x380, RZ, 0xc0, !PT ;  /* 0x000003800b0a7812 */ /* 0x000fe200078ec0ff */
[----:B------:R-:W-:Y:S01]  /*9df0*/  SHFL.IDX PT, R65, R65, R4, 0x1c1f ;  /* 0x001c1f0441417589 */ /* 0x000fe200000e0000 */
[----:B------:R-:W-:Y:S01]  /*9e00*/  LOP3.LUT R38, R7, R12, RZ, 0x3c, !PT ;  /* 0x0000000c07267212 */ /* 0x000fe200078e3cff */
[----:B------:R-:W-:Y:S01]  /*9e10*/  IMAD.WIDE.U32 R40, R37, UR6, R40 ;  /* 0x0000000625287c25 */ /* 0x000fe2000f8e0028 */
[----:B------:R-:W-:Y:S01]  /*9e20*/  LOP3.LUT R12, R13, 0x380, RZ, 0xc0, !PT ;  /* 0x000003800d0c7812 */ /* 0x000fe200078ec0ff */
[----:B------:R-:W0:Y:S01]  /*9e30*/  SHFL.IDX PT, R46, R46, R33, 0x1c1f ;  /* 0x001c1f212e2e7589 */ /* 0x000e2200000e0000 */
[----:B------:R-:W-:Y:S01]  /*9e40*/  SHF.R.U64 R10, R10, 0x3, RZ ;  /* 0x000000030a0a7819 */ /* 0x000fe200000012ff */
[----:B------:R-:W-:Y:S01]  /*9e50*/  ULDC UR6, c[0x0][0xa88] ;  /* 0x0002a20000067ab9 */ /* 0x000fe20000000800 */
[----:B------:R-:W-:Y:S01]  /*9e60*/  SHF.R.U64 R12, R12, 0x3, RZ ;  /* 0x000000030c0c7819 */ /* 0x000fe200000012ff */
[----:B------:R-:W1:Y:S01]  /*9e70*/  SHFL.IDX PT, R62, R62, R33, 0x1c1f ;  /* 0x001c1f213e3e7589 */ /* 0x000e6200000e0000 */
[----:B------:R-:W-:Y:S01]  /*9e80*/  LOP3.LUT R10, R10, R11, RZ, 0x3c, !PT ;  /* 0x0000000b0a0a7212 */ /* 0x000fe200078e3cff */
[----:B------:R-:W-:Y:S01]  /*9e90*/  IMAD.X R11, RZ, RZ, R27, P4 ;  /* 0x000000ffff0b7224 */ /* 0x000fe200020e061b */
[----:B------:R-:W-:Y:S01]  /*9ea0*/  LOP3.LUT P1, RZ, R19, 0x3, RZ, 0xc0, !PT ;  /* 0x0000000313ff7812 */ /* 0x000fe2000782c0ff */
[----:B------:R-:W-:Y:S01]  /*9eb0*/  SHFL.IDX PT, R47, R47, R4, 0x1c1f ;  /* 0x001c1f042f2f7589 */ /* 0x000fe200000e0000 */
[----:B------:R-:W-:-:S02]  /*9ec0*/  MOV R82, R38 ;  /* 0x0000002600527202 */ /* 0x000fc40000000f00 */
[----:B------:R-:W-:Y:S01]  /*9ed0*/  LOP3.LUT R12, R12, R13, RZ, 0x3c, !PT ;  /* 0x0000000d0c0c7212 */ /* 0x000fe200078e3cff */
[----:B------:R-:W-:Y:S01]  /*9ee0*/  SHFL.IDX PT, R69, R69, R4, 0x1c1f ;  /* 0x001c1f0445457589 */ /* 0x000fe200000e0000 */
[----:B------:R-:W-:Y:S01]  /*9ef0*/  IMAD.X R13, RZ, RZ, R27, P3 ;  /* 0x000000ffff0d7224 */ /* 0x000fe200018e061b */
[C---:B------:R-:W-:Y:S02]  /*9f00*/  IADD3 R9, P5, R26.reuse, 0x6000, RZ ;  /* 0x000060001a097810 */ /* 0x040fe40007fbe0ff */
[----:B------:R-:W2:Y:S01]  /*9f10*/  SHFL.IDX PT, R48, R48, R33, 0x1c1f ;  /* 0x001c1f2130307589 */ /* 0x000ea200000e0000 */
[----:B------:R-:W-:Y:S02]  /*9f20*/  LOP3.LUT R7, R26, 0x380, RZ, 0xc0, !PT ;  /* 0x000003801a077812 */ /* 0x000fe400078ec0ff */
[----:B------:R-:W-:Y:S01]  /*9f30*/  LOP3.LUT R8, R9, 0x380, RZ, 0xc0, !PT ;  /* 0x0000038009087812 */ /* 0x000fe200078ec0ff */
[----:B------:R-:W3:Y:S01]  /*9f40*/  SHFL.IDX PT, R64, R64, R33, 0x1c1f ;  /* 0x001c1f2140407589 */ /* 0x000ee200000e0000 */
[----:B------:R-:W-:-:S02]  /*9f50*/  SHF.R.U64 R7, R7, 0x3, RZ ;  /* 0x0000000307077819 */ /* 0x000fc400000012ff */
[----:B------:R-:W-:Y:S01]  /*9f60*/  SHF.R.U64 R8, R8, 0x3, RZ ;  /* 0x0000000308087819 */ /* 0x000fe200000012ff */
[----:B------:R-:W-:Y:S01]  /*9f70*/  SHFL.IDX PT, R53, R53, R4, 0x1c1f ;  /* 0x001c1f0435357589 */ /* 0x000fe200000e0000 */
[----:B0-----:R-:W-:Y:S02]  /*9f80*/  SEL R28, R45, R46, P0 ;  /* 0x0000002e2d1c7207 */ /* 0x001fe40000000000 */
[----:B------:R-:W-:Y:S01]  /*9f90*/  SEL R30, R46, R45, P0 ;  /* 0x0000002d2e1e7207 */ /* 0x000fe20000000000 */
[----:B------:R-:W-:Y:S01]  /*9fa0*/  SHFL.IDX PT, R71, R71, R4, 0x1c1f ;  /* 0x001c1f0447477589 */ /* 0x000fe200000e0000 */
[----:B-1----:R-:W-:Y:S01]  /*9fb0*/  SEL R29, R65, R62, P0 ;  /* 0x0000003e411d7207 */ /* 0x002fe20000000000 */
[----:B------:R-:W-:Y:S01]  /*9fc0*/  IMAD R45, R37, UR7, R36 ;  /* 0x00000007252d7c24 */ /* 0x000fe2000f8e0224 */
[----:B------:R-:W-:Y:S01]  /*9fd0*/  SEL R31, R62, R65, P0 ;  /* 0x000000413e1f7207 */ /* 0x000fe20000000000 */
[----:B------:R-:W-:Y:S01]  /*9fe0*/  BAR.SYNC.DEFER_BLOCKING 0x1, 0x100 ;  /* 0x0044000000007b1d */ /* 0x000fe20000010000 */
[----:B------:R-:W-:Y:S01]  /*9ff0*/  IMAD R46, R87, 0x80, R168 ;  /* 0x00000080572e7824 */ /* 0x000fe200078e02a8 */
[----:B------:R-:W-:Y:S01]  /*a000*/  LOP3.LUT R8, R8, R9, RZ, 0x3c, !PT ;  /* 0x0000000908087212 */ /* 0x000fe200078e3cff */
[--C-:B------:R-:W-:Y:S01]  /*a010*/  IMAD.X R9, RZ, RZ, R27.reuse, P5 ;  /* 0x000000ffff097224 */ /* 0x100fe200028e061b */
[----:B------:R-:W-:Y:S01]  /*a020*/  LOP3.LUT R26, R7, R26, RZ, 0x3c, !PT ;  /* 0x0000001a071a7212 */ /* 0x000fe200078e3cff */
[----:B------:R-:W-:Y:S01]  /*a030*/  IMAD.X R7, RZ, RZ, R27, P6 ;  /* 0x000000ffff077224 */ /* 0x000fe200030e061b */
[----:B------:R-:W0:Y:S01]  /*a040*/  SHFL.IDX PT, R54, R54, R33, 0x1c1f ;  /* 0x001c1f2136367589 */ /* 0x000e2200000e0000 */
[----:B--2---:R-:W-:-:S02]  /*a050*/  SEL R32, R47, R48, P0 ;  /* 0x000000302f207207 */ /* 0x004fc40000000000 */
[----:B------:R-:W-:Y:S01]  /*a060*/  SEL R34, R48, R47, P0 ;  /* 0x0000002f30227207 */ /* 0x000fe20000000000 */
[----:B------:R-:W1:Y:S01]  /*a070*/  SHFL.IDX PT, R70, R70, R33, 0x1c1f ;  /* 0x001c1f2146467589 */ /* 0x000e6200000e0000 */
[----:B---3--:R-:W-:-:S03]  /*a080*/  SEL R35, R64, R69, P0 ;  /* 0x0000004540237207 */ /* 0x008fc60000000000 */
[----:B------:R-:W-:Y:S04]  /*a090*/  SHFL.IDX PT, R55, R55, R4, 0x1c1f ;  /* 0x001c1f0437377589 */ /* 0x000fe800000e0000 */
[----:B------:R-:W-:Y:S04]  /*a0a0*/  SHFL.IDX PT, R43, R63, R4, 0x1c1f ;  /* 0x001c1f043f2b7589 */ /* 0x000fe800000e0000 */
[----:B------:R-:W-:Y:S04]  /*a0b0*/  SHFL.IDX PT, R73, R73, R4, 0x1c1f ;  /* 0x001c1f0449497589 */ /* 0x000fe800000e0000 */
[----:B------:R-:W-:Y:S04]  /*a0c0*/  SHFL.IDX PT, R56, R56, R33, 0x1c1f ;  /* 0x001c1f2138387589 */ /* 0x000fe800000e0000 */
[----:B------:R-:W2:Y:S01]  /*a0d0*/  SHFL.IDX PT, R68, R68, R33, 0x1c1f ;  /* 0x001c1f2144447589 */ /* 0x000ea200000e0000 */
[----:B0-----:R-:W-:-:S02]  /*a0e0*/  SEL R36, R53, R54, P0 ;  /* 0x0000003635247207 */ /* 0x001fc40000000000 */
[----:B------:R-:W-:Y:S01]  /*a0f0*/  SEL R38, R54, R53, P0 ;  /* 0x0000003536267207 */ /* 0x000fe20000000000 */
[----:B------:R2:W-:Y:S01]  /*a100*/  SHFL.IDX PT, R50, R72, R33, 0x1c1f ;  /* 0x001c1f2148327589 */ /* 0x0005e200000e0000 */
[----:B-1----:R-:W-:Y:S02]  /*a110*/  SEL R37, R71, R70, P0 ;  /* 0x0000004647257207 */ /* 0x002fe40000000000 */
[----:B------:R-:W-:Y:S01]  /*a120*/  SEL R39, R70, R71, P0 ;  /* 0x0000004746277207 */ /* 0x000fe20000000000 */
[----:B------:R-:W-:Y:S04]  /*a130*/  SHFL.IDX PT, R61, R61, R4, 0x1c1f ;  /* 0x001c1f043d3d7589 */ /* 0x000fe800000e0000 */
[----:B------:R-:W-:Y:S04]  /*a140*/  SHFL.IDX PT, R75, R75, R4, 0x1c1f ;  /* 0x001c1f044b4b7589 */ /* 0x000fe800000e0000 */
[----:B------:R-:W-:Y:S04]  /*a150*/  SHFL.IDX PT, R44, R44, R33, 0x1c1f ;  /* 0x001c1f212c2c7589 */ /* 0x000fe800000e0000 */
[----:B------:R-:W-:Y:S04]  /*a160*/  SHFL.IDX PT, R76, R76, R33, 0x1c1f ;  /* 0x001c1f214c4c7589 */ /* 0x000fe800000e0000 */
[----:B------:R-:W-:Y:S01]  /*a170*/  SHFL.IDX PT, R49, R49, R4, 0x1c1f ;  /* 0x001c1f0431317589 */ /* 0x000fe200000e0000 */
[----:B--2---:R-:W-:-:S03]  /*a180*/  SEL R72, R43, R68, P0 ;  /* 0x000000442b487207 */ /* 0x004fc60000000000 */
[----:B------:R-:W-:Y:S04]  /*a190*/  SHFL.IDX PT, R57, R57, R4, 0x1c1f ;  /* 0x001c1f0439397589 */ /* 0x000fe800000e0000 */
[----:B------:R-:W-:Y:S04]  /*a1a0*/  SHFL.IDX PT, R77, R77, R4, 0x1c1f ;  /* 0x001c1f044d4d7589 */ /* 0x000fe800000e0000 */
[----:B------:R-:W-:Y:S04]  /*a1b0*/  SHFL.IDX PT, R51, R51, R4, 0x1c1f ;  /* 0x001c1f0433337589 */ /* 0x000fe800000e0000 */
[----:B------:R-:W-:Y:S04]  /*a1c0*/  SHFL.IDX PT, R59, R59, R4, 0x1c1f ;  /* 0x001c1f043b3b7589 */ /* 0x000fe800000e0000 */
[----:B------:R-:W0:Y:S04]  /*a1d0*/  SHFL.IDX PT, R52, R52, R33, 0x1c1f ;  /* 0x001c1f2134347589 */ /* 0x000e2800000e0000 */
[----:B------:R-:W1:Y:S04]  /*a1e0*/  SHFL.IDX PT, R58, R58, R33, 0x1c1f ;  /* 0x001c1f213a3a7589 */ /* 0x000e6800000e0000 */
[----:B------:R-:W2:Y:S04]  /*a1f0*/  SHFL.IDX PT, R4, R60, R33, 0x1c1f ;  /* 0x001c1f213c047589 */ /* 0x000ea800000e0000 */
[----:B------:R0:W3:Y:S04]  /*a200*/  SHFL.IDX PT, R78, R66, R33, 0x1c1f ;  /* 0x001c1f21424e7589 */ /* 0x0000e800000e0000 */
[----:B------:R4:W3:Y:S04]  /*a210*/  SHFL.IDX PT, R80, R74, R33, 0x1c1f ;  /* 0x001c1f214a507589 */ /* 0x0008e800000e0000 */
[----:B------:R1:W-:Y:S01]  /*a220*/  STSM.16.M88.4 [R85], R28 ;  /* 0x0000001c55007844 */ /* 0x0003e20000000200 */
[----:B0-----:R-:W-:-:S02]  /*a230*/  SEL R66, R52, R49, P0 ;  /* 0x0000003134427207 */ /* 0x001fc40000000000 */
[----:B----4-:R-:W-:Y:S01]  /*a240*/  SEL R33, R69, R64, P0 ;  /* 0x0000004045217207 */ /* 0x010fe20000000000 */
[----:B------:R-:W-:Y:S01]  /*a250*/  IMAD R69, R5, UR6, RZ ;  /* 0x0000000605457c24 */ /* 0x000fe2000f8e02ff */
[----:B------:R-:W-:Y:S02]  /*a260*/  SEL R74, R68, R43, P0 ;  /* 0x0000002b444a7207 */ /* 0x000fe40000000000 */
[----:B------:R-:W-:Y:S01]  /*a270*/  SEL R43, R76, R75, P0 ;  /* 0x0000004b4c2b7207 */ /* 0x000fe20000000000 */
[----:B------:R0:W-:Y:S01]  /*a280*/  STSM.16.M88.4 [R42], R32 ;  /* 0x000000202a007844 */ /* 0x0001e20000000200 */
[C---:B------:R-:W-:Y:S02]  /*a290*/  ISETP.GE.OR P3, PT, R46.reuse, R69, P1 ;  /* 0x000000452e00720c */ /* 0x040fe40000f66670 */
[----:B------:R-:W-:Y:S01]  /*a2a0*/  SEL R64, R49, R52, P0 ;  /* 0x0000003431407207 */ /* 0x000fe20000000000 */
[----:B------:R4:W-:Y:S01]  /*a2b0*/  STSM.16.M88.4 [R67], R36 ;  /* 0x0000002443007844 */ /* 0x0009e20000000200 */
[----:B-1----:R-:W-:Y:S01]  /*a2c0*/  VIADD R28, R46, 0x8 ;  /* 0x000000082e1c7836 */ /* 0x002fe20000000000 */
[----:B------:R-:W-:Y:S01]  /*a2d0*/  SEL R30, R56, R55, P0 ;  /* 0x00000037381e7207 */ /* 0x000fe20000000000 */
[----:B------:R-:W-:Y:S01]  /*a2e0*/  IMAD.IADD R29, R41, 0x1, R45 ;  /* 0x00000001291d7824 */ /* 0x000fe200078e022d */
[----:B------:R-:W-:-:S02]  /*a2f0*/  SEL R31, R50, R73, P0 ;  /* 0x00000049321f7207 */ /* 0x000fc40000000000 */
[----:B------:R-:W-:Y:S02]  /*a300*/  ISETP.GE.OR P1, PT, R28, R69, P1 ;  /* 0x000000451c00720c */ /* 0x000fe40000f26670 */
[----:B------:R-:W-:Y:S02]  /*a310*/  SEL R28, R55, R56, P0 ;  /* 0x00000038371c7207 */ /* 0x000fe40000000000 */
[----:B------:R-:W-:Y:S02]  /*a320*/  SEL R41, R75, R76, P0 ;  /* 0x0000004c4b297207 */ /* 0x000fe40000000000 */
[----:B0-----:R-:W-:Y:S02]  /*a330*/  LEA R32, P4, R40, UR4, 0x2 ;  /* 0x0000000428207c11 */ /* 0x001fe4000f8810ff */
[----:B------:R-:W-:Y:S02]  /*a340*/  SEL R42, R44, R61, P0 ;  /* 0x0000003d2c2a7207 */ /* 0x000fe40000000000 */
[----:B------:R-:W-:Y:S01]  /*a350*/  LEA.HI.X R33, R40, UR5, R29, 0x2, P4 ;  /* 0x0000000528217c11 */ /* 0x000fe2000a0f141d */
[----:B------:R-:W-:Y:S01]  /*a360*/  SHFL.IDX PT, R60, R32, RZ, 0x1c1f ;  /* 0x001c1fff203c7589 */ /* 0x000fe200000e0000 */
[----:B------:R-:W-:-:S02]  /*a370*/  SEL R29, R73, R50, P0 ;  /* 0x00000032491d7207 */ /* 0x000fc40000000000 */
[----:B------:R-:W-:Y:S01]  /*a380*/  SEL R40, R61, R44, P0 ;  /* 0x0000002c3d287207 */ /* 0x000fe20000000000 */
[----:B------:R-:W-:Y:S01]  /*a390*/  SHFL.IDX PT, R62, R32, 0x1, 0x1c1f ;  /* 0x003c1f00203e7f89 */ /* 0x000fe200000e0000 */
[----:B------:R-:W-:Y:S02]  /*a3a0*/  SEL R65, R77, R58, P0 ;  /* 0x0000003a4d417207 */ /* 0x000fe40000000000 */
[----:B----4-:R-:W-:Y:S01]  /*a3b0*/  SEL R67, R58, R77, P0 ;  /* 0x0000004d3a437207 */ /* 0x010fe20000000000 */
[----:B------:R-:W-:Y:S01]  /*a3c0*/  STSM.16.M88.4 [R84], R28 ;  /* 0x0000001c54007844 */ /* 0x000fe20000000200 */
[----:B--2---:R-:W-:Y:S02]  /*a3d0*/  SEL R36, R57, R4, P0 ;  /* 0x0000000439247207 */ /* 0x004fe40000000000 */
[----:B------:R-:W-:Y:S01]  /*a3e0*/  SEL R38, R4, R57, P0 ;  /* 0x0000003904267207 */ /* 0x000fe20000000000 */
[----:B------:R-:W-:Y:S01]  /*a3f0*/  STSM.16.M88.4 [R83], R40 ;  /* 0x0000002853007844 */ /* 0x000fe20000000200 */
[----:B---3--:R-:W-:-:S02]  /*a400*/  SEL R37, R51, R78, P0 ;  /* 0x0000004e33257207 */ /* 0x008fc40000000000 */
[----:B------:R-:W-:Y:S01]  /*a410*/  SEL R39, R78, R51, P0 ;  /* 0x000000334e277207 */ /* 0x000fe20000000000 */
[----:B------:R0:W-:Y:S01]  /*a420*/  STSM.16.M88.4 [R82], R64 ;  /* 0x0000004052007844 */ /* 0x0001e20000000200 */
[----:B------:R-:W-:Y:S02]  /*a430*/  SEL R73, R59, R80, P0 ;  /* 0x000000503b497207 */ /* 0x000fe40000000000 */
[----:B------:R-:W-:Y:S01]  /*a440*/  SEL R75, R80, R59, P0 ;  /* 0x0000003b504b7207 */ /* 0x000fe20000000000 */
[----:B------:R-:W-:Y:S04]  /*a450*/  STSM.16.M88.4 [R81], R36 ;  /* 0x0000002451007844 */ /* 0x000fe80000000200 */
[----:B------:R-:W-:Y:S04]  /*a460*/  STSM.16.M88.4 [R79], R72 ;  /* 0x000000484f007844 */ /* 0x000fe80000000200 */
[----:B------:R-:W1:Y:S01]  /*a470*/  SHFL.IDX PT, R61, R33, RZ, 0x1c1f ;  /* 0x001c1fff213d7589 */ /* 0x000e6200000e0000 */
[----:B------:R-:W-:Y:S08]  /*a480*/  BAR.SYNC.DEFER_BLOCKING 0x1, 0x100 ;  /* 0x0044000000007b1d */ /* 0x000ff00000010000 */
[----:B0-----:R-:W0:Y:S01]  /*a490*/  @P2 LDC R65, c[0x0][0xbec] ;  /* 0x0002fb00ff412b82 */ /* 0x001e220000000800 */
[----:B------:R-:W2:Y:S01]  /*a4a0*/  SHFL.IDX PT, R63, R33, 0x1, 0x1c1f ;  /* 0x003c1f00213f7f89 */ /* 0x000ea200000e0000 */
[----:B------:R-:W-:-:S03]  /*a4b0*/  UIMAD UR6, UR12, UR8, URZ ;  /* 0x000000080c0672a4 */ /* 0x000fc6000f8e023f */
[----:B-1----:R1:W-:Y:S04]  /*a4c0*/  @!P3 ST.E desc[UR48][R60.64], R3 ;  /* 0x000000033c00b985 */ /* 0x0023e8000c101930 */
[----:B--2---:R2:W-:Y:S01]  /*a4d0*/  @!P1 ST.E desc[UR48][R62.64], R0 ;  /* 0x000000003e009985 */ /* 0x0045e2000c101930 */
[----:B-1----:R-:W1:Y:S03]  /*a4e0*/  @P2 LDC R61, c[0x0][0xbf0] ;  /* 0x0002fc00ff3d2b82 */ /* 0x002e660000000800 */
[----:B------:R3:W5:Y:S01]  /*a4f0*/  LD.E.128 R40, desc[UR48][R8.64] ;  /* 0x0000003008287980 */ /* 0x000762000c101d00 */
[----:B------:R-:W-:Y:S02]  /*a500*/  UIMAD.WIDE.U32 UR4, UR13, UR8, URZ ;  /* 0x000000080d0472a5 */ /* 0x000fe4000f8e003f */
[----:B------:R-:W-:Y:S01]  /*a510*/  UIMAD UR6, UR13, UR9, UR6 ;  /* 0x000000090d0672a4 */ /* 0x000fe2000f8e0206 */
[----:B------:R4:W5:Y:S02]  /*a520*/  LD.E.128 R36, desc[UR48][R6.64] ;  /* 0x0000003006247980 */ /* 0x000964000c101d00 */
[----:B------:R-:W-:Y:S01]  /*a530*/  ULDC.64 UR8, c[0x0][0xaf0] ;  /* 0x0002bc0000087ab9 */ /* 0x000fe20000000a00 */
[----:B--2---:R-:W-:Y:S01]  /*a540*/  IMAD R0, R17, 0x20, R18 ;  /* 0x0000002011007824 */ /* 0x004fe200078e0212 */
[----:B------:R-:W5:Y:S04]  /*a550*/  LD.E.128 R48, desc[UR48][R26.64] ;  /* 0x000000301a307980 */ /* 0x000f68000c101d00 */
[----:B---3--:R-:W-:Y:S01]  /*a560*/  LEA R8, R87, R0, 0x7 ;  /* 0x0000000057087211 */ /* 0x008fe200078e38ff */
[----:B------:R-:W-:Y:S01]  /*a570*/  UIMAD UR7, UR14, UR8, URZ ;  /* 0x000000080e0772a4 */ /* 0x000fe2000f8e023f */
[----:B------:R-:W5:Y:S01]  /*a580*/  LD.E.128 R44, desc[UR48][R24.64] ;  /* 0x00000030182c7980 */ /* 0x000f62000c101d00 */
[----:B------:R-:W-:-:S02]  /*a590*/  UIADD3 UR5, UR5, UR6, URZ ;  /* 0x0000000605057290 */ /* 0x000fc4000fffe03f */
[----:B0-----:R-:W-:Y:S01]  /*a5a0*/  @P2 IMAD.HI.U32 R0, R8, R65, RZ ;  /* 0x0000004108002227 */ /* 0x001fe200078e00ff */
[----:B------:R-:W-:Y:S01]  /*a5b0*/  UIMAD UR6, UR40, UR9, UR7 ;  /* 0x00000009280672a4 */ /* 0x000fe2000f8e0207 */
[----:B------:R-:W5:Y:S02]  /*a5c0*/  LD.E.128 R32, desc[UR48][R20.64] ;  /* 0x0000003014207980 */ /* 0x000f64000c101d00 */
[----:B------:R-:W-:Y:S01]  /*a5d0*/  IMAD.MOV.U32 R3, RZ, RZ, R8 ;  /* 0x000000ffff037224 */ /* 0x000fe200078e0008 */
[----:B------:R-:W-:Y:S01]  /*a5e0*/  UIMAD.WIDE.U32 UR4, UR40, UR8, UR4 ;  /* 0x00000008280472a5 */ /* 0x000fe2000f8e0004 */
[----:B-1----:R-:W-:Y:S01]  /*a5f0*/  @P2 SHF.R.U32.HI R3, RZ, R61, R0 ;  /* 0x0000003dff032219 */ /* 0x002fe20000011600 */
[----:B------:R-:W5:Y:S01]  /*a600*/  LD.E.128 R28, desc[UR48][R14.64] ;  /* 0x000000300e1c7980 */ /* 0x000f62000c101d00 */
[----:B------:R-:W-:Y:S01]  /*a610*/  ULDC.64 UR8, c[0x0][0xae0] ;  /* 0x0002b80000087ab9 */ /* 0x000fe20000000a00 */
[----:B------:R-:W-:Y:S01]  /*a620*/  UIADD3 UR6, UR5, UR6, URZ ;  /* 0x0000000605067290 */ /* 0x000fe2000fffe03f */
[--C-:B------:R-:W-:Y:S01]  /*a630*/  SHF.R.S32.HI R0, RZ, 0x1f, R3.reuse ;  /* 0x0000001fff007819 */ /* 0x100fe20000011403 */
[----:B------:R-:W-:Y:S01]  /*a640*/  IMAD.MOV R4, RZ, RZ, -R3 ;  /* 0x000000ffff047224 */ /* 0x000fe200078e0a03 */
[----:B------:R-:W5:Y:S01]  /*a650*/  LD.E.128 R56, desc[UR48][R12.64] ;  /* 0x000000300c387980 */ /* 0x000f62000c101d00 */
[----:B----4-:R-:W-:-:S02]  /*a660*/  IMAD.U32 R7, RZ, RZ, UR5 ;  /* 0x00000005ff077e24 */ /* 0x010fc4000f8e00ff */
[----:B------:R-:W-:Y:S01]  /*a670*/  IMAD R0, R0, UR8, RZ ;  /* 0x0000000800007c24 */ /* 0x000fe2000f8e02ff */
[----:B------:R0:W5:Y:S01]  /*a680*/  LD.E.128 R52, desc[UR48][R10.64] ;  /* 0x000000300a347980 */ /* 0x000162000c101d00 */
[----:B------:R-:W-:Y:S02]  /*a690*/  IMAD R9, R5, R4, R8 ;  /* 0x0000000405097224 */ /* 0x000fe400078e0208 */
[----:B------:R-:W-:Y:S01]  /*a6a0*/  IMAD.U32 R6, RZ, RZ, UR4 ;  /* 0x00000004ff067e24 */ /* 0x000fe2000f8e00ff */
[----:B------:R-:W-:Y:S01]  /*a6b0*/  @!PT LDS RZ, [RZ] ;  /* 0x00000000fffff984 */ /* 0x000fe20000000800 */
[----:B------:R-:W-:Y:S01]  /*a6c0*/  @!PT LDS RZ, [RZ] ;  /* 0x00000000fffff984 */ /* 0x000fe20000000800 */
[----:B------:R-:W-:Y:S01]  /*a6d0*/  @!PT LDS RZ, [RZ] ;  /* 0x00000000fffff984 */ /* 0x000fe20000000800 */
[----:B------:R-:W-:Y:S01]  /*a6e0*/  @!PT LDS RZ, [RZ] ;  /* 0x00000000fffff984 */ /* 0x000fe20000000800 */
[----:B------:R1:W-:Y:S06]  /*a6f0*/  MEMBAR.ALL.CTA ;  /* 0x0000000000007992 */ /* 0x0003ec0000008000 */
[----:B-1----:R-:W1:Y:S01]  /*a700*/  FENCE.VIEW.ASYNC.S ;  /* 0x00000000000073c6 */ /* 0x002e620000000000 */
[----:B------:R-:W-:Y:S01]  /*a710*/  IMAD.U32 R7, RZ, RZ, UR6 ;  /* 0x00000006ff077e24 */ /* 0x000fe2000f8e00ff */
[----:B------:R-:W-:Y:S01]  /*a720*/  ULDC.64 UR6, c[0x0][0xad8] ;  /* 0x0002b60000067ab9 */ /* 0x000fe20000000a00 */
[C---:B0-----:R-:W-:Y:S01]  /*a730*/  IMAD R11, R3.reuse, UR9, R0 ;  /* 0x00000009030b7c24 */ /* 0x041fe2000f8e0200 */
[----:B------:R-:W-:Y:S01]  /*a740*/  SHF.R.S32.HI R0, RZ, 0x1f, R9 ;  /* 0x0000001fff007819 */ /* 0x000fe20000011409 */
[----:B------:R-:W-:Y:S01]  /*a750*/  IMAD.WIDE.U32 R4, R3, UR8, R6 ;  /* 0x0000000803047c25 */ /* 0x000fe2000f8e0006 */
[----:B------:R-:W-:-:S03]  /*a760*/  LEA R12, R87, R18, 0x7 ;  /* 0x00000012570c7211 */ /* 0x000fc600078e38ff */
[----:B------:R-:W-:Y:S02]  /*a770*/  IMAD.IADD R5, R5, 0x1, R11 ;  /* 0x0000000105057824 */ /* 0x000fe400078e020b */
[----:B------:R-:W-:Y:S01]  /*a780*/  IMAD R6, R0, UR6, RZ ;  /* 0x0000000600067c24 */ /* 0x000fe2000f8e02ff */
[----:B------:R-:W-:Y:S01]  /*a790*/  UIADD3 UR39, UR39, 0x29820, URZ ;  /* 0x0002982027277890 */ /* 0x000fe2000fffe03f */
[C---:B------:R-:W-:Y:S01]  /*a7a0*/  IMAD.WIDE.U32 R4, R9.reuse, UR6, R4 ;  /* 0x0000000609047c25 */ /* 0x040fe2000f8e0004 */
[----:B------:R-:W-:Y:S01]  /*a7b0*/  UIADD3 UR43, UR43, 0x1, URZ ;  /* 0x000000012b2b7890 */ /* 0x000fe2000fffe03f */
[----:B------:R-:W-:Y:S02]  /*a7c0*/  ISETP.GE.AND P1, PT, R12, R69, PT ;  /* 0x000000450c00720c */ /* 0x000fe40003f26270 */
[----:B------:R-:W-:Y:S01]  /*a7d0*/  IMAD R3, R9, UR7, R6 ;  /* 0x0000000709037c24 */ /* 0x000fe2000f8e0206 */
[----:B------:R-:W-:Y:S01]  /*a7e0*/  ULDC.64 UR6, c[0x0][0xa80] ;  /* 0x0002a00000067ab9 */ /* 0x000fe20000000a00 */
[----:B------:R-:W-:Y:S01]  /*a7f0*/  UPRMT UR39, URZ, 0x654, UR39 ;  /* 0x000006543f277896 */ /* 0x000fe20008000027 */
[----:B------:R-:W-:Y:S01]  /*a800*/  LEA R10, P2, R4, UR6, 0x1 ;  /* 0x00000006040a7c11 */ /* 0x000fe2000f8408ff */
[----:B------:R-:W-:Y:S01]  /*a810*/  IMAD.IADD R3, R5, 0x1, R3 ;  /* 0x0000000105037824 */ /* 0x000fe200078e0203 */
[----:B------:R-:W-:Y:S01]  /*a820*/  UISETP.NE.AND UP0, UPT, UR43, 0x2, UPT ;  /* 0x000000022b00788c */ /* 0x000fe2000bf05270 */
[----:B------:R-:W-:-:S03]  /*a830*/  VIADD R0, R12, 0x20 ;  /* 0x000000200c007836 */ /* 0x000fc60000000000 */
[----:B------:R-:W-:Y:S01]  /*a840*/  LEA.HI.X R3, R4, UR7, R3, 0x1, P2 ;  /* 0x0000000704037c11 */ /* 0x000fe200090f0c03 */
[----:B------:R-:W-:Y:S01]  /*a850*/  USEL UR5, URZ, 0x1, UP0 ;  /* 0x000000013f057887 */ /* 0x000fe20008000000 */
[-C--:B------:R-:W-:Y:S01]  /*a860*/  ISETP.GE.AND P3, PT, R0, R69.reuse, PT ;  /* 0x000000450000720c */ /* 0x080fe20003f66270 */
[----:B------:R-:W-:Y:S01]  /*a870*/  ULDC UR4, c[0x0][0xc] ;  /* 0x0000030000047ab9 */ /* 0x000fe20000000800 */
[----:B------:R-:W-:Y:S01]  /*a880*/  VIADD R0, R12, 0x40 ;  /* 0x000000400c007836 */ /* 0x000fe20000000000 */
[----:B------:R-:W-:Y:S01]  /*a890*/  UIADD3 UR41, UR4, UR41, URZ ;  /* 0x0000002904297290 */ /* 0x000fe2000fffe03f */
[----:B-1----:R0:W1:Y:S01]  /*a8a0*/  SHFL.IDX PT, R8, R10, RZ, 0x181f ;  /* 0x00181fff0a087589 */ /* 0x00206200000e0000 */
[----:B------:R-:W-:Y:S01]  /*a8b0*/  USEL UR43, UR43, URZ, UP0 ;  /* 0x0000003f2b2b7287 */ /* 0x000fe20008000000 */
[----:B------:R-:W-:Y:S01]  /*a8c0*/  SYNCS.ARRIVE.TRANS64.RED.A1T0 RZ, [UR39], RZ ;  /* 0x000000ffffff79a7 */ /* 0x000fe20008100427 */
[----:B------:R-:W-:Y:S01]  /*a8d0*/  ULOP3.LUT UR44, UR44, UR5, URZ, 0x3c, !UPT ;  /* 0x000000052c2c7292 */ /* 0x000fe2000f8e3c3f */
[----:B------:R0:W2:Y:S01]  /*a8e0*/  SHFL.IDX PT, R9, R3, RZ, 0x181f ;  /* 0x00181fff03097589 */ /* 0x0000a200000e0000 */
[----:B------:R-:W-:Y:S01]  /*a8f0*/  BSSY B0, `(.L_x_31) ;  /* 0x000000b000007945 */ /* 0x000fe20003800000 */
[----:B------:R-:W-:-:S03]  /*a900*/  ISETP.GE.AND P0, PT, R0, R69, PT ;  /* 0x000000450000720c */ /* 0x000fc60003f06270 */
[----:B------:R-:W-:Y:S10]  /*a910*/  @P1 BRA `(.L_x_32) ;  /* 0x0000000000201947 */ /* 0x000ff40003800000 */
[----:B------:R-:W-:Y:S02]  /*a920*/  ULDC UR4, c[0x0][0xac8] ;  /* 0x0002b20000047ab9 */ /* 0x000fe40000000800 */
[----:B------:R-:W-:Y:S02]  /*a930*/  ISETP.GE.AND P2, PT, R16, UR4, PT ;  /* 0x0000000410007c0c */ /* 0x000fe4000bf46270 */
[----:B------:R-:W-:-:S11]  /*a940*/  ISETP.GE.AND P1, PT, R2, UR4, PT ;  /* 0x0000000402007c0c */ /* 0x000fd6000bf26270 */
[----:B-1----:R-:W-:Y:S02]  /*a950*/  @!P2 LEA R6, P4, R16, R8, 0x1 ;  /* 0x000000081006a211 */ /* 0x002fe400078808ff */
[----:B--2---:R-:W-:Y:S02]  /*a960*/  @!P1 IMAD.WIDE R4, R2, 0x2, R8 ;  /* 0x0000000202049825 */ /* 0x004fe400078e0208 */
[----:B------:R-:W-:-:S03]  /*a970*/  @!P2 LEA.HI.X R7, R16, R9, R192, 0x1, P4 ;  /* 0x000000091007a211 */ /* 0x000fc600020f0cc0 */
[----:B-----5:R3:W-:Y:S04]  /*a980*/  @!P1 ST.E.128 desc[UR48][R4.64], R48 ;  /* 0x0000003004009985 */ /* 0x0207e8000c101d30 */
[----:B------:R3:W-:Y:S02]  /*a990*/  @!P2 ST.E.128 desc[UR48][R6.64], R56 ;  /* 0x000000380600a985 */ /* 0x0007e4000c101d30 */
.L_x_32:
[----:B------:R-:W-:Y:S05]  /*a9a0*/  BSYNC B0 ;  /* 0x0000000000007941 */ /* 0x000fea0003800000 */
.L_x_31:
[----:B--2---:R2:W4:Y:S01]  /*a9b0*/  SHFL.IDX PT, R9, R3, 0x1, 0x181f ;  /* 0x00381f0003097f89 */ /* 0x00452200000e0000 */
[----:B------:R-:W-:Y:S03]  /*a9c0*/  BSSY B0, `(.L_x_33) ;  /* 0x000000b000007945 */ /* 0x000fe60003800000 */
[----:B-1----:R2:W1:Y:S01]  /*a9d0*/  SHFL.IDX PT, R8, R10, 0x1, 0x181f ;  /* 0x00381f000a087f89 */ /* 0x00246200000e0000 */
[----:B------:R-:W-:Y:S05]  /*a9e0*/  @P3 BRA `(.L_x_34) ;  /* 0x0000000000203947 */ /* 0x000fea0003800000 */
[----:B------:R-:W-:Y:S02]  /*a9f0*/  ULDC UR4, c[0x0][0xac8] ;  /* 0x0002b20000047ab9 */ /* 0x000fe40000000800 */
[----:B------:R-:W-:Y:S02]  /*aa00*/  ISETP.GE.AND P3, PT, R16, UR4, PT ;  /* 0x0000000410007c0c */ /* 0x000fe4000bf66270 */
[----:B------:R-:W-:-:S11]  /*aa10*/  ISETP.GE.AND P2, PT, R2, UR4, PT ;  /* 0x0000000402007c0c */ /* 0x000fd6000bf46270 */
[----:B-1-3--:R-:W-:Y:S02]  /*aa20*/  @!P3 LEA R6, P1, R16, R8, 0x1 ;  /* 0x000000081006b211 */ /* 0x00afe400078208ff */
[----:B----4-:R-:W-:Y:S02]  /*aa30*/  @!P2 IMAD.WIDE R4, R2, 0x2, R8 ;  /* 0x000000020204a825 */ /* 0x010fe400078e0208 */
[----:B------:R-:W-:-:S03]  /*aa40*/  @!P3 LEA.HI.X R7, R16, R9, R192, 0x1, P1 ;  /* 0x000000091007b211 */ /* 0x000fc600008f0cc0 */
[----:B-----5:R1:W-:Y:S04]  /*aa50*/  @!P2 ST.E.128 desc[UR48][R4.64], R44 ;  /* 0x0000002c0400a985 */ /* 0x0203e8000c101d30 */
[----:B------:R1:W-:Y:S02]  /*aa60*/  @!P3 ST.E.128 desc[UR48][R6.64], R52 ;  /* 0x000000340600b985 */ /* 0x0003e4000c101d30 */
.L_x_34:
[----:B------:R-:W-:Y:S05]  /*aa70*/  BSYNC B0 ;  /* 0x0000000000007941 */ /* 0x000fea0003800000 */
.L_x_33:
[----:B----4-:R4:W0:Y:S01]  /*aa80*/  SHFL.IDX PT, R9, R3, 0x2, 0x181f ;  /* 0x00581f0003097f89 */ /* 0x01082200000e0000 */
[----:B------:R-:W-:Y:S03]  /*aa90*/  BSSY B0, `(.L_x_35) ;  /* 0x000000b000007945 */ /* 0x000fe60003800000 */
[----:B-1----:R4:W1:Y:S01]  /*aaa0*/  SHFL.IDX PT, R8, R10, 0x2, 0x181f ;  /* 0x00581f000a087f89 */ /* 0x00286200000e0000 */
[----:B------:R-:W-:Y:S05]  /*aab0*/  @P0 BRA `(.L_x_36) ;  /* 0x0000000000200947 */ /* 0x000fea0003800000 */
[----:B------:R-:W-:Y:S02]  /*aac0*/  ULDC UR4, c[0x0][0xac8] ;  /* 0x0002b20000047ab9 */ /* 0x000fe40000000800 */
[----:B------:R-:W-:Y:S02]  /*aad0*/  ISETP.GE.AND P2, PT, R16, UR4, PT ;  /* 0x0000000410007c0c */ /* 0x000fe4000bf46270 */
[----:B------:R-:W-:-:S11]  /*aae0*/  ISETP.GE.AND P1, PT, R2, UR4, PT ;  /* 0x0000000402007c0c */ /* 0x000fd6000bf26270 */
[----:B-1-3--:R-:W-:Y:S02]  /*aaf0*/  @!P2 LEA R6, P0, R16, R8, 0x1 ;  /* 0x000000081006a211 */ /* 0x00afe400078008ff */
[----:B0-----:R-:W-:Y:S02]  /*ab00*/  @!P1 IMAD.WIDE R4, R2, 0x2, R8 ;  /* 0x0000000202049825 */ /* 0x001fe400078e0208 */
[----:B------:R-:W-:-:S03]  /*ab10*/  @!P2 LEA.HI.X R7, R16, R9, R192, 0x1, P0 ;  /* 0x000000091007a211 */ /* 0x000fc600000f0cc0 */
[----:B-----5:R0:W-:Y:S04]  /*ab20*/  @!P1 ST.E.128 desc[UR48][R4.64], R32 ;  /* 0x0000002004009985 */ /* 0x0201e8000c101d30 */
[----:B------:R0:W-:Y:S02]  /*ab30*/  @!P2 ST.E.128 desc[UR48][R6.64], R40 ;  /* 0x000000280600a985 */ /* 0x0001e4000c101d30 */
.L_x_36:
[----:B------:R-:W-:Y:S05]  /*ab40*/  BSYNC B0 ;  /* 0x0000000000007941 */ /* 0x000fea0003800000 */
.L_x_35:
[----:B------:R-:W-:Y:S01]  /*ab50*/  VIADD R0, R12, 0x60 ;  /* 0x000000600c007836 */ /* 0x000fe20000000000 */
[----:B0-----:R0:W0:Y:S01]  /*ab60*/  SHFL.IDX PT, R9, R3, 0x3, 0x181f ;  /* 0x00781f0003097f89 */ /* 0x00102200000e0000 */
[----:B------:R-:W-:Y:S01]  /*ab70*/  UIADD3 UR45, UR45, 0x1, URZ ;  /* 0x000000012d2d7890 */ /* 0x000fe2000fffe03f */
[----:B------:R-:W-:Y:S02]  /*ab80*/  BSSY B0, `(.L_x_37) ;  /* 0x000000c000007945 */ /* 0x000fe40003800000 */
[----:B------:R-:W-:Y:S01]  /*ab90*/  ISETP.GE.AND P0, PT, R0, R69, PT ;  /* 0x000000450000720c */ /* 0x000fe20003f06270 */
[----:B-1----:R1:W0:-:S12]  /*aba0*/  SHFL.IDX PT, R8, R10, 0x3, 0x181f ;  /* 0x00781f000a087f89 */ /* 0x00221800000e0000 */
[----:B-1----:R-:W-:Y:S05]  /*abb0*/  @P0 BRA `(.L_x_38) ;  /* 0x0000000000200947 */ /* 0x002fea0003800000 */
[----:B------:R-:W-:Y:S02]  /*abc0*/  ULDC UR4, c[0x0][0xac8] ;  /* 0x0002b20000047ab9 */ /* 0x000fe40000000800 */
[----:B------:R-:W-:Y:S02]  /*abd0*/  ISETP.GE.AND P2, PT, R16, UR4, PT ;  /* 0x0000000410007c0c */ /* 0x000fe4000bf46270 */
[----:B------:R-:W-:-:S11]  /*abe0*/  ISETP.GE.AND P1, PT, R2, UR4, PT ;  /* 0x0000000402007c0c */ /* 0x000fd6000bf26270 */
[----:B0--3--:R-:W-:Y:S02]  /*abf0*/  @!P2 LEA R6, P0, R16, R8, 0x1 ;  /* 0x000000081006a211 */ /* 0x009fe400078008ff */
[----:B------:R-:W-:Y:S02]  /*ac00*/  @!P1 IMAD.WIDE R4, R2, 0x2, R8 ;  /* 0x0000000202049825 */ /* 0x000fe400078e0208 */
[----:B------:R-:W-:-:S03]  /*ac10*/  @!P2 LEA.HI.X R7, R16, R9, R192, 0x1, P0 ;  /* 0x000000091007a211 */ /* 0x000fc600000f0cc0 */
[----:B-----5:R1:W-:Y:S04]  /*ac20*/  @!P1 ST.E.128 desc[UR48][R4.64], R28 ;  /* 0x0000001c04009985 */ /* 0x0203e8000c101d30 */
[----:B------:R1:W-:Y:S02]  /*ac30*/  @!P2 ST.E.128 desc[UR48][R6.64], R36 ;  /* 0x000000240600a985 */ /* 0x0003e4000c101d30 */
.L_x_38:
[----:B------:R-:W-:Y:S05]  /*ac40*/  BSYNC B0 ;  /* 0x0000000000007941 */ /* 0x000fea0003800000 */
.L_x_37:
[----:B------:R-:W2:Y:S02]  /*ac50*/  LDC R0, c[0x0][0xc34] ;  /* 0x00030d00ff007b82 */ /* 0x000ea40000000800 */
[----:B--2---:R-:W-:-:S13]  /*ac60*/  ISETP.LE.AND P0, PT, R0, UR41, PT ;  /* 0x0000002900007c0c */ /* 0x004fda000bf03270 */
[----:B------:R-:W-:Y:S05]  /*ac70*/  @!P0 BRA `(.L_x_39) ;  /* 0xffffff6000188947 */ /* 0x000fea000383ffff */
[----:B------:R-:W-:Y:S05]  /*ac80*/  EXIT ;  /* 0x000000000000794d */ /* 0x000fea0003800000 */
.L_x_5:
[----:B------:R-:W-:-:S08]  /*ac90*/  NOP ;  /* 0x0000000000007918 */ /* 0x000fd00000000000 */
[----:B------:R-:W0:-:S00]  /*aca0*/  USETMAXREG.DEALLOC.CTAPOOL 0x28 ;  /* 0x00000028000079c8 */ /* 0x000e0000080e0500 */
[----:B------:R-:W1:Y:S01]  /*acb0*/  S2UR UR38, SR_CTAID.X ;  /* 0x00000000002679c3 */ /* 0x000e620000002500 */
[----:B------:R-:W-:Y:S01]  /*acc0*/  UMOV UR37, 0x1 ;  /* 0x0000000100257882 */ /* 0x000fe20000000000 */
[----:B0-----:R-:W-:Y:S02]  /*acd0*/  IMAD.MOV.U32 R19, RZ, RZ, RZ ;  /* 0x000000ffff137224 */ /* 0x001fe400078e00ff */
[----:B------:R-:W-:-:S04]  /*ace0*/  IMAD.MOV.U32 R31, RZ, RZ, 0x1 ;  /* 0x00000001ff1f7424 */ /* 0x000fc800078e00ff */
[----:B------:R-:W1:Y:S02]  /*acf0*/  LDC R2, c[0x0][0xc34] ;  /* 0x00030d00ff027b82 */ /* 0x000e640000000800 */
[----:B-1----:R-:W-:-:S13]  /*ad00*/  ISETP.LE.AND P0, PT, R2, UR38, PT ;  /* 0x0000002602007c0c */ /* 0x002fda000bf03270 */
[----:B------:R-:W-:Y:S05]  /*ad10*/  @P0 BRA `(.L_x_40) ;  /* 0x0000004800440947 */ /* 0x000fea0003800000 */
[----:B------:R-:W0:Y:S01]  /*ad20*/  S2R R8, SR_TID.X ;  /* 0x0000000000087919 */ /* 0x000e220000002100 */
[----:B------:R-:W-:Y:S01]  /*ad30*/  ULDC.64 UR4, c[0x0][0x418] ;  /* 0x0001060000047ab9 */ /* 0x000fe20000000a00 */
[----:B------:R-:W-:Y:S01]  /*ad40*/  ULDC.64 UR8, c[0x0][0x2f0] ;  /* 0x0000bc0000087ab9 */ /* 0x000fe20000000a00 */
[----:B------:R-:W-:Y:S01]  /*ad50*/  UISETP.NE.U32.AND UP0, UPT, UR4, URZ, UPT ;  /* 0x0000003f0400728c */ /* 0x000fe2000bf05070 */
[----:B------:R-:W-:Y:S01]  /*ad60*/  MOV R34, 0x40 ;  /* 0x0000004000227802 */ /* 0x000fe20000000f00 */
[----:B------:R-:W-:Y:S01]  /*ad70*/  UMOV UR6, 0xa0 ;  /* 0x000000a000067882 */ /* 0x000fe20000000000 */
[----:B------:R-:W-:Y:S01]  /*ad80*/  ULDC UR4, c[0x0][0x424] ;  /* 0x0001090000047ab9 */ /* 0x000fe20000000800 */
[----:B------:R-:W-:Y:S01]  /*ad90*/  UISETP.NE.AND.EX UP0, UPT, UR5, URZ, UPT, UP0 ;  /* 0x0000003f0500728c */ /* 0x000fe2000bf05300 */
[----:B------:R-:W-:Y:S01]  /*ada0*/  LOP3.LUT R16, R16, 0xfffffffd, RZ, 0xc0, !PT ;  /* 0xfffffffd10107812 */ /* 0x000fe200078ec0ff */
[----:B------:R-:W-:Y:S01]  /*adb0*/  ULDC UR10, c[0x0][0x320] ;  /* 0x0000c800000a7ab9 */ /* 0x000fe20000000800 */
[----:B------:R-:W-:Y:S01]  /*adc0*/  UMOV UR41, 0x400 ;  /* 0x0000040000297882 */ /* 0x000fe20000000000 */
[----:B------:R-:W-:Y:S01]  /*add0*/  USEL UR4, UR4, 0x1, UP0 ;  /* 0x0000000104047887 */ /* 0x000fe20008000000 */
[----:B------:R-:W-:Y:S01]  /*ade0*/  IMAD.MOV.U32 R31, RZ, RZ, 0x1 ;  /* 0x00000001ff1f7424 */ /* 0x000fe200078e00ff */
[----:B------:R-:W-:Y:S01]  /*adf0*/  ULEA UR41, UR45, UR41, 0x18 ;  /* 0x000000292d297291 */ /* 0x000fe2000f8ec03f */
[----:B------:R-:W-:Y:S01]  /*ae00*/  IMAD.MOV.U32 R19, RZ, RZ, RZ ;  /* 0x000000ffff137224 */ /* 0x000fe200078e00ff */
[----:B------:R-:W-:Y:S01]  /*ae10*/  UIMAD UR39, UR4, UR8, URZ ;  /* 0x00000008042772a4 */ /* 0x000fe2000f8e023f */
[----:B------:R-:W-:-:S02]  /*ae20*/  ULDC UR40, c[0x0][0x448] ;  /* 0x0001120000287ab9 */ /* 0x000fc40000000800 */
[----:B------:R-:W-:Y:S01]  /*ae30*/  ULDC UR8, c[0x0][0x2b8] ;  /* 0x0000ae0000087ab9 */ /* 0x000fe20000000800 */
[----:B------:R-:W-:Y:S01]  /*ae40*/  UIADD3 UR4, UR39, 0x9f, URZ ;  /* 0x0000009f27047890 */ /* 0x000fe2000fffe03f */
[----:B------:R-:W-:Y:S01]  /*ae50*/  ULDC UR7, c[0x0][0x288] ;  /* 0x0000a20000077ab9 */ /* 0x000fe20000000800 */
[----:B------:R-:W-:Y:S02]  /*ae60*/  ULOP3.LUT UR46, UR36, 0x2, URZ, 0xfc, !UPT ;  /* 0x00000002242e7892 */ /* 0x000fe4000f8efc3f */
[----:B------:R-:W-:Y:S02]  /*ae70*/  UIMAD.WIDE UR4, UR4, 0x66666667, URZ ;  /* 0x66666667040478a5 */ /* 0x000fe4000f8e023f */
[----:B------:R-:W-:Y:S02]  /*ae80*/  ULOP3.LUT UR47, UR36, 0x1, URZ, 0xfc, !UPT ;  /* 0x00000001242f7892 */ /* 0x000fe4000f8efc3f */
[----:B------:R-:W-:Y:S01]  /*ae90*/  USHF.R.U32.HI UR4, URZ, 0x1f, UR5 ;  /* 0x0000001f3f047899 */ /* 0x000fe20008011605 */
[----:B------:R-:W-:Y:S01]  /*aea0*/  ULDC UR50, c[0x0][0xc] ;  /* 0x0000030000327ab9 */ /* 0x000fe20000000800 */
[----:B------:R-:W-:Y:S01]  /*aeb0*/  UMOV UR37, URZ ;  /* 0x0000003f00257c82 */ /* 0x000fe20008000000 */
[C---:B0-----:R-:W-:Y:S01]  /*aec0*/  SHF.L.U32 R4, R8.reuse, 0x4, RZ ;  /* 0x0000000408047819 */ /* 0x041fe200000006ff */
[C---:B------:R-:W-:Y:S01]  /*aed0*/  IMAD.SHL.U32 R3, R8.reuse, 0x2, RZ ;  /* 0x0000000208037824 */ /* 0x040fe200078e00ff */
[C---:B------:R-:W-:Y:S01]  /*aee0*/  LOP3.LUT P0, RZ, R8.reuse, 0x4, RZ, 0xc0, !PT ;  /* 0x0000000408ff7812 */ /* 0x040fe2000780c0ff */
[----:B------:R-:W-:Y:S01]  /*aef0*/  IMAD.SHL.U32 R7, R8, 0x20, RZ ;  /* 0x0000002008077824 */ /* 0x000fe200078e00ff */
[----:B------:R-:W-:Y:S01]  /*af00*/  LOP3.LUT R0, R4, 0x1b0, RZ, 0xc0, !PT ;  /* 0x000001b004007812 */ /* 0x000fe200078ec0ff */
[C---:B------:R-:W-:Y:S01]  /*af10*/  IMAD.SHL.U32 R33, R8.reuse, 0x4, RZ ;  /* 0x0000000408217824 */ /* 0x040fe200078e00ff */
[----:B------:R-:W-:Y:S01]  /*af20*/  LOP3.LUT P1, RZ, R8, 0x10, RZ, 0xc0, !PT ;  /* 0x0000001008ff7812 */ /* 0x000fe2000782c0ff */
[----:B------:R-:W-:Y:S01]  /*af30*/  ULEA.HI.SX32 UR42, UR5, UR4, 0x1a ;  /* 0x00000004052a7291 */ /* 0x000fe2000f8fd23f */
[----:B------:R-:W-:Y:S01]  /*af40*/  LOP3.LUT R9, R0, 0x30, R3, 0x78, !PT ;  /* 0x0000003000097812 */ /* 0x000fe200078e7803 */
[C---:B------:R-:W-:Y:S01]  /*af50*/  IMAD.SHL.U32 R3, R8.reuse, 0x80, RZ ;  /* 0x0000008008037824 */ /* 0x040fe200078e00ff */
[----:B------:R-:W-:Y:S01]  /*af60*/  LOP3.LUT R0, R8, 0x7f, RZ, 0xc0, !PT ;  /* 0x0000007f08007812 */ /* 0x000fe200078ec0ff */
[----:B------:R-:W-:Y:S01]  /*af70*/  UIMAD UR5, UR42, UR6, -0xa0 ;  /* 0xffffff602a0574a4 */ /* 0x000fe2000f8e0206 */
[----:B------:R-:W-:Y:S01]  /*af80*/  LOP3.LUT R6, R7, 0x80, RZ, 0xc0, !PT ;  /* 0x0000008007067812 */ /* 0x000fe200078ec0ff */
[----:B------:R-:W-:Y:S01]  /*af90*/  UIADD3 UR4, UR42, -0x1, URZ ;  /* 0xffffffff2a047890 */ /* 0x000fe2000fffe03f */
[----:B------:R-:W-:Y:S01]  /*afa0*/  SHF.R.U32.HI R2, RZ, 0x5, R0 ;  /* 0x00000005ff027819 */ /* 0x000fe20000011600 */
[----:B------:R-:W-:Y:S01]  /*afb0*/  UIMAD UR40, UR40, UR7, URZ ;  /* 0x00000007282872a4 */ /* 0x000fe2000f8e023f */
[----:B------:R-:W-:Y:S01]  /*afc0*/  LOP3.LUT R5, R3, 0x380, RZ, 0xc0, !PT ;  /* 0x0000038003057812 */ /* 0x000fe200078ec0ff */
[----:B------:R-:W-:Y:S01]  /*afd0*/  UIMAD UR4, UR4, -0xa0, UR39 ;  /* 0xffffff60040478a4 */ /* 0x000fe2000f8e0227 */
[----:B------:R-:W-:Y:S01]  /*afe0*/  LOP3.LUT R6, R6, 0x10, R8, 0xf8, !PT ;  /* 0x0000001006067812 */ /* 0x000fe200078ef808 */
[----:B------:R-:W-:Y:S01]  /*aff0*/  UIADD3 UR42, UR42, -0x2, URZ ;  /* 0xfffffffe2a2a7890 */ /* 0x000fe2000fffe03f */
[----:B------:R-:W-:Y:S01]  /*b000*/  LOP3.LUT R11, R7, 0x380, RZ, 0xc0, !PT ;  /* 0x00000380070b7812 */ /* 0x000fe200078ec0ff */
[----:B------:R-:W-:Y:S01]  /*b010*/  IMAD R5, R2, 0x10, R5 ;  /* 0x0000001002057824 */ /* 0x000fe200078e0205 */
[----:B------:R-:W-:-:S02]  /*b020*/  LOP3.LUT R8, R6, 0x10, R33, 0x78, !PT ;  /* 0x0000001006087812 */ /* 0x000fc400078e7821 */
[----:B------:R-:W-:Y:S02]  /*b030*/  LOP3.LUT R35, R4, 0x30, RZ, 0xc0, !PT ;  /* 0x0000003004237812 */ /* 0x000fe400078ec0ff */
[--C-:B------:R-:W-:Y:S01]  /*b040*/  LOP3.LUT R6, R5, 0x70, R4.reuse, 0x78, !PT ;  /* 0x0000007005067812 */ /* 0x100fe200078e7804 */
[C---:B------:R-:W-:Y:S01]  /*b050*/  IMAD.SHL.U32 R5, R2.reuse, 0x200, RZ ;  /* 0x0000020002057824 */ /* 0x040fe200078e00ff */
[--C-:B------:R-:W-:Y:S01]  /*b060*/  LOP3.LUT R11, R11, 0x30, R4.reuse, 0xf8, !PT ;  /* 0x000000300b0b7812 */ /* 0x100fe200078ef804 */
[----:B------:R-:W-:Y:S01]  /*b070*/  IMAD.SHL.U32 R2, R2, 0x400, RZ ;  /* 0x0000040002027824 */ /* 0x000fe200078e00ff */
[----:B------:R-:W-:Y:S02]  /*b080*/  LOP3.LUT R3, R6, 0xc00, R3, 0xf8, !PT ;  /* 0x00000c0006037812 */ /* 0x000fe400078ef803 */
[----:B------:R-:W-:Y:S02]  /*b090*/  LOP3.LUT R6, R5, 0x40, R4, 0xf8, !PT ;  /* 0x0000004005067812 */ /* 0x000fe400078ef804 */
[----:B------:R-:W-:Y:S01]  /*b0a0*/  LOP3.LUT R2, R35, 0x80, RZ, 0xfc, !PT ;  /* 0x0000008023027812 */ /* 0x000fe200078efcff */
[----:B------:R0:W-:Y:S01]  /*b0b0*/  STL [R1+0xc], R3 ;  /* 0x00000c0301007387 */ /* 0x0001e20000100800 */
[----:B------:R-:W-:-:S02]  /*b0c0*/  LOP3.LUT R9, R6, R9, RZ, 0xfc, !PT ;  /* 0x0000000906097212 */ /* 0x000fc400078efcff */
[--C-:B------:R-:W-:Y:S02]  /*b0d0*/  LOP3.LUT R6, R5, 0x60, R7.reuse, 0xf8, !PT ;  /* 0x0000006005067812 */ /* 0x100fe400078ef807 */
[----:B------:R-:W-:Y:S01]  /*b0e0*/  SHF.R.U32.HI R5, RZ, 0x2, R0 ;  /* 0x00000002ff057819 */ /* 0x000fe20000011600 */
[----:B------:R-:W-:Y:S01]  /*b0f0*/  STL [R1+0x4], R9 ;  /* 0x0000040901007387 */ /* 0x000fe20000100800 */
[----:B------:R-:W-:Y:S02]  /*b100*/  SEL R0, R34, 0xffffffc0, !P0 ;  /* 0xffffffc022007807 */ /* 0x000fe40004000000 */
[--C-:B------:R-:W-:Y:S02]  /*b110*/  LOP3.LUT R4, R5, 0x60, R7.reuse, 0xf8, !PT ;  /* 0x0000006005047812 */ /* 0x100fe400078ef807 */
[----:B0-----:R-:W-:Y:S02]  /*b120*/  LOP3.LUT R3, R6, 0x100, R7, 0xf8, !PT ;  /* 0x0000010006037812 */ /* 0x001fe400078ef807 */
[C---:B------:R-:W-:Y:S01]  /*b130*/  LOP3.LUT R36, R4.reuse, 0x80, RZ, 0xfc, !PT ;  /* 0x0000008004247812 */ /* 0x040fe200078efcff */
[----:B------:R-:W-:Y:S01]  /*b140*/  VIADD R4, R4, UR5 ;  /* 0x0000000504047c36 */ /* 0x000fe20008000000 */
[----:B------:R-:W-:-:S02]  /*b150*/  LOP3.LUT R3, R3, R8, RZ, 0xfc, !PT ;  /* 0x0000000803037212 */ /* 0x000fc400078efcff */
[----:B------:R-:W-:Y:S02]  /*b160*/  SEL R34, R34, 0xffffffc0, !P1 ;  /* 0xffffffc022227807 */ /* 0x000fe40004800000 */
[----:B------:R-:W-:Y:S01]  /*b170*/  ISETP.GE.AND P0, PT, R35, UR10, PT ;  /* 0x0000000a23007c0c */ /* 0x000fe2000bf06270 */
[----:B------:R0:W-:Y:S01]  /*b180*/  STL [R1+0x8], R3 ;  /* 0x0000080301007387 */ /* 0x0001e20000100800 */
[----:B------:R-:W-:-:S03]  /*b190*/  LOP3.LUT R33, R11, 0x70, R33, 0x78, !PT ;  /* 0x000000700b217812 */ /* 0x000fc600078e7821 */
[----:B------:R1:W-:Y:S01]  /*b1a0*/  STL [R1+0x10], R0 ;  /* 0x0000100001007387 */ /* 0x0003e20000100800 */
[----:B0-----:R-:W-:Y:S01]  /*b1b0*/  VIADD R3, R36, UR5 ;  /* 0x0000000524037c36 */ /* 0x001fe20008000000 */
[----:B-1----:R-:W-:-:S04]  /*b1c0*/  LOP3.LUT R0, R35, 0x40, RZ, 0xfc, !PT ;  /* 0x0000004023007812 */ /* 0x002fc800078efcff */
[----:B------:R0:W-:Y:S01]  /*b1d0*/  STL [R1+0x20], R3 ;  /* 0x0000200301007387 */ /* 0x0001e20000100800 */
[----:B------:R-:W-:Y:S02]  /*b1e0*/  ISETP.GE.AND P1, PT, R3, UR39, PT ;  /* 0x0000002703007c0c */ /* 0x000fe4000bf26270 */
[----:B------:R-:W-:Y:S02]  /*b1f0*/  ISETP.GE.AND P2, PT, R0, UR9, PT ;  /* 0x0000000900007c0c */ /* 0x000fe4000bf46270 */
[----:B0-----:R-:W-:Y:S01]  /*b200*/  IADD3 R3, -R5, UR4, RZ ;  /* 0x0000000405037c10 */ /* 0x001fe2000fffe1ff */
[----:B------:R-:W-:-:S03]  /*b210*/  VIADD R5, R9, UR41 ;  /* 0x0000002909057c36 */ /* 0x000fc60008000000 */
[C---:B------:R-:W-:Y:S01]  /*b220*/  ISETP.LT.OR P3, PT, R3.reuse, 0x21, P0 ;  /* 0x000000210300780c */ /* 0x040fe20000761670 */
[----:B------:R0:W-:Y:S06]  /*b230*/  STL [R1+0x18], R3 ;  /* 0x0000180301007387 */ /* 0x0001ec0000100800 */
[----:B------:R-:W-:Y:S02]  /*b240*/  @P2 LOP3.LUT R16, R16, 0x2, RZ, 0xfc, !PT ;  /* 0x0000000210102812 */ /* 0x000fe400078efcff */
[----:B------:R-:W-:Y:S01]  /*b250*/  ISETP.LT.U32.AND P2, PT, R36, 0xa0, !P1 ;  /* 0x000000a02400780c */ /* 0x000fe20004f41070 */
[----:B------:R0:W-:Y:S01]  /*b260*/  STL [R1+0x14], R5 ;  /* 0x0000140501007387 */ /* 0x0001e20000100800 */
[----:B------:R-:W-:-:S02]  /*b270*/  ISETP.LT.OR P1, PT, R3, 0x1, P0 ;  /* 0x000000010300780c */ /* 0x000fc40000721670 */
[----:B------:R-:W-:Y:S01]  /*b280*/  LOP3.LUT R16, R16, 0xfffff7ff, RZ, 0xc0, !PT ;  /* 0xfffff7ff10107812 */ /* 0x000fe200078ec0ff */
[----:B------:R0:W-:Y:S08]  /*b290*/  STL [R1+0x1c], R4 ;  /* 0x00001c0401007387 */ /* 0x0001f00000100800 */
[----:B------:R-:W-:Y:S02]  /*b2a0*/  @P2 LOP3.LUT R16, R16, 0x800, RZ, 0xfc, !PT ;  /* 0x0000080010102812 */ /* 0x000fe400078efcff */
[----:B------:R-:W-:-:S02]  /*b2b0*/  ISETP.LT.OR P2, PT, R3, 0x41, P0 ;  /* 0x000000410300780c */ /* 0x000fc40000741670 */
[----:B------:R-:W-:-:S04]  /*b2c0*/  LOP3.LUT R16, R16, 0xffbfffff, RZ, 0xc0, !PT ;  /* 0xffbfffff10107812 */ /* 0x000fc800078ec0ff */
[----:B------:R-:W-:Y:S02]  /*b2d0*/  @P1 LOP3.LUT R16, R16, 0x400000, RZ, 0xfc, !PT ;  /* 0x0040000010101812 */ /* 0x000fe400078efcff */
[C---:B------:R-:W-:Y:S02]  /*b2e0*/  ISETP.LT.OR P1, PT, R3.reuse, 0x61, P0 ;  /* 0x000000610300780c */ /* 0x040fe40000721670 */
[----:B------:R-:W-:Y:S02]  /*b2f0*/  LOP3.LUT R16, R16, 0xffefffff, RZ, 0xc0, !PT ;  /* 0xffefffff10107812 */ /* 0x000fe400078ec0ff */
[C---:B------:R-:W-:Y:S02]  /*b300*/  ISETP.LT.OR P0, PT, R3.reuse, 0x81, P0 ;  /* 0x000000810300780c */ /* 0x040fe40000701670 */
[----:B------:R-:W-:Y:S02]  /*b310*/  @P3 LOP3.LUT R16, R16, 0x100000, RZ, 0xfc, !PT ;  /* 0x0010000010103812 */ /* 0x000fe400078efcff */
[----:B------:R-:W-:-:S02]  /*b320*/  ISETP.GE.AND P3, PT, R3, 0x1, PT ;  /* 0x000000010300780c */ /* 0x000fc40003f66270 */
[----:B------:R-:W-:-:S04]  /*b330*/  LOP3.LUT R16, R16, 0xfffbffff, RZ, 0xc0, !PT ;  /* 0xfffbffff10107812 */ /* 0x000fc800078ec0ff */
[----:B------:R-:W-:Y:S02]  /*b340*/  @P2 LOP3.LUT R16, R16, 0x40000, RZ, 0xfc, !PT ;  /* 0x0004000010102812 */ /* 0x000fe400078efcff */
[----:B------:R-:W-:Y:S02]  /*b350*/  ISETP.GE.AND P2, PT, R2, UR9, PT ;  /* 0x0000000902007c0c */ /* 0x000fe4000bf46270 */
[----:B------:R-:W-:-:S04]  /*b360*/  LOP3.LUT R16, R16, 0xfffeffff, RZ, 0xc0, !PT ;  /* 0xfffeffff10107812 */ /* 0x000fc800078ec0ff */
[----:B------:R-:W-:Y:S02]  /*b370*/  @P1 LOP3.LUT R16, R16, 0x10000, RZ, 0xfc, !PT ;  /* 0x0001000010101812 */ /* 0x000fe400078efcff */
[----:B------:R-:W-:Y:S02]  /*b380*/  ISETP.GE.AND P1, PT, R0, UR10, PT ;  /* 0x0000000a00007c0c */ /* 0x000fe4000bf26270 */
[----:B------:R-:W-:-:S04]  /*b390*/  LOP3.LUT R16, R16, 0xfdffffff, RZ, 0xc0, !PT ;  /* 0xfdffffff10107812 */ /* 0x000fc800078ec0ff */
[----:B------:R-:W-:Y:S02]  /*b3a0*/  @P0 LOP3.LUT R16, R16, 0x2000000, RZ, 0xfc, !PT ;  /* 0x0200000010100812 */ /* 0x000fe400078efcff */
[----:B------:R-:W-:Y:S02]  /*b3b0*/  ISETP.GE.AND P0, PT, R0, UR8, PT ;  /* 0x0000000800007c0c */ /* 0x000fe4000bf06270 */
[----:B------:R-:W-:-:S04]  /*b3c0*/  LOP3.LUT R16, R16, 0xfffffffe, RZ, 0xc0, !PT ;  /* 0xfffffffe10107812 */ /* 0x000fc800078ec0ff */
[----:B------:R-:W-:-:S07]  /*b3d0*/  LOP3.LUT R16, R16, 0xffffdfff, RZ, 0xc0, !PT ;  /* 0xffffdfff10107812 */ /* 0x000fce00078ec0ff */
[----:B------:R-:W-:Y:S02]  /*b3e0*/  @P0 LOP3.LUT R16, R16, 0x2000, RZ, 0xfc, !PT ;  /* 0x0000200010100812 */ /* 0x000fe400078efcff */
[----:B------:R-:W-:Y:S02]  /*b3f0*/  ISETP.GE.AND P0, PT, R2, UR8, PT ;  /* 0x0000000802007c0c */ /* 0x000fe4000bf06270 */
[----:B------:R-:W-:Y:S02]  /*b400*/  @P2 LOP3.LUT R16, R16, 0x1, RZ, 0xfc, !PT ;  /* 0x0000000110102812 */ /* 0x000fe400078efcff */
[----:B------:R-:W-:Y:S02]  /*b410*/  ISETP.GE.AND P2, PT, R3, 0x21, PT ;  /* 0x000000210300780c */ /* 0x000fe40003f46270 */
[----:B------:R-:W-:-:S04]  /*b420*/  LOP3.LUT R16, R16, 0xfffffff7, RZ, 0xc0, !PT ;  /* 0xfffffff710107812 */ /* 0x000fc800078ec0ff */
[----:B------:R-:W-:-:S04]  /*b430*/  @P1 LOP3.LUT R16, R16, 0x8, RZ, 0xfc, !PT ;  /* 0x0000000810101812 */ /* 0x000fc800078efcff */
[----:B------:R-:W-:-:S04]  /*b440*/  LOP3.LUT R16, R16, 0xffffefff, RZ, 0xc0, !PT ;  /* 0xffffefff10107812 */ /* 0x000fc800078ec0ff */
[----:B------:R-:W-:Y:S02]  /*b450*/  @P0 LOP3.LUT R16, R16, 0x1000, RZ, 0xfc, !PT ;  /* 0x0000100010100812 */ /* 0x000fe400078efcff */
[----:B------:R-:W-:Y:S02]  /*b460*/  ISETP.LT.OR P0, PT, R3, 0x1, P1 ;  /* 0x000000010300780c */ /* 0x000fe40000f01670 */
[----:B------:R-:W-:-:S04]  /*b470*/  LOP3.LUT R16, R16, 0xfffffbff, RZ, 0xc0, !PT ;  /* 0xfffffbff10107812 */ /* 0x000fc800078ec0ff */
[----:B------:R-:W-:Y:S02]  /*b480*/  @P3 LOP3.LUT R16, R16, 0x400, RZ, 0xfc, !PT ;  /* 0x0000040010103812 */ /* 0x000fe400078efcff */
[----:B------:R-:W-:Y:S02]  /*b490*/  ISETP.LT.OR P3, PT, R3, 0x21, P1 ;  /* 0x000000210300780c */ /* 0x000fe40000f61670 */
[----:B------:R-:W-:-:S04]  /*b4a0*/  LOP3.LUT R16, R16, 0xffdfffff, RZ, 0xc0, !PT ;  /* 0xffdfffff10107812 */ /* 0x000fc800078ec0ff */
[----:B------:R-:W-:Y:S02]  /*b4b0*/  @P0 LOP3.LUT R16, R16, 0x200000, RZ, 0xfc, !PT ;  /* 0x0020000010100812 */ /* 0x000fe400078efcff */
[----:B------:R-:W-:Y:S02]  /*b4c0*/  ISETP.GE.AND P0, PT, R3, 0x41, PT ;  /* 0x000000410300780c */ /* 0x000fe40003f06270 */
        /* <DEDUP_REMOVED lines=14> */
[----:B------:R-:W-:-:S04]  /*b5b0*/  @P3 LOP3.LUT R16, R16, 0x80, RZ, 0xfc, !PT ;  /* 0x0000008010103812 */ /* 0x000fc800078efcff */
[----:B------:R-:W-:-:S04]  /*b5c0*/  LOP3.LUT R16, R16, 0xffff7fff, RZ, 0xc0, !PT ;  /* 0xffff7fff10107812 */ /* 0x000fc800078ec0ff */
[----:B------:R-:W-:Y:S02]  /*b5d0*/  @P0 LOP3.LUT R16, R16, 0x8000, RZ, 0xfc, !PT ;  /* 0x0000800010100812 */ /* 0x000fe400078efcff */
[----:B------:R-:W-:Y:S02]  /*b5e0*/  ISETP.GE.AND P0, PT, R35, UR9, PT ;  /* 0x0000000923007c0c */ /* 0x000fe4000bf06270 */
[----:B------:R-:W-:-:S04]  /*b5f0*/  LOP3.LUT R16, R16, 0xff7fffff, RZ, 0xc0, !PT ;  /* 0xff7fffff10107812 */ /* 0x000fc800078ec0ff */
[----:B------:R-:W-:-:S04]  /*b600*/  @P2 LOP3.LUT R16, R16, 0x800000, RZ, 0xfc, !PT ;  /* 0x0080000010102812 */ /* 0x000fc800078efcff */
[----:B------:R-:W-:-:S04]  /*b610*/  LOP3.LUT R16, R16, 0xfffffffb, RZ, 0xc0, !PT ;  /* 0xfffffffb10107812 */ /* 0x000fc800078ec0ff */
[----:B------:R-:W-:-:S04]  /*b620*/  LOP3.LUT R16, R16, 0xfeffffff, RZ, 0xc0, !PT ;  /* 0xfeffffff10107812 */ /* 0x000fc800078ec0ff */
[----:B------:R-:W-:Y:S02]  /*b630*/  @P1 LOP3.LUT R16, R16, 0x1000000, RZ, 0xfc, !PT ;  /* 0x0100000010101812 */ /* 0x000fe400078efcff */
[C---:B------:R-:W-:Y:S02]  /*b640*/  ISETP.GE.AND P1, PT, R35.reuse, UR10, PT ;  /* 0x0000000a23007c0c */ /* 0x040fe4000bf26270 */
[----:B------:R-:W-:Y:S02]  /*b650*/  @P0 LOP3.LUT R16, R16, 0x4, RZ, 0xfc, !PT ;  /* 0x0000000410100812 */ /* 0x000fe400078efcff */
[----:B------:R-:W-:Y:S02]  /*b660*/  ISETP.GE.AND P0, PT, R35, UR8, PT ;  /* 0x0000000823007c0c */ /* 0x000fe4000bf06270 */
[----:B------:R-:W-:-:S04]  /*b670*/  LOP3.LUT R16, R16, 0xffffbfff, RZ, 0xc0, !PT ;  /* 0xffffbfff10107812 */ /* 0x000fc800078ec0ff */
[----:B------:R-:W-:-:S04]  /*b680*/  LOP3.LUT R16, R16, 0xffffffef, RZ, 0xc0, !PT ;  /* 0xffffffef10107812 */ /* 0x000fc800078ec0ff */
[----:B------:R-:W-:-:S04]  /*b690*/  @P1 LOP3.LUT R16, R16, 0x10, RZ, 0xfc, !PT ;  /* 0x0000001010101812 */ /* 0x000fc800078efcff */
[----:B0-----:R-:W-:-:S07]  /*b6a0*/  @P0 LOP3.LUT R16, R16, 0x4000, RZ, 0xfc, !PT ;  /* 0x0000400010100812 */ /* 0x001fce00078efcff */
.L_x_92:
[----:B------:R-:W-:Y:S01]  /*b6b0*/  ULDC UR4, c[0x0][0xc38] ;  /* 0x00030e0000047ab9 */ /* 0x000fe20000000800 */
[----:B------:R-:W-:Y:S01]  /*b6c0*/  ULDC.64 UR8, c[0x0][0xa28] ;  /* 0x00028a0000087ab9 */ /* 0x000fe20000000a00 */
[----:B------:R-:W-:Y:S01]  /*b6d0*/  UISETP.NE.AND UP0, UPT, UR4, 0x1, UPT ;  /* 0x000000010400788c */ /* 0x000fe2000bf05270 */
[----:B------:R0:W-:Y:S01]  /*b6e0*/  STL [R1], RZ ;  /* 0x000000ff01007387 */ /* 0x0001e20000100800 */
[----:B------:R-:W-:Y:S01]  /*b6f0*/  ISETP.NE.U32.AND P0, PT, RZ, UR8, PT ;  /* 0x00000008ff007c0c */ /* 0x000fe2000bf05070 */
[----:B------:R-:W-:Y:S01]  /*b700*/  ULDC UR4, c[0x0][0xc44] ;  /* 0x0003110000047ab9 */ /* 0x000fe20000000800 */
[----:B------:R-:W-:Y:S01]  /*b710*/  UMOV UR43, UR38 ;  /* 0x00000026002b7c82 */ /* 0x000fe20008000000 */
[----:B------:R-:W-:Y:S01]  /*b720*/  UISETP.NE.AND UP1, UPT, UR4, 0x1, UPT ;  /* 0x000000010400788c */ /* 0x000fe2000bf25270 */
[----:B------:R-:W-:Y:S01]  /*b730*/  ISETP.NE.AND.EX P0, PT, RZ, UR9, PT, P0 ;  /* 0x00000009ff007c0c */ /* 0x000fe2000bf05300 */
[----:B------:R-:W-:-:S04]  /*b740*/  UIADD3 UR11, UR41, 0x1a400, URZ ;  /* 0x0001a400290b7890 */ /* 0x000fc8000fffe03f */
[----:B------:R-:W-:Y:S01]  /*b750*/  @UP0 ULDC UR4, c[0x0][0xc3c] ;  /* 0x00030f0000040ab9 */ /* 0x000fe20000000800 */
[----:B------:R-:W-:Y:S01]  /*b760*/  @UP0 ULDC UR10, c[0x0][0xc40] ;  /* 0x00031000000a0ab9 */ /* 0x000fe20000000800 */
[----:B------:R-:W-:-:S03]  /*b770*/  UIMAD.WIDE.U32 UR4, UR38, UR4, URZ ;  /* 0x00000004260472a5 */ /* 0x000fc6000f8e003f */
[----:B------:R-:W-:Y:S01]  /*b780*/  @UP1 ULDC.64 UR6, c[0x0][0xc48] ;  /* 0x0003120000061ab9 */ /* 0x000fe20000000a00 */
[----:B------:R-:W-:Y:S02]  /*b790*/  @UP0 USHF.R.U32.HI UR43, URZ, UR10, UR5 ;  /* 0x0000000a3f2b0299 */ /* 0x000fe40008011605 */
[----:B------:R-:W-:Y:S02]  /*b7a0*/  ULOP3.LUT UP0, URZ, UR11, 0x1bf, URZ, 0xc0, !UPT ;  /* 0x000001bf0b3f7892 */ /* 0x000fe4000f80c03f */
[----:B------:R-:W-:-:S03]  /*b7b0*/  UIMAD.WIDE.U32 UR4, UR43, UR6, URZ ;  /* 0x000000062b0472a5 */ /* 0x000fc6000f8e003f */
[----:B------:R-:W-:Y:S01]  /*b7c0*/  UMOV UR44, UR43 ;  /* 0x0000002b002c7c82 */ /* 0x000fe20008000000 */
[----:B------:R-:W-:Y:S01]  /*b7d0*/  @UP1 USHF.R.U32.HI UR44, URZ, UR7, UR5 ;  /* 0x000000073f2c1299 */ /* 0x000fe20008011605 */
[----:B0-----:R-:W-:Y:S11]  /*b7e0*/  @!P0 BRA `(.L_x_41) ;  /* 0x0000000000188947 */ /* 0x001ff60003800000 */
[----:B------:R-:W-:Y:S02]  /*b7f0*/  ULDC.64 UR4, c[0x0][0xa28] ;  /* 0x00028a0000047ab9 */ /* 0x000fe40000000a00 */
[----:B------:R-:W-:-:S06]  /*b800*/  UIMAD.WIDE UR4, UR44, 0x4, UR4 ;  /* 0x000000042c0478a5 */ /* 0x000fcc000f8e0204 */
[----:B------:R-:W-:Y:S01]  /*b810*/  MOV R2, UR4 ;  /* 0x0000000400027c02 */ /* 0x000fe20008000f00 */
[----:B------:R-:W-:-:S05]  /*b820*/  IMAD.U32 R3, RZ, RZ, UR5 ;  /* 0x00000005ff037e24 */ /* 0x000fca000f8e00ff */
[----:B------:R-:W2:Y:S04]  /*b830*/  LDG.E R0, desc[UR48][R2.64] ;  /* 0x0000003002007981 */ /* 0x000ea8000c1e1900 */
[----:B--2---:R0:W-:Y:S02]  /*b840*/  STL [R1], R0 ;  /* 0x0000000001007387 */ /* 0x0041e40000100800 */
.L_x_41:
[----:B------:R-:W-:-:S13]  /*b850*/  PLOP3.LUT P0, PT, PT, PT, UP0, 0x80, 0x0 ;  /* 0x000000000000781c */ /* 0x000fda0003f0f008 */
[----:B------:R-:W-:Y:S05]  /*b860*/  @!P0 BRA `(.L_x_42) ;  /* 0x0000000000408947 */ /* 0x000fea0003800000 */
[----:B------:R-:W-:Y:S01]  /*b870*/  MOV R2, 0x0 ;  /* 0x0000000000027802 */ /* 0x000fe20000000f00 */
[----:B------:R-:W-:Y:S01]  /*b880*/  ULDC.64 UR6, c[0x4][0xc8] ;  /* 0x0100320000067ab9 */ /* 0x000fe20000000a00 */
[----:B------:R-:W-:Y:S01]  /*b890*/  ULDC.64 UR8, c[0x4][0xd0] ;  /* 0x0100340000087ab9 */ /* 0x000fe20000000a00 */
[----:B------:R-:W-:Y:S01]  /*b8a0*/  ULDC.64 UR4, c[0x4][0x8] ;  /* 0x0100020000047ab9 */ /* 0x000fe20000000a00 */
[----:B------:R-:W-:Y:S01]  /*b8b0*/  IMAD.U32 R4, RZ, RZ, UR6 ;  /* 0x00000006ff047e24 */ /* 0x000fe2000f8e00ff */
[----:B------:R-:W-:Y:S01]  /*b8c0*/  MOV R11, UR5 ;  /* 0x00000005000b7c02 */ /* 0x000fe20008000f00 */
[----:B------:R-:W1:Y:S01]  /*b8d0*/  LDC.64 R2, c[0x4][R2] ;  /* 0x0100000002027b82 */ /* 0x000e620000000a00 */
[----:B------:R-:W-:Y:S02]  /*b8e0*/  IMAD.U32 R5, RZ, RZ, UR7 ;  /* 0x00000007ff057e24 */ /* 0x000fe4000f8e00ff */
[----:B------:R-:W-:Y:S02]  /*b8f0*/  IMAD.U32 R6, RZ, RZ, UR8 ;  /* 0x00000008ff067e24 */ /* 0x000fe4000f8e00ff */
[----:B------:R-:W-:-:S02]  /*b900*/  IMAD.U32 R7, RZ, RZ, UR9 ;  /* 0x00000009ff077e24 */ /* 0x000fc4000f8e00ff */
[----:B------:R-:W-:Y:S02]  /*b910*/  IMAD.U32 R10, RZ, RZ, UR4 ;  /* 0x00000004ff0a7e24 */ /* 0x000fe4000f8e00ff */
[----:B------:R-:W-:Y:S02]  /*b920*/  IMAD.MOV.U32 R8, RZ, RZ, 0x70 ;  /* 0x00000070ff087424 */ /* 0x000fe400078e00ff */
[----:B------:R-:W-:Y:S02]  /*b930*/  IMAD.MOV.U32 R12, RZ, RZ, 0x1 ;  /* 0x00000001ff0c7424 */ /* 0x000fe400078e00ff */
[----:B------:R-:W-:-:S07]  /*b940*/  IMAD.MOV.U32 R13, RZ, RZ, RZ ;  /* 0x000000ffff0d7224 */ /* 0x000fce00078e00ff */
[----:B------:R-:W-:-:S07]  /*b950*/  LEPC R20, `(.L_x_42) ;  /* 0x000000001014794e */ /* 0x000fce0000000000 */
[----:B01----:R-:W-:Y:S05]  /*b960*/  CALL.ABS.NOINC R2 ;  /* 0x0000000002007343 */ /* 0x003fea0003c00000 */
.L_x_42:
[----:B------:R-:W-:Y:S01]  /*b970*/  UIADD3 UR4, UR41, 0xa400, URZ ;  /* 0x0000a40029047890 */ /* 0x000fe2000fffe03f */
[----:B------:R-:W-:-:S05]  /*b980*/  LOP3.LUT R16, R16, 0xffffffdf, RZ, 0xc0, !PT ;  /* 0xffffffdf10107812 */ /* 0x000fca00078ec0ff */
[----:B------:R-:W-:-:S05]  /*b990*/  IMAD.U32 R17, RZ, RZ, UR4 ;  /* 0x00000004ff117e24 */ /* 0x000fca000f8e00ff */
[----:B------:R-:W-:-:S13]  /*b9a0*/  LOP3.LUT P0, RZ, R17, 0x3ff, RZ, 0xc0, !PT ;  /* 0x000003ff11ff7812 */ /* 0x000fda000780c0ff */
[----:B------:R-:W-:Y:S01]  /*b9b0*/  @P0 LOP3.LUT R16, R16, 0x20, RZ, 0xfc, !PT ;  /* 0x0000002010100812 */ /* 0x000fe200078efcff */
[----:B------:R-:W-:Y:S06]  /*b9c0*/  @!P0 BRA `(.L_x_43) ;  /* 0x0000000000408947 */ /* 0x000fec0003800000 */
        /* <DEDUP_REMOVED lines=16> */
.L_x_43:
[----:B------:R-:W-:-:S04]  /*bad0*/  UIADD3 UR4, UR41, 0x400, URZ ;  /* 0x0000040029047890 */ /* 0x000fc8000fffe03f */
[----:B------:R-:W-:-:S06]  /*bae0*/  ULOP3.LUT UP0, URZ, UR4, 0x9f, URZ, 0xc0, !UPT ;  /* 0x0000009f043f7892 */ /* 0x000fcc000f80c03f */
[----:B------:R-:W-:-:S13]  /*baf0*/  PLOP3.LUT P0, PT, PT, PT, UP0, 0x80, 0x0 ;  /* 0x000000000000781c */ /* 0x000fda0003f0f008 */
[----:B------:R-:W-:Y:S05]  /*bb00*/  @!P0 BRA `(.L_x_44) ;  /* 0x0000000000408947 */ /* 0x000fea0003800000 */
[----:B------:R-:W-:Y:S01]  /*bb10*/  MOV R2, 0x0 ;  /* 0x0000000000027802 */ /* 0x000fe20000000f00 */
[----:B------:R-:W-:Y:S01]  /*bb20*/  ULDC.64 UR6, c[0x4][0xc8] ;  /* 0x0100320000067ab9 */ /* 0x000fe20000000a00 */
[----:B------:R-:W-:Y:S01]  /*bb30*/  ULDC.64 UR8, c[0x4][0xd0] ;  /* 0x0100340000087ab9 */ /* 0x000fe20000000a00 */
[----:B------:R-:W-:Y:S01]  /*bb40*/  ULDC.64 UR4, c[0x4][0x18] ;  /* 0x0100060000047ab9 */ /* 0x000fe20000000a00 */
[----:B------:R-:W-:Y:S01]  /*bb50*/  MOV R4, UR6 ;  /* 0x0000000600047c02 */ /* 0x000fe20008000f00 */
[----:B------:R-:W-:Y:S01]  /*bb60*/  IMAD.U32 R5, RZ, RZ, UR7 ;  /* 0x00000007ff057e24 */ /* 0x000fe2000f8e00ff */
[----:B------:R-:W1:Y:S01]  /*bb70*/  LDC.64 R2, c[0x4][R2] ;  /* 0x0100000002027b82 */ /* 0x000e620000000a00 */
[----:B------:R-:W-:Y:S01]  /*bb80*/  IMAD.U32 R6, RZ, RZ, UR8 ;  /* 0x00000008ff067e24 */ /* 0x000fe2000f8e00ff */
[----:B------:R-:W-:Y:S01]  /*bb90*/  MOV R12, 0x1 ;  /* 0x00000001000c7802 */ /* 0x000fe20000000f00 */
[----:B------:R-:W-:Y:S02]  /*bba0*/  IMAD.U32 R7, RZ, RZ, UR9 ;  /* 0x00000009ff077e24 */ /* 0x000fe4000f8e00ff */
[----:B------:R-:W-:-:S02]  /*bbb0*/  IMAD.U32 R10, RZ, RZ, UR4 ;  /* 0x00000004ff0a7e24 */ /* 0x000fc4000f8e00ff */
[----:B------:R-:W-:Y:S02]  /*bbc0*/  IMAD.U32 R11, RZ, RZ, UR5 ;  /* 0x00000005ff0b7e24 */ /* 0x000fe4000f8e00ff */
[----:B------:R-:W-:Y:S02]  /*bbd0*/  IMAD.MOV.U32 R8, RZ, RZ, 0x70 ;  /* 0x00000070ff087424 */ /* 0x000fe400078e00ff */
[----:B------:R-:W-:-:S07]  /*bbe0*/  IMAD.MOV.U32 R13, RZ, RZ, RZ ;  /* 0x000000ffff0d7224 */ /* 0x000fce00078e00ff */
[----:B------:R-:W-:-:S07]  /*bbf0*/  LEPC R20, `(.L_x_44) ;  /* 0x000000001014794e */ /* 0x000fce0000000000 */
[----:B01----:R-:W-:Y:S05]  /*bc00*/  CALL.ABS.NOINC R2 ;  /* 0x0000000002007343 */ /* 0x003fea0003c00000 */
.L_x_44:
[----:B------:R-:W-:-:S13]  /*bc10*/  LOP3.LUT P6, RZ, R17, 0x3ff, RZ, 0xc0, !PT ;  /* 0x000003ff11ff7812 */ /* 0x000fda00078cc0ff */
        /* <DEDUP_REMOVED lines=17> */
.L_x_45:
[----:B------:R-:W-:Y:S01]  /*bd30*/  ULDC.64 UR4, c[0x0][0x9f8] ;  /* 0x00027e0000047ab9 */ /* 0x000fe20000000a00 */
[----:B------:R-:W-:Y:S01]  /*bd40*/  IMAD.U32 R30, RZ, RZ, UR44 ;  /* 0x0000002cff1e7e24 */ /* 0x000fe2000f8e00ff */
[----:B------:R-:W-:Y:S01]  /*bd50*/  UISETP.NE.U32.AND UP0, UPT, UR4, URZ, UPT ;  /* 0x0000003f0400728c */ /* 0x000fe2000bf05070 */
[----:B------:R-:W1:Y:S03]  /*bd60*/  LDC R17, c[0x0][0x430] ;  /* 0x00010c00ff117b82 */ /* 0x000e660000000800 */
[----:B------:R-:W-:-:S06]  /*bd70*/  UISETP.NE.AND.EX UP0, UPT, UR5, URZ, UPT, UP0 ;  /* 0x0000003f0500728c */ /* 0x000fcc000bf05300 */
[----:B------:R-:W-:-:S05]  /*bd80*/  PLOP3.LUT P0, PT, PT, PT, UP0, 0x80, 0x0 ;  /* 0x000000000000781c */ /* 0x000fca0003f0f008 */
[----:B------:R-:W-:Y:S02]  /*bd90*/  @UP0 ULDC.64 UR4, c[0x0][0x9f8] ;  /* 0x00027e0000040ab9 */ /* 0x000fe40000000a00 */
[----:B------:R-:W-:-:S06]  /*bda0*/  @UP0 UIMAD.WIDE UR4, UR44, 0x4, UR4 ;  /* 0x000000042c0408a5 */ /* 0x000fcc000f8e0204 */
[----:B------:R-:W-:Y:S02]  /*bdb0*/  IMAD.U32 R2, RZ, RZ, UR4 ;  /* 0x00000004ff027e24 */ /* 0x000fe4000f8e00ff */
[----:B------:R-:W-:-:S05]  /*bdc0*/  IMAD.U32 R3, RZ, RZ, UR5 ;  /* 0x00000005ff037e24 */ /* 0x000fca000f8e00ff */
[----:B------:R2:W5:Y:S01]  /*bdd0*/  @P0 LDG.E R30, desc[UR48][R2.64] ;  /* 0x00000030021e0981 */ /* 0x000562000c1e1900 */
[----:B------:R-:W-:-:S03]  /*bde0*/  UMOV UR4, 0xffffffff ;  /* 0xffffffff00047882 */ /* 0x000fc60000000000 */
[----:B------:R-:W-:Y:S05]  /*bdf0*/  BRA.DIV UR4, `(.L_x_46) ;  /* 0x0000003e04607947 */ /* 0x000fea000b800000 */
.L_x_109:
[----:B--2---:R-:W2:Y:S04]  /*be00*/  LDL R2, [R1+0x1c] ;  /* 0x00001c0001027983 */ /* 0x004ea80000100800 */
[----:B0-----:R-:W3:Y:S04]  /*be10*/  LDL R0, [R1] ;  /* 0x0000000001007983 */ /* 0x001ee80000100800 */
[----:B------:R-:W4:Y:S01]  /*be20*/  LDL R10, [R1+0x20] ;  /* 0x00002000010a7983 */ /* 0x000f220000100800 */
[----:B-1----:R-:W-:Y:S01]  /*be30*/  ISETP.NE.AND P3, PT, R17, 0x1, PT ;  /* 0x000000011100780c */ /* 0x002fe20003f65270 */
[----:B------:R-:W0:-:S12]  /*be40*/  LDC R18, c[0x0][0xc44] ;  /* 0x00031100ff127b82 */ /* 0x000e180000000800 */
[----:B------:R-:W1:Y:S08]  /*be50*/  @P3 LDC R5, c[0x0][0x434] ;  /* 0x00010d00ff053b82 */ /* 0x000e700000000800 */
[----:B------:R-:W0:Y:S01]  /*be60*/  @P3 LDC R7, c[0x0][0x438] ;  /* 0x00010e00ff073b82 */ /* 0x000e220000000800 */
[----:B-----5:R-:W-:Y:S02]  /*be70*/  SHF.R.S32.HI R37, RZ, 0x1f, R30 ;  /* 0x0000001fff257819 */ /* 0x020fe4000001141e */
[----:B------:R-:W-:-:S02]  /*be80*/  LOP3.LUT P2, RZ, R16, 0x800, RZ, 0xc0, !PT ;  /* 0x0000080010ff7812 */ /* 0x000fc4000784c0ff */
[----:B--2---:R-:W-:Y:S02]  /*be90*/  ISETP.GE.AND P0, PT, R2, UR39, PT ;  /* 0x0000002702007c0c */ /* 0x004fe4000bf06270 */
[----:B---3--:R-:W-:-:S05]  /*bea0*/  MOV R11, R0 ;  /* 0x00000000000b7202 */ /* 0x008fca0000000f00 */
[----:B------:R-:W-:-:S06]  /*beb0*/  IMAD.IADD R0, R2, 0x1, R11 ;  /* 0x0000000102007824 */ /* 0x000fcc00078e020b */
[----:B------:R-:W2:Y:S01]  /*bec0*/  @!P0 LDC.64 R2, c[0x0][0x428] ;  /* 0x00010a00ff028b82 */ /* 0x000ea20000000a00 */
[----:B-1----:R-:W-:-:S04]  /*bed0*/  @P3 IMAD.HI.U32 R4, R0, R5, RZ ;  /* 0x0000000500043227 */ /* 0x002fc800078e00ff */
[----:B------:R-:W-:Y:S01]  /*bee0*/  IMAD.MOV.U32 R8, RZ, RZ, R0 ;  /* 0x000000ffff087224 */ /* 0x000fe200078e0000 */
[----:B0-----:R-:W-:Y:S02]  /*bef0*/  @P3 SHF.R.U32.HI R8, RZ, R7, R4 ;  /* 0x00000007ff083219 */ /* 0x001fe40000011604 */
[----:B------:R-:W0:Y:S02]  /*bf00*/  @!P0 LDC.64 R4, c[0x0][0x418] ;  /* 0x00010600ff048b82 */ /* 0x000e240000000a00 */
[----:B------:R-:W-:Y:S01]  /*bf10*/  @!P0 SHF.R.S32.HI R7, RZ, 0x1f, R8 ;  /* 0x0000001fff078819 */ /* 0x000fe20000011408 */
[----:B--2---:R-:W-:-:S04]  /*bf20*/  @!P0 IMAD R6, R37, R2, RZ ;  /* 0x0000000225068224 */ /* 0x004fc800078e02ff */
[----:B------:R-:W-:Y:S02]  /*bf30*/  @!P0 IMAD R9, R30, R3, R6 ;  /* 0x000000031e098224 */ /* 0x000fe400078e0206 */
[----:B------:R-:W-:-:S04]  /*bf40*/  @!P0 IMAD.MOV.U32 R6, RZ, RZ, R8 ;  /* 0x000000ffff068224 */ /* 0x000fc800078e0008 */
[----:B------:R-:W-:-:S04]  /*bf50*/  @!P0 IMAD.WIDE.U32 R2, R30, R2, R6 ;  /* 0x000000021e028225 */ /* 0x000fc800078e0006 */
[----:B------:R-:W-:Y:S01]  /*bf60*/  @!P0 IMAD.IADD R3, R3, 0x1, R9 ;  /* 0x0000000103038824 */ /* 0x000fe200078e0209 */
[C---:B0-----:R-:W-:Y:S02]  /*bf70*/  @!P0 LEA R12, P1, R2.reuse, R4, 0x2 ;  /* 0x00000004020c8211 */ /* 0x041fe400078210ff */
[----:B------:R-:W0:Y:S02]  /*bf80*/  @P3 LDC R4, c[0x0][0x434] ;  /* 0x00010d00ff043b82 */ /* 0x000e240000000800 */
[----:B------:R-:W-:-:S06]  /*bf90*/  @!P0 LEA.HI.X R13, R2, R5, R3, 0x2, P1 ;  /* 0x00000005020d8211 */ /* 0x000fcc00008f1403 */
[----:B------:R-:W1:Y:S01]  /*bfa0*/  @P3 LDC R5, c[0x0][0x438] ;  /* 0x00010e00ff053b82 */ /* 0x000e620000000800 */
[----:B----4-:R-:W-:-:S07]  /*bfb0*/  IMAD.IADD R9, R10, 0x1, R11 ;  /* 0x000000010a097824 */ /* 0x010fce00078e020b */
[----:B------:R-:W2:Y:S01]  /*bfc0*/  @P2 LDC.64 R2, c[0x0][0x428] ;  /* 0x00010a00ff022b82 */ /* 0x000ea20000000a00 */
[----:B------:R-:W-:Y:S02]  /*bfd0*/  IMAD.MOV.U32 R14, RZ, RZ, R9 ;  /* 0x000000ffff0e7224 */ /* 0x000fe400078e0009 */
[----:B0-----:R-:W-:-:S05]  /*bfe0*/  @P3 IMAD.HI.U32 R4, R9, R4, RZ ;  /* 0x0000000409043227 */ /* 0x001fca00078e00ff */
[----:B-1----:R-:W-:Y:S02]  /*bff0*/  @P3 SHF.R.U32.HI R14, RZ, R5, R4 ;  /* 0x00000005ff0e3219 */ /* 0x002fe40000011604 */
[----:B------:R-:W0:Y:S01]  /*c000*/  @P2 LDC.64 R4, c[0x0][0x418] ;  /* 0x00010600ff042b82 */ /* 0x000e220000000a00 */
[----:B--2---:R-:W-:Y:S01]  /*c010*/  @P2 IMAD R6, R37, R2, RZ ;  /* 0x0000000225062224 */ /* 0x004fe200078e02ff */
[----:B------:R-:W-:-:S03]  /*c020*/  @P2 SHF.R.S32.HI R7, RZ, 0x1f, R14 ;  /* 0x0000001fff072819 */ /* 0x000fc6000001140e */
[----:B------:R-:W-:Y:S01]  /*c030*/  @P2 IMAD R11, R30, R3, R6 ;  /* 0x000000031e0b2224 */ /* 0x000fe200078e0206 */
[----:B------:R-:W-:-:S05]  /*c040*/  @P2 MOV R6, R14 ;  /* 0x0000000e00062202 */ /* 0x000fca0000000f00 */
[----:B------:R-:W-:-:S04]  /*c050*/  @P2 IMAD.WIDE.U32 R2, R30, R2, R6 ;  /* 0x000000021e022225 */ /* 0x000fc800078e0006 */
[----:B------:R-:W-:Y:S01]  /*c060*/  @P2 IMAD.IADD R3, R11, 0x1, R3 ;  /* 0x000000010b032824 */ /* 0x000fe200078e0203 */
[----:B0-----:R-:W-:Y:S01]  /*c070*/  @P2 LEA R10, P1, R2, R4, 0x2 ;  /* 0x00000004020a2211 */ /* 0x001fe200078210ff */
[----:B------:R-:W-:-:S03]  /*c080*/  IMAD.MOV.U32 R4, RZ, RZ, RZ ;  /* 0x000000ffff047224 */ /* 0x000fc600078e00ff */
[----:B------:R-:W-:-:S05]  /*c090*/  @P2 LEA.HI.X R11, R2, R5, R3, 0x2, P1 ;  /* 0x00000005020b2211 */ /* 0x000fca00008f1403 */
[----:B------:R0:W5:Y:S01]  /*c0a0*/  @P2 LDG.E R4, desc[UR48][R10.64] ;  /* 0x000000300a042981 */ /* 0x000162000c1e1900 */
[----:B------:R-:W-:Y:S02]  /*c0b0*/  IMAD.MOV R7, RZ, RZ, -R8 ;  /* 0x000000ffff077224 */ /* 0x000fe400078e0a08 */
[----:B------:R-:W-:Y:S02]  /*c0c0*/  IMAD.MOV.U32 R6, RZ, RZ, RZ ;  /* 0x000000ffff067224 */ /* 0x000fe400078e00ff */
[----:B------:R-:W-:Y:S01]  /*c0d0*/  IMAD R7, R17, R7, R0 ;  /* 0x0000000711077224 */ /* 0x000fe200078e0200 */
[----:B------:R-:W-:Y:S01]  /*c0e0*/  MOV R0, UR46 ;  /* 0x0000002e00007c02 */ /* 0x000fe20008000f00 */
[----:B------:R-:W-:Y:S02]  /*c0f0*/  IMAD.MOV R2, RZ, RZ, -R14 ;  /* 0x000000ffff027224 */ /* 0x000fe400078e0a0e */
[----:B------:R0:W5:Y:S01]  /*c100*/  @!P0 LDG.E R6, desc[UR48][R12.64] ;  /* 0x000000300c068981 */ /* 0x000162000c1e1900 */
[----:B------:R-:W-:-:S02]  /*c110*/  ISETP.NE.AND P0, PT, R0, 0x3, PT ;  /* 0x000000030000780c */ /* 0x000fc40003f05270 */
[----:B------:R-:W-:Y:S01]  /*c120*/  LOP3.LUT R16, R16, 0xffffffbf, RZ, 0xc0, !PT ;  /* 0xffffffbf10107812 */ /* 0x000fe200078ec0ff */
[----:B------:R-:W-:Y:S02]  /*c130*/  IMAD R5, R17, R2, R9 ;  /* 0x0000000211057224 */ /* 0x000fe400078e0209 */
[----:B------:R-:W-:Y:S01]  /*c140*/  IMAD R17, RZ, RZ, -UR44 ;  /* 0x8000002cff117e24 */ /* 0x000fe2000f8e02ff */
[----:B------:R-:W-:-:S03]  /*c150*/  @P3 LOP3.LUT R16, R16, 0x40, RZ, 0xfc, !PT ;  /* 0x0000004010103812 */ /* 0x000fc600078efcff */
[----:B------:R-:W-:Y:S01]  /*c160*/  IMAD R17, R18, R17, UR43 ;  /* 0x0000002b12117e24 */ /* 0x000fe2000f8e0211 */
[----:B------:R-:W-:-:S04]  /*c170*/  LOP3.LUT R16, R16, 0xffffffdf, RZ, 0xc0, !PT ;  /* 0xffffffdf10107812 */ /* 0x000fc800078ec0ff */
[----:B------:R-:W-:Y:S02]  /*c180*/  SHF.R.S32.HI R32, RZ, 0x1f, R17 ;  /* 0x0000001fff207819 */ /* 0x000fe40000011411 */
[----:B------:R-:W-:Y:S01]  /*c190*/  @P0 LOP3.LUT R16, R16, 0x20, RZ, 0xfc, !PT ;  /* 0x0000002010100812 */ /* 0x000fe200078efcff */
[----:B0-----:R-:W-:Y:S06]  /*c1a0*/  @!P0 BRA `(.L_x_47) ;  /* 0x0000000000048947 */ /* 0x001fec0003800000 */
[----:B------:R-:W-:Y:S01]  /*c1b0*/  BPT.TRAP 0x1 ;  /* 0x000000040000795c */ /* 0x000fe20000300000 */
.L_x_47:
[----:B------:R-:W-:Y:S01]  /*c1c0*/  LEA R0, R19, UR41, 0x3 ;  /* 0x0000002913007c11 */ /* 0x000fe2000f8e18ff */
[----:B------:R-:W-:Y:S01]  /*c1d0*/  BSSY B0, `(.L_x_48) ;  /* 0x0000005000007945 */ /* 0x000fe20003800000 */
[----:B------:R-:W-:Y:S02]  /*c1e0*/  SHF.L.U32 R26, R31, 0x1f, RZ ;  /* 0x0000001f1f1a7819 */ /* 0x000fe400000006ff */
[----:B------:R-:W-:Y:S02]  /*c1f0*/  SHF.R.S32.HI R22, RZ, 0x1f, R7 ;  /* 0x0000001fff167819 */ /* 0x000fe40000011407 */
[----:B------:R-:W0:Y:S02]  /*c200*/  SYNCS.PHASECHK.TRANS64.TRYWAIT P0, [R0+URZ+0x29880], R26 ;  /* 0x0298801a000075a7 */ /* 0x000e24000800017f */
[----:B0-----:R-:W-:Y:S05]  /*c210*/  @!P0 BRA `(.L_x_49) ;  /* 0x0000003800848947 */ /* 0x001fea0003800000 */
.L_x_110:
[----:B------:R-:W-:Y:S05]  /*c220*/  BSYNC B0 ;  /* 0x0000000000007941 */ /* 0x000fea0003800000 */
.L_x_48:
[----:B------:R-:W-:Y:S01]  /*c230*/  ULDC.64 UR4, c[0x0][0x328] ;  /* 0x0000ca0000047ab9 */ /* 0x000fe20000000a00 */
[----:B-----5:R-:W-:Y:S01]  /*c240*/  SHF.R.S32.HI R23, RZ, 0x1f, R6 ;  /* 0x0000001fff177819 */ /* 0x020fe20000011406 */
[----:B------:R-:W-:Y:S01]  /*c250*/  IMAD R2, R22, UR4, RZ ;  /* 0x0000000416027c24 */ /* 0x000fe2000f8e02ff */
[----:B------:R-:W-:Y:S01]  /*c260*/  ULDC.64 UR6, c[0x0][0x338] ;  /* 0x0000ce0000067ab9 */ /* 0x000fe20000000a00 */
[----:B------:R-:W1:Y:S01]  /*c270*/  S2R R11, SR_TID.X ;  /* 0x00000000000b7919 */ /* 0x000e620000002100 */
[----:B------:R-:W-:Y:S01]  /*c280*/  ULDC.64 UR8, c[0x0][0x330] ;  /* 0x0000cc0000087ab9 */ /* 0x000fe20000000a00 */
[C---:B------:R-:W-:Y:S01]  /*c290*/  IMAD R9, R7.reuse, UR5, R2 ;  /* 0x0000000507097c24 */ /* 0x040fe2000f8e0202 */
[----:B------:R-:W-:Y:S01]  /*c2a0*/  SHF.R.S32.HI R24, RZ, 0x1f, R5 ;  /* 0x0000001fff187819 */ /* 0x000fe20000011405 */
[----:B------:R-:W-:Y:S01]  /*c2b0*/  IMAD.WIDE.U32 R2, R7, UR4, RZ ;  /* 0x0000000407027c25 */ /* 0x000fe2000f8e00ff */
[----:B------:R-:W-:Y:S01]  /*c2c0*/  ULDC.64 UR10, c[0x0][0x318] ;  /* 0x0000c600000a7ab9 */ /* 0x000fe20000000a00 */
[----:B------:R-:W-:-:S02]  /*c2d0*/  SHF.R.S32.HI R25, RZ, 0x1f, R4 ;  /* 0x0000001fff197819 */ /* 0x000fc40000011404 */
[----:B------:R-:W-:Y:S02]  /*c2e0*/  IMAD.IADD R3, R3, 0x1, R9 ;  /* 0x0000000103037824 */ /* 0x000fe400078e0209 */
[----:B------:R-:W-:Y:S02]  /*c2f0*/  IMAD R9, R23, UR6, RZ ;  /* 0x0000000617097c24 */ /* 0x000fe4000f8e02ff */
[----:B------:R-:W-:-:S04]  /*c300*/  IMAD.WIDE.U32 R2, R6, UR6, R2 ;  /* 0x0000000606027c25 */ /* 0x000fc8000f8e0002 */
[----:B------:R-:W-:Y:S02]  /*c310*/  IMAD R8, R6, UR7, R9 ;  /* 0x0000000706087c24 */ /* 0x000fe4000f8e0209 */
[----:B------:R-:W-:Y:S02]  /*c320*/  IMAD R9, R24, UR4, RZ ;  /* 0x0000000418097c24 */ /* 0x000fe4000f8e02ff */
[----:B------:R-:W-:Y:S02]  /*c330*/  IMAD.IADD R3, R3, 0x1, R8 ;  /* 0x0000000103037824 */ /* 0x000fe400078e0208 */
[----:B------:R-:W-:Y:S02]  /*c340*/  IMAD R8, R32, UR8, RZ ;  /* 0x0000000820087c24 */ /* 0x000fe4000f8e02ff */
[----:B------:R-:W-:-:S04]  /*c350*/  IMAD.WIDE.U32 R2, R17, UR8, R2 ;  /* 0x0000000811027c25 */ /* 0x000fc8000f8e0002 */
[----:B------:R-:W-:Y:S01]  /*c360*/  IMAD R8, R17, UR9, R8 ;  /* 0x0000000911087c24 */ /* 0x000fe2000f8e0208 */
[----:B------:R-:W-:Y:S01]  /*c370*/  IADD3 R10, P0, R2, UR10, RZ ;  /* 0x0000000a020a7c10 */ /* 0x000fe2000ff1e0ff */
[----:B------:R-:W-:Y:S01]  /*c380*/  IMAD R9, R5, UR5, R9 ;  /* 0x0000000505097c24 */ /* 0x000fe2000f8e0209 */
[----:B-1----:R-:W-:Y:S02]  /*c390*/  LOP3.LUT R11, R11, 0x7f, RZ, 0xc0, !PT ;  /* 0x0000007f0b0b7812 */ /* 0x002fe400078ec0ff */
[----:B------:R-:W-:Y:S01]  /*c3a0*/  IADD3.X R18, R3, UR11, R8, P0, !PT ;  /* 0x0000000b03127c10 */ /* 0x000fe200087fe408 */
[----:B------:R-:W-:Y:S01]  /*c3b0*/  IMAD.WIDE.U32 R2, R5, UR4, RZ ;  /* 0x0000000405027c25 */ /* 0x000fe2000f8e00ff */
[----:B------:R-:W-:Y:S01]  /*c3c0*/  SHF.R.U32.HI R11, RZ, 0x5, R11 ;  /* 0x00000005ff0b7819 */ /* 0x000fe2000001160b */
[----:B------:R-:W-:Y:S02]  /*c3d0*/  UMOV UR4, 0xffffffff ;  /* 0xffffffff00047882 */ /* 0x000fe40000000000 */
[----:B------:R-:W-:-:S02]  /*c3e0*/  IMAD.IADD R3, R3, 0x1, R9 ;  /* 0x0000000103037824 */ /* 0x000fc400078e0209 */
[----:B------:R-:W-:Y:S02]  /*c3f0*/  IMAD R9, R25, UR6, RZ ;  /* 0x0000000619097c24 */ /* 0x000fe4000f8e02ff */
[----:B------:R-:W-:-:S04]  /*c400*/  IMAD.WIDE.U32 R2, R4, UR6, R2 ;  /* 0x0000000604027c25 */ /* 0x000fc8000f8e0002 */
[----:B------:R-:W-:Y:S02]  /*c410*/  IMAD R9, R4, UR7, R9 ;  /* 0x0000000704097c24 */ /* 0x000fe4000f8e0209 */
[----:B------:R-:W-:Y:S02]  /*c420*/  IMAD.SHL.U32 R11, R11, 0x400, RZ ;  /* 0x000004000b0b7824 */ /* 0x000fe400078e00ff */
[----:B------:R-:W-:Y:S02]  /*c430*/  IMAD.IADD R3, R3, 0x1, R9 ;  /* 0x0000000103037824 */ /* 0x000fe400078e0209 */
[----:B------:R-:W-:-:S03]  /*c440*/  IMAD.WIDE.U32 R2, R17, UR8, R2 ;  /* 0x0000000811027c25 */ /* 0x000fc6000f8e0002 */
[----:B------:R-:W-:-:S04]  /*c450*/  IADD3 R21, P0, R2, UR10, RZ ;  /* 0x0000000a02157c10 */ /* 0x000fc8000ff1e0ff */
[----:B------:R-:W-:Y:S01]  /*c460*/  IADD3.X R20, R8, UR11, R3, P0, !PT ;  /* 0x0000000b08147c10 */ /* 0x000fe200087fe403 */
[----:B------:R-:W-:Y:S01]  /*c470*/  IMAD R8, R19, 0x5000, R11 ;  /* 0x0000500013087824 */ /* 0x000fe200078e020b */
[----:B------:R-:W-:Y:S07]  /*c480*/  BRA.DIV UR4, `(.L_x_50) ;  /* 0x0000003604fc7947 */ /* 0x000fee000b800000 */
[----:B------:R-:W1:Y:S01]  /*c490*/  SHFL.IDX PT, R2, R10, RZ, 0x1c1f ;  /* 0x001c1fff0a027589 */ /* 0x000e6200000e0000 */
[C---:B------:R-:W-:Y:S02]  /*c4a0*/  LOP3.LUT P6, RZ, R16.reuse, 0x100000, RZ, 0xc0, !PT ;  /* 0x0010000010ff7812 */ /* 0x040fe400078cc0ff */
[----:B------:R-:W-:Y:S01]  /*c4b0*/  LOP3.LUT R16, R16, 0xfbffffff, RZ, 0xc0, !PT ;  /* 0xfbffffff10107812 */ /* 0x000fe200078ec0ff */
[----:B------:R-:W2:Y:S01]  /*c4c0*/  SHFL.IDX PT, R3, R18, RZ, 0x1c1f ;  /* 0x001c1fff12037589 */ /* 0x000ea200000e0000 */
[----:B------:R-:W-:-:S03]  /*c4d0*/  IADD3 R8, R8, UR41, R33 ;  /* 0x0000002908087c10 */ /* 0x000fc6000fffe021 */
[----:B------:R-:W-:Y:S01]  /*c4e0*/  SHFL.IDX PT, R20, R20, RZ, 0x1c1f ;  /* 0x001c1fff14147589 */ /* 0x000fe200000e0000 */
[----:B------:R-:W-:-:S05]  /*c4f0*/  IADD3 R9, R34, R8, RZ ;  /* 0x0000000822097210 */ /* 0x000fca0007ffe0ff */
[----:B------:R-:W-:-:S04]  /*c500*/  @P6 LOP3.LUT R16, R16, 0x4000000, RZ, 0xfc, !PT ;  /* 0x0400000010106812 */ /* 0x000fc800078efcff */
[C---:B------:R-:W-:Y:S02]  /*c510*/  LOP3.LUT P6, RZ, R16.reuse, 0x400000, RZ, 0xc0, !PT ;  /* 0x0040000010ff7812 */ /* 0x040fe400078cc0ff */
[C---:B------:R-:W-:Y:S02]  /*c520*/  LOP3.LUT P5, RZ, R16.reuse, 0x80000, RZ, 0xc0, !PT ;  /* 0x0008000010ff7812 */ /* 0x040fe400078ac0ff */
[C---:B------:R-:W-:Y:S02]  /*c530*/  LOP3.LUT P4, RZ, R16.reuse, 0x40000, RZ, 0xc0, !PT ;  /* 0x0004000010ff7812 */ /* 0x040fe4000788c0ff */
[----:B-1----:R-:W-:Y:S02]  /*c540*/  IADD3 R2, P0, R35, R2, RZ ;  /* 0x0000000223027210 */ /* 0x002fe40007f1e0ff */
[C---:B------:R-:W-:Y:S02]  /*c550*/  LOP3.LUT P3, RZ, R16.reuse, 0x20000, RZ, 0xc0, !PT ;  /* 0x0002000010ff7812 */ /* 0x040fe4000786c0ff */
[C---:B------:R-:W-:Y:S01]  /*c560*/  LOP3.LUT P2, RZ, R16.reuse, 0x10000, RZ, 0xc0, !PT ;  /* 0x0001000010ff7812 */ /* 0x040fe2000784c0ff */
[----:B--2---:R-:W-:Y:S01]  /*c570*/  IMAD.X R3, RZ, RZ, R3, P0 ;  /* 0x000000ffff037224 */ /* 0x004fe200000e0603 */
[----:B------:R-:W-:-:S02]  /*c580*/  LOP3.LUT P0, RZ, R16, 0x200000, RZ, 0xc0, !PT ;  /* 0x0020000010ff7812 */ /* 0x000fc4000780c0ff */
[C---:B------:R-:W-:Y:S02]  /*c590*/  LOP3.LUT P1, RZ, R16.reuse, 0x8000, RZ, 0xc0, !PT ;  /* 0x0000800010ff7812 */ /* 0x040fe4000782c0ff */
[----:B------:R-:W-:Y:S01]  /*c5a0*/  LDGSTS.E.BYPASS.LTC128B.128 [R8+0xa400], desc[UR48][R2.64], !P6 ;  /* 0x0a40000002087fae */ /* 0x000fe2000f101d70 */
[----:B------:R-:W-:-:S08]  /*c5b0*/  LOP3.LUT P6, RZ, R16, 0x4000000, RZ, 0xc0, !PT ;  /* 0x0400000010ff7812 */ /* 0x000fd000078cc0ff */
[----:B------:R1:W-:Y:S04]  /*c5c0*/  LDGSTS.E.BYPASS.LTC128B.128 [R9+0xa400], desc[UR48][R2.64+0x40], !P0 ;  /* 0x0a40004002097fae */ /* 0x0003e8000c101d70 */
[----:B-1----:R-:W1:Y:S04]  /*c5d0*/  SHFL.IDX PT, R2, R10, 0x1, 0x1c1f ;  /* 0x003c1f000a027f89 */ /* 0x002e6800000e0000 */
[----:B------:R-:W2:Y:S01]  /*c5e0*/  SHFL.IDX PT, R3, R18, 0x1, 0x1c1f ;  /* 0x003c1f0012037f89 */ /* 0x000ea200000e0000 */
[----:B-1----:R-:W-:-:S05]  /*c5f0*/  IADD3 R2, P0, R35, R2, RZ ;  /* 0x0000000223027210 */ /* 0x002fca0007f1e0ff */
[----:B--2---:R-:W-:-:S05]  /*c600*/  IMAD.X R3, RZ, RZ, R3, P0 ;  /* 0x000000ffff037224 */ /* 0x004fca00000e0603 */
[----:B------:R-:W-:Y:S04]  /*c610*/  LDGSTS.E.BYPASS.LTC128B.128 [R8+0xb400], desc[UR48][R2.64], !P6 ;  /* 0x0b40000002087fae */ /* 0x000fe8000f101d70 */
[----:B------:R1:W-:Y:S04]  /*c620*/  LDGSTS.E.BYPASS.LTC128B.128 [R9+0xb400], desc[UR48][R2.64+0x40], !P5 ;  /* 0x0b40004002097fae */ /* 0x0003e8000e901d70 */
[----:B-1----:R-:W1:Y:S04]  /*c630*/  SHFL.IDX PT, R2, R10, 0x2, 0x1c1f ;  /* 0x005c1f000a027f89 */ /* 0x002e6800000e0000 */
[----:B------:R-:W2:Y:S04]  /*c640*/  SHFL.IDX PT, R3, R18, 0x2, 0x1c1f ;  /* 0x005c1f0012037f89 */ /* 0x000ea800000e0000 */
[----:B------:R-:W-:Y:S01]  /*c650*/  SHFL.IDX PT, R18, R18, 0x3, 0x1c1f ;  /* 0x007c1f0012127f89 */ /* 0x000fe200000e0000 */
[----:B-1----:R-:W-:-:S05]  /*c660*/  IADD3 R2, P0, R35, R2, RZ ;  /* 0x0000000223027210 */ /* 0x002fca0007f1e0ff */
[----:B--2---:R-:W-:-:S05]  /*c670*/  IMAD.X R3, RZ, RZ, R3, P0 ;  /* 0x000000ffff037224 */ /* 0x004fca00000e0603 */
[----:B------:R-:W-:Y:S04]  /*c680*/  LDGSTS.E.BYPASS.LTC128B.128 [R8+0xc400], desc[UR48][R2.64], !P4 ;  /* 0x0c40000002087fae */ /* 0x000fe8000e101d70 */
[----:B------:R1:W-:Y:S04]  /*c690*/  LDGSTS.E.BYPASS.LTC128B.128 [R9+0xc400], desc[UR48][R2.64+0x40], !P3 ;  /* 0x0c40004002097fae */ /* 0x0003e8000d901d70 */
[----:B-1----:R-:W1:Y:S02]  /*c6a0*/  SHFL.IDX PT, R2, R10, 0x3, 0x1c1f ;  /* 0x007c1f000a027f89 */ /* 0x002e6400000e0000 */
[----:B-1----:R-:W-:-:S05]  /*c6b0*/  IADD3 R2, P0, R35, R2, RZ ;  /* 0x0000000223027210 */ /* 0x002fca0007f1e0ff */
[----:B------:R-:W-:-:S05]  /*c6c0*/  IMAD.X R3, RZ, RZ, R18, P0 ;  /* 0x000000ffff037224 */ /* 0x000fca00000e0612 */
[----:B------:R-:W-:Y:S04]  /*c6d0*/  LDGSTS.E.BYPASS.LTC128B.128 [R8+0xd400], desc[UR48][R2.64], !P2 ;  /* 0x0d40000002087fae */ /* 0x000fe8000d101d70 */
[----:B------:R1:W-:Y:S04]  /*c6e0*/  LDGSTS.E.BYPASS.LTC128B.128 [R9+0xd400], desc[UR48][R2.64+0x40], !P1 ;  /* 0x0d40004002097fae */ /* 0x0003e8000c901d70 */
[----:B-1----:R1:W2:Y:S02]  /*c6f0*/  SHFL.IDX PT, R2, R21, RZ, 0x1c1f ;  /* 0x001c1fff15027589 */ /* 0x0022a400000e0000 */
.L_x_122:
[C---:B------:R-:W-:Y:S02]  /*c700*/  LOP3.LUT P2, RZ, R16.reuse, 0x2000000, RZ, 0xc0, !PT ;  /* 0x0200000010ff7812 */ /* 0x040fe4000784c0ff */
[----:B------:R-:W-:Y:S02]  /*c710*/  LOP3.LUT P1, RZ, R16, 0x1000000, RZ, 0xc0, !PT ;  /* 0x0100000010ff7812 */ /* 0x000fe4000782c0ff */
[----:B--2---:R-:W-:-:S05]  /*c720*/  IADD3 R2, P0, R35, R2, RZ ;  /* 0x0000000223027210 */ /* 0x004fca0007f1e0ff */
[----:B------:R-:W-:Y:S01]  /*c730*/  IMAD.X R3, RZ, RZ, R20, P0 ;  /* 0x000000ffff037224 */ /* 0x000fe200000e0614 */
[----:B------:R-:W-:-:S04]  /*c740*/  PLOP3.LUT P0, PT, PT, PT, PT, 0x80, 0x0 ;  /* 0x000000000000781c */ /* 0x000fc80003f0f070 */
[----:B------:R-:W-:Y:S01]  /*c750*/  @!PT LDS RZ, [RZ] ;  /* 0x00000000fffff984 */ /* 0x000fe20000000800 */
[----:B------:R-:W-:Y:S01]  /*c760*/  @!PT LDS RZ, [RZ] ;  /* 0x00000000fffff984 */ /* 0x000fe20000000800 */
[----:B------:R-:W-:Y:S01]  /*c770*/  @!PT LDS RZ, [RZ] ;  /* 0x00000000fffff984 */ /* 0x000fe20000000800 */
[----:B------:R2:W-:Y:S04]  /*c780*/  LDGSTS.E.BYPASS.LTC128B.128 [R8+0xe400], desc[UR48][R2.64], !P2 ;  /* 0x0e40000002087fae */ /* 0x0005e8000d101d70 */
[----:B------:R2:W-:Y:S01]  /*c790*/  LDGSTS.E.BYPASS.LTC128B.128 [R9+0xe400], desc[UR48][R2.64+0x40], !P1 ;  /* 0x0e40004002097fae */ /* 0x0005e2000c901d70 */
[----:B------:R-:W-:-:S04]  /*c7a0*/  NOP ;  /* 0x0000000000007918 */ /* 0x000fc80000000000 */
.L_x_51:
[----:B------:R-:W-:Y:S02]  /*c7b0*/  PLOP3.LUT P1, PT, P1, P0, PT, 0xa2, 0x0 ;  /* 0x000000000000781c */ /* 0x000fe40000f21472 */
[----:B------:R-:W-:-:S08]  /*c7c0*/  @P0 R2UR P1, UR4, R0 ;  /* 0x00000000000402ca */ /* 0x000fd00000020000 */
[----:B------:R-:W-:-:S05]  /*c7d0*/  @P0 PLOP3.LUT P0, PT, P1, PT, PT, 0x80, 0x0 ;  /* 0x000000000000081c */ /* 0x000fca0000f0f070 */
[----:B------:R-:W-:Y:S01]  /*c7e0*/  @!P1 SYNCS.ARRIVE.TRANS64.RED.A0T1 RZ, [UR4+0x29870], RZ ;  /* 0x029870ffffff99a7 */ /* 0x000fe20008200404 */
[----:B------:R-:W-:Y:S07]  /*c7f0*/  @!P1 ARRIVES.LDGSTSBAR.64.TRANSCNT [UR4+0x29870] ;  /* 0x02987000ff0099b0 */ /* 0x000fee0008000a84 */
[----:B------:R-:W-:Y:S05]  /*c800*/  @P0 BRA.U.ANY `(.L_x_51) ;  /* 0xfffffffd00e80947 */ /* 0x000fea000393ffff */
[----:B------:R-:W-:Y:S01]  /*c810*/  NOP ;  /* 0x0000000000007918 */ /* 0x000fe20000000000 */
[----:B--2---:R-:W-:-:S05]  /*c820*/  IMAD.U32 R2, RZ, RZ, UR46 ;  /* 0x0000002eff027e24 */ /* 0x004fca000f8e00ff */
[----:B------:R-:W-:-:S13]  /*c830*/  ISETP.NE.AND P2, PT, R2, 0x3, PT ;  /* 0x000000030200780c */ /* 0x000fda0003f45270 */
[----:B------:R-:W-:Y:S05]  /*c840*/  @!P2 BRA `(.L_x_52) ;  /* 0x000000000004a947 */ /* 0x000fea0003800000 */
[----:B------:R-:W-:Y:S01]  /*c850*/  BPT.TRAP 0x1 ;  /* 0x000000040000795c */ /* 0x000fe20000300000 */
.L_x_52:
[----:B------:R2:W-:Y:S01]  /*c860*/  SYNCS.ARRIVE.TRANS64.A1T0 RZ, [R0+URZ+0x29870], RZ ;  /* 0x029870ff00ff79a7 */ /* 0x0005e2000810003f */
[----:B------:R-:W-:Y:S05]  /*c870*/  @!P2 BRA `(.L_x_53) ;  /* 0x000000000004a947 */ /* 0x000fea0003800000 */
[----:B------:R-:W-:Y:S01]  /*c880*/  BPT.TRAP 0x1 ;  /* 0x000000040000795c */ /* 0x000fe20000300000 */
.L_x_53:
[----:B------:R-:W3:Y:S01]  /*c890*/  SYNCS.PHASECHK.TRANS64.TRYWAIT P0, [R0+URZ+0x29840], R26 ;  /* 0x0298401a000075a7 */ /* 0x000ee2000800017f */
[----:B------:R-:W-:Y:S04]  /*c8a0*/  BSSY B0, `(.L_x_54) ;  /* 0x0000002000007945 */ /* 0x000fe80003800000 */
[----:B---3--:R-:W-:Y:S05]  /*c8b0*/  @!P0 BRA `(.L_x_55) ;  /* 0x0000003800848947 */ /* 0x008fea0003800000 */
.L_x_123:
[----:B------:R-:W-:Y:S05]  /*c8c0*/  BSYNC B0 ;  /* 0x0000000000007941 */ /* 0x000fea0003800000 */
.L_x_54:
[----:B------:R-:W4:Y:S01]  /*c8d0*/  LDL R10, [R1+0x4] ;  /* 0x00000400010a7983 */ /* 0x000f220000100800 */
[----:B------:R-:W-:Y:S01]  /*c8e0*/  ULDC.64 UR4, c[0x0][0x300] ;  /* 0x0000c00000047ab9 */ /* 0x000fe20000000a00 */
[----:B------:R-:W-:Y:S02]  /*c8f0*/  ULDC.64 UR6, c[0x0][0x310] ;  /* 0x0000c40000067ab9 */ /* 0x000fe40000000a00 */
[----:B------:R0:W5:Y:S01]  /*c900*/  LDL R18, [R1+0x18] ;  /* 0x0000180001127983 */ /* 0x0001620000100800 */
[----:B------:R-:W-:Y:S01]  /*c910*/  IMAD R22, R22, UR4, RZ ;  /* 0x0000000416167c24 */ /* 0x000fe2000f8e02ff */
[----:B------:R-:W-:Y:S01]  /*c920*/  ULDC.64 UR8, c[0x0][0x308] ;  /* 0x0000c20000087ab9 */ /* 0x000fe20000000a00 */
[----:B------:R-:W-:Y:S01]  /*c930*/  IMAD.WIDE.U32 R2, R7, UR4, RZ ;  /* 0x0000000407027c25 */ /* 0x000fe2000f8e00ff */
[----:B------:R-:W-:-:S03]  /*c940*/  ULDC.64 UR10, c[0x0][0x2e8] ;  /* 0x0000ba00000a7ab9 */ /* 0x000fc60000000a00 */
[----:B------:R-:W-:Y:S02]  /*c950*/  IMAD R9, R7, UR5, R22 ;  /* 0x0000000507097c24 */ /* 0x000fe4000f8e0216 */
[----:B------:R-:W-:Y:S02]  /*c960*/  IMAD R23, R23, UR6, RZ ;  /* 0x0000000617177c24 */ /* 0x000fe4000f8e02ff */
[----:B------:R-:W-:Y:S02]  /*c970*/  IMAD.IADD R3, R3, 0x1, R9 ;  /* 0x0000000103037824 */ /* 0x000fe400078e0209 */
[C---:B------:R-:W-:Y:S02]  /*c980*/  IMAD R23, R6.reuse, UR7, R23 ;  /* 0x0000000706177c24 */ /* 0x040fe4000f8e0217 */
[----:B------:R-:W-:-:S04]  /*c990*/  IMAD.WIDE.U32 R2, R6, UR6, R2 ;  /* 0x0000000606027c25 */ /* 0x000fc8000f8e0002 */
[----:B------:R-:W-:Y:S01]  /*c9a0*/  IMAD R8, R32, UR8, RZ ;  /* 0x0000000820087c24 */ /* 0x000fe2000f8e02ff */
[----:B------:R-:W-:Y:S01]  /*c9b0*/  IADD3 R3, R3, R23, RZ ;  /* 0x0000001703037210 */ /* 0x000fe20007ffe0ff */
[----:B------:R-:W-:Y:S02]  /*c9c0*/  IMAD R24, R24, UR4, RZ ;  /* 0x0000000418187c24 */ /* 0x000fe4000f8e02ff */
[C---:B------:R-:W-:Y:S02]  /*c9d0*/  IMAD R8, R17.reuse, UR9, R8 ;  /* 0x0000000911087c24 */ /* 0x040fe4000f8e0208 */
[----:B------:R-:W-:-:S04]  /*c9e0*/  IMAD.WIDE.U32 R2, R17, UR8, R2 ;  /* 0x0000000811027c25 */ /* 0x000fc8000f8e0002 */
[----:B------:R-:W-:Y:S01]  /*c9f0*/  IMAD R9, R5, UR5, R24 ;  /* 0x0000000505097c24 */ /* 0x000fe2000f8e0218 */
[----:B------:R-:W-:Y:S01]  /*ca00*/  IADD3 R6, P0, R2, UR10, RZ ;  /* 0x0000000a02067c10 */ /* 0x000fe2000ff1e0ff */
[----:B------:R-:W-:-:S03]  /*ca10*/  IMAD R25, R25, UR6, RZ ;  /* 0x0000000619197c24 */ /* 0x000fc6000f8e02ff */
[----:B------:R-:W-:Y:S01]  /*ca20*/  IADD3.X R7, R3, UR11, R8, P0, !PT ;  /* 0x0000000b03077c10 */ /* 0x000fe200087fe408 */
[----:B------:R-:W-:Y:S01]  /*ca30*/  IMAD.WIDE.U32 R2, R5, UR4, RZ ;  /* 0x0000000405027c25 */ /* 0x000fe2000f8e00ff */
[----:B------:R-:W-:-:S03]  /*ca40*/  UMOV UR4, 0xffffffff ;  /* 0xffffffff00047882 */ /* 0x000fc60000000000 */
[----:B------:R-:W-:Y:S02]  /*ca50*/  IMAD.IADD R3, R3, 0x1, R9 ;  /* 0x0000000103037824 */ /* 0x000fe400078e0209 */
[C---:B------:R-:W-:Y:S02]  /*ca60*/  IMAD R25, R4.reuse, UR7, R25 ;  /* 0x0000000704197c24 */ /* 0x040fe4000f8e0219 */
[----:B------:R-:W-:-:S04]  /*ca70*/  IMAD.WIDE.U32 R2, R4, UR6, R2 ;  /* 0x0000000604027c25 */ /* 0x000fc8000f8e0002 */
[----:B------:R-:W-:Y:S02]  /*ca80*/  IMAD.IADD R3, R3, 0x1, R25 ;  /* 0x0000000103037824 */ /* 0x000fe400078e0219 */
[----:B------:R-:W-:-:S03]  /*ca90*/  IMAD.WIDE.U32 R2, R17, UR8, R2 ;  /* 0x0000000811027c25 */ /* 0x000fc6000f8e0002 */
[----:B------:R-:W-:-:S04]  /*caa0*/  IADD3 R9, P0, R2, UR10, RZ ;  /* 0x0000000a02097c10 */ /* 0x000fc8000ff1e0ff */
[----:B------:R-:W-:Y:S01]  /*cab0*/  IADD3.X R5, R8, UR11, R3, P0, !PT ;  /* 0x0000000b08057c10 */ /* 0x000fe200087fe403 */
[----:B----4-:R-:W-:Y:S01]  /*cac0*/  IMAD R4, R19, 0x7800, R10 ;  /* 0x0000780013047824 */ /* 0x010fe200078e020a */
[----:B0-----:R-:W-:Y:S07]  /*cad0*/  BRA.DIV UR4, `(.L_x_56) ;  /* 0x0000003a04107947 */ /* 0x001fee000b800000 */
[----:B------:R-:W0:Y:S01]  /*cae0*/  SHFL.IDX PT, R14, R6, RZ, 0x1c1f ;  /* 0x001c1fff060e7589 */ /* 0x000e2200000e0000 */
[C---:B-----5:R-:W-:Y:S02]  /*caf0*/  ISETP.GE.AND P2, PT, R18.reuse, 0x1, PT ;  /* 0x000000011200780c */ /* 0x060fe40003f46270 */
[----:B------:R-:W-:Y:S01]  /*cb00*/  ISETP.GE.AND P6, PT, R18, 0x21, PT ;  /* 0x000000211200780c */ /* 0x000fe20003fc6270 */
[----:B------:R-:W4:Y:S01]  /*cb10*/  SHFL.IDX PT, R2, R7, RZ, 0x1c1f ;  /* 0x001c1fff07027589 */ /* 0x000f2200000e0000 */
[C---:B------:R-:W-:Y:S02]  /*cb20*/  LOP3.LUT P4, RZ, R16.reuse, 0x4, RZ, 0xc0, !PT ;  /* 0x0000000410ff7812 */ /* 0x040fe4000788c0ff */
[C---:B------:R-:W-:Y:S01]  /*cb30*/  LOP3.LUT P3, RZ, R16.reuse, 0x2, RZ, 0xc0, !PT ;  /* 0x0000000210ff7812 */ /* 0x040fe2000786c0ff */
[----:B------:R-:W-:Y:S01]  /*cb40*/  SHFL.IDX PT, R8, R7, 0x1, 0x1c1f ;  /* 0x003c1f0007087f89 */ /* 0x000fe200000e0000 */
[----:B------:R-:W-:Y:S02]  /*cb50*/  LOP3.LUT P1, RZ, R16, 0x1, RZ, 0xc0, !PT ;  /* 0x0000000110ff7812 */ /* 0x000fe4000782c0ff */
[----:B------:R-:W-:Y:S01]  /*cb60*/  ISETP.GE.AND P5, PT, R18, 0x41, PT ;  /* 0x000000411200780c */ /* 0x000fe20003fa6270 */
[----:B------:R-:W-:Y:S02]  /*cb70*/  SHFL.IDX PT, R5, R5, RZ, 0x1c1f ;  /* 0x001c1fff05057589 */ /* 0x000fe400000e0000 */
[----:B------:R-:W-:-:S02]  /*cb80*/  @P2 VIADD R23, R4, UR41 ;  /* 0x0000002904172c36 */ /* 0x000fc40008000000 */
[----:B-1----:R-:W-:Y:S01]  /*cb90*/  @P6 VIADD R21, R4, UR41 ;  /* 0x0000002904156c36 */ /* 0x002fe20008000000 */
[----:B0-----:R-:W-:Y:S02]  /*cba0*/  @P2 IADD3 R3, P0, R35, R14, RZ ;  /* 0x0000000e23032210 */ /* 0x001fe40007f1e0ff */
[----:B------:R-:W0:Y:S03]  /*cbb0*/  SHFL.IDX PT, R14, R6, 0x1, 0x1c1f ;  /* 0x003c1f00060e7f89 */ /* 0x000e2600000e0000 */
[----:B----4-:R-:W-:-:S05]  /*cbc0*/  @P2 IMAD.X R2, RZ, RZ, R2, P0 ;  /* 0x000000ffff022224 */ /* 0x010fca00000e0602 */
[----:B------:R-:W-:-:S04]  /*cbd0*/  @P2 LOP3.LUT R3, R3, R2, RZ, 0x3c, !PT ;  /* 0x0000000203032212 */ /* 0x000fc800078e3cff */
[----:B------:R-:W-:-:S04]  /*cbe0*/  @P2 LOP3.LUT R2, R3, R2, RZ, 0x3c, !PT ;  /* 0x0000000203022212 */ /* 0x000fc800078e3cff */
[----:B------:R-:W-:-:S05]  /*cbf0*/  @P2 LOP3.LUT R3, R3, R2, RZ, 0x3c, !PT ;  /* 0x0000000203032212 */ /* 0x000fca00078e3cff */
[----:B------:R-:W-:Y:S01]  /*cc00*/  @P2 LDGSTS.E.BYPASS.LTC128B.128 [R23+0x1a400], desc[UR48][R2.64], !P4 ;  /* 0x1a40000002172fae */ /* 0x000fe2000e101d70 */
[----:B0-----:R-:W-:-:S03]  /*cc10*/  @P6 IADD3 R10, P0, R35, R14, RZ ;  /* 0x0000000e230a6210 */ /* 0x001fc60007f1e0ff */
[----:B------:R-:W-:Y:S04]  /*cc20*/  @P2 LDGSTS.E.BYPASS.LTC128B.128 [R23+0x1cc00], desc[UR48][R2.64+0x40], !P3 ;  /* 0x1cc0004002172fae */ /* 0x000fe8000d901d70 */
[----:B------:R-:W0:Y:S01]  /*cc30*/  SHFL.IDX PT, R14, R6, 0x2, 0x1c1f ;  /* 0x005c1f00060e7f89 */ /* 0x000e2200000e0000 */
[----:B------:R-:W-:-:S03]  /*cc40*/  @P6 IMAD.X R8, RZ, RZ, R8, P0 ;  /* 0x000000ffff086224 */ /* 0x000fc600000e0608 */
[----:B------:R1:W-:Y:S01]  /*cc50*/  @P2 LDGSTS.E.BYPASS.LTC128B.128 [R23+0x1f400], desc[UR48][R2.64+0x80], !P1 ;  /* 0x1f40008002172fae */ /* 0x0003e2000c901d70 */
[----:B------:R-:W-:-:S03]  /*cc60*/  ISETP.GE.AND P2, PT, R18, 0x61, PT ;  /* 0x000000611200780c */ /* 0x000fc60003f46270 */
[----:B-1----:R-:W1:Y:S01]  /*cc70*/  SHFL.IDX PT, R2, R7, 0x2, 0x1c1f ;  /* 0x005c1f0007027f89 */ /* 0x002e6200000e0000 */
[----:B------:R-:W-:-:S09]  /*cc80*/  @P6 IMAD.MOV.U32 R3, RZ, RZ, R8 ;  /* 0x000000ffff036224 */ /* 0x000fd200078e0008 */
[C---:B------:R-:W-:Y:S01]  /*cc90*/  @P2 IADD3 R25, R4.reuse, UR41, RZ ;  /* 0x0000002904192c10 */ /* 0x040fe2000fffe0ff */
[----:B------:R-:W-:Y:S01]  /*cca0*/  @P5 VIADD R23, R4, UR41 ;  /* 0x0000002904175c36 */ /* 0x000fe20008000000 */
[----:B------:R-:W-:Y:S01]  /*ccb0*/  SHFL.IDX PT, R7, R7, 0x3, 0x1c1f ;  /* 0x007c1f0007077f89 */ /* 0x000fe200000e0000 */
[----:B0-----:R-:W-:-:S03]  /*ccc0*/  @P5 IADD3 R11, P0, R35, R14, RZ ;  /* 0x0000000e230b5210 */ /* 0x001fc60007f1e0ff */
[----:B------:R-:W0:Y:S02]  /*ccd0*/  SHFL.IDX PT, R14, R6, 0x3, 0x1c1f ;  /* 0x007c1f00060e7f89 */ /* 0x000e2400000e0000 */
[----:B-1----:R-:W-:Y:S02]  /*cce0*/  @P5 IMAD.X R12, RZ, RZ, R2, P0 ;  /* 0x000000ffff0c5224 */ /* 0x002fe400000e0602 */
[----:B------:R-:W-:-:S05]  /*ccf0*/  @P6 IMAD.MOV.U32 R2, RZ, RZ, R10 ;  /* 0x000000ffff026224 */ /* 0x000fca00078e000a */
[----:B------:R-:W-:Y:S01]  /*cd00*/  @P6 LDGSTS.E.BYPASS.LTC128B.128 [R21+0x1ac00], desc[UR48][R2.64], !P4 ;  /* 0x1ac0000002156fae */ /* 0x000fe2000e101d70 */
[----:B0-----:R-:W-:-:S03]  /*cd10*/  @P2 IADD3 R6, P0, R35, R14, RZ ;  /* 0x0000000e23062210 */ /* 0x001fc60007f1e0ff */
[----:B------:R-:W-:Y:S01]  /*cd20*/  @P6 LDGSTS.E.BYPASS.LTC128B.128 [R21+0x1d400], desc[UR48][R2.64+0x40], !P3 ;  /* 0x1d40004002156fae */ /* 0x000fe2000d901d70 */
[----:B------:R-:W-:-:S03]  /*cd30*/  @P2 IADD3.X R7, RZ, R7, RZ, P0, !PT ;  /* 0x00000007ff072210 */ /* 0x000fc600007fe4ff */
[----:B------:R0:W-:Y:S04]  /*cd40*/  @P6 LDGSTS.E.BYPASS.LTC128B.128 [R21+0x1fc00], desc[UR48][R2.64+0x80], !P1 ;  /* 0x1fc0008002156fae */ /* 0x0001e8000c901d70 */
[----:B------:R1:W4:Y:S01]  /*cd50*/  SHFL.IDX PT, R14, R9, RZ, 0x1c1f ;  /* 0x001c1fff090e7589 */ /* 0x00032200000e0000 */
[----:B0-----:R-:W-:Y:S02]  /*cd60*/  @P5 IMAD.MOV.U32 R2, RZ, RZ, R11 ;  /* 0x000000ffff025224 */ /* 0x001fe400078e000b */
[----:B------:R-:W-:-:S05]  /*cd70*/  @P5 IMAD.MOV.U32 R3, RZ, RZ, R12 ;  /* 0x000000ffff035224 */ /* 0x000fca00078e000c */
[----:B------:R-:W-:Y:S04]  /*cd80*/  @P5 LDGSTS.E.BYPASS.LTC128B.128 [R23+0x1b400], desc[UR48][R2.64], !P4 ;  /* 0x1b40000002175fae */ /* 0x000fe8000e101d70 */
[----:B------:R-:W-:Y:S04]  /*cd90*/  @P5 LDGSTS.E.BYPASS.LTC128B.128 [R23+0x1dc00], desc[UR48][R2.64+0x40], !P3 ;  /* 0x1dc0004002175fae */ /* 0x000fe8000d901d70 */
[----:B------:R0:W-:Y:S02]  /*cda0*/  @P5 LDGSTS.E.BYPASS.LTC128B.128 [R23+0x20400], desc[UR48][R2.64+0x80], !P1 ;  /* 0x2040008002175fae */ /* 0x0001e4000c901d70 */
[----:B0-----:R-:W-:-:S02]  /*cdb0*/  @P2 IMAD.MOV.U32 R2, RZ, RZ, R6 ;  /* 0x000000ffff022224 */ /* 0x001fc400078e0006 */
[----:B------:R-:W-:-:S05]  /*cdc0*/  @P2 IMAD.MOV.U32 R3, RZ, RZ, R7 ;  /* 0x000000ffff032224 */ /* 0x000fca00078e0007 */
[----:B------:R1:W-:Y:S04]  /*cdd0*/  @P2 LDGSTS.E.BYPASS.LTC128B.128 [R25+0x1bc00], desc[UR48][R2.64], !P4 ;  /* 0x1bc0000002192fae */ /* 0x0003e8000e101d70 */
[----:B------:R1:W-:Y:S04]  /*cde0*/  @P2 LDGSTS.E.BYPASS.LTC128B.128 [R25+0x1e400], desc[UR48][R2.64+0x40], !P3 ;  /* 0x1e40004002192fae */ /* 0x0003e8000d901d70 */
[----:B----4-:R1:W-:Y:S02]  /*cdf0*/  @P2 LDGSTS.E.BYPASS.LTC128B.128 [R25+0x20c00], desc[UR48][R2.64+0x80], !P1 ;  /* 0x20c0008002192fae */ /* 0x0103e4000c901d70 */
.L_x_135:
[----:B------:R-:W-:Y:S01]  /*ce00*/  ISETP.GE.AND P0, PT, R18, 0x81, PT ;  /* 0x000000811200780c */ /* 0x000fe20003f06270 */
[----:B------:R-:W-:-:S12]  /*ce10*/  BSSY B0, `(.L_x_57) ;  /* 0x000000e000007945 */ /* 0x000fd80003800000 */
[----:B------:R-:W-:Y:S05]  /*ce20*/  @!P0 BRA `(.L_x_58) ;  /* 0x0000000000308947 */ /* 0x000fea0003800000 */
[C---:B------:R-:W-:Y:S02]  /*ce30*/  LOP3.LUT P3, RZ, R16.reuse, 0x4, RZ, 0xc0, !PT ;  /* 0x0000000410ff7812 */ /* 0x040fe4000786c0ff */
[C---:B------:R-:W-:Y:S02]  /*ce40*/  LOP3.LUT P2, RZ, R16.reuse, 0x2, RZ, 0xc0, !PT ;  /* 0x0000000210ff7812 */ /* 0x040fe4000784c0ff */
[----:B------:R-:W-:Y:S02]  /*ce50*/  LOP3.LUT P1, RZ, R16, 0x1, RZ, 0xc0, !PT ;  /* 0x0000000110ff7812 */ /* 0x000fe4000782c0ff */
[----:B-1----:R-:W-:-:S05]  /*ce60*/  IADD3 R2, P0, R35, R14, RZ ;  /* 0x0000000e23027210 */ /* 0x002fca0007f1e0ff */
[----:B------:R-:W-:Y:S02]  /*ce70*/  IMAD.X R3, RZ, RZ, R5, P0 ;  /* 0x000000ffff037224 */ /* 0x000fe400000e0605 */
[----:B------:R-:W-:-:S05]  /*ce80*/  VIADD R5, R4, UR41 ;  /* 0x0000002904057c36 */ /* 0x000fca0008000000 */
[----:B------:R-:W-:Y:S01]  /*ce90*/  @!PT LDS RZ, [RZ] ;  /* 0x00000000fffff984 */ /* 0x000fe20000000800 */
[----:B------:R-:W-:Y:S01]  /*cea0*/  @!PT LDS RZ, [RZ] ;  /* 0x00000000fffff984 */ /* 0x000fe20000000800 */
[----:B------:R-:W-:Y:S01]  /*ceb0*/  @!PT LDS RZ, [RZ] ;  /* 0x00000000fffff984 */ /* 0x000fe20000000800 */
[----:B------:R0:W-:Y:S04]  /*cec0*/  LDGSTS.E.BYPASS.LTC128B.128 [R5+0x1c400], desc[UR48][R2.64], !P3 ;  /* 0x1c40000002057fae */ /* 0x0001e8000d901d70 */
[----:B------:R0:W-:Y:S04]  /*ced0*/  LDGSTS.E.BYPASS.LTC128B.128 [R5+0x1ec00], desc[UR48][R2.64+0x40], !P2 ;  /* 0x1ec0004002057fae */ /* 0x0001e8000d101d70 */
[----:B------:R0:W-:Y:S02]  /*cee0*/  LDGSTS.E.BYPASS.LTC128B.128 [R5+0x21400], desc[UR48][R2.64+0x80], !P1 ;  /* 0x2140008002057fae */ /* 0x0001e4000c901d70 */
.L_x_58:
[----:B------:R-:W-:Y:S05]  /*cef0*/  BSYNC B0 ;  /* 0x0000000000007941 */ /* 0x000fea0003800000 */
.L_x_57:
[----:B------:R-:W-:Y:S01]  /*cf00*/  NOP ;  /* 0x0000000000007918 */ /* 0x000fe20000000000 */
[----:B------:R-:W-:-:S13]  /*cf10*/  PLOP3.LUT P0, PT, PT, PT, PT, 0x80, 0x0 ;  /* 0x000000000000781c */ /* 0x000fda0003f0f070 */
.L_x_59:
[----:B------:R-:W-:Y:S02]  /*cf20*/  PLOP3.LUT P1, PT, P1, P0, PT, 0xa2, 0x0 ;  /* 0x000000000000781c */ /* 0x000fe40000f21472 */
[----:B------:R-:W-:-:S08]  /*cf30*/  @P0 R2UR P1, UR4, R0 ;  /* 0x00000000000402ca */ /* 0x000fd00000020000 */
[----:B------:R-:W-:-:S05]  /*cf40*/  @P0 PLOP3.LUT P0, PT, P1, PT, PT, 0x80, 0x0 ;  /* 0x000000000000081c */ /* 0x000fca0000f0f070 */
[----:B------:R-:W-:Y:S01]  /*cf50*/  @!P1 SYNCS.ARRIVE.TRANS64.RED.A0T1 RZ, [UR4+0x29830], RZ ;  /* 0x029830ffffff99a7 */ /* 0x000fe20008200404 */
[----:B------:R-:W-:Y:S07]  /*cf60*/  @!P1 ARRIVES.LDGSTSBAR.64.TRANSCNT [UR4+0x29830] ;  /* 0x02983000ff0099b0 */ /* 0x000fee0008000a84 */
[----:B------:R-:W-:Y:S05]  /*cf70*/  @P0 BRA.U.ANY `(.L_x_59) ;  /* 0xfffffffd00e80947 */ /* 0x000fea000393ffff */
[----:B------:R-:W-:Y:S01]  /*cf80*/  NOP ;  /* 0x0000000000007918 */ /* 0x000fe20000000000 */
[----:B01----:R-:W-:-:S05]  /*cf90*/  IMAD.U32 R2, RZ, RZ, UR46 ;  /* 0x0000002eff027e24 */ /* 0x003fca000f8e00ff */
[----:B------:R-:W-:-:S13]  /*cfa0*/  ISETP.NE.AND P2, PT, R2, 0x3, PT ;  /* 0x000000030200780c */ /* 0x000fda0003f45270 */
[----:B------:R-:W-:Y:S05]  /*cfb0*/  @!P2 BRA `(.L_x_60) ;  /* 0x000000000004a947 */ /* 0x000fea0003800000 */
[----:B------:R-:W-:Y:S01]  /*cfc0*/  BPT.TRAP 0x1 ;  /* 0x000000040000795c */ /* 0x000fe20000300000 */
.L_x_60:
[----:B------:R0:W-:Y:S02]  /*cfd0*/  SYNCS.ARRIVE.TRANS64.A1T0 RZ, [R0+URZ+0x29830], RZ ;  /* 0x029830ff00ff79a7 */ /* 0x0001e4000810003f */
[----:B------:R-:W-:Y:S05]  /*cfe0*/  WARPSYNC.ALL ;  /* 0x0000000000007948 */ /* 0x000fea0003800000 */
[----:B------:R-:W-:-:S04]  /*cff0*/  UIADD3 UR4, UR41, 0x14400, URZ ;  /* 0x0001440029047890 */ /* 0x000fc8000fffe03f */
[----:B------:R-:W-:Y:S01]  /*d000*/  ULOP3.LUT UP0, URZ, UR4, 0x1bf, URZ, 0xc0, !UPT ;  /* 0x000001bf043f7892 */ /* 0x000fe2000f80c03f */
[----:B------:R-:W-:Y:S05]  /*d010*/  BAR.SYNC.DEFER_BLOCKING 0x8, 0x180 ;  /* 0x0206000000007b1d */ /* 0x000fea0000010000 */
        /* <DEDUP_REMOVED lines=9> */
[----:B------:R-:W-:Y:S01]  /*d0b0*/  IMAD.U32 R6, RZ, RZ, UR8 ;  /* 0x00000008ff067e24 */ /* 0x000fe2000f8e00ff */
[----:B------:R-:W-:Y:S01]  /*d0c0*/  MOV R13, RZ ;  /* 0x000000ff000d7202 */ /* 0x000fe20000000f00 */
[----:B------:R-:W-:Y:S02]  /*d0d0*/  IMAD.U32 R7, RZ, RZ, UR9 ;  /* 0x00000009ff077e24 */ /* 0x000fe4000f8e00ff */
[----:B------:R-:W-:-:S02]  /*d0e0*/  IMAD.U32 R10, RZ, RZ, UR4 ;  /* 0x00000004ff0a7e24 */ /* 0x000fc4000f8e00ff */
[----:B------:R-:W-:Y:S02]  /*d0f0*/  IMAD.U32 R11, RZ, RZ, UR5 ;  /* 0x00000005ff0b7e24 */ /* 0x000fe4000f8e00ff */
[----:B------:R-:W-:Y:S02]  /*d100*/  IMAD.MOV.U32 R8, RZ, RZ, 0x70 ;  /* 0x00000070ff087424 */ /* 0x000fe400078e00ff */
[----:B------:R-:W-:-:S07]  /*d110*/  IMAD.MOV.U32 R12, RZ, RZ, 0x1 ;  /* 0x00000001ff0c7424 */ /* 0x000fce00078e00ff */
[----:B------:R-:W-:-:S07]  /*d120*/  LEPC R20, `(.L_x_61) ;  /* 0x000000001014794e */ /* 0x000fce0000000000 */
[----:B0123--:R-:W-:Y:S05]  /*d130*/  CALL.ABS.NOINC R2 ;  /* 0x0000000002007343 */ /* 0x00ffea0003c00000 */
.L_x_61:
[----:B------:R1:W5:Y:S01]  /*d140*/  LDL R8, [R1+0x14] ;  /* 0x0000140001087983 */ /* 0x0003620000100800 */
[----:B------:R-:W4:Y:S01]  /*d150*/  LDC R6, c[0x0][0x448] ;  /* 0x00011200ff067b82 */ /* 0x000f220000000800 */
[----:B------:R-:W-:Y:S01]  /*d160*/  IMAD R5, RZ, RZ, -UR43 ;  /* 0x8000002bff057e24 */ /* 0x000fe2000f8e02ff */
[C---:B------:R-:W-:Y:S01]  /*d170*/  LOP3.LUT P3, RZ, R16.reuse, 0x4000, RZ, 0xc0, !PT ;  /* 0x0000400010ff7812 */ /* 0x040fe2000786c0ff */
[----:B------:R-:W0:Y:S01]  /*d180*/  S2R R18, SR_TID.X ;  /* 0x0000000000127919 */ /* 0x000e220000002100 */
[C---:B------:R-:W-:Y:S01]  /*d190*/  LOP3.LUT P4, RZ, R16.reuse, 0x2000, RZ, 0xc0, !PT ;  /* 0x0000200010ff7812 */ /* 0x040fe2000788c0ff */
[----:B------:R-:W-:Y:S01]  /*d1a0*/  ULDC.64 UR8, c[0x0][0x2d8] ;  /* 0x0000b60000087ab9 */ /* 0x000fe20000000a00 */
[----:B------:R-:W-:Y:S02]  /*d1b0*/  LOP3.LUT P5, RZ, R16, 0x1000, RZ, 0xc0, !PT ;  /* 0x0000100010ff7812 */ /* 0x000fe400078ac0ff */
[----:B------:R-:W2:Y:S01]  /*d1c0*/  LDC R2, c[0x0][0xc38] ;  /* 0x00030e00ff027b82 */ /* 0x000ea20000000800 */
[----:B----4-:R-:W-:-:S02]  /*d1d0*/  ISETP.NE.AND P0, PT, R6, 0x1, PT ;  /* 0x000000010600780c */ /* 0x010fc40003f05270 */
[----:B------:R-:W-:Y:S02]  /*d1e0*/  R2UR UR6, R32 ;  /* 0x00000000200672ca */ /* 0x000fe400000e0000 */
[C---:B------:R-:W-:Y:S02]  /*d1f0*/  R2UR UR7, R17.reuse ;  /* 0x00000000110772ca */ /* 0x040fe400000e0000 */
[----:B------:R-:W-:Y:S01]  /*d200*/  R2UR UR4, R17 ;  /* 0x00000000110472ca */ /* 0x000fe200000e0000 */
[----:B--2---:R-:W-:Y:S01]  /*d210*/  IMAD R5, R2, R5, UR38 ;  /* 0x0000002602057e24 */ /* 0x004fe2000f8e0205 */
[C---:B0-----:R-:W-:Y:S01]  /*d220*/  LOP3.LUT R20, R18.reuse, 0x7f, RZ, 0xc0, !PT ;  /* 0x0000007f12147812 */ /* 0x041fe200078ec0ff */
[----:B------:R-:W-:-:S04]  /*d230*/  IMAD.SHL.U32 R18, R18, 0x20, RZ ;  /* 0x0000002012127824 */ /* 0x000fc800078e00ff */
[----:B---3--:R-:W0:Y:S01]  /*d240*/  @P0 LDC R0, c[0x0][0x44c] ;  /* 0x00011300ff000b82 */ /* 0x008e220000000800 */
[----:B------:R-:W-:Y:S01]  /*d250*/  IMAD.SHL.U32 R5, R5, 0x80, RZ ;  /* 0x0000008005057824 */ /* 0x000fe200078e00ff */
[----:B------:R-:W-:-:S04]  /*d260*/  SHF.R.U32.HI R20, RZ, 0x2, R20 ;  /* 0x00000002ff147819 */ /* 0x000fc80000011614 */
[----:B------:R-:W-:Y:S02]  /*d270*/  LOP3.LUT R18, R20, 0x60, R18, 0xf8, !PT ;  /* 0x0000006014127812 */ /* 0x000fe400078ef812 */
[----:B------:R-:W2:Y:S01]  /*d280*/  @P0 LDC R3, c[0x0][0x450] ;  /* 0x00011400ff030b82 */ /* 0x000ea20000000800 */
[----:B------:R-:W-:Y:S01]  /*d290*/  UIMAD UR6, UR6, UR8, URZ ;  /* 0x00000008060672a4 */ /* 0x000fe2000f8e023f */
[----:B------:R-:W-:Y:S01]  /*d2a0*/  LOP3.LUT R4, R18, R5, RZ, 0xfc, !PT ;  /* 0x0000000512047212 */ /* 0x000fe200078efcff */
[----:B------:R-:W-:Y:S02]  /*d2b0*/  UIMAD.WIDE.U32 UR4, UR4, UR8, URZ ;  /* 0x00000008040472a5 */ /* 0x000fe4000f8e003f */
[----:B------:R-:W-:Y:S02]  /*d2c0*/  UIMAD UR7, UR7, UR9, UR6 ;  /* 0x00000009070772a4 */ /* 0x000fe4000f8e0206 */
[----:B------:R-:W-:Y:S01]  /*d2d0*/  USHF.R.S32.HI UR6, URZ, 0x1f, UR44 ;  /* 0x0000001f3f067899 */ /* 0x000fe2000801142c */
[----:B------:R-:W-:Y:S01]  /*d2e0*/  IMAD.MOV.U32 R2, RZ, RZ, R4 ;  /* 0x000000ffff027224 */ /* 0x000fe200078e0004 */
[----:B------:R-:W-:Y:S01]  /*d2f0*/  ULDC.64 UR8, c[0x0][0x2e0] ;  /* 0x0000b80000087ab9 */ /* 0x000fe20000000a00 */
[----:B------:R-:W-:Y:S01]  /*d300*/  UIADD3 UR5, UR5, UR7, URZ ;  /* 0x0000000705057290 */ /* 0x000fe2000fffe03f */
[----:B------:R-:W3:Y:S01]  /*d310*/  S2R R18, SR_TID.X ;  /* 0x0000000000127919 */ /* 0x000ee20000002100 */
[----:B0-----:R-:W-:Y:S01]  /*d320*/  @P0 IMAD.HI.U32 R0, R4, R0, RZ ;  /* 0x0000000004000227 */ /* 0x001fe200078e00ff */
[----:B------:R-:W-:-:S02]  /*d330*/  UIMAD UR6, UR6, UR8, URZ ;  /* 0x00000008060672a4 */ /* 0x000fc4000f8e023f */
[----:B------:R-:W-:Y:S02]  /*d340*/  UIMAD.WIDE.U32 UR4, UR44, UR8, UR4 ;  /* 0x000000082c0472a5 */ /* 0x000fe4000f8e0004 */
[----:B--2---:R-:W-:Y:S01]  /*d350*/  @P0 SHF.R.U32.HI R2, RZ, R3, R0 ;  /* 0x00000003ff020219 */ /* 0x004fe20000011600 */
[----:B------:R-:W-:-:S03]  /*d360*/  UIMAD UR6, UR44, UR9, UR6 ;  /* 0x000000092c0672a4 */ /* 0x000fc6000f8e0206 */
[--C-:B------:R-:W-:Y:S01]  /*d370*/  SHF.R.S32.HI R0, RZ, 0x1f, R2.reuse ;  /* 0x0000001fff007819 */ /* 0x100fe20000011402 */
[----:B------:R-:W-:Y:S01]  /*d380*/  ULDC.64 UR8, c[0x0][0x2d0] ;  /* 0x0000b40000087ab9 */ /* 0x000fe20000000a00 */
[----:B------:R-:W-:Y:S01]  /*d390*/  IMAD.MOV R7, RZ, RZ, -R2 ;  /* 0x000000ffff077224 */ /* 0x000fe200078e0a02 */
[----:B------:R-:W-:Y:S01]  /*d3a0*/  UIADD3 UR5, UR5, UR6, URZ ;  /* 0x0000000605057290 */ /* 0x000fe2000fffe03f */
[----:B------:R-:W-:Y:S02]  /*d3b0*/  IMAD.U32 R11, RZ, RZ, UR8 ;  /* 0x00000008ff0b7e24 */ /* 0x000fe4000f8e00ff */
[----:B------:R-:W-:Y:S02]  /*d3c0*/  IMAD R3, R0, UR8, RZ ;  /* 0x0000000800037c24 */ /* 0x000fe4000f8e02ff */
[----:B------:R-:W-:Y:S02]  /*d3d0*/  IMAD R7, R6, R7, R4 ;  /* 0x0000000706077224 */ /* 0x000fe400078e0204 */
[----:B------:R-:W-:-:S02]  /*d3e0*/  IMAD R9, R2, UR9, R3 ;  /* 0x0000000902097c24 */ /* 0x000fc4000f8e0203 */
[----:B------:R-:W-:Y:S01]  /*d3f0*/  IMAD.WIDE.U32 R2, R2, R11, UR4 ;  /* 0x0000000402027e25 */ /* 0x000fe2000f8e000b */
[----:B------:R-:W-:Y:S01]  /*d400*/  SHF.R.S32.HI R0, RZ, 0x1f, R7 ;  /* 0x0000001fff007819 */ /* 0x000fe20000011407 */
[----:B------:R-:W-:-:S03]  /*d410*/  ULDC.64 UR4, c[0x0][0x2c8] ;  /* 0x0000b20000047ab9 */ /* 0x000fc60000000a00 */
[----:B------:R-:W-:Y:S01]  /*d420*/  IADD3 R3, R3, R9, RZ ;  /* 0x0000000903037210 */ /* 0x000fe20007ffe0ff */
[----:B------:R-:W-:Y:S02]  /*d430*/  IMAD R0, R0, UR4, RZ ;  /* 0x0000000400007c24 */ /* 0x000fe4000f8e02ff */
[----:B------:R-:W-:-:S04]  /*d440*/  IMAD.WIDE.U32 R2, R7, UR4, R2 ;  /* 0x0000000407027c25 */ /* 0x000fc8000f8e0002 */
[----:B------:R-:W-:Y:S01]  /*d450*/  IMAD R7, R7, UR5, R0 ;  /* 0x0000000507077c24 */ /* 0x000fe2000f8e0200 */
[----:B------:R-:W-:Y:S02]  /*d460*/  ULDC.64 UR4, c[0x0][0x280] ;  /* 0x0000a00000047ab9 */ /* 0x000fe40000000a00 */
[----:B------:R-:W-:Y:S01]  /*d470*/  IADD3 R0, P0, R2, UR4, RZ ;  /* 0x0000000402007c10 */ /* 0x000fe2000ff1e0ff */
[----:B------:R-:W-:Y:S01]  /*d480*/  UMOV UR4, 0xffffffff ;  /* 0xffffffff00047882 */ /* 0x000fe20000000000 */
[----:B---3--:R-:W-:Y:S02]  /*d490*/  LOP3.LUT R10, R18, 0x7f, RZ, 0xc0, !PT ;  /* 0x0000007f120a7812 */ /* 0x008fe400078ec0ff */
[----:B------:R-:W-:Y:S02]  /*d4a0*/  IADD3.X R4, R3, UR5, R7, P0, !PT ;  /* 0x0000000503047c10 */ /* 0x000fe400087fe407 */
[----:B------:R-:W-:Y:S01]  /*d4b0*/  SHF.R.U32.HI R10, RZ, 0x2, R10 ;  /* 0x00000002ff0a7819 */ /* 0x000fe2000001160a */
[----:B-1----:R-:W-:Y:S06]  /*d4c0*/  BRA.DIV UR4, `(.L_x_62) ;  /* 0x0000003604687947 */ /* 0x002fec000b800000 */
[----:B------:R-:W0:Y:S01]  /*d4d0*/  SHFL.IDX PT, R14, R0, RZ, 0x1c1f ;  /* 0x001c1fff000e7589 */ /* 0x000e2200000e0000 */
[----:B------:R-:W-:-:S03]  /*d4e0*/  IMAD.IADD R5, R10, 0x1, R5 ;  /* 0x000000010a057824 */ /* 0x000fc600078e0205 */
[----:B------:R-:W1:Y:S01]  /*d4f0*/  SHFL.IDX PT, R2, R4, RZ, 0x1c1f ;  /* 0x001c1fff04027589 */ /* 0x000e6200000e0000 */
[C---:B------:R-:W-:Y:S01]  /*d500*/  VIADD R7, R5.reuse, 0x20 ;  /* 0x0000002005077836 */ /* 0x040fe20000000000 */
[----:B------:R-:W-:Y:S02]  /*d510*/  ISETP.GE.AND P0, PT, R5, UR40, PT ;  /* 0x0000002805007c0c */ /* 0x000fe4000bf06270 */
[----:B------:R-:W-:Y:S11]  /*d520*/  SHFL.IDX PT, R6, R4, 0x1, 0x1c1f ;  /* 0x003c1f0004067f89 */ /* 0x000ff600000e0000 */
[----:B0-----:R-:W-:-:S05]  /*d530*/  @!P0 IADD3 R14, P1, R35, R14, RZ ;  /* 0x0000000e230e8210 */ /* 0x001fca0007f3e0ff */
[----:B-1----:R-:W-:Y:S02]  /*d540*/  @!P0 IMAD.X R3, RZ, RZ, R2, P1 ;  /* 0x000000ffff038224 */ /* 0x002fe400008e0602 */
[----:B------:R-:W-:Y:S02]  /*d550*/  @!P0 IMAD.MOV.U32 R2, RZ, RZ, R14 ;  /* 0x000000ffff028224 */ /* 0x000fe400078e000e */
[----:B------:R-:W0:Y:S04]  /*d560*/  SHFL.IDX PT, R14, R0, 0x1, 0x1c1f ;  /* 0x003c1f00000e7f89 */ /* 0x000e2800000e0000 */
[----:B-----5:R-:W-:Y:S04]  /*d570*/  @!P0 LDGSTS.E.BYPASS.LTC128B.128 [R8+0x14400], desc[UR48][R2.64], !P3 ;  /* 0x1440000002088fae */ /* 0x020fe8000d901d70 */
[----:B------:R-:W-:Y:S04]  /*d580*/  @!P0 LDGSTS.E.BYPASS.LTC128B.128 [R8+0x16400], desc[UR48][R2.64+0x40], !P4 ;  /* 0x1640004002088fae */ /* 0x000fe8000e101d70 */
[----:B------:R1:W-:Y:S01]  /*d590*/  @!P0 LDGSTS.E.BYPASS.LTC128B.128 [R8+0x18400], desc[UR48][R2.64+0x80], !P5 ;  /* 0x1840008002088fae */ /* 0x0003e2000e901d70 */
[----:B------:R-:W-:-:S13]  /*d5a0*/  ISETP.GE.AND P0, PT, R7, UR40, PT ;  /* 0x0000002807007c0c */ /* 0x000fda000bf06270 */
[----:B0-----:R-:W-:-:S05]  /*d5b0*/  @!P0 IADD3 R14, P1, R35, R14, RZ ;  /* 0x0000000e230e8210 */ /* 0x001fca0007f3e0ff */
[----:B------:R-:W-:Y:S02]  /*d5c0*/  @!P0 IMAD.X R7, RZ, RZ, R6, P1 ;  /* 0x000000ffff078224 */ /* 0x000fe400008e0606 */
[----:B-1----:R-:W-:Y:S01]  /*d5d0*/  @!P0 IMAD.MOV.U32 R2, RZ, RZ, R14 ;  /* 0x000000ffff028224 */ /* 0x002fe200078e000e */
[----:B------:R-:W-:Y:S02]  /*d5e0*/  SHFL.IDX PT, R6, R4, 0x2, 0x1c1f ;  /* 0x005c1f0004067f89 */ /* 0x000fe400000e0000 */
[----:B------:R-:W-:Y:S01]  /*d5f0*/  @!P0 MOV R3, R7 ;  /* 0x0000000700038202 */ /* 0x000fe20000000f00 */
[----:B------:R-:W-:Y:S01]  /*d600*/  VIADD R7, R5, 0x40 ;  /* 0x0000004005077836 */ /* 0x000fe20000000000 */
[----:B------:R-:W0:Y:S04]  /*d610*/  SHFL.IDX PT, R14, R0, 0x2, 0x1c1f ;  /* 0x005c1f00000e7f89 */ /* 0x000e2800000e0000 */
[----:B------:R-:W-:Y:S04]  /*d620*/  @!P0 LDGSTS.E.BYPASS.LTC128B.128 [R8+0x14c00], desc[UR48][R2.64], !P3 ;  /* 0x14c0000002088fae */ /* 0x000fe8000d901d70 */
[----:B------:R-:W-:Y:S04]  /*d630*/  @!P0 LDGSTS.E.BYPASS.LTC128B.128 [R8+0x16c00], desc[UR48][R2.64+0x40], !P4 ;  /* 0x16c0004002088fae */ /* 0x000fe8000e101d70 */
[----:B------:R1:W-:Y:S01]  /*d640*/  @!P0 LDGSTS.E.BYPASS.LTC128B.128 [R8+0x18c00], desc[UR48][R2.64+0x80], !P5 ;  /* 0x18c0008002088fae */ /* 0x0003e2000e901d70 */
[----:B------:R-:W-:-:S13]  /*d650*/  ISETP.GE.AND P0, PT, R7, UR40, PT ;  /* 0x0000002807007c0c */ /* 0x000fda000bf06270 */
[----:B0-----:R-:W-:-:S05]  /*d660*/  @!P0 IADD3 R14, P1, R35, R14, RZ ;  /* 0x0000000e230e8210 */ /* 0x001fca0007f3e0ff */
[----:B------:R-:W-:Y:S02]  /*d670*/  @!P0 IMAD.X R7, RZ, RZ, R6, P1 ;  /* 0x000000ffff078224 */ /* 0x000fe400008e0606 */
[----:B-1----:R-:W-:Y:S01]  /*d680*/  @!P0 IMAD.MOV.U32 R2, RZ, RZ, R14 ;  /* 0x000000ffff028224 */ /* 0x002fe200078e000e */
[----:B------:R0:W1:Y:S01]  /*d690*/  SHFL.IDX PT, R6, R4, 0x3, 0x1c1f ;  /* 0x007c1f0004067f89 */ /* 0x00006200000e0000 */
[----:B------:R-:W-:-:S03]  /*d6a0*/  @!P0 IMAD.MOV.U32 R3, RZ, RZ, R7 ;  /* 0x000000ffff038224 */ /* 0x000fc600078e0007 */
[----:B------:R0:W2:Y:S04]  /*d6b0*/  SHFL.IDX PT, R14, R0, 0x3, 0x1c1f ;  /* 0x007c1f00000e7f89 */ /* 0x0000a800000e0000 */
[----:B------:R0:W-:Y:S04]  /*d6c0*/  @!P0 LDGSTS.E.BYPASS.LTC128B.128 [R8+0x15400], desc[UR48][R2.64], !P3 ;  /* 0x1540000002088fae */ /* 0x0001e8000d901d70 */
[----:B------:R0:W-:Y:S04]  /*d6d0*/  @!P0 LDGSTS.E.BYPASS.LTC128B.128 [R8+0x17400], desc[UR48][R2.64+0x40], !P4 ;  /* 0x1740004002088fae */ /* 0x0001e8000e101d70 */
[----:B------:R0:W-:Y:S02]  /*d6e0*/  @!P0 LDGSTS.E.BYPASS.LTC128B.128 [R8+0x19400], desc[UR48][R2.64+0x80], !P5 ;  /* 0x1940008002088fae */ /* 0x0001e4000e901d70 */
.L_x_144:
[----:B------:R-:W-:-:S05]  /*d6f0*/  VIADD R5, R5, 0x60 ;  /* 0x0000006005057836 */ /* 0x000fca0000000000 */
[----:B------:R-:W-:-:S13]  /*d700*/  ISETP.GE.AND P0, PT, R5, UR40, PT ;  /* 0x0000002805007c0c */ /* 0x000fda000bf06270 */
[----:B0-2---:R-:W-:-:S05]  /*d710*/  @!P0 IADD3 R2, P1, R35, R14, RZ ;  /* 0x0000000e23028210 */ /* 0x005fca0007f3e0ff */
[----:B-1----:R-:W-:-:S05]  /*d720*/  @!P0 IMAD.X R3, RZ, RZ, R6, P1 ;  /* 0x000000ffff038224 */ /* 0x002fca00008e0606 */
[----:B------:R-:W-:Y:S01]  /*d730*/  @!PT LDS RZ, [RZ] ;  /* 0x00000000fffff984 */ /* 0x000fe20000000800 */
[----:B------:R-:W-:Y:S01]  /*d740*/  @!PT LDS RZ, [RZ] ;  /* 0x00000000fffff984 */ /* 0x000fe20000000800 */
[----:B------:R-:W-:Y:S01]  /*d750*/  @!PT LDS RZ, [RZ] ;  /* 0x00000000fffff984 */ /* 0x000fe20000000800 */
[----:B------:R0:W-:Y:S04]  /*d760*/  @!P0 LDGSTS.E.BYPASS.LTC128B.128 [R8+0x15c00], desc[UR48][R2.64], !P3 ;  /* 0x15c0000002088fae */ /* 0x0001e8000d901d70 */
[----:B------:R0:W-:Y:S04]  /*d770*/  @!P0 LDGSTS.E.BYPASS.LTC128B.128 [R8+0x17c00], desc[UR48][R2.64+0x40], !P4 ;  /* 0x17c0004002088fae */ /* 0x0001e8000e101d70 */
[----:B------:R0:W-:Y:S01]  /*d780*/  @!P0 LDGSTS.E.BYPASS.LTC128B.128 [R8+0x19c00], desc[UR48][R2.64+0x80], !P5 ;  /* 0x19c0008002088fae */ /* 0x0001e2000e901d70 */
[----:B------:R-:W-:Y:S01]  /*d790*/  NOP ;  /* 0x0000000000007918 */ /* 0x000fe20000000000 */
[----:B------:R-:W-:Y:S02]  /*d7a0*/  SYNCS.ARRIVE.TRANS64.RED.A0T1 RZ, [UR41+0x29800], RZ ;  /* 0x029800ffffff79a7 */ /* 0x000fe40008200429 */
[----:B------:R-:W-:Y:S01]  /*d7b0*/  ARRIVES.LDGSTSBAR.64.TRANSCNT [UR41+0x29800] ;  /* 0x02980000ff0079b0 */ /* 0x000fe20008000aa9 */
[----:B------:R-:W-:Y:S01]  /*d7c0*/  NOP ;  /* 0x0000000000007918 */ /* 0x000fe20000000000 */
[----:B------:R-:W-:Y:S01]  /*d7d0*/  ULOP3.LUT UR4, UR37, 0x1, URZ, 0xc, !UPT ;  /* 0x0000000125047892 */ /* 0x000fe2000f8e0c3f */
[----:B------:R-:W-:Y:S05]  /*d7e0*/  SYNCS.ARRIVE.TRANS64.A1T0 RZ, [UR41+0x29800], RZ ;  /* 0x029800ffffff79a7 */ /* 0x000fea0008100029 */
[----:B------:R-:W-:-:S04]  /*d7f0*/  MOV R0, UR4 ;  /* 0x0000000400007c02 */ /* 0x000fc80008000f00 */
[----:B------:R-:W-:-:S04]  /*d800*/  SHF.L.U32 R0, R0, 0x1f, RZ ;  /* 0x0000001f00007819 */ /* 0x000fc800000006ff */
[----:B------:R-:W1:Y:S02]  /*d810*/  SYNCS.PHASECHK.TRANS64.TRYWAIT P0, [UR41+0x29820], R0 ;  /* 0x02982000ff0075a7 */ /* 0x000e640008000169 */
[----:B01----:R-:W-:Y:S05]  /*d820*/  @!P0 BRA `(.L_x_63) ;  /* 0x0000003400c88947 */ /* 0x003fea0003800000 */
.L_x_145:
[----:B0-----:R-:W-:-:S05]  /*d830*/  IMAD.U32 R0, RZ, RZ, UR39 ;  /* 0x00000027ff007e24 */ /* 0x001fca000f8e00ff */
[----:B------:R-:W-:-:S13]  /*d840*/  ISETP.GE.AND P0, PT, R0, 0xa1, PT ;  /* 0x000000a10000780c */ /* 0x000fda0003f06270 */
[----:B------:R-:W-:Y:S05]  /*d850*/  @!P0 BRA `(.L_x_64) ;  /* 0x0000001400a08947 */ /* 0x000fea0003800000 */
[----:B------:R-:W-:Y:S02]  /*d860*/  IMAD.MOV.U32 R18, RZ, RZ, R31 ;  /* 0x000000ffff127224 */ /* 0x000fe400078e001f */
[----:B------:R-:W-:Y:S02]  /*d870*/  IMAD.MOV.U32 R10, RZ, RZ, R19 ;  /* 0x000000ffff0a7224 */ /* 0x000fe400078e0013 */
[----:B------:R-:W-:-:S07]  /*d880*/  IMAD.U32 R29, RZ, RZ, UR42 ;  /* 0x0000002aff1d7e24 */ /* 0x000fce000f8e00ff */
.L_x_84:
[----:B------:R-:W2:Y:S01]  /*d890*/  LDL R2, [R1] ;  /* 0x0000000001027983 */ /* 0x000ea20000100800 */
[----:B0-----:R-:W0:Y:S01]  /*d8a0*/  LDC R4, c[0x0][0x430] ;  /* 0x00010c00ff047b82 */ /* 0x001e220000000800 */
[----:B------:R-:W-:Y:S01]  /*d8b0*/  ULDC.64 UR4, c[0x0][0x428] ;  /* 0x00010a0000047ab9 */ /* 0x000fe20000000a00 */
[----:B------:R-:W-:Y:S01]  /*d8c0*/  ULDC.64 UR6, c[0x0][0x418] ;  /* 0x0001060000067ab9 */ /* 0x000fe20000000a00 */
[----:B------:R-:W1:Y:S01]  /*d8d0*/  S2R R0, SR_TID.X ;  /* 0x0000000000007919 */ /* 0x000e620000002100 */
[----:B0-----:R-:W-:Y:S02]  /*d8e0*/  ISETP.NE.AND P1, PT, R4, 0x1, PT ;  /* 0x000000010400780c */ /* 0x001fe40003f25270 */
[C---:B-1----:R-:W-:Y:S01]  /*d8f0*/  LOP3.LUT R3, R0.reuse, 0x7f, RZ, 0xc0, !PT ;  /* 0x0000007f00037812 */ /* 0x042fe200078ec0ff */
[----:B------:R-:W-:-:S10]  /*d900*/  IMAD.SHL.U32 R0, R0, 0x20, RZ ;  /* 0x0000002000007824 */ /* 0x000fd400078e00ff */
[----:B------:R-:W0:Y:S01]  /*d910*/  @P1 LDC R7, c[0x0][0x438] ;  /* 0x00010e00ff071b82 */ /* 0x000e220000000800 */
[----:B------:R-:W-:-:S04]  /*d920*/  SHF.R.U32.HI R3, RZ, 0x2, R3 ;  /* 0x00000002ff037819 */ /* 0x000fc80000011603 */
[----:B------:R-:W-:-:S03]  /*d930*/  LOP3.LUT R0, R3, 0x60, R0, 0xf8, !PT ;  /* 0x0000006003007812 */ /* 0x000fc600078ef800 */
[----:B------:R-:W1:Y:S08]  /*d940*/  @P1 LDC R3, c[0x0][0x434] ;  /* 0x00010d00ff031b82 */ /* 0x000e700000000800 */
[----:B------:R-:W3:Y:S01]  /*d950*/  @P1 LDC R6, c[0x0][0x434] ;  /* 0x00010d00ff061b82 */ /* 0x000ee20000000800 */
[----:B--2---:R-:W-:-:S04]  /*d960*/  IMAD R11, R29, 0xa0, R2 ;  /* 0x000000a01d0b7824 */ /* 0x004fc800078e0202 */
[----:B------:R-:W-:-:S04]  /*d970*/  IMAD.IADD R0, R0, 0x1, R11 ;  /* 0x0000000100007824 */ /* 0x000fc800078e020b */
[----:B-1----:R-:W-:Y:S01]  /*d980*/  @P1 IMAD.HI.U32 R2, R0, R3, RZ ;  /* 0x0000000300021227 */ /* 0x002fe200078e00ff */
[----:B------:R-:W-:-:S04]  /*d990*/  MOV R5, R0 ;  /* 0x0000000000057202 */ /* 0x000fc80000000f00 */
[----:B0-----:R-:W-:Y:S01]  /*d9a0*/  @P1 SHF.R.U32.HI R5, RZ, R7, R2 ;  /* 0x00000007ff051219 */ /* 0x001fe20000011602 */
[----:B------:R-:W-:-:S03]  /*d9b0*/  IMAD R7, R37, UR4, RZ ;  /* 0x0000000425077c24 */ /* 0x000fc6000f8e02ff */
[--C-:B------:R-:W-:Y:S01]  /*d9c0*/  SHF.R.S32.HI R3, RZ, 0x1f, R5.reuse ;  /* 0x0000001fff037819 */ /* 0x100fe20000011405 */
[----:B------:R-:W-:Y:S02]  /*d9d0*/  IMAD.MOV.U32 R2, RZ, RZ, R5 ;  /* 0x000000ffff027224 */ /* 0x000fe400078e0005 */
[C---:B------:R-:W-:Y:S02]  /*d9e0*/  IMAD R4, R30.reuse, UR5, R7 ;  /* 0x000000051e047c24 */ /* 0x040fe4000f8e0207 */
[----:B------:R-:W-:-:S04]  /*d9f0*/  IMAD.WIDE.U32 R2, R30, UR4, R2 ;  /* 0x000000041e027c25 */ /* 0x000fc8000f8e0002 */
[----:B------:R-:W-:Y:S01]  /*da00*/  IMAD.IADD R3, R4, 0x1, R3 ;  /* 0x0000000104037824 */ /* 0x000fe200078e0203 */
[----:B------:R-:W-:-:S04]  /*da10*/  LEA R8, P0, R2, UR6, 0x2 ;  /* 0x0000000602087c11 */ /* 0x000fc8000f8010ff */
[----:B------:R-:W-:Y:S02]  /*da20*/  LEA.HI.X R9, R2, UR7, R3, 0x2, P0 ;  /* 0x0000000702097c11 */ /* 0x000fe400080f1403 */
[----:B------:R-:W0:Y:S01]  /*da30*/  @P1 LDC R2, c[0x0][0x438] ;  /* 0x00010e00ff021b82 */ /* 0x000e220000000800 */
[C---:B------:R-:W-:Y:S01]  /*da40*/  IMAD.IADD R11, R36.reuse, 0x1, R11 ;  /* 0x00000001240b7824 */ /* 0x040fe200078e020b */
[----:B------:R-:W-:-:S03]  /*da50*/  ISETP.GT.U32.AND P0, PT, R36, 0x9f, PT ;  /* 0x0000009f2400780c */ /* 0x000fc60003f04070 */
[----:B---3--:R-:W-:-:S04]  /*da60*/  @P1 IMAD.HI.U32 R3, R11, R6, RZ ;  /* 0x000000060b031227 */ /* 0x008fc800078e00ff */
[----:B------:R-:W-:Y:S01]  /*da70*/  IMAD.MOV.U32 R12, RZ, RZ, R11 ;  /* 0x000000ffff0c7224 */ /* 0x000fe200078e000b */
[----:B0-----:R-:W-:-:S05]  /*da80*/  @P1 SHF.R.U32.HI R12, RZ, R2, R3 ;  /* 0x00000002ff0c1219 */ /* 0x001fca0000011603 */
[--C-:B------:R-:W-:Y:S01]  /*da90*/  @!P0 SHF.R.S32.HI R3, RZ, 0x1f, R12.reuse ;  /* 0x0000001fff038819 */ /* 0x100fe2000001140c */
[----:B------:R-:W-:-:S04]  /*daa0*/  @!P0 IMAD.MOV.U32 R2, RZ, RZ, R12 ;  /* 0x000000ffff028224 */ /* 0x000fc800078e000c */
[----:B------:R-:W-:Y:S01]  /*dab0*/  @!P0 IMAD.WIDE.U32 R2, R30, UR4, R2 ;  /* 0x000000041e028c25 */ /* 0x000fe2000f8e0002 */
[----:B------:R-:W-:-:S03]  /*dac0*/  ULDC UR4, c[0x0][0x430] ;  /* 0x00010c0000047ab9 */ /* 0x000fc60000000800 */
[----:B------:R-:W-:Y:S01]  /*dad0*/  @!P0 IMAD.IADD R4, R4, 0x1, R3 ;  /* 0x0000000104048824 */ /* 0x000fe200078e0203 */
[----:B------:R-:W-:-:S04]  /*dae0*/  @!P0 LEA R6, P1, R2, UR6, 0x2 ;  /* 0x0000000602068c11 */ /* 0x000fc8000f8210ff */
[----:B------:R-:W-:Y:S02]  /*daf0*/  @!P0 LEA.HI.X R7, R2, UR7, R4, 0x2, P1 ;  /* 0x0000000702078c11 */ /* 0x000fe400088f1404 */
[----:B------:R-:W-:-:S06]  /*db00*/  MOV R4, RZ ;  /* 0x000000ff00047202 */ /* 0x000fcc0000000f00 */
[----:B------:R0:W5:Y:S04]  /*db10*/  @!P0 LDG.E R4, desc[UR48][R6.64] ;  /* 0x0000003006048981 */ /* 0x000168000c1e1900 */
[----:B------:R-:W2:Y:S01]  /*db20*/  LDG.E R6, desc[UR48][R8.64] ;  /* 0x0000003008067981 */ /* 0x000ea2000c1e1900 */
[----:B------:R-:W-:Y:S02]  /*db30*/  IMAD.U32 R13, RZ, RZ, UR46 ;  /* 0x0000002eff0d7e24 */ /* 0x000fe4000f8e00ff */
[----:B------:R-:W-:-:S03]  /*db40*/  VIADD R19, R10, 0x1 ;  /* 0x000000010a137836 */ /* 0x000fc60000000000 */
[----:B------:R-:W-:Y:S01]  /*db50*/  ISETP.NE.AND P3, PT, R13, 0x3, PT ;  /* 0x000000030d00780c */ /* 0x000fe20003f65270 */
[----:B------:R-:W-:Y:S01]  /*db60*/  IMAD.MOV R3, RZ, RZ, -R5 ;  /* 0x000000ffff037224 */ /* 0x000fe200078e0a05 */
[----:B------:R-:W-:Y:S01]  /*db70*/  ISETP.NE.AND P0, PT, R19, 0x2, PT ;  /* 0x000000021300780c */ /* 0x000fe20003f05270 */
[----:B------:R-:W-:Y:S02]  /*db80*/  IMAD.MOV R2, RZ, RZ, -R12 ;  /* 0x000000ffff027224 */ /* 0x000fe400078e0a0c */
[----:B0-----:R-:W-:Y:S01]  /*db90*/  IMAD R7, R3, UR4, R0 ;  /* 0x0000000403077c24 */ /* 0x001fe2000f8e0200 */
[----:B------:R-:W-:Y:S01]  /*dba0*/  SEL R31, RZ, 0x1, P0 ;  /* 0x00000001ff1f7807 */ /* 0x000fe20000000000 */
[----:B------:R-:W-:Y:S02]  /*dbb0*/  IMAD.MOV.U32 R0, RZ, RZ, R29 ;  /* 0x000000ffff007224 */ /* 0x000fe400078e001d */
[----:B------:R-:W-:Y:S01]  /*dbc0*/  IMAD R5, R2, UR4, R11 ;  /* 0x0000000402057c24 */ /* 0x000fe2000f8e020b */
[----:B------:R-:W-:Y:S01]  /*dbd0*/  SEL R19, R19, RZ, P0 ;  /* 0x000000ff13137207 */ /* 0x000fe20000000000 */
[----:B------:R-:W-:Y:S01]  /*dbe0*/  VIADD R29, R29, 0xffffffff ;  /* 0xffffffff1d1d7836 */ /* 0x000fe20000000000 */
[----:B------:R-:W-:-:S02]  /*dbf0*/  LOP3.LUT R31, R18, R31, RZ, 0x3c, !PT ;  /* 0x0000001f121f7212 */ /* 0x000fc400078e3cff */
[----:B------:R-:W-:Y:S02]  /*dc00*/  ISETP.GT.AND P2, PT, R0, RZ, PT ;  /* 0x000000ff0000720c */ /* 0x000fe40003f44270 */
[----:B--2---:R-:W-:Y:S01]  /*dc10*/  SHF.R.S32.HI R27, RZ, 0x1f, R6 ;  /* 0x0000001fff1b7819 */ /* 0x004fe20000011406 */
[----:B------:R-:W-:Y:S10]  /*dc20*/  @!P3 BRA `(.L_x_65) ;  /* 0x000000000004b947 */ /* 0x000ff40003800000 */
[----:B------:R-:W-:Y:S01]  /*dc30*/  BPT.TRAP 0x1 ;  /* 0x000000040000795c */ /* 0x000fe20000300000 */
.L_x_65:
[----:B------:R-:W-:Y:S01]  /*dc40*/  LEA R0, R19, UR41, 0x3 ;  /* 0x0000002913007c11 */ /* 0x000fe2000f8e18ff */
[----:B------:R-:W-:Y:S01]  /*dc50*/  BSSY B0, `(.L_x_66) ;  /* 0x0000005000007945 */ /* 0x000fe20003800000 */
[----:B------:R-:W-:Y:S02]  /*dc60*/  SHF.L.U32 R28, R31, 0x1f, RZ ;  /* 0x0000001f1f1c7819 */ /* 0x000fe400000006ff */
[----:B------:R-:W-:Y:S02]  /*dc70*/  SHF.R.S32.HI R24, RZ, 0x1f, R7 ;  /* 0x0000001fff187819 */ /* 0x000fe40000011407 */
[----:B------:R-:W0:Y:S02]  /*dc80*/  SYNCS.PHASECHK.TRANS64.TRYWAIT P0, [R0+URZ+0x29880], R28 ;  /* 0x0298801c000075a7 */ /* 0x000e24000800017f */
[----:B0-----:R-:W-:Y:S05]  /*dc90*/  @!P0 BRA `(.L_x_67) ;  /* 0x0000003000c48947 */ /* 0x001fea0003800000 */
.L_x_146:
[----:B------:R-:W-:Y:S05]  /*dca0*/  BSYNC B0 ;  /* 0x0000000000007941 */ /* 0x000fea0003800000 */
.L_x_66:
[----:B------:R-:W-:Y:S01]  /*dcb0*/  ULDC.64 UR4, c[0x0][0x328] ;  /* 0x0000ca0000047ab9 */ /* 0x000fe20000000a00 */
[----:B------:R-:W-:Y:S01]  /*dcc0*/  ULDC.64 UR6, c[0x0][0x338] ;  /* 0x0000ce0000067ab9 */ /* 0x000fe20000000a00 */
[----:B------:R-:W-:Y:S01]  /*dcd0*/  IMAD R8, R24, UR4, RZ ;  /* 0x0000000418087c24 */ /* 0x000fe2000f8e02ff */
[----:B------:R-:W1:Y:S01]  /*dce0*/  S2R R12, SR_TID.X ;  /* 0x00000000000c7919 */ /* 0x000e620000002100 */
[C---:B------:R-:W-:Y:S01]  /*dcf0*/  IMAD.WIDE.U32 R2, R7.reuse, UR4, RZ ;  /* 0x0000000407027c25 */ /* 0x040fe2000f8e00ff */
[----:B------:R-:W-:Y:S01]  /*dd00*/  ULDC.64 UR8, c[0x0][0x330] ;  /* 0x0000cc0000087ab9 */ /* 0x000fe20000000a00 */
[----:B------:R-:W-:Y:S01]  /*dd10*/  SHF.R.S32.HI R25, RZ, 0x1f, R5 ;  /* 0x0000001fff197819 */ /* 0x000fe20000011405 */
[----:B------:R-:W-:Y:S01]  /*dd20*/  ULDC.64 UR10, c[0x0][0x318] ;  /* 0x0000c600000a7ab9 */ /* 0x000fe20000000a00 */
[----:B------:R-:W-:Y:S01]  /*dd30*/  IMAD R8, R7, UR5, R8 ;  /* 0x0000000507087c24 */ /* 0x000fe2000f8e0208 */
[----:B-----5:R-:W-:Y:S01]  /*dd40*/  SHF.R.S32.HI R26, RZ, 0x1f, R4 ;  /* 0x0000001fff1a7819 */ /* 0x020fe20000011404 */
[----:B------:R-:W-:Y:S01]  /*dd50*/  IMAD R23, R32, UR8, RZ ;  /* 0x0000000820177c24 */ /* 0x000fe2000f8e02ff */
[C---:B------:R-:W-:Y:S01]  /*dd60*/  LOP3.LUT P3, RZ, R16.reuse, 0x10, RZ, 0xc0, !PT ;  /* 0x0000001010ff7812 */ /* 0x040fe2000786c0ff */
[----:B------:R-:W-:Y:S01]  /*dd70*/  IMAD R11, R25, UR4, RZ ;  /* 0x00000004190b7c24 */ /* 0x000fe2000f8e02ff */
[----:B------:R-:W-:Y:S01]  /*dd80*/  IADD3 R3, R3, R8, RZ ;  /* 0x0000000803037210 */ /* 0x000fe20007ffe0ff */
[----:B------:R-:W-:Y:S01]  /*dd90*/  IMAD R8, R27, UR6, RZ ;  /* 0x000000061b087c24 */ /* 0x000fe2000f8e02ff */
[----:B------:R-:W-:Y:S01]  /*dda0*/  LOP3.LUT P1, RZ, R16, 0x8, RZ, 0xc0, !PT ;  /* 0x0000000810ff7812 */ /* 0x000fe2000782c0ff */
[----:B------:R-:W-:-:S02]  /*ddb0*/  IMAD R23, R17, UR9, R23 ;  /* 0x0000000911177c24 */ /* 0x000fc4000f8e0217 */
[C---:B------:R-:W-:Y:S02]  /*ddc0*/  IMAD R8, R6.reuse, UR7, R8 ;  /* 0x0000000706087c24 */ /* 0x040fe4000f8e0208 */
[----:B------:R-:W-:-:S04]  /*ddd0*/  IMAD.WIDE.U32 R2, R6, UR6, R2 ;  /* 0x0000000606027c25 */ /* 0x000fc8000f8e0002 */
[----:B------:R-:W-:Y:S02]  /*dde0*/  IMAD.IADD R3, R3, 0x1, R8 ;  /* 0x0000000103037824 */ /* 0x000fe400078e0208 */
[----:B------:R-:W-:Y:S02]  /*ddf0*/  IMAD R11, R5, UR5, R11 ;  /* 0x00000005050b7c24 */ /* 0x000fe4000f8e020b */
[----:B------:R-:W-:-:S03]  /*de00*/  IMAD.WIDE.U32 R2, R17, UR8, R2 ;  /* 0x0000000811027c25 */ /* 0x000fc6000f8e0002 */
[----:B------:R-:W-:Y:S02]  /*de10*/  IADD3 R8, P0, R2, UR10, RZ ;  /* 0x0000000a02087c10 */ /* 0x000fe4000ff1e0ff */
[----:B-1----:R-:W-:Y:S02]  /*de20*/  LOP3.LUT R12, R12, 0x7f, RZ, 0xc0, !PT ;  /* 0x0000007f0c0c7812 */ /* 0x002fe400078ec0ff */
[----:B------:R-:W-:Y:S01]  /*de30*/  IADD3.X R9, R23, UR11, R3, P0, !PT ;  /* 0x0000000b17097c10 */ /* 0x000fe200087fe403 */
[----:B------:R-:W-:Y:S01]  /*de40*/  IMAD.WIDE.U32 R2, R5, UR4, RZ ;  /* 0x0000000405027c25 */ /* 0x000fe2000f8e00ff */
[----:B------:R-:W-:Y:S01]  /*de50*/  SHF.R.U32.HI R12, RZ, 0x5, R12 ;  /* 0x00000005ff0c7819 */ /* 0x000fe2000001160c */
[----:B------:R-:W-:Y:S02]  /*de60*/  UMOV UR4, 0xffffffff ;  /* 0xffffffff00047882 */ /* 0x000fe40000000000 */
[----:B------:R-:W-:Y:S02]  /*de70*/  IMAD.IADD R3, R3, 0x1, R11 ;  /* 0x0000000103037824 */ /* 0x000fe400078e020b */
[----:B------:R-:W-:-:S02]  /*de80*/  IMAD R11, R26, UR6, RZ ;  /* 0x000000061a0b7c24 */ /* 0x000fc4000f8e02ff */
[----:B------:R-:W-:-:S04]  /*de90*/  IMAD.WIDE.U32 R2, R4, UR6, R2 ;  /* 0x0000000604027c25 */ /* 0x000fc8000f8e0002 */
[----:B------:R-:W-:Y:S02]  /*dea0*/  IMAD R11, R4, UR7, R11 ;  /* 0x00000007040b7c24 */ /* 0x000fe4000f8e020b */
[----:B------:R-:W-:Y:S02]  /*deb0*/  IMAD.SHL.U32 R12, R12, 0x400, RZ ;  /* 0x000004000c0c7824 */ /* 0x000fe400078e00ff */
[----:B------:R-:W-:Y:S02]  /*dec0*/  IMAD.IADD R3, R3, 0x1, R11 ;  /* 0x0000000103037824 */ /* 0x000fe400078e020b */
[----:B------:R-:W-:Y:S02]  /*ded0*/  IMAD R20, R19, 0x5000, R12 ;  /* 0x0000500013147824 */ /* 0x000fe400078e020c */
[----:B------:R-:W-:-:S03]  /*dee0*/  IMAD.WIDE.U32 R2, R17, UR8, R2 ;  /* 0x0000000811027c25 */ /* 0x000fc6000f8e0002 */
[----:B------:R-:W-:-:S04]  /*def0*/  IADD3 R22, P0, R2, UR10, RZ ;  /* 0x0000000a02167c10 */ /* 0x000fc8000ff1e0ff */
[----:B------:R-:W-:Y:S01]  /*df00*/  IADD3.X R23, R23, UR11, R3, P0, !PT ;  /* 0x0000000b17177c10 */ /* 0x000fe200087fe403 */
[----:B------:R-:W-:Y:S08]  /*df10*/  BRA.DIV UR4, `(.L_x_68) ;  /* 0x0000003204387947 */ /* 0x000ff0000b800000 */
[----:B------:R-:W1:Y:S01]  /*df20*/  SHFL.IDX PT, R2, R8, RZ, 0x1c1f ;  /* 0x001c1fff08027589 */ /* 0x000e6200000e0000 */
[----:B------:R-:W-:-:S03]  /*df30*/  IADD3 R20, R20, UR41, R33 ;  /* 0x0000002914147c10 */ /* 0x000fc6000fffe021 */
[----:B------:R-:W2:Y:S02]  /*df40*/  SHFL.IDX PT, R3, R9, RZ, 0x1c1f ;  /* 0x001c1fff09037589 */ /* 0x000ea400000e0000 */
[----:B------:R-:W-:Y:S02]  /*df50*/  IMAD.IADD R21, R34, 0x1, R20 ;  /* 0x0000000122157824 */ /* 0x000fe400078e0214 */
[----:B------:R-:W-:Y:S01]  /*df60*/  SHFL.IDX PT, R23, R23, RZ, 0x1c1f ;  /* 0x001c1fff17177589 */ /* 0x000fe200000e0000 */
[----:B-1----:R-:W-:-:S05]  /*df70*/  IADD3 R2, P0, R35, R2, RZ ;  /* 0x0000000223027210 */ /* 0x002fca0007f1e0ff */
[----:B--2---:R-:W-:-:S05]  /*df80*/  IMAD.X R3, RZ, RZ, R3, P0 ;  /* 0x000000ffff037224 */ /* 0x004fca00000e0603 */
[----:B------:R-:W-:Y:S04]  /*df90*/  LDGSTS.E.BYPASS.LTC128B.128 [R20+0xa400], desc[UR48][R2.64], !P3 ;  /* 0x0a40000002147fae */ /* 0x000fe8000d901d70 */
[----:B------:R1:W-:Y:S04]  /*dfa0*/  LDGSTS.E.BYPASS.LTC128B.128 [R21+0xa400], desc[UR48][R2.64+0x40], !P1 ;  /* 0x0a40004002157fae */ /* 0x0003e8000c901d70 */
[----:B-1----:R-:W1:Y:S04]  /*dfb0*/  SHFL.IDX PT, R2, R8, 0x1, 0x1c1f ;  /* 0x003c1f0008027f89 */ /* 0x002e6800000e0000 */
[----:B------:R-:W2:Y:S01]  /*dfc0*/  SHFL.IDX PT, R3, R9, 0x1, 0x1c1f ;  /* 0x003c1f0009037f89 */ /* 0x000ea200000e0000 */
[----:B-1----:R-:W-:-:S04]  /*dfd0*/  IADD3 R2, P0, R35, R2, RZ ;  /* 0x0000000223027210 */ /* 0x002fc80007f1e0ff */
[----:B--2---:R-:W-:-:S05]  /*dfe0*/  IADD3.X R3, RZ, R3, RZ, P0, !PT ;  /* 0x00000003ff037210 */ /* 0x004fca00007fe4ff */
        /* <DEDUP_REMOVED lines=15> */
.L_x_158:
        /* <DEDUP_REMOVED lines=9> */
.L_x_69:
        /* <DEDUP_REMOVED lines=11> */
.L_x_70:
[----:B------:R2:W-:Y:S01]  /*e220*/  SYNCS.ARRIVE.TRANS64.A1T0 RZ, [R0+URZ+0x29870], RZ ;  /* 0x029870ff00ff79a7 */ /* 0x0005e2000810003f */
[----:B------:R-:W-:Y:S05]  /*e230*/  @!P3 BRA `(.L_x_71) ;  /* 0x000000000004b947 */ /* 0x000fea0003800000 */
[----:B------:R-:W-:Y:S01]  /*e240*/  BPT.TRAP 0x1 ;  /* 0x000000040000795c */ /* 0x000fe20000300000 */
.L_x_71:
[----:B------:R-:W3:Y:S01]  /*e250*/  SYNCS.PHASECHK.TRANS64.TRYWAIT P0, [R0+URZ+0x29840], R28 ;  /* 0x0298401c000075a7 */ /* 0x000ee2000800017f */
[----:B------:R-:W-:Y:S04]  /*e260*/  BSSY B0, `(.L_x_72) ;  /* 0x0000002000007945 */ /* 0x000fe80003800000 */
[----:B---3--:R-:W-:Y:S05]  /*e270*/  @!P0 BRA `(.L_x_73) ;  /* 0x0000003000d48947 */ /* 0x008fea0003800000 */
.L_x_159:
[----:B------:R-:W-:Y:S05]  /*e280*/  BSYNC B0 ;  /* 0x0000000000007941 */ /* 0x000fea0003800000 */
.L_x_72:
[----:B------:R-:W4:Y:S01]  /*e290*/  LDL R9, [R1+0x4] ;  /* 0x0000040001097983 */ /* 0x000f220000100800 */
[----:B------:R-:W-:Y:S01]  /*e2a0*/  ULDC.64 UR4, c[0x0][0x300] ;  /* 0x0000c00000047ab9 */ /* 0x000fe20000000a00 */
[----:B------:R-:W-:Y:S01]  /*e2b0*/  ULDC.64 UR6, c[0x0][0x310] ;  /* 0x0000c40000067ab9 */ /* 0x000fe20000000a00 */
[----:B------:R-:W-:Y:S01]  /*e2c0*/  IMAD R8, R24, UR4, RZ ;  /* 0x0000000418087c24 */ /* 0x000fe2000f8e02ff */
[----:B------:R-:W-:Y:S01]  /*e2d0*/  ULDC.64 UR8, c[0x0][0x308] ;  /* 0x0000c20000087ab9 */ /* 0x000fe20000000a00 */
[C---:B------:R-:W-:Y:S01]  /*e2e0*/  IMAD.WIDE.U32 R2, R7.reuse, UR4, RZ ;  /* 0x0000000407027c25 */ /* 0x040fe2000f8e00ff */
[----:B------:R-:W-:Y:S01]  /*e2f0*/  ULDC.64 UR10, c[0x0][0x2e8] ;  /* 0x0000ba00000a7ab9 */ /* 0x000fe20000000a00 */
[C---:B------:R-:W-:Y:S02]  /*e300*/  LOP3.LUT P4, RZ, R16.reuse, 0x4, RZ, 0xc0, !PT ;  /* 0x0000000410ff7812 */ /* 0x040fe4000788c0ff */
[----:B------:R-:W-:Y:S01]  /*e310*/  IMAD R8, R7, UR5, R8 ;  /* 0x0000000507087c24 */ /* 0x000fe2000f8e0208 */
[C---:B------:R-:W-:Y:S01]  /*e320*/  LOP3.LUT P3, RZ, R16.reuse, 0x2, RZ, 0xc0, !PT ;  /* 0x0000000210ff7812 */ /* 0x040fe2000786c0ff */
[----:B------:R-:W-:Y:S01]  /*e330*/  IMAD R27, R27, UR6, RZ ;  /* 0x000000061b1b7c24 */ /* 0x000fe2000f8e02ff */
[----:B------:R-:W-:Y:S01]  /*e340*/  LOP3.LUT P1, RZ, R16, 0x1, RZ, 0xc0, !PT ;  /* 0x0000000110ff7812 */ /* 0x000fe2000782c0ff */
[----:B------:R-:W-:-:S02]  /*e350*/  IMAD.IADD R3, R3, 0x1, R8 ;  /* 0x0000000103037824 */ /* 0x000fc400078e0208 */
[C---:B------:R-:W-:Y:S02]  /*e360*/  IMAD R27, R6.reuse, UR7, R27 ;  /* 0x00000007061b7c24 */ /* 0x040fe4000f8e021b */
[----:B------:R-:W-:-:S04]  /*e370*/  IMAD.WIDE.U32 R2, R6, UR6, R2 ;  /* 0x0000000606027c25 */ /* 0x000fc8000f8e0002 */
[----:B------:R-:W-:Y:S02]  /*e380*/  IMAD.IADD R3, R3, 0x1, R27 ;  /* 0x0000000103037824 */ /* 0x000fe400078e021b */
[----:B------:R-:W-:Y:S02]  /*e390*/  IMAD R20, R32, UR8, RZ ;  /* 0x0000000820147c24 */ /* 0x000fe4000f8e02ff */
[----:B------:R-:W-:-:S04]  /*e3a0*/  IMAD.WIDE.U32 R2, R17, UR8, R2 ;  /* 0x0000000811027c25 */ /* 0x000fc8000f8e0002 */
[----:B------:R-:W-:Y:S01]  /*e3b0*/  IMAD R20, R17, UR9, R20 ;  /* 0x0000000911147c24 */ /* 0x000fe2000f8e0214 */
[----:B------:R-:W-:Y:S01]  /*e3c0*/  IADD3 R6, P0, R2, UR10, RZ ;  /* 0x0000000a02067c10 */ /* 0x000fe2000ff1e0ff */
[----:B------:R-:W-:-:S03]  /*e3d0*/  IMAD R8, R25, UR4, RZ ;  /* 0x0000000419087c24 */ /* 0x000fc6000f8e02ff */
[----:B------:R-:W-:Y:S01]  /*e3e0*/  IADD3.X R7, R20, UR11, R3, P0, !PT ;  /* 0x0000000b14077c10 */ /* 0x000fe200087fe403 */
[C---:B------:R-:W-:Y:S02]  /*e3f0*/  IMAD R8, R5.reuse, UR5, R8 ;  /* 0x0000000505087c24 */ /* 0x040fe4000f8e0208 */
[----:B------:R-:W-:Y:S01]  /*e400*/  IMAD.WIDE.U32 R2, R5, UR4, RZ ;  /* 0x0000000405027c25 */ /* 0x000fe2000f8e00ff */
[----:B------:R-:W-:-:S03]  /*e410*/  UMOV UR4, 0xffffffff ;  /* 0xffffffff00047882 */ /* 0x000fc60000000000 */
[----:B------:R-:W-:Y:S01]  /*e420*/  IMAD R5, R26, UR6, RZ ;  /* 0x000000061a057c24 */ /* 0x000fe2000f8e02ff */
[----:B------:R-:W-:-:S03]  /*e430*/  IADD3 R3, R3, R8, RZ ;  /* 0x0000000803037210 */ /* 0x000fc60007ffe0ff */
[C---:B------:R-:W-:Y:S02]  /*e440*/  IMAD R5, R4.reuse, UR7, R5 ;  /* 0x0000000704057c24 */ /* 0x040fe4000f8e0205 */
[----:B------:R-:W-:-:S04]  /*e450*/  IMAD.WIDE.U32 R2, R4, UR6, R2 ;  /* 0x0000000604027c25 */ /* 0x000fc8000f8e0002 */
[----:B------:R-:W-:Y:S02]  /*e460*/  IMAD.IADD R3, R3, 0x1, R5 ;  /* 0x0000000103037824 */ /* 0x000fe400078e0205 */
[----:B------:R-:W-:-:S03]  /*e470*/  IMAD.WIDE.U32 R2, R17, UR8, R2 ;  /* 0x0000000811027c25 */ /* 0x000fc6000f8e0002 */
[----:B------:R-:W-:-:S04]  /*e480*/  IADD3 R8, P0, R2, UR10, RZ ;  /* 0x0000000a02087c10 */ /* 0x000fc8000ff1e0ff */
[----:B------:R-:W-:Y:S01]  /*e490*/  IADD3.X R20, R20, UR11, R3, P0, !PT ;  /* 0x0000000b14147c10 */ /* 0x000fe200087fe403 */
[----:B----4-:R-:W-:Y:S01]  /*e4a0*/  IMAD R9, R19, 0x7800, R9 ;  /* 0x0000780013097824 */ /* 0x010fe200078e0209 */
[----:B------:R-:W-:Y:S07]  /*e4b0*/  BRA.DIV UR4, `(.L_x_74) ;  /* 0x0000003204587947 */ /* 0x000fee000b800000 */
[----:B------:R-:W4:Y:S01]  /*e4c0*/  SHFL.IDX PT, R14, R6, RZ, 0x1c1f ;  /* 0x001c1fff060e7589 */ /* 0x000f2200000e0000 */
[----:B------:R-:W-:-:S03]  /*e4d0*/  VIADD R9, R9, UR41 ;  /* 0x0000002909097c36 */ /* 0x000fc60008000000 */
[----:B------:R-:W5:Y:S04]  /*e4e0*/  SHFL.IDX PT, R3, R7, RZ, 0x1c1f ;  /* 0x001c1fff07037589 */ /* 0x000f6800000e0000 */
[----:B------:R-:W-:Y:S04]  /*e4f0*/  SHFL.IDX PT, R5, R7, 0x2, 0x1c1f ;  /* 0x005c1f0007057f89 */ /* 0x000fe800000e0000 */
[----:B------:R-:W-:Y:S01]  /*e500*/  SHFL.IDX PT, R20, R20, RZ, 0x1c1f ;  /* 0x001c1fff14147589 */ /* 0x000fe200000e0000 */
[----:B----4-:R-:W-:-:S03]  /*e510*/  IADD3 R2, P0, R35, R14, RZ ;  /* 0x0000000e23027210 */ /* 0x010fc60007f1e0ff */
[----:B------:R-:W4:Y:S02]  /*e520*/  SHFL.IDX PT, R14, R6, 0x1, 0x1c1f ;  /* 0x003c1f00060e7f89 */ /* 0x000f2400000e0000 */
[----:B-----5:R-:W-:-:S05]  /*e530*/  IMAD.X R3, RZ, RZ, R3, P0 ;  /* 0x000000ffff037224 */ /* 0x020fca00000e0603 */
[----:B------:R-:W-:Y:S04]  /*e540*/  LDGSTS.E.BYPASS.LTC128B.128 [R9+0x1a400], desc[UR48][R2.64], !P4 ;  /* 0x1a40000002097fae */ /* 0x000fe8000e101d70 */
[----:B------:R-:W-:Y:S04]  /*e550*/  LDGSTS.E.BYPASS.LTC128B.128 [R9+0x1cc00], desc[UR48][R2.64+0x40], !P3 ;  /* 0x1cc0004002097fae */ /* 0x000fe8000d901d70 */
[----:B------:R5:W-:Y:S04]  /*e560*/  LDGSTS.E.BYPASS.LTC128B.128 [R9+0x1f400], desc[UR48][R2.64+0x80], !P1 ;  /* 0x1f40008002097fae */ /* 0x000be8000c901d70 */
[----:B-----5:R-:W5:Y:S01]  /*e570*/  SHFL.IDX PT, R3, R7, 0x1, 0x1c1f ;  /* 0x003c1f0007037f89 */ /* 0x020f6200000e0000 */
[----:B----4-:R-:W-:-:S03]  /*e580*/  IADD3 R2, P0, R35, R14, RZ ;  /* 0x0000000e23027210 */ /* 0x010fc60007f1e0ff */
[----:B------:R-:W4:Y:S04]  /*e590*/  SHFL.IDX PT, R14, R6, 0x2, 0x1c1f ;  /* 0x005c1f00060e7f89 */ /* 0x000f2800000e0000 */
[----:B------:R-:W-:Y:S01]  /*e5a0*/  SHFL.IDX PT, R7, R7, 0x3, 0x1c1f ;  /* 0x007c1f0007077f89 */ /* 0x000fe200000e0000 */
[----:B-----5:R-:W-:Y:S01]  /*e5b0*/  IMAD.X R3, RZ, RZ, R3, P0 ;  /* 0x000000ffff037224 */ /* 0x020fe200000e0603 */
[----:B----4-:R-:W-:-:S04]  /*e5c0*/  IADD3 R4, P0, R35, R14, RZ ;  /* 0x0000000e23047210 */ /* 0x010fc80007f1e0ff */
[----:B------:R-:W-:Y:S04]  /*e5d0*/  LDGSTS.E.BYPASS.LTC128B.128 [R9+0x1ac00], desc[UR48][R2.64], !P4 ;  /* 0x1ac0000002097fae */ /* 0x000fe8000e101d70 */
[----:B------:R-:W-:Y:S01]  /*e5e0*/  LDGSTS.E.BYPASS.LTC128B.128 [R9+0x1d400], desc[UR48][R2.64+0x40], !P3 ;  /* 0x1d40004002097fae */ /* 0x000fe2000d901d70 */
[----:B------:R-:W-:-:S03]  /*e5f0*/  IMAD.X R5, RZ, RZ, R5, P0 ;  /* 0x000000ffff057224 */ /* 0x000fc600000e0605 */
[----:B------:R4:W-:Y:S04]  /*e600*/  LDGSTS.E.BYPASS.LTC128B.128 [R9+0x1fc00], desc[UR48][R2.64+0x80], !P1 ;  /* 0x1fc0008002097fae */ /* 0x0009e8000c901d70 */
[----:B------:R0:W-:Y:S04]  /*e610*/  LDGSTS.E.BYPASS.LTC128B.128 [R9+0x1b400], desc[UR48][R4.64], !P4 ;  /* 0x1b40000004097fae */ /* 0x0001e8000e101d70 */
[----:B------:R0:W-:Y:S04]  /*e620*/  LDGSTS.E.BYPASS.LTC128B.128 [R9+0x1dc00], desc[UR48][R4.64+0x40], !P3 ;  /* 0x1dc0004004097fae */ /* 0x0001e8000d901d70 */
[----:B----4-:R-:W4:Y:S04]  /*e630*/  SHFL.IDX PT, R2, R6, 0x3, 0x1c1f ;  /* 0x007c1f0006027f89 */ /* 0x010f2800000e0000 */
[----:B------:R0:W-:Y:S04]  /*e640*/  LDGSTS.E.BYPASS.LTC128B.128 [R9+0x20400], desc[UR48][R4.64+0x80], !P1 ;  /* 0x2040008004097fae */ /* 0x0001e8000c901d70 */
[----:B------:R0:W0:Y:S01]  /*e650*/  SHFL.IDX PT, R14, R8, RZ, 0x1c1f ;  /* 0x001c1fff080e7589 */ /* 0x00002200000e0000 */
[----:B----4-:R-:W-:-:S05]  /*e660*/  IADD3 R2, P0, R35, R2, RZ ;  /* 0x0000000223027210 */ /* 0x010fca0007f1e0ff */
[----:B------:R-:W-:-:S05]  /*e670*/  IMAD.X R3, RZ, RZ, R7, P0 ;  /* 0x000000ffff037224 */ /* 0x000fca00000e0607 */
[----:B------:R4:W-:Y:S04]  /*e680*/  LDGSTS.E.BYPASS.LTC128B.128 [R9+0x1bc00], desc[UR48][R2.64], !P4 ;  /* 0x1bc0000002097fae */ /* 0x0009e8000e101d70 */
[----:B------:R4:W-:Y:S04]  /*e690*/  LDGSTS.E.BYPASS.LTC128B.128 [R9+0x1e400], desc[UR48][R2.64+0x40], !P3 ;  /* 0x1e40004002097fae */ /* 0x0009e8000d901d70 */
[----:B0-----:R4:W-:Y:S02]  /*e6a0*/  LDGSTS.E.BYPASS.LTC128B.128 [R9+0x20c00], desc[UR48][R2.64+0x80], !P1 ;  /* 0x20c0008002097fae */ /* 0x0019e4000c901d70 */
.L_x_171:
[----:B----4-:R-:W-:-:S04]  /*e6b0*/  IADD3 R2, P0, R35, R14, RZ ;  /* 0x0000000e23027210 */ /* 0x010fc80007f1e0ff */
[----:B------:R-:W-:Y:S02]  /*e6c0*/  IADD3.X R3, RZ, R20, RZ, P0, !PT ;  /* 0x00000014ff037210 */ /* 0x000fe400007fe4ff */
[----:B------:R-:W-:-:S03]  /*e6d0*/  PLOP3.LUT P0, PT, PT, PT, PT, 0x80, 0x0 ;  /* 0x000000000000781c */ /* 0x000fc60003f0f070 */
[----:B------:R-:W-:Y:S01]  /*e6e0*/  @!PT LDS RZ, [RZ] ;  /* 0x00000000fffff984 */ /* 0x000fe20000000800 */
[----:B------:R-:W-:Y:S01]  /*e6f0*/  @!PT LDS RZ, [RZ] ;  /* 0x00000000fffff984 */ /* 0x000fe20000000800 */
[----:B------:R-:W-:Y:S01]  /*e700*/  @!PT LDS RZ, [RZ] ;  /* 0x00000000fffff984 */ /* 0x000fe20000000800 */
[----:B------:R0:W-:Y:S04]  /*e710*/  LDGSTS.E.BYPASS.LTC128B.128 [R9+0x1c400], desc[UR48][R2.64], !P4 ;  /* 0x1c40000002097fae */ /* 0x0001e8000e101d70 */
[----:B------:R0:W-:Y:S04]  /*e720*/  LDGSTS.E.BYPASS.LTC128B.128 [R9+0x1ec00], desc[UR48][R2.64+0x40], !P3 ;  /* 0x1ec0004002097fae */ /* 0x0001e8000d901d70 */
[----:B------:R0:W-:Y:S01]  /*e730*/  LDGSTS.E.BYPASS.LTC128B.128 [R9+0x21400], desc[UR48][R2.64+0x80], !P1 ;  /* 0x2140008002097fae */ /* 0x0001e2000c901d70 */
[----:B------:R-:W-:Y:S01]  /*e740*/  NOP ;  /* 0x0000000000007918 */ /* 0x000fe20000000000 */
.L_x_75:
[----:B------:R-:W-:Y:S02]  /*e750*/  PLOP3.LUT P1, PT, P1, P0, PT, 0xa2, 0x0 ;  /* 0x000000000000781c */ /* 0x000fe40000f21472 */
[----:B------:R-:W-:-:S08]  /*e760*/  @P0 R2UR P1, UR4, R0 ;  /* 0x00000000000402ca */ /* 0x000fd00000020000 */
[----:B------:R-:W-:-:S05]  /*e770*/  @P0 PLOP3.LUT P0, PT, P1, PT, PT, 0x80, 0x0 ;  /* 0x000000000000081c */ /* 0x000fca0000f0f070 */
[----:B------:R-:W-:Y:S01]  /*e780*/  @!P1 SYNCS.ARRIVE.TRANS64.RED.A0T1 RZ, [UR4+0x29830], RZ ;  /* 0x029830ffffff99a7 */ /* 0x000fe20008200404 */
[----:B------:R-:W-:Y:S07]  /*e790*/  @!P1 ARRIVES.LDGSTSBAR.64.TRANSCNT [UR4+0x29830] ;  /* 0x02983000ff0099b0 */ /* 0x000fee0008000a84 */
[----:B------:R-:W-:Y:S05]  /*e7a0*/  @P0 BRA.U.ANY `(.L_x_75) ;  /* 0xfffffffd00e80947 */ /* 0x000fea000393ffff */
[----:B------:R-:W-:Y:S01]  /*e7b0*/  NOP ;  /* 0x0000000000007918 */ /* 0x000fe20000000000 */
[----:B0-----:R-:W-:-:S05]  /*e7c0*/  IMAD.U32 R2, RZ, RZ, UR46 ;  /* 0x0000002eff027e24 */ /* 0x001fca000f8e00ff */
[----:B------:R-:W-:-:S13]  /*e7d0*/  ISETP.NE.AND P3, PT, R2, 0x3, PT ;  /* 0x000000030200780c */ /* 0x000fda0003f65270 */
[----:B------:R-:W-:Y:S05]  /*e7e0*/  @!P3 BRA `(.L_x_76) ;  /* 0x000000000004b947 */ /* 0x000fea0003800000 */
[----:B------:R-:W-:Y:S01]  /*e7f0*/  BPT.TRAP 0x1 ;  /* 0x000000040000795c */ /* 0x000fe20000300000 */
.L_x_76:
[----:B------:R2:W-:Y:S02]  /*e800*/  SYNCS.ARRIVE.TRANS64.A1T0 RZ, [R0+URZ+0x29830], RZ ;  /* 0x029830ff00ff79a7 */ /* 0x0005e4000810003f */
[----:B--23--:R-:W-:-:S05]  /*e810*/  IMAD.U32 R0, RZ, RZ, UR47 ;  /* 0x0000002fff007e24 */ /* 0x00cfca000f8e00ff */
[----:B------:R-:W-:-:S13]  /*e820*/  ISETP.NE.AND P0, PT, R0, 0x3, PT ;  /* 0x000000030000780c */ /* 0x000fda0003f05270 */
[----:B------:R-:W-:Y:S05]  /*e830*/  @!P0 BRA `(.L_x_77) ;  /* 0x0000000000048947 */ /* 0x000fea0003800000 */
[----:B------:R-:W-:Y:S01]  /*e840*/  BPT.TRAP 0x1 ;  /* 0x000000040000795c */ /* 0x000fe20000300000 */
.L_x_77:
[----:B------:R-:W-:Y:S01]  /*e850*/  LOP3.LUT R3, R18, 0x1, RZ, 0x3c, !PT ;  /* 0x0000000112037812 */ /* 0x000fe200078e3cff */
[----:B------:R-:W-:Y:S01]  /*e860*/  BSSY B0, `(.L_x_78) ;  /* 0x0000005000007945 */ /* 0x000fe20003800000 */
[----:B------:R-:W-:Y:S02]  /*e870*/  LEA R0, R10, UR41, 0x3 ;  /* 0x000000290a007c11 */ /* 0x000fe4000f8e18ff */
[----:B------:R-:W-:-:S04]  /*e880*/  SHF.L.U32 R3, R3, 0x1f, RZ ;  /* 0x0000001f03037819 */ /* 0x000fc800000006ff */
[----:B------:R-:W0:Y:S02]  /*e890*/  SYNCS.PHASECHK.TRANS64.TRYWAIT P1, [R0+URZ+0x29870], R3 ;  /* 0x02987003000075a7 */ /* 0x000e24000802017f */
[----:B0-----:R-:W-:Y:S05]  /*e8a0*/  @!P1 BRA `(.L_x_79) ;  /* 0x0000003000cc9947 */ /* 0x001fea0003800000 */
.L_x_172:
[----:B------:R-:W-:Y:S05]  /*e8b0*/  BSYNC B0 ;  /* 0x0000000000007941 */ /* 0x000fea0003800000 */
.L_x_78:
[----:B------:R-:W-:-:S05]  /*e8c0*/  IMAD.U32 R2, RZ, RZ, UR46 ;  /* 0x0000002eff027e24 */ /* 0x000fca000f8e00ff */
[----:B------:R-:W-:-:S13]  /*e8d0*/  ISETP.NE.AND P1, PT, R2, 0x3, PT ;  /* 0x000000030200780c */ /* 0x000fda0003f25270 */
[----:B------:R-:W-:Y:S05]  /*e8e0*/  @!P1 BRA `(.L_x_80) ;  /* 0x0000000000049947 */ /* 0x000fea0003800000 */
[----:B------:R-:W-:Y:S01]  /*e8f0*/  BPT.TRAP 0x1 ;  /* 0x000000040000795c */ /* 0x000fe20000300000 */
.L_x_80:
[----:B0-----:R-:W-:Y:S01]  /*e900*/  SHF.L.U32 R3, R18, 0x1f, RZ ;  /* 0x0000001f12037819 */ /* 0x001fe200000006ff */
[----:B------:R-:W-:-:S03]  /*e910*/  IMAD R12, R10, 0x5000, RZ ;  /* 0x000050000a0c7824 */ /* 0x000fc600078e02ff */
[----:B------:R-:W0:Y:S02]  /*e920*/  SYNCS.PHASECHK.TRANS64.TRYWAIT P1, [R0+URZ+0x29860], R3 ;  /* 0x02986003000075a7 */ /* 0x000e24000802017f */
[----:B0-----:R-:W-:Y:S05]  /*e930*/  @!P1 BRA `(.L_x_81) ;  /* 0x0000003000bc9947 */ /* 0x001fea0003800000 */
.L_x_173:
[----:B------:R-:W0:Y:S04]  /*e940*/  LDL R2, [R1+0xc] ;  /* 0x00000c0001027983 */ /* 0x000e280000100800 */
[----:B------:R-:W2:Y:S04]  /*e950*/  LDL R10, [R1+0x10] ;  /* 0x00001000010a7983 */ /* 0x000ea80000100800 */
[----:B------:R-:W3:Y:S01]  /*e960*/  LDL R13, [R1+0x8] ;  /* 0x00000800010d7983 */ /* 0x000ee20000100800 */
[----:B------:R-:W-:Y:S05]  /*e970*/  WARPSYNC.ALL ;  /* 0x0000000000007948 */ /* 0x000fea0003800000 */
[----:B------:R-:W-:-:S04]  /*e980*/  MOV R24, UR46 ;  /* 0x0000002e00187c02 */ /* 0x000fc80008000f00 */
[----:B------:R-:W-:Y:S02]  /*e990*/  ISETP.NE.AND P1, PT, R24, 0x3, PT ;  /* 0x000000031800780c */ /* 0x000fe40003f25270 */
[----:B0-----:R-:W-:-:S05]  /*e9a0*/  LOP3.LUT R3, R12, R2, RZ, 0xfc, !PT ;  /* 0x000000020c037212 */ /* 0x001fca00078efcff */
[----:B------:R-:W0:Y:S01]  /*e9b0*/  LDSM.16.MT88.4 R4, [R3+UR41+0xa400] ;  /* 0x00a400290304783b */ /* 0x000e220008004200 */
[----:B------:R-:W-:Y:S01]  /*e9c0*/  VIADD R2, R3, UR41 ;  /* 0x0000002903027c36 */ /* 0x000fe20008000000 */
[----:B---3--:R-:W-:-:S03]  /*e9d0*/  LOP3.LUT R18, R12, R13, RZ, 0xfc, !PT ;  /* 0x0000000d0c127212 */ /* 0x008fc600078efcff */
[----:B--2---:R-:W-:Y:S02]  /*e9e0*/  IMAD.IADD R2, R10, 0x1, R2 ;  /* 0x000000010a027824 */ /* 0x004fe400078e0202 */
[----:B------:R-:W-:Y:S01]  /*e9f0*/  VIADD R18, R18, UR41 ;  /* 0x0000002912127c36 */ /* 0x000fe20008000000 */
[C-C-:B0-----:R-:W-:Y:S02]  /*ea00*/  PRMT R8, R4.reuse, 0x6420, R5.reuse ;  /* 0x0000642004087816 */ /* 0x141fe40000000005 */
[----:B------:R-:W-:Y:S02]  /*ea10*/  PRMT R9, R4, 0x7531, R5 ;  /* 0x0000753104097816 */ /* 0x000fe40000000005 */
[C-C-:B------:R-:W-:Y:S02]  /*ea20*/  PRMT R10, R6.reuse, 0x6420, R7.reuse ;  /* 0x00006420060a7816 */ /* 0x140fe40000000007 */
[----:B------:R-:W-:Y:S02]  /*ea30*/  PRMT R11, R6, 0x7531, R7 ;  /* 0x00007531060b7816 */ /* 0x000fe40000000007 */
[----:B------:R-:W0:Y:S04]  /*ea40*/  LDSM.16.MT88.4 R4, [R2+0xa400] ;  /* 0x00a400000204783b */ /* 0x000e280000004200 */
[----:B------:R-:W-:Y:S01]  /*ea50*/  STSM.16.M88.4 [R18+0x400], R8 ;  /* 0x0004000812007844 */ /* 0x000fe20000000200 */
[----:B0-----:R-:W-:-:S02]  /*ea60*/  PRMT R12, R4, 0x6420, R5 ;  /* 0x00006420040c7816 */ /* 0x001fc40000000005 */
[----:B------:R-:W-:Y:S02]  /*ea70*/  PRMT R13, R4, 0x7531, R5 ;  /* 0x00007531040d7816 */ /* 0x000fe40000000005 */
[C-C-:B------:R-:W-:Y:S02]  /*ea80*/  PRMT R14, R6.reuse, 0x6420, R7.reuse ;  /* 0x00006420060e7816 */ /* 0x140fe40000000007 */
[----:B------:R-:W-:-:S05]  /*ea90*/  PRMT R15, R6, 0x7531, R7 ;  /* 0x00007531060f7816 */ /* 0x000fca0000000007 */
[----:B------:R-:W-:Y:S04]  /*eaa0*/  STSM.16.M88.4 [R18+0xc00], R12 ;  /* 0x000c000c12007844 */ /* 0x000fe80000000200 */
[----:B------:R-:W0:Y:S02]  /*eab0*/  LDSM.16.MT88.4 R8, [R3+UR41+0xb400] ;  /* 0x00b400290308783b */ /* 0x000e240008004200 */
[C-C-:B0-----:R-:W-:Y:S02]  /*eac0*/  PRMT R4, R8.reuse, 0x6420, R9.reuse ;  /* 0x0000642008047816 */ /* 0x141fe40000000009 */
[----:B------:R-:W-:Y:S02]  /*ead0*/  PRMT R5, R8, 0x7531, R9 ;  /* 0x0000753108057816 */ /* 0x000fe40000000009 */
[----:B------:R-:W-:-:S02]  /*eae0*/  PRMT R6, R10, 0x6420, R11 ;  /* 0x000064200a067816 */ /* 0x000fc4000000000b */
[----:B------:R-:W-:Y:S02]  /*eaf0*/  PRMT R7, R10, 0x7531, R11 ;  /* 0x000075310a077816 */ /* 0x000fe4000000000b */
[----:B------:R-:W0:Y:S04]  /*eb00*/  LDSM.16.MT88.4 R8, [R2+0xb400] ;  /* 0x00b400000208783b */ /* 0x000e280000004200 */
[----:B------:R-:W-:Y:S01]  /*eb10*/  STSM.16.M88.4 [R18+0x1400], R4 ;  /* 0x0014000412007844 */ /* 0x000fe20000000200 */
[C-C-:B0-----:R-:W-:Y:S02]  /*eb20*/  PRMT R20, R8.reuse, 0x6420, R9.reuse ;  /* 0x0000642008147816 */ /* 0x141fe40000000009 */
[----:B------:R-:W-:Y:S02]  /*eb30*/  PRMT R21, R8, 0x7531, R9 ;  /* 0x0000753108157816 */ /* 0x000fe40000000009 */
[----:B-1----:R-:W-:-:S02]  /*eb40*/  PRMT R22, R10, 0x6420, R11 ;  /* 0x000064200a167816 */ /* 0x002fc4000000000b */
        /* <DEDUP_REMOVED lines=11> */
[----:B------:R-:W-:-:S02]  /*ec00*/  PRMT R14, R10, 0x6420, R11 ;  /* 0x000064200a0e7816 */ /* 0x000fc4000000000b */
        /* <DEDUP_REMOVED lines=8> */
[----:B------:R0:W-:Y:S02]  /*ec90*/  STSM.16.M88.4 [R18+0x3400], R4 ;  /* 0x0034000412007844 */ /* 0x0001e40000000200 */
[C-C-:B0-----:R-:W-:Y:S02]  /*eca0*/  PRMT R4, R8.reuse, 0x6420, R9.reuse ;  /* 0x0000642008047816 */ /* 0x141fe40000000009 */
[----:B------:R-:W-:-:S02]  /*ecb0*/  PRMT R5, R8, 0x7531, R9 ;  /* 0x0000753108057816 */ /* 0x000fc40000000009 */
[C-C-:B------:R-:W-:Y:S02]  /*ecc0*/  PRMT R6, R10.reuse, 0x6420, R11.reuse ;  /* 0x000064200a067816 */ /* 0x140fe4000000000b */
[----:B------:R-:W-:-:S05]  /*ecd0*/  PRMT R7, R10, 0x7531, R11 ;  /* 0x000075310a077816 */ /* 0x000fca000000000b */
[----:B------:R-:W-:Y:S04]  /*ece0*/  STSM.16.M88.4 [R18+0x3c00], R4 ;  /* 0x003c000412007844 */ /* 0x000fe80000000200 */
[----:B------:R-:W0:Y:S04]  /*ecf0*/  LDSM.16.MT88.4 R8, [R3+UR41+0xe400] ;  /* 0x00e400290308783b */ /* 0x000e280008004200 */
[----:B------:R-:W1:Y:S01]  /*ed00*/  LDSM.16.MT88.4 R12, [R2+0xe400] ;  /* 0x00e40000020c783b */ /* 0x000e620000004200 */
[C-C-:B0-----:R-:W-:Y:S02]  /*ed10*/  PRMT R20, R8.reuse, 0x6420, R9.reuse ;  /* 0x0000642008147816 */ /* 0x141fe40000000009 */
[----:B------:R-:W-:-:S02]  /*ed20*/  PRMT R21, R8, 0x7531, R9 ;  /* 0x0000753108157816 */ /* 0x000fc40000000009 */
[C-C-:B------:R-:W-:Y:S02]  /*ed30*/  PRMT R22, R10.reuse, 0x6420, R11.reuse ;  /* 0x000064200a167816 */ /* 0x140fe4000000000b */
[----:B------:R-:W-:Y:S02]  /*ed40*/  PRMT R23, R10, 0x7531, R11 ;  /* 0x000075310a177816 */ /* 0x000fe4000000000b */
[C-C-:B-1----:R-:W-:Y:S02]  /*ed50*/  PRMT R4, R12.reuse, 0x6420, R13.reuse ;  /* 0x000064200c047816 */ /* 0x142fe4000000000d */
[----:B------:R-:W-:Y:S01]  /*ed60*/  PRMT R5, R12, 0x7531, R13 ;  /* 0x000075310c057816 */ /* 0x000fe2000000000d */
[----:B------:R0:W-:Y:S01]  /*ed70*/  STSM.16.M88.4 [R18+0x4400], R20 ;  /* 0x0044001412007844 */ /* 0x0001e20000000200 */
[C-C-:B------:R-:W-:Y:S02]  /*ed80*/  PRMT R6, R14.reuse, 0x6420, R15.reuse ;  /* 0x000064200e067816 */ /* 0x140fe4000000000f */
[----:B------:R-:W-:-:S05]  /*ed90*/  PRMT R7, R14, 0x7531, R15 ;  /* 0x000075310e077816 */ /* 0x000fca000000000f */
[----:B------:R0:W-:Y:S01]  /*eda0*/  STSM.16.M88.4 [R18+0x4c00], R4 ;  /* 0x004c000412007844 */ /* 0x0001e20000000200 */
[----:B------:R-:W-:Y:S01]  /*edb0*/  @!PT LDS RZ, [RZ] ;  /* 0x00000000fffff984 */ /* 0x000fe20000000800 */
[----:B------:R-:W-:Y:S01]  /*edc0*/  @!PT LDS RZ, [RZ] ;  /* 0x00000000fffff984 */ /* 0x000fe20000000800 */
[----:B------:R-:W-:Y:S01]  /*edd0*/  @!PT LDS RZ, [RZ] ;  /* 0x00000000fffff984 */ /* 0x000fe20000000800 */
[----:B------:R-:W-:Y:S01]  /*ede0*/  @!PT LDS RZ, [RZ] ;  /* 0x00000000fffff984 */ /* 0x000fe20000000800 */
[----:B------:R1:W-:Y:S06]  /*edf0*/  MEMBAR.ALL.CTA ;  /* 0x0000000000007992 */ /* 0x0003ec0000008000 */
[----:B-1----:R-:W1:Y:S01]  /*ee00*/  FENCE.VIEW.ASYNC.S ;  /* 0x00000000000073c6 */ /* 0x002e620000000000 */
[----:B------:R-:W-:Y:S05]  /*ee10*/  @!P1 BRA `(.L_x_82) ;  /* 0x0000000000049947 */ /* 0x000fea0003800000 */
[----:B------:R-:W-:Y:S01]  /*ee20*/  BPT.TRAP 0x1 ;  /* 0x000000040000795c */ /* 0x000fe20000300000 */
.L_x_82:
[----:B-1----:R1:W-:Y:S01]  /*ee30*/  SYNCS.ARRIVE.TRANS64.A1T0 RZ, [R0+URZ+0x29850], RZ ;  /* 0x029850ff00ff79a7 */ /* 0x0023e2000810003f */
[----:B------:R-:W-:Y:S06]  /*ee40*/  BAR.SYNC.DEFER_BLOCKING 0x2, 0x80 ;  /* 0x0082000000007b1d */ /* 0x000fec0000010000 */
[----:B------:R-:W-:Y:S05]  /*ee50*/  @!P0 BRA `(.L_x_83) ;  /* 0x0000000000048947 */ /* 0x000fea0003800000 */
[----:B------:R-:W-:Y:S01]  /*ee60*/  BPT.TRAP 0x1 ;  /* 0x000000040000795c */ /* 0x000fe20000300000 */
.L_x_83:
[----:B-1----:R-:W-:Y:S02]  /*ee70*/  VIADD R0, R0, 0x29880 ;  /* 0x0002988000007836 */ /* 0x002fe40000000000 */
[----:B------:R-:W-:Y:S02]  /*ee80*/  IMAD.U32 R3, RZ, RZ, UR45 ;  /* 0x0000002dff037e24 */ /* 0x000fe4000f8e00ff */
[----:B0-----:R-:W-:Y:S02]  /*ee90*/  IMAD.MOV.U32 R18, RZ, RZ, R31 ;  /* 0x000000ffff127224 */ /* 0x001fe400078e001f */
[----:B------:R-:W-:Y:S01]  /*eea0*/  IMAD.MOV.U32 R10, RZ, RZ, R19 ;  /* 0x000000ffff0a7224 */ /* 0x000fe200078e0013 */
[----:B------:R-:W-:-:S04]  /*eeb0*/  PRMT R0, R3, 0x654, R0 ;  /* 0x0000065403007816 */ /* 0x000fc80000000000 */
[----:B------:R0:W-:Y:S01]  /*eec0*/  SYNCS.ARRIVE.TRANS64.RED.A1T0 RZ, [R0+URZ], RZ ;  /* 0x000000ff00ff79a7 */ /* 0x0001e2000810043f */
[----:B------:R-:W-:Y:S05]  /*eed0*/  @P2 BRA `(.L_x_84) ;  /* 0xffffffe8006c2947 */ /* 0x000fea000383ffff */
.L_x_64:
[----:B0-----:R-:W-:-:S05]  /*eee0*/  IMAD.U32 R0, RZ, RZ, UR47 ;  /* 0x0000002fff007e24 */ /* 0x001fca000f8e00ff */
[----:B------:R-:W-:-:S13]  /*eef0*/  ISETP.NE.AND P1, PT, R0, 0x3, PT ;  /* 0x000000030000780c */ /* 0x000fda0003f25270 */
[----:B------:R-:W-:Y:S05]  /*ef00*/  @!P1 BRA `(.L_x_85) ;  /* 0x0000000000049947 */ /* 0x000fea0003800000 */
[----:B------:R-:W-:Y:S01]  /*ef10*/  BPT.TRAP 0x1 ;  /* 0x000000040000795c */ /* 0x000fe20000300000 */
.L_x_85:
[----:B------:R-:W-:Y:S01]  /*ef20*/  LOP3.LUT R0, R31, 0x1, RZ, 0x3c, !PT ;  /* 0x000000011f007812 */ /* 0x000fe200078e3cff */
[----:B------:R-:W-:Y:S01]  /*ef30*/  BSSY B0, `(.L_x_86) ;  /* 0x0000005000007945 */ /* 0x000fe20003800000 */
[----:B------:R-:W-:Y:S02]  /*ef40*/  LEA R3, R19, UR41, 0x3 ;  /* 0x0000002913037c11 */ /* 0x000fe4000f8e18ff */
[----:B------:R-:W-:-:S04]  /*ef50*/  SHF.L.U32 R0, R0, 0x1f, RZ ;  /* 0x0000001f00007819 */ /* 0x000fc800000006ff */
[----:B------:R-:W0:Y:S02]  /*ef60*/  SYNCS.PHASECHK.TRANS64.TRYWAIT P0, [R3+URZ+0x29870], R0 ;  /* 0x02987000030075a7 */ /* 0x000e24000800017f */
[----:B0-----:R-:W-:Y:S05]  /*ef70*/  @!P0 BRA `(.L_x_87) ;  /* 0x0000002c00408947 */ /* 0x001fea0003800000 */
.L_x_174:
[----:B------:R-:W-:Y:S05]  /*ef80*/  BSYNC B0 ;  /* 0x0000000000007941 */ /* 0x000fea0003800000 */
.L_x_86:
[----:B------:R-:W-:-:S05]  /*ef90*/  IMAD.U32 R2, RZ, RZ, UR46 ;  /* 0x0000002eff027e24 */ /* 0x000fca000f8e00ff */
[----:B------:R-:W-:-:S13]  /*efa0*/  ISETP.NE.AND P0, PT, R2, 0x3, PT ;  /* 0x000000030200780c */ /* 0x000fda0003f05270 */
[----:B------:R-:W-:Y:S05]  /*efb0*/  @!P0 BRA `(.L_x_88) ;  /* 0x0000000000048947 */ /* 0x000fea0003800000 */
[----:B------:R-:W-:Y:S01]  /*efc0*/  BPT.TRAP 0x1 ;  /* 0x000000040000795c */ /* 0x000fe20000300000 */
.L_x_88:
[----:B0-----:R-:W-:Y:S01]  /*efd0*/  SHF.L.U32 R0, R31, 0x1f, RZ ;  /* 0x0000001f1f007819 */ /* 0x001fe200000006ff */
[----:B------:R-:W-:-:S03]  /*efe0*/  IMAD R14, R19, 0x5000, RZ ;  /* 0x00005000130e7824 */ /* 0x000fc600078e02ff */
[----:B------:R-:W0:Y:S02]  /*eff0*/  SYNCS.PHASECHK.TRANS64.TRYWAIT P0, [R3+URZ+0x29860], R0 ;  /* 0x02986000030075a7 */ /* 0x000e24000800017f */
[----:B0-----:R-:W-:Y:S05]  /*f000*/  @!P0 BRA `(.L_x_89) ;  /* 0x0000002c00308947 */ /* 0x001fea0003800000 */
.L_x_175:
[----:B------:R-:W0:Y:S04]  /*f010*/  LDL R2, [R1+0xc] ;  /* 0x00000c0001027983 */ /* 0x000e280000100800 */
[----:B------:R-:W2:Y:S04]  /*f020*/  LDL R4, [R1+0x10] ;  /* 0x0000100001047983 */ /* 0x000ea80000100800 */
[----:B------:R-:W3:Y:S01]  /*f030*/  LDL R15, [R1+0x8] ;  /* 0x00000800010f7983 */ /* 0x000ee20000100800 */
[----:B------:R-:W-:Y:S05]  /*f040*/  WARPSYNC.ALL ;  /* 0x0000000000007948 */ /* 0x000fea0003800000 */
[----:B------:R-:W-:-:S05]  /*f050*/  IMAD.U32 R18, RZ, RZ, UR46 ;  /* 0x0000002eff127e24 */ /* 0x000fca000f8e00ff */
[----:B------:R-:W-:Y:S02]  /*f060*/  ISETP.NE.AND P0, PT, R18, 0x3, PT ;  /* 0x000000031200780c */ /* 0x000fe40003f05270 */
[----:B0-----:R-:W-:-:S04]  /*f070*/  LOP3.LUT R0, R14, R2, RZ, 0xfc, !PT ;  /* 0x000000020e007212 */ /* 0x001fc800078efcff */
[----:B------:R-:W-:Y:S02]  /*f080*/  IADD3 R2, R0, UR41, RZ ;  /* 0x0000002900027c10 */ /* 0x000fe4000fffe0ff */
[----:B---3--:R-:W-:-:S03]  /*f090*/  LOP3.LUT R17, R14, R15, RZ, 0xfc, !PT ;  /* 0x0000000f0e117212 */ /* 0x008fc600078efcff */
[----:B--2---:R-:W-:Y:S02]  /*f0a0*/  IMAD.IADD R2, R4, 0x1, R2 ;  /* 0x0000000104027824 */ /* 0x004fe400078e0202 */
[----:B------:R-:W0:Y:S01]  /*f0b0*/  LDSM.16.MT88.4 R4, [R0+UR41+0xa400] ;  /* 0x00a400290004783b */ /* 0x000e220008004200 */
[----:B------:R-:W-:-:S03]  /*f0c0*/  VIADD R17, R17, UR41 ;  /* 0x0000002911117c36 */ /* 0x000fc60008000000 */
[----:B------:R-:W1:Y:S01]  /*f0d0*/  LDSM.16.MT88.4 R8, [R2+0xa400] ;  /* 0x00a400000208783b */ /* 0x000e620000004200 */
[C-C-:B0-----:R-:W-:Y:S02]  /*f0e0*/  PRMT R12, R4.reuse, 0x6420, R5.reuse ;  /* 0x00006420040c7816 */ /* 0x141fe40000000005 */
[----:B------:R-:W-:Y:S02]  /*f0f0*/  PRMT R13, R4, 0x7531, R5 ;  /* 0x00007531040d7816 */ /* 0x000fe40000000005 */
[C-C-:B------:R-:W-:Y:S02]  /*f100*/  PRMT R14, R6.reuse, 0x6420, R7.reuse ;  /* 0x00006420060e7816 */ /* 0x140fe40000000007 */
[----:B------:R-:W-:Y:S02]  /*f110*/  PRMT R15, R6, 0x7531, R7 ;  /* 0x00007531060f7816 */ /* 0x000fe40000000007 */
[C-C-:B-1----:R-:W-:Y:S02]  /*f120*/  PRMT R4, R8.reuse, 0x6420, R9.reuse ;  /* 0x0000642008047816 */ /* 0x142fe40000000009 */
[----:B------:R-:W-:Y:S01]  /*f130*/  PRMT R5, R8, 0x7531, R9 ;  /* 0x0000753108057816 */ /* 0x000fe20000000009 */
[----:B------:R-:W-:Y:S01]  /*f140*/  STSM.16.M88.4 [R17+0x400], R12 ;  /* 0x0004000c11007844 */ /* 0x000fe20000000200 */
[----:B------:R-:W-:-:S02]  /*f150*/  PRMT R6, R10, 0x6420, R11 ;  /* 0x000064200a067816 */ /* 0x000fc4000000000b */
        /* <DEDUP_REMOVED lines=10> */
[----:B------:R-:W-:Y:S01]  /*f200*/  STSM.16.M88.4 [R17+0x1400], R12 ;  /* 0x0014000c11007844 */ /* 0x000fe20000000200 */
        /* <DEDUP_REMOVED lines=47> */
.L_x_90:
[----:B-1----:R1:W-:Y:S01]  /*f500*/  SYNCS.ARRIVE.TRANS64.A1T0 RZ, [R3+URZ+0x29850], RZ ;  /* 0x029850ff03ff79a7 */ /* 0x0023e2000810003f */
[----:B------:R-:W-:Y:S06]  /*f510*/  BAR.SYNC.DEFER_BLOCKING 0x2, 0x80 ;  /* 0x0082000000007b1d */ /* 0x000fec0000010000 */
[----:B------:R-:W-:Y:S05]  /*f520*/  @!P1 BRA `(.L_x_91) ;  /* 0x0000000000049947 */ /* 0x000fea0003800000 */
[----:B------:R-:W-:Y:S01]  /*f530*/  BPT.TRAP 0x1 ;  /* 0x000000040000795c */ /* 0x000fe20000300000 */
.L_x_91:
[----:B0-----:R-:W0:Y:S01]  /*f540*/  LDC R4, c[0x0][0xc34] ;  /* 0x00030d00ff047b82 */ /* 0x001e220000000800 */
[----:B------:R-:W-:Y:S01]  /*f550*/  VIADD R19, R19, 0x1 ;  /* 0x0000000113137836 */ /* 0x000fe20000000000 */
[----:B------:R-:W-:Y:S01]  /*f560*/  UIADD3 UR38, UR50, UR38, URZ ;  /* 0x0000002632267290 */ /* 0x000fe2000fffe03f */
[----:B-1----:R-:W-:Y:S01]  /*f570*/  VIADD R3, R3, 0x29880 ;  /* 0x0002988003037836 */ /* 0x002fe20000000000 */
[----:B------:R-:W-:Y:S01]  /*f580*/  UIADD3 UR37, UR37, 0x1, URZ ;  /* 0x0000000125257890 */ /* 0x000fe2000fffe03f */
[----:B------:R-:W-:Y:S01]  /*f590*/  IMAD.U32 R2, RZ, RZ, UR45 ;  /* 0x0000002dff027e24 */ /* 0x000fe2000f8e00ff */
[----:B------:R-:W-:-:S04]  /*f5a0*/  ISETP.NE.AND P0, PT, R19, 0x2, PT ;  /* 0x000000021300780c */ /* 0x000fc80003f05270 */
[----:B------:R-:W-:Y:S02]  /*f5b0*/  SEL R19, R19, RZ, P0 ;  /* 0x000000ff13137207 */ /* 0x000fe40000000000 */
[----:B------:R-:W-:Y:S02]  /*f5c0*/  SEL R0, RZ, 0x1, P0 ;  /* 0x00000001ff007807 */ /* 0x000fe40000000000 */
[----:B------:R-:W-:Y:S02]  /*f5d0*/  PRMT R3, R2, 0x654, R3 ;  /* 0x0000065402037816 */ /* 0x000fe40000000003 */
[----:B------:R-:W-:Y:S02]  /*f5e0*/  LOP3.LUT R31, R31, R0, RZ, 0x3c, !PT ;  /* 0x000000001f1f7212 */ /* 0x000fe400078e3cff */
[----:B------:R1:W-:Y:S01]  /*f5f0*/  SYNCS.ARRIVE.TRANS64.RED.A1T0 RZ, [R3+URZ], RZ ;  /* 0x000000ff03ff79a7 */ /* 0x0003e2000810043f */
[----:B0-----:R-:W-:-:S13]  /*f600*/  ISETP.LE.AND P0, PT, R4, UR38, PT ;  /* 0x0000002604007c0c */ /* 0x001fda000bf03270 */
[----:B-1----:R-:W-:Y:S05]  /*f610*/  @!P0 BRA `(.L_x_92) ;  /* 0xffffffc000248947 */ /* 0x002fea000383ffff */
[----:B------:R-:W-:-:S12]  /*f620*/  ULOP3.LUT UR37, UR37, 0x1, URZ, 0xc, !UPT ;  /* 0x0000000125257892 */ /* 0x000fd8000f8e0c3f */
.L_x_40:
[----:B------:R-:W0:Y:S01]  /*f630*/  S2R R3, SR_CgaCtaId ;  /* 0x0000000000037919 */ /* 0x000e220000008800 */
[----:B------:R-:W-:Y:S02]  /*f640*/  MOV R0, 0x400 ;  /* 0x0000040000007802 */ /* 0x000fe40000000f00 */
[----:B------:R-:W-:Y:S02]  /*f650*/  MOV R2, UR37 ;  /* 0x0000002500027c02 */ /* 0x000fe40008000f00 */
[----:B0-----:R-:W-:Y:S02]  /*f660*/  LEA R4, R3, R0, 0x18 ;  /* 0x0000000003047211 */ /* 0x001fe400078ec0ff */
[----:B------:R-:W-:-:S04]  /*f670*/  SHF.L.U32 R0, R2, 0x1f, RZ ;  /* 0x0000001f02007819 */ /* 0x000fc800000006ff */
[----:B------:R-:W0:Y:S02]  /*f680*/  SYNCS.PHASECHK.TRANS64.TRYWAIT P0, [R4+URZ+0x29820], R0 ;  /* 0x02982000040075a7 */ /* 0x000e24000800017f */
[----:B0-----:R-:W-:Y:S05]  /*f690*/  @!P0 BRA `(.L_x_93) ;  /* 0x0000002400a08947 */ /* 0x001fea0003800000 */
.L_x_176:
[----:B------:R-:W1:Y:S02]  /*f6a0*/  S2R R2, SR_TID.X ;  /* 0x0000000000027919 */ /* 0x000e640000002100 */
[----:B-1----:R-:W-:-:S04]  /*f6b0*/  SHF.R.U32.HI R2, RZ, 0x5, R2 ;  /* 0x00000005ff027819 */ /* 0x002fc80000011602 */
[----:B------:R-:W-:-:S05]  /*f6c0*/  LOP3.LUT R2, R2, 0x3, RZ, 0xc0, !PT ;  /* 0x0000000302027812 */ /* 0x000fca00078ec0ff */
[----:B0-----:R-:W0:Y:S02]  /*f6d0*/  SHFL.IDX PT, R0, R2, RZ, 0x1f ;  /* 0x00001fff02007589 */ /* 0x001e2400000e0000 */
[----:B0-----:R-:W-:-:S13]  /*f6e0*/  ISETP.NE.AND P0, PT, R0, RZ, PT ;  /* 0x000000ff0000720c */ /* 0x001fda0003f05270 */
[----:B------:R-:W-:Y:S05]  /*f6f0*/  @P0 EXIT ;  /* 0x000000000000094d */ /* 0x000fea0003800000 */
[----:B------:R-:W-:Y:S01]  /*f700*/  ELECT P0, URZ, PT ;  /* 0x00000000003f782f */ /* 0x000fe20003800000 */
[----:B------:R-:W-:-:S12]  /*f710*/  BSSY B0, `(.L_x_94) ;  /* 0x0000028000007945 */ /* 0x000fd80003800000 */
[----:B------:R-:W-:Y:S05]  /*f720*/  @!P0 BRA `(.L_x_95) ;  /* 0x0000000000988947 */ /* 0x000fea0003800000 */
[----:B------:R-:W-:-:S06]  /*f730*/  ULOP3.LUT UR4, UR36, 0x2, URZ, 0xfc, !UPT ;  /* 0x0000000224047892 */ /* 0x000fcc000f8efc3f */
[----:B------:R-:W-:-:S05]  /*f740*/  IMAD.U32 R0, RZ, RZ, UR4 ;  /* 0x00000004ff007e24 */ /* 0x000fca000f8e00ff */
[----:B------:R-:W-:-:S13]  /*f750*/  ISETP.NE.AND P0, PT, R0, 0x3, PT ;  /* 0x000000030000780c */ /* 0x000fda0003f05270 */
[----:B------:R-:W-:Y:S05]  /*f760*/  @!P0 BRA `(.L_x_96) ;  /* 0x0000000000048947 */ /* 0x000fea0003800000 */
[----:B------:R-:W-:Y:S01]  /*f770*/  BPT.TRAP 0x1 ;  /* 0x000000040000795c */ /* 0x000fe20000300000 */
.L_x_96:
[----:B------:R-:W-:Y:S01]  /*f780*/  IMAD R3, R19, 0x8, R4 ;  /* 0x0000000813037824 */ /* 0x000fe200078e0204 */
[----:B------:R-:W-:Y:S01]  /*f790*/  SHF.L.U32 R2, R31, 0x1f, RZ ;  /* 0x0000001f1f027819 */ /* 0x000fe200000006ff */
[----:B------:R-:W-:-:S03]  /*f7a0*/  VIADD R19, R19, 0x1 ;  /* 0x0000000113137836 */ /* 0x000fc60000000000 */
[----:B------:R-:W0:Y:S02]  /*f7b0*/  SYNCS.PHASECHK.TRANS64.TRYWAIT P1, [R3+URZ+0x29840], R2 ;  /* 0x02984002030075a7 */ /* 0x000e24000802017f */
[----:B------:R-:W-:-:S04]  /*f7c0*/  ISETP.NE.AND P2, PT, R19, 0x2, PT ;  /* 0x000000021300780c */ /* 0x000fc80003f45270 */
[----:B------:R-:W-:Y:S01]  /*f7d0*/  SEL R0, RZ, 0x1, P2 ;  /* 0x00000001ff007807 */ /* 0x000fe20001000000 */
[----:B0-----:R-:W-:Y:S08]  /*f7e0*/  @!P1 BRA `(.L_x_97) ;  /* 0x0000002400609947 */ /* 0x001ff00003800000 */
.L_x_177:
[----:B------:R-:W-:Y:S02]  /*f7f0*/  SEL R19, R19, RZ, P2 ;  /* 0x000000ff13137207 */ /* 0x000fe40001000000 */
[----:B------:R-:W-:Y:S01]  /*f800*/  LOP3.LUT R0, R31, R0, RZ, 0x3c, !PT ;  /* 0x000000001f007212 */ /* 0x000fe200078e3cff */
[----:B------:R-:W-:Y:S06]  /*f810*/  @!P0 BRA `(.L_x_98) ;  /* 0x0000000000048947 */ /* 0x000fec0003800000 */
[----:B------:R-:W-:Y:S01]  /*f820*/  BPT.TRAP 0x1 ;  /* 0x000000040000795c */ /* 0x000fe20000300000 */
.L_x_98:
[----:B------:R-:W-:Y:S01]  /*f830*/  IMAD R19, R19, 0x8, R4 ;  /* 0x0000000813137824 */ /* 0x000fe200078e0204 */
[----:B------:R-:W-:-:S04]  /*f840*/  SHF.L.U32 R0, R0, 0x1f, RZ ;  /* 0x0000001f00007819 */ /* 0x000fc800000006ff */
[----:B------:R-:W1:Y:S02]  /*f850*/  SYNCS.PHASECHK.TRANS64.TRYWAIT P1, [R19+URZ+0x29840], R0 ;  /* 0x02984000130075a7 */ /* 0x000e64000802017f */
[----:B-1----:R-:W-:Y:S05]  /*f860*/  @!P1 BRA `(.L_x_99) ;  /* 0x0000002400549947 */ /* 0x002fea0003800000 */
.L_x_178:
[----:B------:R-:W-:Y:S05]  /*f870*/  @!P0 BRA `(.L_x_100) ;  /* 0x0000000000048947 */ /* 0x000fea0003800000 */
[----:B------:R-:W-:Y:S01]  /*f880*/  BPT.TRAP 0x1 ;  /* 0x000000040000795c */ /* 0x000fe20000300000 */
.L_x_100:
[----:B------:R-:W2:Y:S02]  /*f890*/  SYNCS.PHASECHK.TRANS64.TRYWAIT P1, [R3+URZ+0x29860], R2 ;  /* 0x02986002030075a7 */ /* 0x000ea4000802017f */
[----:B--2---:R-:W-:Y:S05]  /*f8a0*/  @!P1 BRA `(.L_x_101) ;  /* 0x0000002400589947 */ /* 0x004fea0003800000 */
.L_x_179:
[----:B------:R-:W-:Y:S05]  /*f8b0*/  @!P0 BRA `(.L_x_102) ;  /* 0x0000000000048947 */ /* 0x000fea0003800000 */
[----:B------:R-:W-:Y:S01]  /*f8c0*/  BPT.TRAP 0x1 ;  /* 0x000000040000795c */ /* 0x000fe20000300000 */
.L_x_102:
[----:B------:R-:W3:Y:S02]  /*f8d0*/  SYNCS.PHASECHK.TRANS64.TRYWAIT P1, [R19+URZ+0x29860], R0 ;  /* 0x02986000130075a7 */ /* 0x000ee4000802017f */
[----:B---3--:R-:W-:Y:S05]  /*f8e0*/  @!P1 BRA `(.L_x_103) ;  /* 0x00000024005c9947 */ /* 0x008fea0003800000 */
.L_x_180:
[----:B------:R-:W-:Y:S05]  /*f8f0*/  @!P0 BRA `(.L_x_104) ;  /* 0x0000000000048947 */ /* 0x000fea0003800000 */
[----:B------:R-:W-:Y:S01]  /*f900*/  BPT.TRAP 0x1 ;  /* 0x000000040000795c */ /* 0x000fe20000300000 */
.L_x_104:
[----:B------:R-:W4:Y:S02]  /*f910*/  SYNCS.PHASECHK.TRANS64.TRYWAIT P1, [R3+URZ+0x29880], R2 ;  /* 0x02988002030075a7 */ /* 0x000f24000802017f */
[----:B----4-:R-:W-:Y:S05]  /*f920*/  @!P1 BRA `(.L_x_105) ;  /* 0x0000002400609947 */ /* 0x010fea0003800000 */
.L_x_181:
[----:B------:R-:W-:Y:S05]  /*f930*/  @!P0 BRA `(.L_x_106) ;  /* 0x0000000000048947 */ /* 0x000fea0003800000 */
[----:B------:R-:W-:Y:S01]  /*f940*/  BPT.TRAP 0x1 ;  /* 0x000000040000795c */ /* 0x000fe20000300000 */
.L_x_106:
[----:B------:R0:W0:Y:S02]  /*f950*/  SYNCS.PHASECHK.TRANS64.TRYWAIT P0, [R19+URZ+0x29880], R0 ;  /* 0x02988000130075a7 */ /* 0x000024000800017f */
[----:B0-----:R-:W-:Y:S05]  /*f960*/  @!P0 NANOSLEEP.SYNCS 0x989680 ;  /* 0x009896800000895d */ /* 0x001fea0003900000 */
[----:B------:R-:W0:Y:S02]  /*f970*/  @!P0 SYNCS.PHASECHK.TRANS64 P0, [R19+URZ+0x29880], R0 ;  /* 0x02988000130085a7 */ /* 0x000e24000800007f */
[----:B0-----:R-:W-:Y:S05]  /*f980*/  @!P0 BRA `(.L_x_106) ;  /* 0xfffffffc00f08947 */ /* 0x001fea000383ffff */
.L_x_95:
[----:B------:R-:W-:Y:S05]  /*f990*/  BSYNC B0 ;  /* 0x0000000000007941 */ /* 0x000fea0003800000 */
.L_x_94:
[----:B------:R-:W-:Y:S05]  /*f9a0*/  EXIT ;  /* 0x000000000000794d */ /* 0x000fea0003800000 */
.L_x_8:
[----:B0-----:R-:W-:-:S04]  /*f9b0*/  IMAD.U32 R3, RZ, RZ, UR39 ;  /* 0x00000027ff037e24 */ /* 0x001fc8000f8e00ff */
[----:B------:R0:W1:Y:S03]  /*f9c0*/  SYNCS.PHASECHK.TRANS64.TRYWAIT P1, [R3+URZ+0x29800], R8 ;  /* 0x02980008030075a7 */ /* 0x000066000802017f */
[----:B-1----:R-:W-:Y:S05]  /*f9d0*/  @!P1 NANOSLEEP.SYNCS 0x989680 ;  /* 0x009896800000995d */ /* 0x002fea0003900000 */
[----:B------:R-:W1:Y:S02]  /*f9e0*/  @!P1 SYNCS.PHASECHK.TRANS64 P1, [R3+URZ+0x29800], R8 ;  /* 0x02980008030095a7 */ /* 0x000e64000802007f */
[----:B-1----:R-:W-:Y:S05]  /*f9f0*/  @!P1 BRA `(.L_x_8) ;  /* 0xfffffffc00ec9947 */ /* 0x002fea000383ffff */
[----:B------:R-:W-:Y:S05]  /*fa00*/  BRA `(.L_x_107) ;  /* 0xffffff1800807947 */ /* 0x000fea000383ffff */
.L_x_12:
[----:B-1----:R1:W2:Y:S02]  /*fa10*/  SYNCS.PHASECHK.TRANS64.TRYWAIT P1, [R3+URZ+0x29830], R4 ;  /* 0x02983004030075a7 */ /* 0x0022a4000802017f */
[----:B--2---:R-:W-:Y:S05]  /*fa20*/  @!P1 NANOSLEEP.SYNCS 0x989680 ;  /* 0x009896800000995d */ /* 0x004fea0003900000 */
[----:B------:R-:W2:Y:S02]  /*fa30*/  @!P1 SYNCS.PHASECHK.TRANS64 P1, [R3+URZ+0x29830], R4 ;  /* 0x02983004030095a7 */ /* 0x000ea4000802007f */
[----:B--2---:R-:W-:Y:S05]  /*fa40*/  @!P1 BRA `(.L_x_12) ;  /* 0xfffffffc00f09947 */ /* 0x004fea000383ffff */
[----:B------:R-:W-:Y:S05]  /*fa50*/  BRA `(.L_x_11) ;  /* 0xffffff1800a07947 */ /* 0x000fea000383ffff */
.L_x_18:
[----:B-1----:R-:W-:-:S04]  /*fa60*/  IMAD.U32 R8, RZ, RZ, UR6 ;  /* 0x00000006ff087e24 */ /* 0x002fc8000f8e00ff */
[----:B------:R1:W2:Y:S03]  /*fa70*/  SYNCS.PHASECHK.TRANS64.TRYWAIT P1, [R8+URZ+0x29830], R7 ;  /* 0x02983007080075a7 */ /* 0x0002a6000802017f */
[----:B--2---:R-:W-:Y:S05]  /*fa80*/  @!P1 NANOSLEEP.SYNCS 0x989680 ;  /* 0x009896800000995d */ /* 0x004fea0003900000 */
[----:B------:R-:W2:Y:S02]  /*fa90*/  @!P1 SYNCS.PHASECHK.TRANS64 P1, [R8+URZ+0x29830], R7 ;  /* 0x02983007080095a7 */ /* 0x000ea4000802007f */
[----:B--2---:R-:W-:Y:S05]  /*faa0*/  @!P1 BRA `(.L_x_18) ;  /* 0xfffffffc00ec9947 */ /* 0x004fea000383ffff */
[----:B------:R-:W-:Y:S05]  /*fab0*/  BRA `(.L_x_15) ;  /* 0xffffff5400f47947 */ /* 0x000fea000383ffff */
.L_x_22:
[----:B-1----:R-:W-:-:S04]  /*fac0*/  MOV R8, UR6 ;  /* 0x0000000600087c02 */ /* 0x002fc80008000f00 */
[----:B------:R1:W2:Y:S03]  /*fad0*/  SYNCS.PHASECHK.TRANS64.TRYWAIT P1, [R8+URZ+0x29850], R7 ;  /* 0x02985007080075a7 */ /* 0x0002a6000802017f */
[----:B--2---:R-:W-:Y:S05]  /*fae0*/  @!P1 NANOSLEEP.SYNCS 0x989680 ;  /* 0x009896800000995d */ /* 0x004fea0003900000 */
[----:B------:R-:W2:Y:S02]  /*faf0*/  @!P1 SYNCS.PHASECHK.TRANS64 P1, [R8+URZ+0x29850], R7 ;  /* 0x02985007080095a7 */ /* 0x000ea4000802007f */
[----:B--2---:R-:W-:Y:S05]  /*fb00*/  @!P1 BRA `(.L_x_22) ;  /* 0xfffffffc00ec9947 */ /* 0x004fea000383ffff */
[----:B------:R-:W-:Y:S05]  /*fb10*/  BRA `(.L_x_19) ;  /* 0xffffff6000f47947 */ /* 0x000fea000383ffff */
.L_x_29:
[----:B-1----:R-:W-:-:S04]  /*fb20*/  IMAD.U32 R3, RZ, RZ, UR4 ;  /* 0x00000004ff037e24 */ /* 0x002fc8000f8e00ff */
[----:B------:R1:W2:Y:S03]  /*fb30*/  SYNCS.PHASECHK.TRANS64.TRYWAIT P1, [R3+URZ+0x29850], R0 ;  /* 0x02985000030075a7 */ /* 0x0002a6000802017f */
[----:B--2---:R-:W-:Y:S05]  /*fb40*/  @!P1 NANOSLEEP.SYNCS 0x989680 ;  /* 0x009896800000995d */ /* 0x004fea0003900000 */
[----:B------:R-:W2:Y:S02]  /*fb50*/  @!P1 SYNCS.PHASECHK.TRANS64 P1, [R3+URZ+0x29850], R0 ;  /* 0x02985000030095a7 */ /* 0x000ea4000802007f */
[----:B--2---:R-:W-:Y:S05]  /*fb60*/  @!P1 BRA `(.L_x_29) ;  /* 0xfffffffc00ec9947 */ /* 0x004fea000383ffff */
[----:B------:R-:W-:Y:S05]  /*fb70*/  BRA `(.L_x_28) ;  /* 0xffffff8c004c7947 */ /* 0x000fea000383ffff */
.L_x_46:
[----:B------:R-:W3:Y:S01]  /*fb80*/  S2R R18, SR_TID.X ;  /* 0x0000000000127919 */ /* 0x000ee20000002100 */
[----:B------:R-:W-:Y:S02]  /*fb90*/  IMAD.MOV.U32 R12, RZ, RZ, RZ ;  /* 0x000000ffff0c7224 */ /* 0x000fe400078e00ff */
[----:B------:R-:W-:Y:S02]  /*fba0*/  IMAD.MOV.U32 R11, RZ, RZ, 0x1f ;  /* 0x0000001fff0b7424 */ /* 0x000fe400078e00ff */
[----:B------:R-:W-:Y:S01]  /*fbb0*/  IMAD.MOV.U32 R15, RZ, RZ, -0x1 ;  /* 0xffffffffff0f7424 */ /* 0x000fe200078e00ff */
[----:B---3--:R-:W-:-:S04]  /*fbc0*/  SHF.R.U32.HI R18, RZ, 0x5, R18 ;  /* 0x00000005ff127819 */ /* 0x008fc80000011612 */
[----:B------:R-:W-:-:S05]  /*fbd0*/  LOP3.LUT R18, R18, 0x3, RZ, 0xc0, !PT ;  /* 0x0000000312127812 */ /* 0x000fca00078ec0ff */
[----:B------:R-:W-:-:S07]  /*fbe0*/  IMAD.MOV.U32 R13, RZ, RZ, R18 ;  /* 0x000000ffff0d7224 */ /* 0x000fce00078e0012 */
[----:B012--5:R-:W-:Y:S05]  /*fbf0*/  WARPSYNC.COLLECTIVE R15, `(.L_x_108) ;  /* 0x000000000f087348 */ /* 0x027fea0003c00000 */
[----:B------:R3:W4:Y:S02]  /*fc00*/  SHFL.IDX P6, R14, R13, R12, R11 ;  /* 0x0000000c0d0e7389 */ /* 0x00072400000c000b */
[----:B012345:R-:W-:Y:S01]  /*fc10*/  ENDCOLLECTIVE ;  /* 0x000000000000791b */ /* 0x03ffe20003800000 */
.L_x_108:
[----:B------:R-:W-:Y:S05]  /*fc20*/  BRA `(.L_x_109) ;  /* 0xffffffc000747947 */ /* 0x000fea000383ffff */
.L_x_49:
[----:B0-----:R0:W1:Y:S02]  /*fc30*/  SYNCS.PHASECHK.TRANS64.TRYWAIT P0, [R0+URZ+0x29880], R26 ;  /* 0x0298801a000075a7 */ /* 0x001064000800017f */
[----:B-1----:R-:W-:Y:S05]  /*fc40*/  @!P0 NANOSLEEP.SYNCS 0x989680 ;  /* 0x009896800000895d */ /* 0x002fea0003900000 */
[----:B------:R-:W1:Y:S02]  /*fc50*/  @!P0 SYNCS.PHASECHK.TRANS64 P0, [R0+URZ+0x29880], R26 ;  /* 0x0298801a000085a7 */ /* 0x000e64000800007f */
[----:B-1----:R-:W-:Y:S05]  /*fc60*/  @!P0 BRA `(.L_x_49) ;  /* 0xfffffffc00f08947 */ /* 0x002fea000383ffff */
[----:B------:R-:W-:Y:S05]  /*fc70*/  BRA `(.L_x_110) ;  /* 0xffffffc400687947 */ /* 0x000fea000383ffff */
.L_x_50:
[----:B------:R-:W-:Y:S01]  /*fc80*/  BSSY B0, `(.L_x_111) ;  /* 0x0000008000007945 */ /* 0x000fe20003800000 */
[----:B------:R-:W-:Y:S01]  /*fc90*/  IMAD.MOV.U32 R13, RZ, RZ, R18 ;  /* 0x000000ffff0d7224 */ /* 0x000fe200078e0012 */
[----:B------:R-:W-:Y:S01]  /*fca0*/  MOV R12, RZ ;  /* 0x000000ff000c7202 */ /* 0x000fe20000000f00 */
[----:B------:R-:W-:Y:S02]  /*fcb0*/  IMAD.MOV.U32 R11, RZ, RZ, 0x1c1f ;  /* 0x00001c1fff0b7424 */ /* 0x000fe400078e00ff */
[----:B------:R-:W-:-:S07]  /*fcc0*/  IMAD.MOV.U32 R15, RZ, RZ, -0x1 ;  /* 0xffffffffff0f7424 */ /* 0x000fce00078e00ff */
[----:B0-----:R-:W-:Y:S05]  /*fcd0*/  WARPSYNC.COLLECTIVE R15, `(.L_x_112) ;  /* 0x000000000f087348 */ /* 0x001fea0003c00000 */
[----:B------:R1:W2:Y:S02]  /*fce0*/  SHFL.IDX P6, R14, R13, R12, R11 ;  /* 0x0000000c0d0e7389 */ /* 0x0002a400000c000b */
[----:B012---:R-:W-:Y:S01]  /*fcf0*/  ENDCOLLECTIVE ;  /* 0x000000000000791b */ /* 0x007fe20003800000 */
.L_x_112:
[----:B------:R-:W-:Y:S05]  /*fd00*/  BSYNC B0 ;  /* 0x0000000000007941 */ /* 0x000fea0003800000 */
.L_x_111:
[----:B------:R-:W-:Y:S01]  /*fd10*/  IMAD.MOV.U32 R13, RZ, RZ, R10 ;  /* 0x000000ffff0d7224 */ /* 0x000fe200078e000a */
[----:B------:R-:W-:Y:S01]  /*fd20*/  MOV R15, 0xffffffff ;  /* 0xffffffff000f7802 */ /* 0x000fe20000000f00 */
[----:B------:R-:W-:Y:S01]  /*fd30*/  IMAD.MOV.U32 R12, RZ, RZ, RZ ;  /* 0x000000ffff0c7224 */ /* 0x000fe200078e00ff */
[C---:B------:R-:W-:Y:S01]  /*fd40*/  LOP3.LUT P1, RZ, R16.reuse, 0x400000, RZ, 0xc0, !PT ;  /* 0x0040000010ff7812 */ /* 0x040fe2000782c0ff */
[----:B------:R-:W-:Y:S01]  /*fd50*/  IMAD.MOV.U32 R11, RZ, RZ, 0x1c1f ;  /* 0x00001c1fff0b7424 */ /* 0x000fe200078e00ff */
[----:B------:R-:W-:Y:S01]  /*fd60*/  LOP3.LUT P3, RZ, R16, 0x200000, RZ, 0xc0, !PT ;  /* 0x0020000010ff7812 */ /* 0x000fe2000786c0ff */
[----:B------:R-:W-:Y:S01]  /*fd70*/  IMAD.MOV.U32 R3, RZ, RZ, R14 ;  /* 0x000000ffff037224 */ /* 0x000fe200078e000e */
[----:B------:R-:W-:-:S11]  /*fd80*/  IADD3 R8, R8, UR41, R33 ;  /* 0x0000002908087c10 */ /* 0x000fd6000fffe021 */
[----:B------:R-:W-:Y:S05]  /*fd90*/  WARPSYNC.COLLECTIVE R15, `(.L_x_113) ;  /* 0x000000000f087348 */ /* 0x000fea0003c00000 */
[----:B------:R0:W1:Y:S02]  /*fda0*/  SHFL.IDX P6, R14, R13, R12, R11 ;  /* 0x0000000c0d0e7389 */ /* 0x00006400000c000b */
[----:B01----:R-:W-:Y:S01]  /*fdb0*/  ENDCOLLECTIVE ;  /* 0x000000000000791b */ /* 0x003fe20003800000 */
.L_x_113:
[----:B------:R-:W-:Y:S01]  /*fdc0*/  LOP3.LUT P2, RZ, R16, 0x100000, RZ, 0xc0, !PT ;  /* 0x0010000010ff7812 */ /* 0x000fe2000784c0ff */
[----:B------:R-:W-:Y:S01]  /*fdd0*/  IMAD.IADD R9, R34, 0x1, R8 ;  /* 0x0000000122097824 */ /* 0x000fe200078e0208 */
[----:B------:R-:W-:Y:S01]  /*fde0*/  LOP3.LUT P4, RZ, R16, 0x40000, RZ, 0xc0, !PT ;  /* 0x0004000010ff7812 */ /* 0x000fe2000788c0ff */
[----:B------:R-:W-:Y:S02]  /*fdf0*/  IMAD.MOV.U32 R13, RZ, RZ, R18 ;  /* 0x000000ffff0d7224 */ /* 0x000fe400078e0012 */
[----:B------:R-:W-:Y:S02]  /*fe00*/  IMAD.MOV.U32 R12, RZ, RZ, 0x1 ;  /* 0x00000001ff0c7424 */ /* 0x000fe400078e00ff */
[----:B------:R-:W-:-:S08]  /*fe10*/  IMAD.MOV.U32 R2, RZ, RZ, R14 ;  /* 0x000000ffff027224 */ /* 0x000fd000078e000e */
[----:B------:R-:W-:Y:S05]  /*fe20*/  WARPSYNC.COLLECTIVE R15, `(.L_x_114) ;  /* 0x000000000f087348 */ /* 0x000fea0003c00000 */
[----:B------:R0:W1:Y:S02]  /*fe30*/  SHFL.IDX P6, R14, R13, R12, R11 ;  /* 0x0000000c0d0e7389 */ /* 0x00006400000c000b */
[----:B01----:R-:W-:Y:S01]  /*fe40*/  ENDCOLLECTIVE ;  /* 0x000000000000791b */ /* 0x003fe20003800000 */
.L_x_114:
[----:B------:R-:W-:-:S05]  /*fe50*/  IADD3 R2, P0, R35, R2, RZ ;  /* 0x0000000223027210 */ /* 0x000fca0007f1e0ff */
[----:B------:R-:W-:-:S05]  /*fe60*/  IMAD.X R3, RZ, RZ, R3, P0 ;  /* 0x000000ffff037224 */ /* 0x000fca00000e0603 */
[----:B------:R-:W-:Y:S01]  /*fe70*/  @!PT LDS RZ, [RZ] ;  /* 0x00000000fffff984 */ /* 0x000fe20000000800 */
[----:B------:R-:W-:Y:S01]  /*fe80*/  @!PT LDS RZ, [RZ] ;  /* 0x00000000fffff984 */ /* 0x000fe20000000800 */
[----:B------:R-:W-:Y:S01]  /*fe90*/  @!PT LDS RZ, [RZ] ;  /* 0x00000000fffff984 */ /* 0x000fe20000000800 */
[----:B------:R-:W-:Y:S01]  /*fea0*/  LDGSTS.E.BYPASS.LTC128B.128 [R8+0xa400], desc[UR48][R2.64], !P1 ;  /* 0x0a40000002087fae */ /* 0x000fe2000c901d70 */
[----:B------:R-:W-:Y:S02]  /*feb0*/  MOV R13, R10 ;  /* 0x0000000a000d7202 */ /* 0x000fe40000000f00 */
[C---:B------:R-:W-:Y:S01]  /*fec0*/  LOP3.LUT P1, RZ, R16.reuse, 0x80000, RZ, 0xc0, !PT ;  /* 0x0008000010ff7812 */ /* 0x040fe2000782c0ff */
[----:B------:R0:W-:Y:S01]  /*fed0*/  LDGSTS.E.BYPASS.LTC128B.128 [R9+0xa400], desc[UR48][R2.64+0x40], !P3 ;  /* 0x0a40004002097fae */ /* 0x0001e2000d901d70 */
[----:B------:R-:W-:Y:S01]  /*fee0*/  LOP3.LUT P3, RZ, R16, 0x20000, RZ, 0xc0, !PT ;  /* 0x0002000010ff7812 */ /* 0x000fe2000786c0ff */
[----:B0-----:R-:W-:-:S12]  /*fef0*/  IMAD.MOV.U32 R3, RZ, RZ, R14 ;  /* 0x000000ffff037224 */ /* 0x001fd800078e000e */
[----:B------:R-:W-:Y:S05]  /*ff00*/  WARPSYNC.COLLECTIVE R15, `(.L_x_115) ;  /* 0x000000000f087348 */ /* 0x000fea0003c00000 */
[----:B------:R0:W1:Y:S02]  /*ff10*/  SHFL.IDX P6, R14, R13, R12, R11 ;  /* 0x0000000c0d0e7389 */ /* 0x00006400000c000b */
[----:B01----:R-:W-:Y:S01]  /*ff20*/  ENDCOLLECTIVE ;  /* 0x000000000000791b */ /* 0x003fe20003800000 */
.L_x_115:
[----:B------:R-:W-:Y:S02]  /*ff30*/  IMAD.MOV.U32 R13, RZ, RZ, R18 ;  /* 0x000000ffff0d7224 */ /* 0x000fe400078e0012 */
[----:B------:R-:W-:Y:S02]  /*ff40*/  IMAD.MOV.U32 R12, RZ, RZ, 0x2 ;  /* 0x00000002ff0c7424 */ /* 0x000fe400078e00ff */
[----:B------:R-:W-:-:S07]  /*ff50*/  IMAD.MOV.U32 R2, RZ, RZ, R14 ;  /* 0x000000ffff027224 */ /* 0x000fce00078e000e */
[----:B------:R-:W-:Y:S05]  /*ff60*/  WARPSYNC.COLLECTIVE R15, `(.L_x_116) ;  /* 0x000000000f087348 */ /* 0x000fea0003c00000 */
[----:B------:R0:W1:Y:S02]  /*ff70*/  SHFL.IDX P6, R14, R13, R12, R11 ;  /* 0x0000000c0d0e7389 */ /* 0x00006400000c000b */
[----:B01----:R-:W-:Y:S01]  /*ff80*/  ENDCOLLECTIVE ;  /* 0x000000000000791b */ /* 0x003fe20003800000 */
.L_x_116:
[----:B------:R-:W-:-:S05]  /*ff90*/  IADD3 R2, P0, R35, R2, RZ ;  /* 0x0000000223027210 */ /* 0x000fca0007f1e0ff */
[----:B------:R-:W-:-:S05]  /*ffa0*/  IMAD.X R3, RZ, RZ, R3, P0 ;  /* 0x000000ffff037224 */ /* 0x000fca00000e0603 */
[----:B------:R-:W-:Y:S01]  /*ffb0*/  @!PT LDS RZ, [RZ] ;  /* 0x00000000fffff984 */ /* 0x000fe20000000800 */
[----:B------:R-:W-:Y:S01]  /*ffc0*/  @!PT LDS RZ, [RZ] ;  /* 0x00000000fffff984 */ /* 0x000fe20000000800 */
[----:B------:R-:W-:Y:S01]  /*ffd0*/  @!PT LDS RZ, [RZ] ;  /* 0x00000000fffff984 */ /* 0x000fe20000000800 */
[----:B------:R-:W-:Y:S01]  /*ffe0*/  LDGSTS.E.BYPASS.LTC128B.128 [R8+0xb400], desc[UR48][R2.64], !P2 ;  /* 0x0b40000002087fae */ /* 0x000fe2000d101d70 */
[----:B------:R-:W-:Y:S01]  /*fff0*/  IMAD.MOV.U32 R13, RZ, RZ, R10 ;  /* 0x000000ffff0d7224 */ /* 0x000fe200078e000a */
[C---:B------:R-:W-:Y:S02]  /*10000*/  LOP3.LUT P2, RZ, R16.reuse, 0x10000, RZ, 0xc0, !PT ;  /* 0x0001000010ff7812 */ /* 0x040fe4000784c0ff */
[----:B------:R0:W-:Y:S01]  /*10010*/  LDGSTS.E.BYPASS.LTC128B.128 [R9+0xb400], desc[UR48][R2.64+0x40], !P1 ;  /* 0x0b40004002097fae */ /* 0x0001e2000c901d70 */
[----:B------:R-:W-:Y:S01]  /*10020*/  LOP3.LUT P1, RZ, R16, 0x8000, RZ, 0xc0, !PT ;  /* 0x0000800010ff7812 */ /* 0x000fe2000782c0ff */
[----:B0-----:R-:W-:-:S12]  /*10030*/  IMAD.MOV.U32 R3, RZ, RZ, R14 ;  /* 0x000000ffff037224 */ /* 0x001fd800078e000e */
[----:B------:R-:W-:Y:S05]  /*10040*/  WARPSYNC.COLLECTIVE R15, `(.L_x_117) ;  /* 0x000000000f087348 */ /* 0x000fea0003c00000 */
[----:B------:R0:W1:Y:S02]  /*10050*/  SHFL.IDX P6, R14, R13, R12, R11 ;  /* 0x0000000c0d0e7389 */ /* 0x00006400000c000b */
[----:B01----:R-:W-:Y:S01]  /*10060*/  ENDCOLLECTIVE ;  /* 0x000000000000791b */ /* 0x003fe20003800000 */
.L_x_117:
[----:B------:R-:W-:Y:S02]  /*10070*/  IMAD.MOV.U32 R13, RZ, RZ, R18 ;  /* 0x000000ffff0d7224 */ /* 0x000fe400078e0012 */
[----:B------:R-:W-:Y:S01]  /*10080*/  IMAD.MOV.U32 R12, RZ, RZ, 0x3 ;  /* 0x00000003ff0c7424 */ /* 0x000fe200078e00ff */
[----:B------:R-:W-:-:S07]  /*10090*/  MOV R2, R14 ;  /* 0x0000000e00027202 */ /* 0x000fce0000000f00 */
[----:B------:R-:W-:Y:S05]  /*100a0*/  WARPSYNC.COLLECTIVE R15, `(.L_x_118) ;  /* 0x000000000f087348 */ /* 0x000fea0003c00000 */
[----:B------:R0:W1:Y:S02]  /*100b0*/  SHFL.IDX P6, R14, R13, R12, R11 ;  /* 0x0000000c0d0e7389 */ /* 0x00006400000c000b */
[----:B01----:R-:W-:Y:S01]  /*100c0*/  ENDCOLLECTIVE ;  /* 0x000000000000791b */ /* 0x003fe20003800000 */
.L_x_118:
[----:B------:R-:W-:-:S05]  /*100d0*/  IADD3 R2, P0, R35, R2, RZ ;  /* 0x0000000223027210 */ /* 0x000fca0007f1e0ff */
[----:B------:R-:W-:-:S05]  /*100e0*/  IMAD.X R3, RZ, RZ, R3, P0 ;  /* 0x000000ffff037224 */ /* 0x000fca00000e0603 */
[----:B------:R-:W-:Y:S01]  /*100f0*/  @!PT LDS RZ, [RZ] ;  /* 0x00000000fffff984 */ /* 0x000fe20000000800 */
[----:B------:R-:W-:Y:S01]  /*10100*/  @!PT LDS RZ, [RZ] ;  /* 0x00000000fffff984 */ /* 0x000fe20000000800 */
[----:B------:R-:W-:Y:S01]  /*10110*/  @!PT LDS RZ, [RZ] ;  /* 0x00000000fffff984 */ /* 0x000fe20000000800 */
[----:B------:R0:W-:Y:S01]  /*10120*/  LDGSTS.E.BYPASS.LTC128B.128 [R8+0xc400], desc[UR48][R2.64], !P4 ;  /* 0x0c40000002087fae */ /* 0x0001e2000e101d70 */
[----:B------:R-:W-:-:S03]  /*10130*/  IMAD.MOV.U32 R13, RZ, RZ, R10 ;  /* 0x000000ffff0d7224 */ /* 0x000fc600078e000a */
[----:B------:R0:W-:Y:S01]  /*10140*/  LDGSTS.E.BYPASS.LTC128B.128 [R9+0xc400], desc[UR48][R2.64+0x40], !P3 ;  /* 0x0c40004002097fae */ /* 0x0001e2000d901d70 */
[----:B------:R-:W-:-:S07]  /*10150*/  IMAD.MOV.U32 R18, RZ, RZ, R14 ;  /* 0x000000ffff127224 */ /* 0x000fce00078e000e */
[----:B0-----:R-:W-:Y:S05]  /*10160*/  WARPSYNC.COLLECTIVE R15, `(.L_x_119) ;  /* 0x000000000f087348 */ /* 0x001fea0003c00000 */
[----:B------:R1:W2:Y:S02]  /*10170*/  SHFL.IDX P6, R14, R13, R12, R11 ;  /* 0x0000000c0d0e7389 */ /* 0x0002a400000c000b */
[----:B012---:R-:W-:Y:S01]  /*10180*/  ENDCOLLECTIVE ;  /* 0x000000000000791b */ /* 0x007fe20003800000 */
.L_x_119:
[----:B------:R-:W-:Y:S02]  /*10190*/  IMAD.MOV.U32 R13, RZ, RZ, R20 ;  /* 0x000000ffff0d7224 */ /* 0x000fe400078e0014 */
[----:B------:R-:W-:Y:S01]  /*101a0*/  IMAD.MOV.U32 R12, RZ, RZ, RZ ;  /* 0x000000ffff0c7224 */ /* 0x000fe200078e00ff */
[----:B------:R-:W-:-:S07]  /*101b0*/  MOV R2, R14 ;  /* 0x0000000e00027202 */ /* 0x000fce0000000f00 */
[----:B------:R-:W-:Y:S05]  /*101c0*/  WARPSYNC.COLLECTIVE R15, `(.L_x_120) ;  /* 0x000000000f087348 */ /* 0x000fea0003c00000 */
[----:B------:R0:W1:Y:S02]  /*101d0*/  SHFL.IDX P6, R14, R13, R12, R11 ;  /* 0x0000000c0d0e7389 */ /* 0x00006400000c000b */
[----:B01----:R-:W-:Y:S01]  /*101e0*/  ENDCOLLECTIVE ;  /* 0x000000000000791b */ /* 0x003fe20003800000 */
.L_x_120:
        /* <DEDUP_REMOVED lines=12> */
.L_x_121:
[----:B------:R-:W-:Y:S01]  /*102b0*/  MOV R2, R14 ;  /* 0x0000000e00027202 */ /* 0x000fe20000000f00 */
[----:B------:R-:W-:Y:S06]  /*102c0*/  BRA `(.L_x_122) ;  /* 0xffffffc4000c7947 */ /* 0x000fec000383ffff */
.L_x_55:
[----:B---3--:R3:W4:Y:S02]  /*102d0*/  SYNCS.PHASECHK.TRANS64.TRYWAIT P0, [R0+URZ+0x29840], R26 ;  /* 0x0298401a000075a7 */ /* 0x008724000800017f */
[----:B----4-:R-:W-:Y:S05]  /*102e0*/  @!P0 NANOSLEEP.SYNCS 0x989680 ;  /* 0x009896800000895d */ /* 0x010fea0003900000 */
[----:B------:R-:W4:Y:S02]  /*102f0*/  @!P0 SYNCS.PHASECHK.TRANS64 P0, [R0+URZ+0x29840], R26 ;  /* 0x0298401a000085a7 */ /* 0x000f24000800007f */
[----:B----4-:R-:W-:Y:S05]  /*10300*/  @!P0 BRA `(.L_x_55) ;  /* 0xfffffffc00f08947 */ /* 0x010fea000383ffff */
[----:B------:R-:W-:Y:S05]  /*10310*/  BRA `(.L_x_123) ;  /* 0xffffffc400687947 */ /* 0x000fea000383ffff */
.L_x_56:
[----:B------:R-:W-:Y:S01]  /*10320*/  BSSY B0, `(.L_x_124) ;  /* 0x0000008000007945 */ /* 0x000fe20003800000 */
[----:B------:R-:W-:Y:S02]  /*10330*/  IMAD.MOV.U32 R13, RZ, RZ, R7 ;  /* 0x000000ffff0d7224 */ /* 0x000fe400078e0007 */
[----:B------:R-:W-:Y:S02]  /*10340*/  IMAD.MOV.U32 R12, RZ, RZ, RZ ;  /* 0x000000ffff0c7224 */ /* 0x000fe400078e00ff */
[----:B------:R-:W-:Y:S02]  /*10350*/  IMAD.MOV.U32 R11, RZ, RZ, 0x1c1f ;  /* 0x00001c1fff0b7424 */ /* 0x000fe400078e00ff */
[----:B------:R-:W-:-:S07]  /*10360*/  IMAD.MOV.U32 R15, RZ, RZ, -0x1 ;  /* 0xffffffffff0f7424 */ /* 0x000fce00078e00ff */
[----:B-123-5:R-:W-:Y:S05]  /*10370*/  WARPSYNC.COLLECTIVE R15, `(.L_x_125) ;  /* 0x000000000f087348 */ /* 0x02efea0003c00000 */
[----:B------:R0:W4:Y:S02]  /*10380*/  SHFL.IDX P6, R14, R13, R12, R11 ;  /* 0x0000000c0d0e7389 */ /* 0x00012400000c000b */
[----:B012345:R-:W-:Y:S01]  /*10390*/  ENDCOLLECTIVE ;  /* 0x000000000000791b */ /* 0x03ffe20003800000 */
.L_x_125:
[----:B------:R-:W-:Y:S05]  /*103a0*/  BSYNC B0 ;  /* 0x0000000000007941 */ /* 0x000fea0003800000 */
.L_x_124:
[----:B------:R-:W-:Y:S01]  /*103b0*/  MOV R13, R6 ;  /* 0x00000006000d7202 */ /* 0x000fe20000000f00 */
[----:B------:R-:W-:Y:S01]  /*103c0*/  IMAD.MOV.U32 R12, RZ, RZ, RZ ;  /* 0x000000ffff0c7224 */ /* 0x000fe200078e00ff */
[----:B------:R-:W-:Y:S01]  /*103d0*/  ISETP.GE.AND P2, PT, R18, 0x1, PT ;  /* 0x000000011200780c */ /* 0x000fe20003f46270 */
[----:B------:R-:W-:Y:S01]  /*103e0*/  IMAD.MOV.U32 R11, RZ, RZ, 0x1c1f ;  /* 0x00001c1fff0b7424 */ /* 0x000fe200078e00ff */
[C---:B------:R-:W-:Y:S01]  /*103f0*/  LOP3.LUT P4, RZ, R16.reuse, 0x4, RZ, 0xc0, !PT ;  /* 0x0000000410ff7812 */ /* 0x040fe2000788c0ff */
[----:B------:R-:W-:Y:S01]  /*10400*/  IMAD.MOV.U32 R15, RZ, RZ, -0x1 ;  /* 0xffffffffff0f7424 */ /* 0x000fe200078e00ff */
[C---:B------:R-:W-:Y:S01]  /*10410*/  LOP3.LUT P3, RZ, R16.reuse, 0x2, RZ, 0xc0, !PT ;  /* 0x0000000210ff7812 */ /* 0x040fe2000786c0ff */
[----:B------:R-:W-:Y:S01]  /*10420*/  IMAD.MOV.U32 R2, RZ, RZ, R14 ;  /* 0x000000ffff027224 */ /* 0x000fe200078e000e */
[----:B------:R-:W-:-:S13]  /*10430*/  LOP3.LUT P1, RZ, R16, 0x1, RZ, 0xc0, !PT ;  /* 0x0000000110ff7812 */ /* 0x000fda000782c0ff */
[----:B------:R-:W-:Y:S05]  /*10440*/  WARPSYNC.COLLECTIVE R15, `(.L_x_126) ;  /* 0x000000000f087348 */ /* 0x000fea0003c00000 */
[----:B------:R0:W1:Y:S02]  /*10450*/  SHFL.IDX P6, R14, R13, R12, R11 ;  /* 0x0000000c0d0e7389 */ /* 0x00006400000c000b */
[----:B01----:R-:W-:Y:S01]  /*10460*/  ENDCOLLECTIVE ;  /* 0x000000000000791b */ /* 0x003fe20003800000 */
.L_x_126:
[----:B------:R-:W-:Y:S01]  /*10470*/  @P2 VIADD R23, R4, UR41 ;  /* 0x0000002904172c36 */ /* 0x000fe20008000000 */
[----:B------:R-:W-:Y:S01]  /*10480*/  MOV R13, R7 ;  /* 0x00000007000d7202 */ /* 0x000fe20000000f00 */
[----:B------:R-:W-:Y:S01]  /*10490*/  IMAD.MOV.U32 R12, RZ, RZ, 0x1 ;  /* 0x00000001ff0c7424 */ /* 0x000fe200078e00ff */
[----:B------:R-:W-:-:S13]  /*104a0*/  @P2 IADD3 R3, P0, R35, R14, RZ ;  /* 0x0000000e23032210 */ /* 0x000fda0007f1e0ff */
[----:B------:R-:W-:Y:S05]  /*104b0*/  WARPSYNC.COLLECTIVE R15, `(.L_x_127) ;  /* 0x000000000f087348 */ /* 0x000fea0003c00000 */
[----:B------:R0:W1:Y:S02]  /*104c0*/  SHFL.IDX P6, R14, R13, R12, R11 ;  /* 0x0000000c0d0e7389 */ /* 0x00006400000c000b */
[----:B01----:R-:W-:Y:S01]  /*104d0*/  ENDCOLLECTIVE ;  /* 0x000000000000791b */ /* 0x003fe20003800000 */
.L_x_127:
[----:B------:R-:W-:-:S05]  /*104e0*/  @P2 IMAD.X R2, RZ, RZ, R2, P0 ;  /* 0x000000ffff022224 */ /* 0x000fca00000e0602 */
[----:B------:R-:W-:-:S04]  /*104f0*/  @P2 LOP3.LUT R3, R3, R2, RZ, 0x3c, !PT ;  /* 0x0000000203032212 */ /* 0x000fc800078e3cff */
[----:B------:R-:W-:Y:S01]  /*10500*/  @P2 LOP3.LUT R2, R3, R2, RZ, 0x3c, !PT ;  /* 0x0000000203022212 */ /* 0x000fe200078e3cff */
[----:B------:R-:W-:-:S03]  /*10510*/  IMAD.MOV.U32 R13, RZ, RZ, R6 ;  /* 0x000000ffff0d7224 */ /* 0x000fc600078e0006 */
[----:B------:R-:W-:-:S05]  /*10520*/  @P2 LOP3.LUT R3, R3, R2, RZ, 0x3c, !PT ;  /* 0x0000000203032212 */ /* 0x000fca00078e3cff */
[----:B------:R-:W-:Y:S01]  /*10530*/  @!PT LDS RZ, [RZ] ;  /* 0x00000000fffff984 */ /* 0x000fe20000000800 */
[----:B------:R-:W-:Y:S01]  /*10540*/  @!PT LDS RZ, [RZ] ;  /* 0x00000000fffff984 */ /* 0x000fe20000000800 */
[----:B------:R-:W-:Y:S01]  /*10550*/  @!PT LDS RZ, [RZ] ;  /* 0x00000000fffff984 */ /* 0x000fe20000000800 */
[----:B------:R0:W-:Y:S01]  /*10560*/  @P2 LDGSTS.E.BYPASS.LTC128B.128 [R23+0x1a400], desc[UR48][R2.64], !P4 ;  /* 0x1a40000002172fae */ /* 0x0001e2000e101d70 */
[----:B------:R-:W-:-:S03]  /*10570*/  IMAD.MOV.U32 R8, RZ, RZ, R14 ;  /* 0x000000ffff087224 */ /* 0x000fc600078e000e */
[----:B------:R0:W-:Y:S04]  /*10580*/  @P2 LDGSTS.E.BYPASS.LTC128B.128 [R23+0x1cc00], desc[UR48][R2.64+0x40], !P3 ;  /* 0x1cc0004002172fae */ /* 0x0001e8000d901d70 */
[----:B0-----:R-:W-:Y:S05]  /*10590*/  WARPSYNC.COLLECTIVE R15, `(.L_x_128) ;  /* 0x000000000f087348 */ /* 0x001fea0003c00000 */
[----:B------:R1:W2:Y:S02]  /*105a0*/  SHFL.IDX P6, R14, R13, R12, R11 ;  /* 0x0000000c0d0e7389 */ /* 0x0002a400000c000b */
[----:B012---:R-:W-:Y:S01]  /*105b0*/  ENDCOLLECTIVE ;  /* 0x000000000000791b */ /* 0x007fe20003800000 */
.L_x_128:
[----:B------:R-:W-:Y:S01]  /*105c0*/  @!PT LDS RZ, [RZ] ;  /* 0x00000000fffff984 */ /* 0x000fe20000000800 */
[----:B------:R-:W-:Y:S01]  /*105d0*/  @!PT LDS RZ, [RZ] ;  /* 0x00000000fffff984 */ /* 0x000fe20000000800 */
[----:B------:R-:W-:Y:S01]  /*105e0*/  @!PT LDS RZ, [RZ] ;  /* 0x00000000fffff984 */ /* 0x000fe20000000800 */
[----:B------:R0:W-:Y:S01]  /*105f0*/  @P2 LDGSTS.E.BYPASS.LTC128B.128 [R23+0x1f400], desc[UR48][R2.64+0x80], !P1 ;  /* 0x1f40008002172fae */ /* 0x0001e2000c901d70 */
[----:B------:R-:W-:Y:S01]  /*10600*/  ISETP.GE.AND P2, PT, R18, 0x21, PT ;  /* 0x000000211200780c */ /* 0x000fe20003f46270 */
[----:B------:R-:W-:Y:S02]  /*10610*/  IMAD.MOV.U32 R13, RZ, RZ, R7 ;  /* 0x000000ffff0d7224 */ /* 0x000fe400078e0007 */
[----:B------:R-:W-:-:S10]  /*10620*/  IMAD.MOV.U32 R12, RZ, RZ, 0x2 ;  /* 0x00000002ff0c7424 */ /* 0x000fd400078e00ff */
[----:B------:R-:W-:Y:S01]  /*10630*/  @P2 VIADD R21, R4, UR41 ;  /* 0x0000002904152c36 */ /* 0x000fe20008000000 */
[----:B0-----:R-:W-:-:S13]  /*10640*/  @P2 IADD3 R10, P0, R35, R14, RZ ;  /* 0x0000000e230a2210 */ /* 0x001fda0007f1e0ff */
[----:B------:R-:W-:Y:S05]  /*10650*/  WARPSYNC.COLLECTIVE R15, `(.L_x_129) ;  /* 0x000000000f087348 */ /* 0x000fea0003c00000 */
[----:B------:R0:W1:Y:S02]  /*10660*/  SHFL.IDX P6, R14, R13, R12, R11 ;  /* 0x0000000c0d0e7389 */ /* 0x00006400000c000b */
[----:B01----:R-:W-:Y:S01]  /*10670*/  ENDCOLLECTIVE ;  /* 0x000000000000791b */ /* 0x003fe20003800000 */
.L_x_129:
[----:B------:R-:W-:Y:S01]  /*10680*/  @P2 MOV R2, R10 ;  /* 0x0000000a00022202 */ /* 0x000fe20000000f00 */
[----:B------:R-:W-:-:S04]  /*10690*/  @P2 IMAD.X R8, RZ, RZ, R8, P0 ;  /* 0x000000ffff082224 */ /* 0x000fc800000e0608 */
[----:B------:R-:W-:-:S05]  /*106a0*/  @P2 IMAD.MOV.U32 R3, RZ, RZ, R8 ;  /* 0x000000ffff032224 */ /* 0x000fca00078e0008 */
[----:B------:R-:W-:Y:S01]  /*106b0*/  @!PT LDS RZ, [RZ] ;  /* 0x00000000fffff984 */ /* 0x000fe20000000800 */
[----:B------:R-:W-:Y:S01]  /*106c0*/  @!PT LDS RZ, [RZ] ;  /* 0x00000000fffff984 */ /* 0x000fe20000000800 */
[----:B------:R-:W-:Y:S01]  /*106d0*/  @!PT LDS RZ, [RZ] ;  /* 0x00000000fffff984 */ /* 0x000fe20000000800 */
[----:B------:R-:W-:Y:S01]  /*106e0*/  @P2 LDGSTS.E.BYPASS.LTC128B.128 [R21+0x1ac00], desc[UR48][R2.64], !P4 ;  /* 0x1ac0000002152fae */ /* 0x000fe2000e101d70 */
[----:B------:R-:W-:-:S03]  /*106f0*/  IMAD.MOV.U32 R13, RZ, RZ, R6 ;  /* 0x000000ffff0d7224 */ /* 0x000fc600078e0006 */
[----:B------:R-:W-:Y:S04]  /*10700*/  @P2 LDGSTS.E.BYPASS.LTC128B.128 [R21+0x1d400], desc[UR48][R2.64+0x40], !P3 ;  /* 0x1d40004002152fae */ /* 0x000fe8000d901d70 */
[----:B------:R0:W-:Y:S01]  /*10710*/  @P2 LDGSTS.E.BYPASS.LTC128B.128 [R21+0x1fc00], desc[UR48][R2.64+0x80], !P1 ;  /* 0x1fc0008002152fae */ /* 0x0001e2000c901d70 */
[----:B------:R-:W-:Y:S01]  /*10720*/  ISETP.GE.AND P2, PT, R18, 0x41, PT ;  /* 0x000000411200780c */ /* 0x000fe20003f46270 */
[----:B0-----:R-:W-:-:S12]  /*10730*/  IMAD.MOV.U32 R2, RZ, RZ, R14 ;  /* 0x000000ffff027224 */ /* 0x001fd800078e000e */
[----:B------:R-:W-:Y:S05]  /*10740*/  WARPSYNC.COLLECTIVE R15, `(.L_x_130) ;  /* 0x000000000f087348 */ /* 0x000fea0003c00000 */
[----:B------:R0:W1:Y:S02]  /*10750*/  SHFL.IDX P6, R14, R13, R12, R11 ;  /* 0x0000000c0d0e7389 */ /* 0x00006400000c000b */
[----:B01----:R-:W-:Y:S01]  /*10760*/  ENDCOLLECTIVE ;  /* 0x000000000000791b */ /* 0x003fe20003800000 */
.L_x_130:
[----:B------:R-:W-:Y:S02]  /*10770*/  @P2 VIADD R23, R4, UR41 ;  /* 0x0000002904172c36 */ /* 0x000fe40008000000 */
[----:B------:R-:W-:Y:S01]  /*10780*/  IMAD.MOV.U32 R13, RZ, RZ, R7 ;  /* 0x000000ffff0d7224 */ /* 0x000fe200078e0007 */
[----:B------:R-:W-:-:S04]  /*10790*/  @P2 IADD3 R11, P0, R35, R14, RZ ;  /* 0x0000000e230b2210 */ /* 0x000fc80007f1e0ff */
[----:B------:R-:W-:Y:S01]  /*107a0*/  @P2 IADD3.X R12, RZ, R2, RZ, P0, !PT ;  /* 0x00000002ff0c2210 */ /* 0x000fe200007fe4ff */
[----:B------:R-:W-:Y:S01]  /*107b0*/  @P2 IMAD.MOV.U32 R2, RZ, RZ, R11 ;  /* 0x000000ffff022224 */ /* 0x000fe200078e000b */
[----:B------:R-:W-:-:S03]  /*107c0*/  MOV R11, 0x1c1f ;  /* 0x00001c1f000b7802 */ /* 0x000fc60000000f00 */
[----:B------:R-:W-:Y:S02]  /*107d0*/  @P2 IMAD.MOV.U32 R3, RZ, RZ, R12 ;  /* 0x000000ffff032224 */ /* 0x000fe400078e000c */
[----:B------:R-:W-:-:S03]  /*107e0*/  IMAD.MOV.U32 R12, RZ, RZ, 0x3 ;  /* 0x00000003ff0c7424 */ /* 0x000fc600078e00ff */
[----:B------:R-:W-:Y:S01]  /*107f0*/  @!PT LDS RZ, [RZ] ;  /* 0x00000000fffff984 */ /* 0x000fe20000000800 */
[----:B------:R-:W-:Y:S01]  /*10800*/  @!PT LDS RZ, [RZ] ;  /* 0x00000000fffff984 */ /* 0x000fe20000000800 */
[----:B------:R-:W-:Y:S01]  /*10810*/  @!PT LDS RZ, [RZ] ;  /* 0x00000000fffff984 */ /* 0x000fe20000000800 */
[----:B------:R0:W-:Y:S04]  /*10820*/  @P2 LDGSTS.E.BYPASS.LTC128B.128 [R23+0x1b400], desc[UR48][R2.64], !P4 ;  /* 0x1b40000002172fae */ /* 0x0001e8000e101d70 */
[----:B0-----:R-:W-:Y:S05]  /*10830*/  WARPSYNC.COLLECTIVE R15, `(.L_x_131) ;  /* 0x000000000f087348 */ /* 0x001fea0003c00000 */
[----:B------:R1:W2:Y:S02]  /*10840*/  SHFL.IDX P6, R14, R13, R12, R11 ;  /* 0x0000000c0d0e7389 */ /* 0x0002a400000c000b */
[----:B012---:R-:W-:Y:S01]  /*10850*/  ENDCOLLECTIVE ;  /* 0x000000000000791b */ /* 0x007fe20003800000 */
.L_x_131:
[----:B------:R-:W-:Y:S01]  /*10860*/  @!PT LDS RZ, [RZ] ;  /* 0x00000000fffff984 */ /* 0x000fe20000000800 */
[----:B------:R-:W-:Y:S01]  /*10870*/  @!PT LDS RZ, [RZ] ;  /* 0x00000000fffff984 */ /* 0x000fe20000000800 */
[----:B------:R-:W-:Y:S01]  /*10880*/  @!PT LDS RZ, [RZ] ;  /* 0x00000000fffff984 */ /* 0x000fe20000000800 */
[----:B------:R0:W-:Y:S04]  /*10890*/  @P2 LDGSTS.E.BYPASS.LTC128B.128 [R23+0x1dc00], desc[UR48][R2.64+0x40], !P3 ;  /* 0x1dc0004002172fae */ /* 0x0001e8000d901d70 */
[----:B------:R0:W-:Y:S01]  /*108a0*/  @P2 LDGSTS.E.BYPASS.LTC128B.128 [R23+0x20400], desc[UR48][R2.64+0x80], !P1 ;  /* 0x2040008002172fae */ /* 0x0001e2000c901d70 */
[----:B------:R-:W-:Y:S01]  /*108b0*/  ISETP.GE.AND P2, PT, R18, 0x61, PT ;  /* 0x000000611200780c */ /* 0x000fe20003f46270 */
[----:B------:R-:W-:-:S12]  /*108c0*/  IMAD.MOV.U32 R13, RZ, RZ, R6 ;  /* 0x000000ffff0d7224 */ /* 0x000fd800078e0006 */
[----:B------:R-:W-:Y:S02]  /*108d0*/  @P2 VIADD R25, R4, UR41 ;  /* 0x0000002904192c36 */ /* 0x000fe40008000000 */
[----:B0-----:R-:W-:-:S07]  /*108e0*/  IMAD.MOV.U32 R7, RZ, RZ, R14 ;  /* 0x000000ffff077224 */ /* 0x001fce00078e000e */
[----:B------:R-:W-:Y:S05]  /*108f0*/  WARPSYNC.COLLECTIVE R15, `(.L_x_132) ;  /* 0x000000000f087348 */ /* 0x000fea0003c00000 */
[----:B------:R0:W1:Y:S02]  /*10900*/  SHFL.IDX P6, R14, R13, R12, R11 ;  /* 0x0000000c0d0e7389 */ /* 0x00006400000c000b */
[----:B01----:R-:W-:Y:S01]  /*10910*/  ENDCOLLECTIVE ;  /* 0x000000000000791b */ /* 0x003fe20003800000 */
.L_x_132:
[----:B------:R-:W-:Y:S02]  /*10920*/  IMAD.MOV.U32 R13, RZ, RZ, R5 ;  /* 0x000000ffff0d7224 */ /* 0x000fe400078e0005 */
[----:B------:R-:W-:Y:S01]  /*10930*/  IMAD.MOV.U32 R12, RZ, RZ, RZ ;  /* 0x000000ffff0c7224 */ /* 0x000fe200078e00ff */
[----:B------:R-:W-:-:S13]  /*10940*/  @P2 IADD3 R6, P0, R35, R14, RZ ;  /* 0x0000000e23062210 */ /* 0x000fda0007f1e0ff */
[----:B------:R-:W-:Y:S05]  /*10950*/  WARPSYNC.COLLECTIVE R15, `(.L_x_133) ;  /* 0x000000000f087348 */ /* 0x000fea0003c00000 */
[----:B------:R0:W1:Y:S02]  /*10960*/  SHFL.IDX P6, R14, R13, R12, R11 ;  /* 0x0000000c0d0e7389 */ /* 0x00006400000c000b */
[----:B01----:R-:W-:Y:S01]  /*10970*/  ENDCOLLECTIVE ;  /* 0x000000000000791b */ /* 0x003fe20003800000 */
.L_x_133:
[----:B------:R-:W-:Y:S02]  /*10980*/  @P2 IMAD.X R7, RZ, RZ, R7, P0 ;  /* 0x000000ffff072224 */ /* 0x000fe400000e0607 */
[----:B------:R-:W-:-:S03]  /*10990*/  @P2 IMAD.MOV.U32 R2, RZ, RZ, R6 ;  /* 0x000000ffff022224 */ /* 0x000fc600078e0006 */
[----:B------:R-:W-:-:S05]  /*109a0*/  @P2 MOV R3, R7 ;  /* 0x0000000700032202 */ /* 0x000fca0000000f00 */
[----:B------:R-:W-:Y:S01]  /*109b0*/  @!PT LDS RZ, [RZ] ;  /* 0x00000000fffff984 */ /* 0x000fe20000000800 */
[----:B------:R-:W-:Y:S01]  /*109c0*/  @!PT LDS RZ, [RZ] ;  /* 0x00000000fffff984 */ /* 0x000fe20000000800 */
[----:B------:R-:W-:Y:S01]  /*109d0*/  @!PT LDS RZ, [RZ] ;  /* 0x00000000fffff984 */ /* 0x000fe20000000800 */
[----:B------:R0:W-:Y:S01]  /*109e0*/  @P2 LDGSTS.E.BYPASS.LTC128B.128 [R25+0x1bc00], desc[UR48][R2.64], !P4 ;  /* 0x1bc0000002192fae */ /* 0x0001e2000e101d70 */
[----:B------:R-:W-:-:S03]  /*109f0*/  IMAD.MOV.U32 R13, RZ, RZ, R9 ;  /* 0x000000ffff0d7224 */ /* 0x000fc600078e0009 */
[----:B------:R0:W-:Y:S04]  /*10a00*/  @P2 LDGSTS.E.BYPASS.LTC128B.128 [R25+0x1e400], desc[UR48][R2.64+0x40], !P3 ;  /* 0x1e40004002192fae */ /* 0x0001e8000d901d70 */
[----:B------:R0:W-:Y:S01]  /*10a10*/  @P2 LDGSTS.E.BYPASS.LTC128B.128 [R25+0x20c00], desc[UR48][R2.64+0x80], !P1 ;  /* 0x20c0008002192fae */ /* 0x0001e2000c901d70 */
[----:B------:R-:W-:-:S07]  /*10a20*/  IMAD.MOV.U32 R5, RZ, RZ, R14 ;  /* 0x000000ffff057224 */ /* 0x000fce00078e000e */
[----:B0-----:R-:W-:Y:S05]  /*10a30*/  WARPSYNC.COLLECTIVE R15, `(.L_x_134) ;  /* 0x000000000f087348 */ /* 0x001fea0003c00000 */
[----:B------:R1:W2:Y:S02]  /*10a40*/  SHFL.IDX P6, R14, R13, R12, R11 ;  /* 0x0000000c0d0e7389 */ /* 0x0002a400000c000b */
[----:B012---:R-:W-:Y:S01]  /*10a50*/  ENDCOLLECTIVE ;  /* 0x000000000000791b */ /* 0x007fe20003800000 */
.L_x_134:
[----:B------:R-:W-:Y:S05]  /*10a60*/  BRA `(.L_x_135) ;  /* 0xffffffc000e47947 */ /* 0x000fea000383ffff */
.L_x_62:
[----:B------:R-:W-:Y:S01]  /*10a70*/  IMAD.MOV.U32 R13, RZ, RZ, R4 ;  /* 0x000000ffff0d7224 */ /* 0x000fe200078e0004 */
[----:B------:R-:W-:Y:S01]  /*10a80*/  MOV R12, RZ ;  /* 0x000000ff000c7202 */ /* 0x000fe20000000f00 */
[----:B------:R-:W-:Y:S02]  /*10a90*/  IMAD.MOV.U32 R11, RZ, RZ, 0x1c1f ;  /* 0x00001c1fff0b7424 */ /* 0x000fe400078e00ff */
[----:B------:R-:W-:Y:S02]  /*10aa0*/  IMAD.MOV.U32 R15, RZ, RZ, -0x1 ;  /* 0xffffffffff0f7424 */ /* 0x000fe400078e00ff */
[----:B------:R-:W-:-:S07]  /*10ab0*/  IMAD.IADD R5, R10, 0x1, R5 ;  /* 0x000000010a057824 */ /* 0x000fce00078e0205 */
[----:B-----5:R-:W-:Y:S05]  /*10ac0*/  WARPSYNC.COLLECTIVE R15, `(.L_x_136) ;  /* 0x000000000f087348 */ /* 0x020fea0003c00000 */
[----:B------:R0:W1:Y:S02]  /*10ad0*/  SHFL.IDX P6, R14, R13, R12, R11 ;  /* 0x0000000c0d0e7389 */ /* 0x00006400000c000b */
[----:B01---5:R-:W-:Y:S01]  /*10ae0*/  ENDCOLLECTIVE ;  /* 0x000000000000791b */ /* 0x023fe20003800000 */
.L_x_136:
[C---:B------:R-:W-:Y:S01]  /*10af0*/  VIADD R6, R5.reuse, 0x20 ;  /* 0x0000002005067836 */ /* 0x040fe20000000000 */
[----:B------:R-:W-:Y:S01]  /*10b00*/  ISETP.GE.AND P0, PT, R5, UR40, PT ;  /* 0x0000002805007c0c */ /* 0x000fe2000bf06270 */
[----:B------:R-:W-:Y:S02]  /*10b10*/  IMAD.MOV.U32 R13, RZ, RZ, R0 ;  /* 0x000000ffff0d7224 */ /* 0x000fe400078e0000 */
[----:B------:R-:W-:-:S10]  /*10b20*/  IMAD.MOV.U32 R2, RZ, RZ, R14 ;  /* 0x000000ffff027224 */ /* 0x000fd400078e000e */
[----:B------:R-:W-:Y:S05]  /*10b30*/  WARPSYNC.COLLECTIVE R15, `(.L_x_137) ;  /* 0x000000000f087348 */ /* 0x000fea0003c00000 */
[----:B------:R0:W1:Y:S02]  /*10b40*/  SHFL.IDX P6, R14, R13, R12, R11 ;  /* 0x0000000c0d0e7389 */ /* 0x00006400000c000b */
[----:B01----:R-:W-:Y:S01]  /*10b50*/  ENDCOLLECTIVE ;  /* 0x000000000000791b */ /* 0x003fe20003800000 */
.L_x_137:
[----:B------:R-:W-:Y:S02]  /*10b60*/  IMAD.MOV.U32 R13, RZ, RZ, R4 ;  /* 0x000000ffff0d7224 */ /* 0x000fe400078e0004 */
[----:B------:R-:W-:Y:S01]  /*10b70*/  IMAD.MOV.U32 R12, RZ, RZ, 0x1 ;  /* 0x00000001ff0c7424 */ /* 0x000fe200078e00ff */
[----:B------:R-:W-:-:S04]  /*10b80*/  @!P0 IADD3 R14, P1, R35, R14, RZ ;  /* 0x0000000e230e8210 */ /* 0x000fc80007f3e0ff */
[----:B------:R-:W-:Y:S01]  /*10b90*/  @!P0 IADD3.X R3, RZ, R2, RZ, P1, !PT ;  /* 0x00000002ff038210 */ /* 0x000fe20000ffe4ff */
[----:B------:R-:W-:-:S08]  /*10ba0*/  @!P0 IMAD.MOV.U32 R2, RZ, RZ, R14 ;  /* 0x000000ffff028224 */ /* 0x000fd000078e000e */
[----:B------:R-:W-:Y:S05]  /*10bb0*/  WARPSYNC.COLLECTIVE R15, `(.L_x_138) ;  /* 0x000000000f087348 */ /* 0x000fea0003c00000 */
[----:B------:R0:W1:Y:S02]  /*10bc0*/  SHFL.IDX P6, R14, R13, R12, R11 ;  /* 0x0000000c0d0e7389 */ /* 0x00006400000c000b */
[----:B01----:R-:W-:Y:S01]  /*10bd0*/  ENDCOLLECTIVE ;  /* 0x000000000000791b */ /* 0x003fe20003800000 */
.L_x_138:
[----:B------:R-:W-:Y:S01]  /*10be0*/  @!PT LDS RZ, [RZ] ;  /* 0x00000000fffff984 */ /* 0x000fe20000000800 */
[----:B------:R-:W-:Y:S01]  /*10bf0*/  @!PT LDS RZ, [RZ] ;  /* 0x00000000fffff984 */ /* 0x000fe20000000800 */
[----:B------:R-:W-:Y:S01]  /*10c00*/  @!PT LDS RZ, [RZ] ;  /* 0x00000000fffff984 */ /* 0x000fe20000000800 */
[----:B------:R0:W-:Y:S04]  /*10c10*/  @!P0 LDGSTS.E.BYPASS.LTC128B.128 [R8+0x14400], desc[UR48][R2.64], !P3 ;  /* 0x1440000002088fae */ /* 0x0001e8000d901d70 */
[----:B------:R0:W-:Y:S04]  /*10c20*/  @!P0 LDGSTS.E.BYPASS.LTC128B.128 [R8+0x16400], desc[UR48][R2.64+0x40], !P4 ;  /* 0x1640004002088fae */ /* 0x0001e8000e101d70 */
[----:B------:R0:W-:Y:S01]  /*10c30*/  @!P0 LDGSTS.E.BYPASS.LTC128B.128 [R8+0x18400], desc[UR48][R2.64+0x80], !P5 ;  /* 0x1840008002088fae */ /* 0x0001e2000e901d70 */
[----:B------:R-:W-:Y:S02]  /*10c40*/  ISETP.GE.AND P0, PT, R6, UR40, PT ;  /* 0x0000002806007c0c */ /* 0x000fe4000bf06270 */
[----:B------:R-:W-:Y:S01]  /*10c50*/  MOV R13, R0 ;  /* 0x00000000000d7202 */ /* 0x000fe20000000f00 */
[----:B------:R-:W-:-:S10]  /*10c60*/  IMAD.MOV.U32 R6, RZ, RZ, R14 ;  /* 0x000000ffff067224 */ /* 0x000fd400078e000e */
[----:B0-----:R-:W-:Y:S05]  /*10c70*/  WARPSYNC.COLLECTIVE R15, `(.L_x_139) ;  /* 0x000000000f087348 */ /* 0x001fea0003c00000 */
[----:B------:R1:W2:Y:S02]  /*10c80*/  SHFL.IDX P6, R14, R13, R12, R11 ;  /* 0x0000000c0d0e7389 */ /* 0x0002a400000c000b */
[----:B012---:R-:W-:Y:S01]  /*10c90*/  ENDCOLLECTIVE ;  /* 0x000000000000791b */ /* 0x007fe20003800000 */
.L_x_139:
[----:B------:R-:W-:Y:S01]  /*10ca0*/  IMAD.MOV.U32 R13, RZ, RZ, R4 ;  /* 0x000000ffff0d7224 */ /* 0x000fe200078e0004 */
[----:B------:R-:W-:Y:S02]  /*10cb0*/  MOV R12, 0x2 ;  /* 0x00000002000c7802 */ /* 0x000fe40000000f00 */
[----:B------:R-:W-:-:S05]  /*10cc0*/  @!P0 IADD3 R14, P1, R35, R14, RZ ;  /* 0x0000000e230e8210 */ /* 0x000fca0007f3e0ff */
[----:B------:R-:W-:-:S08]  /*10cd0*/  @!P0 IMAD.MOV.U32 R2, RZ, RZ, R14 ;  /* 0x000000ffff028224 */ /* 0x000fd000078e000e */
[----:B------:R-:W-:Y:S05]  /*10ce0*/  WARPSYNC.COLLECTIVE R15, `(.L_x_140) ;  /* 0x000000000f087348 */ /* 0x000fea0003c00000 */
[----:B------:R0:W1:Y:S02]  /*10cf0*/  SHFL.IDX P6, R14, R13, R12, R11 ;  /* 0x0000000c0d0e7389 */ /* 0x00006400000c000b */
[----:B01----:R-:W-:Y:S01]  /*10d00*/  ENDCOLLECTIVE ;  /* 0x000000000000791b */ /* 0x003fe20003800000 */
.L_x_140:
[----:B------:R-:W-:Y:S02]  /*10d10*/  @!P0 IMAD.X R7, RZ, RZ, R6, P1 ;  /* 0x000000ffff078224 */ /* 0x000fe400008e0606 */
[----:B------:R-:W-:Y:S02]  /*10d20*/  VIADD R6, R5, 0x40 ;  /* 0x0000004005067836 */ /* 0x000fe40000000000 */
[----:B------:R-:W-:-:S05]  /*10d30*/  @!P0 IMAD.MOV.U32 R3, RZ, RZ, R7 ;  /* 0x000000ffff038224 */ /* 0x000fca00078e0007 */
[----:B------:R-:W-:Y:S01]  /*10d40*/  @!PT LDS RZ, [RZ] ;  /* 0x00000000fffff984 */ /* 0x000fe20000000800 */
[----:B------:R-:W-:Y:S01]  /*10d50*/  @!PT LDS RZ, [RZ] ;  /* 0x00000000fffff984 */ /* 0x000fe20000000800 */
[----:B------:R-:W-:Y:S01]  /*10d60*/  @!PT LDS RZ, [RZ] ;  /* 0x00000000fffff984 */ /* 0x000fe20000000800 */
[----:B------:R0:W-:Y:S01]  /*10d70*/  @!P0 LDGSTS.E.BYPASS.LTC128B.128 [R8+0x14c00], desc[UR48][R2.64], !P3 ;  /* 0x14c0000002088fae */ /* 0x0001e2000d901d70 */
[----:B------:R-:W-:-:S03]  /*10d80*/  IMAD.MOV.U32 R13, RZ, RZ, R0 ;  /* 0x000000ffff0d7224 */ /* 0x000fc600078e0000 */
[----:B------:R0:W-:Y:S04]  /*10d90*/  @!P0 LDGSTS.E.BYPASS.LTC128B.128 [R8+0x16c00], desc[UR48][R2.64+0x40], !P4 ;  /* 0x16c0004002088fae */ /* 0x0001e8000e101d70 */
[----:B------:R0:W-:Y:S01]  /*10da0*/  @!P0 LDGSTS.E.BYPASS.LTC128B.128 [R8+0x18c00], desc[UR48][R2.64+0x80], !P5 ;  /* 0x18c0008002088fae */ /* 0x0001e2000e901d70 */
[----:B------:R-:W-:Y:S01]  /*10db0*/  ISETP.GE.AND P0, PT, R6, UR40, PT ;  /* 0x0000002806007c0c */ /* 0x000fe2000bf06270 */
[----:B------:R-:W-:-:S12]  /*10dc0*/  IMAD.MOV.U32 R6, RZ, RZ, R14 ;  /* 0x000000ffff067224 */ /* 0x000fd800078e000e */
[----:B0-----:R-:W-:Y:S05]  /*10dd0*/  WARPSYNC.COLLECTIVE R15, `(.L_x_141) ;  /* 0x000000000f087348 */ /* 0x001fea0003c00000 */
[----:B------:R1:W2:Y:S02]  /*10de0*/  SHFL.IDX P6, R14, R13, R12, R11 ;  /* 0x0000000c0d0e7389 */ /* 0x0002a400000c000b */
[----:B012---:R-:W-:Y:S01]  /*10df0*/  ENDCOLLECTIVE ;  /* 0x000000000000791b */ /* 0x007fe20003800000 */
.L_x_141:
[----:B------:R-:W-:Y:S01]  /*10e00*/  MOV R13, R4 ;  /* 0x00000004000d7202 */ /* 0x000fe20000000f00 */
[----:B------:R-:W-:Y:S01]  /*10e10*/  IMAD.MOV.U32 R12, RZ, RZ, 0x3 ;  /* 0x00000003ff0c7424 */ /* 0x000fe200078e00ff */
[----:B------:R-:W-:-:S05]  /*10e20*/  @!P0 IADD3 R14, P1, R35, R14, RZ ;  /* 0x0000000e230e8210 */ /* 0x000fca0007f3e0ff */
[----:B------:R-:W-:-:S08]  /*10e30*/  @!P0 IMAD.MOV.U32 R2, RZ, RZ, R14 ;  /* 0x000000ffff028224 */ /* 0x000fd000078e000e */
[----:B------:R-:W-:Y:S05]  /*10e40*/  WARPSYNC.COLLECTIVE R15, `(.L_x_142) ;  /* 0x000000000f087348 */ /* 0x000fea0003c00000 */
[----:B------:R0:W1:Y:S02]  /*10e50*/  SHFL.IDX P6, R14, R13, R12, R11 ;  /* 0x0000000c0d0e7389 */ /* 0x00006400000c000b */
[----:B01----:R-:W-:Y:S01]  /*10e60*/  ENDCOLLECTIVE ;  /* 0x000000000000791b */ /* 0x003fe20003800000 */
.L_x_142:
[----:B------:R-:W-:-:S04]  /*10e70*/  @!P0 IMAD.X R7, RZ, RZ, R6, P1 ;  /* 0x000000ffff078224 */ /* 0x000fc800008e0606 */
        /* <DEDUP_REMOVED lines=8> */
[----:B------:R-:W-:-:S07]  /*10f00*/  IMAD.MOV.U32 R6, RZ, RZ, R14 ;  /* 0x000000ffff067224 */ /* 0x000fce00078e000e */
[----:B0-----:R-:W-:Y:S05]  /*10f10*/  WARPSYNC.COLLECTIVE R15, `(.L_x_143) ;  /* 0x000000000f087348 */ /* 0x001fea0003c00000 */
[----:B------:R1:W2:Y:S02]  /*10f20*/  SHFL.IDX P6, R14, R13, R12, R11 ;  /* 0x0000000c0d0e7389 */ /* 0x0002a400000c000b */
[----:B012---:R-:W-:Y:S01]  /*10f30*/  ENDCOLLECTIVE ;  /* 0x000000000000791b */ /* 0x007fe20003800000 */
.L_x_143:
[----:B------:R-:W-:Y:S05]  /*10f40*/  BRA `(.L_x_144) ;  /* 0xffffffc400e87947 */ /* 0x000fea000383ffff */
.L_x_63:
[----:B0-----:R-:W-:-:S04]  /*10f50*/  IMAD.U32 R3, RZ, RZ, UR41 ;  /* 0x00000029ff037e24 */ /* 0x001fc8000f8e00ff */
[----:B------:R0:W1:Y:S03]  /*10f60*/  SYNCS.PHASECHK.TRANS64.TRYWAIT P0, [R3+URZ+0x29820], R0 ;  /* 0x02982000030075a7 */ /* 0x000066000800017f */
[----:B-1----:R-:W-:Y:S05]  /*10f70*/  @!P0 NANOSLEEP.SYNCS 0x989680 ;  /* 0x009896800000895d */ /* 0x002fea0003900000 */
[----:B------:R-:W1:Y:S02]  /*10f80*/  @!P0 SYNCS.PHASECHK.TRANS64 P0, [R3+URZ+0x29820], R0 ;  /* 0x02982000030085a7 */ /* 0x000e64000800007f */
[----:B-1----:R-:W-:Y:S05]  /*10f90*/  @!P0 BRA `(.L_x_63) ;  /* 0xfffffffc00ec8947 */ /* 0x002fea000383ffff */
[----:B------:R-:W-:Y:S05]  /*10fa0*/  BRA `(.L_x_145) ;  /* 0xffffffc800207947 */ /* 0x000fea000383ffff */
.L_x_67:
[----:B0-----:R0:W1:Y:S02]  /*10fb0*/  SYNCS.PHASECHK.TRANS64.TRYWAIT P0, [R0+URZ+0x29880], R28 ;  /* 0x0298801c000075a7 */ /* 0x001064000800017f */
[----:B-1----:R-:W-:Y:S05]  /*10fc0*/  @!P0 NANOSLEEP.SYNCS 0x989680 ;  /* 0x009896800000895d */ /* 0x002fea0003900000 */
[----:B------:R-:W1:Y:S02]  /*10fd0*/  @!P0 SYNCS.PHASECHK.TRANS64 P0, [R0+URZ+0x29880], R28 ;  /* 0x0298801c000085a7 */ /* 0x000e64000800007f */
[----:B-1----:R-:W-:Y:S05]  /*10fe0*/  @!P0 BRA `(.L_x_67) ;  /* 0xfffffffc00f08947 */ /* 0x002fea000383ffff */
[----:B------:R-:W-:Y:S05]  /*10ff0*/  BRA `(.L_x_146) ;  /* 0xffffffcc00287947 */ /* 0x000fea000383ffff */
.L_x_68:
        /* <DEDUP_REMOVED lines=8> */
.L_x_148:
[----:B------:R-:W-:Y:S05]  /*11080*/  BSYNC B0 ;  /* 0x0000000000007941 */ /* 0x000fea0003800000 */
.L_x_147:
[----:B------:R-:W-:Y:S01]  /*11090*/  IMAD.MOV.U32 R13, RZ, RZ, R8 ;  /* 0x000000ffff0d7224 */ /* 0x000fe200078e0008 */
[----:B------:R-:W-:Y:S01]  /*110a0*/  MOV R11, 0x1c1f ;  /* 0x00001c1f000b7802 */ /* 0x000fe20000000f00 */
[----:B------:R-:W-:Y:S01]  /*110b0*/  IMAD.MOV.U32 R12, RZ, RZ, RZ ;  /* 0x000000ffff0c7224 */ /* 0x000fe200078e00ff */
[----:B------:R-:W-:Y:S01]  /*110c0*/  IADD3 R20, R20, UR41, R33 ;  /* 0x0000002914147c10 */ /* 0x000fe2000fffe021 */
[----:B------:R-:W-:Y:S02]  /*110d0*/  IMAD.MOV.U32 R15, RZ, RZ, -0x1 ;  /* 0xffffffffff0f7424 */ /* 0x000fe400078e00ff */
[----:B------:R-:W-:Y:S02]  /*110e0*/  IMAD.MOV.U32 R3, RZ, RZ, R14 ;  /* 0x000000ffff037224 */ /* 0x000fe400078e000e */
[----:B------:R-:W-:-:S07]  /*110f0*/  IMAD.IADD R21, R34, 0x1, R20 ;  /* 0x0000000122157824 */ /* 0x000fce00078e0214 */
[----:B------:R-:W-:Y:S05]  /*11100*/  WARPSYNC.COLLECTIVE R15, `(.L_x_149) ;  /* 0x000000000f087348 */ /* 0x000fea0003c00000 */
[----:B------:R0:W1:Y:S02]  /*11110*/  SHFL.IDX P6, R14, R13, R12, R11 ;  /* 0x0000000c0d0e7389 */ /* 0x00006400000c000b */
[----:B01----:R-:W-:Y:S01]  /*11120*/  ENDCOLLECTIVE ;  /* 0x000000000000791b */ /* 0x003fe20003800000 */
.L_x_149:
[----:B------:R-:W-:Y:S01]  /*11130*/  IMAD.MOV.U32 R13, RZ, RZ, R9 ;  /* 0x000000ffff0d7224 */ /* 0x000fe200078e0009 */
[----:B------:R-:W-:Y:S01]  /*11140*/  MOV R12, 0x1 ;  /* 0x00000001000c7802 */ /* 0x000fe20000000f00 */
[----:B------:R-:W-:-:S07]  /*11150*/  IMAD.MOV.U32 R2, RZ, RZ, R14 ;  /* 0x000000ffff027224 */ /* 0x000fce00078e000e */
[----:B------:R-:W-:Y:S05]  /*11160*/  WARPSYNC.COLLECTIVE R15, `(.L_x_150) ;  /* 0x000000000f087348 */ /* 0x000fea0003c00000 */
[----:B------:R0:W1:Y:S02]  /*11170*/  SHFL.IDX P6, R14, R13, R12, R11 ;  /* 0x0000000c0d0e7389 */ /* 0x00006400000c000b */
[----:B01----:R-:W-:Y:S01]  /*11180*/  ENDCOLLECTIVE ;  /* 0x000000000000791b */ /* 0x003fe20003800000 */
.L_x_150:
[----:B------:R-:W-:-:S05]  /*11190*/  IADD3 R2, P0, R35, R2, RZ ;  /* 0x0000000223027210 */ /* 0x000fca0007f1e0ff */
[----:B------:R-:W-:-:S05]  /*111a0*/  IMAD.X R3, RZ, RZ, R3, P0 ;  /* 0x000000ffff037224 */ /* 0x000fca00000e0603 */
[----:B------:R-:W-:Y:S01]  /*111b0*/  @!PT LDS RZ, [RZ] ;  /* 0x00000000fffff984 */ /* 0x000fe20000000800 */
[----:B------:R-:W-:Y:S01]  /*111c0*/  @!PT LDS RZ, [RZ] ;  /* 0x00000000fffff984 */ /* 0x000fe20000000800 */
[----:B------:R-:W-:Y:S01]  /*111d0*/  @!PT LDS RZ, [RZ] ;  /* 0x00000000fffff984 */ /* 0x000fe20000000800 */
[----:B------:R-:W-:Y:S01]  /*111e0*/  LDGSTS.E.BYPASS.LTC128B.128 [R20+0xa400], desc[UR48][R2.64], !P3 ;  /* 0x0a40000002147fae */ /* 0x000fe2000d901d70 */
[----:B------:R-:W-:-:S03]  /*111f0*/  IMAD.MOV.U32 R13, RZ, RZ, R8 ;  /* 0x000000ffff0d7224 */ /* 0x000fc600078e0008 */
[----:B------:R0:W-:Y:S02]  /*11200*/  LDGSTS.E.BYPASS.LTC128B.128 [R21+0xa400], desc[UR48][R2.64+0x40], !P1 ;  /* 0x0a40004002157fae */ /* 0x0001e4000c901d70 */
[----:B0-----:R-:W-:-:S07]  /*11210*/  IMAD.MOV.U32 R3, RZ, RZ, R14 ;  /* 0x000000ffff037224 */ /* 0x001fce00078e000e */
[----:B------:R-:W-:Y:S05]  /*11220*/  WARPSYNC.COLLECTIVE R15, `(.L_x_151) ;  /* 0x000000000f087348 */ /* 0x000fea0003c00000 */
[----:B------:R0:W1:Y:S02]  /*11230*/  SHFL.IDX P6, R14, R13, R12, R11 ;  /* 0x0000000c0d0e7389 */ /* 0x00006400000c000b */
[----:B01----:R-:W-:Y:S01]  /*11240*/  ENDCOLLECTIVE ;  /* 0x000000000000791b */ /* 0x003fe20003800000 */
.L_x_151:
[----:B------:R-:W-:Y:S01]  /*11250*/  IMAD.MOV.U32 R13, RZ, RZ, R9 ;  /* 0x000000ffff0d7224 */ /* 0x000fe200078e0009 */
[----:B------:R-:W-:Y:S01]  /*11260*/  MOV R12, 0x2 ;  /* 0x00000002000c7802 */ /* 0x000fe20000000f00 */
[----:B------:R-:W-:-:S07]  /*11270*/  IMAD.MOV.U32 R2, RZ, RZ, R14 ;  /* 0x000000ffff027224 */ /* 0x000fce00078e000e */
[----:B------:R-:W-:Y:S05]  /*11280*/  WARPSYNC.COLLECTIVE R15, `(.L_x_152) ;  /* 0x000000000f087348 */ /* 0x000fea0003c00000 */
[----:B------:R0:W1:Y:S02]  /*11290*/  SHFL.IDX P6, R14, R13, R12, R11 ;  /* 0x0000000c0d0e7389 */ /* 0x00006400000c000b */
[----:B01----:R-:W-:Y:S01]  /*112a0*/  ENDCOLLECTIVE ;  /* 0x000000000000791b */ /* 0x003fe20003800000 */
.L_x_152:
        /* <DEDUP_REMOVED lines=12> */
.L_x_153:
[----:B------:R-:W-:Y:S01]  /*11370*/  IMAD.MOV.U32 R13, RZ, RZ, R9 ;  /* 0x000000ffff0d7224 */ /* 0x000fe200078e0009 */
[----:B------:R-:W-:Y:S01]  /*11380*/  MOV R12, 0x3 ;  /* 0x00000003000c7802 */ /* 0x000fe20000000f00 */
[----:B------:R-:W-:-:S07]  /*11390*/  IMAD.MOV.U32 R2, RZ, RZ, R14 ;  /* 0x000000ffff027224 */ /* 0x000fce00078e000e */
[----:B------:R-:W-:Y:S05]  /*113a0*/  WARPSYNC.COLLECTIVE R15, `(.L_x_154) ;  /* 0x000000000f087348 */ /* 0x000fea0003c00000 */
[----:B------:R0:W1:Y:S02]  /*113b0*/  SHFL.IDX P6, R14, R13, R12, R11 ;  /* 0x0000000c0d0e7389 */ /* 0x00006400000c000b */
[----:B01----:R-:W-:Y:S01]  /*113c0*/  ENDCOLLECTIVE ;  /* 0x000000000000791b */ /* 0x003fe20003800000 */
.L_x_154:
        /* <DEDUP_REMOVED lines=12> */
.L_x_155:
[----:B------:R-:W-:Y:S01]  /*11490*/  IMAD.MOV.U32 R13, RZ, RZ, R23 ;  /* 0x000000ffff0d7224 */ /* 0x000fe200078e0017 */
[----:B------:R-:W-:Y:S01]  /*114a0*/  MOV R12, RZ ;  /* 0x000000ff000c7202 */ /* 0x000fe20000000f00 */
[----:B------:R-:W-:-:S07]  /*114b0*/  IMAD.MOV.U32 R2, RZ, RZ, R14 ;  /* 0x000000ffff027224 */ /* 0x000fce00078e000e */
[----:B------:R-:W-:Y:S05]  /*114c0*/  WARPSYNC.COLLECTIVE R15, `(.L_x_156) ;  /* 0x000000000f087348 */ /* 0x000fea0003c00000 */
[----:B------:R0:W1:Y:S02]  /*114d0*/  SHFL.IDX P6, R14, R13, R12, R11 ;  /* 0x0000000c0d0e7389 */ /* 0x00006400000c000b */
[----:B01----:R-:W-:Y:S01]  /*114e0*/  ENDCOLLECTIVE ;  /* 0x000000000000791b */ /* 0x003fe20003800000 */
.L_x_156:
        /* <DEDUP_REMOVED lines=12> */
.L_x_157:
[----:B------:R-:W-:Y:S01]  /*115b0*/  IMAD.MOV.U32 R2, RZ, RZ, R14 ;  /* 0x000000ffff027224 */ /* 0x000fe200078e000e */
[----:B------:R-:W-:Y:S06]  /*115c0*/  BRA `(.L_x_158) ;  /* 0xffffffc800c47947 */ /* 0x000fec000383ffff */
.L_x_73:
[----:B---3--:R3:W4:Y:S02]  /*115d0*/  SYNCS.PHASECHK.TRANS64.TRYWAIT P0, [R0+URZ+0x29840], R28 ;  /* 0x0298401c000075a7 */ /* 0x008724000800017f */
[----:B----4-:R-:W-:Y:S05]  /*115e0*/  @!P0 NANOSLEEP.SYNCS 0x989680 ;  /* 0x009896800000895d */ /* 0x010fea0003900000 */
[----:B------:R-:W4:Y:S02]  /*115f0*/  @!P0 SYNCS.PHASECHK.TRANS64 P0, [R0+URZ+0x29840], R28 ;  /* 0x0298401c000085a7 */ /* 0x000f24000800007f */
[----:B----4-:R-:W-:Y:S05]  /*11600*/  @!P0 BRA `(.L_x_73) ;  /* 0xfffffffc00f08947 */ /* 0x010fea000383ffff */
[----:B------:R-:W-:Y:S05]  /*11610*/  BRA `(.L_x_159) ;  /* 0xffffffcc00187947 */ /* 0x000fea000383ffff */
.L_x_74:
[----:B------:R-:W-:Y:S01]  /*11620*/  BSSY B0, `(.L_x_160) ;  /* 0x0000008000007945 */ /* 0x000fe20003800000 */
[----:B------:R-:W-:Y:S01]  /*11630*/  IMAD.MOV.U32 R13, RZ, RZ, R7 ;  /* 0x000000ffff0d7224 */ /* 0x000fe200078e0007 */
[----:B------:R-:W-:Y:S01]  /*11640*/  MOV R11, 0x1c1f ;  /* 0x00001c1f000b7802 */ /* 0x000fe20000000f00 */
[----:B------:R-:W-:Y:S02]  /*11650*/  IMAD.MOV.U32 R12, RZ, RZ, RZ ;  /* 0x000000ffff0c7224 */ /* 0x000fe400078e00ff */
[----:B------:R-:W-:-:S07]  /*11660*/  IMAD.MOV.U32 R15, RZ, RZ, -0x1 ;  /* 0xffffffffff0f7424 */ /* 0x000fce00078e00ff */
[----:B0123--:R-:W-:Y:S05]  /*11670*/  WARPSYNC.COLLECTIVE R15, `(.L_x_161) ;  /* 0x000000000f087348 */ /* 0x00ffea0003c00000 */
[----:B------:R4:W0:Y:S02]  /*11680*/  SHFL.IDX P6, R14, R13, R12, R11 ;  /* 0x0000000c0d0e7389 */ /* 0x00082400000c000b */
[----:B01234-:R-:W-:Y:S01]  /*11690*/  ENDCOLLECTIVE ;  /* 0x000000000000791b */ /* 0x01ffe20003800000 */
.L_x_161:
[----:B------:R-:W-:Y:S05]  /*116a0*/  BSYNC B0 ;  /* 0x0000000000007941 */ /* 0x000fea0003800000 */
.L_x_160:
[----:B------:R-:W-:Y:S01]  /*116b0*/  IMAD.MOV.U32 R13, RZ, RZ, R6 ;  /* 0x000000ffff0d7224 */ /* 0x000fe200078e0006 */
[----:B------:R-:W-:Y:S01]  /*116c0*/  MOV R15, 0xffffffff ;  /* 0xffffffff000f7802 */ /* 0x000fe20000000f00 */
[----:B------:R-:W-:Y:S02]  /*116d0*/  IMAD.MOV.U32 R12, RZ, RZ, RZ ;  /* 0x000000ffff0c7224 */ /* 0x000fe400078e00ff */
[----:B------:R-:W-:Y:S02]  /*116e0*/  IMAD.MOV.U32 R11, RZ, RZ, 0x1c1f ;  /* 0x00001c1fff0b7424 */ /* 0x000fe400078e00ff */
[----:B------:R-:W-:Y:S02]  /*116f0*/  IMAD.MOV.U32 R3, RZ, RZ, R14 ;  /* 0x000000ffff037224 */ /* 0x000fe400078e000e */
[----:B------:R-:W-:-:S07]  /*11700*/  VIADD R9, R9, UR41 ;  /* 0x0000002909097c36 */ /* 0x000fce0008000000 */
[----:B------:R-:W-:Y:S05]  /*11710*/  WARPSYNC.COLLECTIVE R15, `(.L_x_162) ;  /* 0x000000000f087348 */ /* 0x000fea0003c00000 */
[----:B------:R0:W1:Y:S02]  /*11720*/  SHFL.IDX P6, R14, R13, R12, R11 ;  /* 0x0000000c0d0e7389 */ /* 0x00006400000c000b */
[----:B01----:R-:W-:Y:S01]  /*11730*/  ENDCOLLECTIVE ;  /* 0x000000000000791b */ /* 0x003fe20003800000 */
.L_x_162:
[----:B------:R-:W-:Y:S02]  /*11740*/  IMAD.MOV.U32 R13, RZ, RZ, R7 ;  /* 0x000000ffff0d7224 */ /* 0x000fe400078e0007 */
[----:B------:R-:W-:Y:S01]  /*11750*/  IMAD.MOV.U32 R12, RZ, RZ, 0x1 ;  /* 0x00000001ff0c7424 */ /* 0x000fe200078e00ff */
[----:B------:R-:W-:-:S13]  /*11760*/  IADD3 R2, P0, R35, R14, RZ ;  /* 0x0000000e23027210 */ /* 0x000fda0007f1e0ff */
[----:B------:R-:W-:Y:S05]  /*11770*/  WARPSYNC.COLLECTIVE R15, `(.L_x_163) ;  /* 0x000000000f087348 */ /* 0x000fea0003c00000 */
[----:B------:R0:W1:Y:S02]  /*11780*/  SHFL.IDX P6, R14, R13, R12, R11 ;  /* 0x0000000c0d0e7389 */ /* 0x00006400000c000b */
[----:B01----:R-:W-:Y:S01]  /*11790*/  ENDCOLLECTIVE ;  /* 0x000000000000791b */ /* 0x003fe20003800000 */
.L_x_163:
[----:B------:R-:W-:-:S05]  /*117a0*/  IMAD.X R3, RZ, RZ, R3, P0 ;  /* 0x000000ffff037224 */ /* 0x000fca00000e0603 */
[----:B------:R-:W-:Y:S01]  /*117b0*/  @!PT LDS RZ, [RZ] ;  /* 0x00000000fffff984 */ /* 0x000fe20000000800 */
[----:B------:R-:W-:Y:S01]  /*117c0*/  @!PT LDS RZ, [RZ] ;  /* 0x00000000fffff984 */ /* 0x000fe20000000800 */
[----:B------:R-:W-:Y:S01]  /*117d0*/  @!PT LDS RZ, [RZ] ;  /* 0x00000000fffff984 */ /* 0x000fe20000000800 */
[----:B------:R-:W-:Y:S04]  /*117e0*/  LDGSTS.E.BYPASS.LTC128B.128 [R9+0x1a400], desc[UR48][R2.64], !P4 ;  /* 0x1a40000002097fae */ /* 0x000fe8000e101d70 */
[----:B------:R-:W-:Y:S01]  /*117f0*/  LDGSTS.E.BYPASS.LTC128B.128 [R9+0x1cc00], desc[UR48][R2.64+0x40], !P3 ;  /* 0x1cc0004002097fae */ /* 0x000fe2000d901d70 */
[----:B------:R-:W-:-:S03]  /*11800*/  MOV R13, R6 ;  /* 0x00000006000d7202 */ /* 0x000fc60000000f00 */
[----:B------:R0:W-:Y:S02]  /*11810*/  LDGSTS.E.BYPASS.LTC128B.128 [R9+0x1f400], desc[UR48][R2.64+0x80], !P1 ;  /* 0x1f40008002097fae */ /* 0x0001e4000c901d70 */
[----:B0-----:R-:W-:-:S07]  /*11820*/  IMAD.MOV.U32 R3, RZ, RZ, R14 ;  /* 0x000000ffff037224 */ /* 0x001fce00078e000e */
[----:B------:R-:W-:Y:S05]  /*11830*/  WARPSYNC.COLLECTIVE R15, `(.L_x_164) ;  /* 0x000000000f087348 */ /* 0x000fea0003c00000 */
[----:B------:R0:W1:Y:S02]  /*11840*/  SHFL.IDX P6, R14, R13, R12, R11 ;  /* 0x0000000c0d0e7389 */ /* 0x00006400000c000b */
[----:B01----:R-:W-:Y:S01]  /*11850*/  ENDCOLLECTIVE ;  /* 0x000000000000791b */ /* 0x003fe20003800000 */
.L_x_164:
[----:B------:R-:W-:Y:S02]  /*11860*/  IMAD.MOV.U32 R13, RZ, RZ, R7 ;  /* 0x000000ffff0d7224 */ /* 0x000fe400078e0007 */
[----:B------:R-:W-:Y:S01]  /*11870*/  IMAD.MOV.U32 R12, RZ, RZ, 0x2 ;  /* 0x00000002ff0c7424 */ /* 0x000fe200078e00ff */
[----:B------:R-:W-:-:S13]  /*11880*/  IADD3 R2, P0, R35, R14, RZ ;  /* 0x0000000e23027210 */ /* 0x000fda0007f1e0ff */
[----:B------:R-:W-:Y:S05]  /*11890*/  WARPSYNC.COLLECTIVE R15, `(.L_x_165) ;  /* 0x000000000f087348 */ /* 0x000fea0003c00000 */
[----:B------:R0:W1:Y:S02]  /*118a0*/  SHFL.IDX P6, R14, R13, R12, R11 ;  /* 0x0000000c0d0e7389 */ /* 0x00006400000c000b */
[----:B01----:R-:W-:Y:S01]  /*118b0*/  ENDCOLLECTIVE ;  /* 0x000000000000791b */ /* 0x003fe20003800000 */
.L_x_165:
[----:B------:R-:W-:-:S05]  /*118c0*/  IMAD.X R3, RZ, RZ, R3, P0 ;  /* 0x000000ffff037224 */ /* 0x000fca00000e0603 */
[----:B------:R-:W-:Y:S01]  /*118d0*/  @!PT LDS RZ, [RZ] ;  /* 0x00000000fffff984 */ /* 0x000fe20000000800 */
[----:B------:R-:W-:Y:S01]  /*118e0*/  @!PT LDS RZ, [RZ] ;  /* 0x00000000fffff984 */ /* 0x000fe20000000800 */
[----:B------:R-:W-:Y:S01]  /*118f0*/  @!PT LDS RZ, [RZ] ;  /* 0x00000000fffff984 */ /* 0x000fe20000000800 */
[----:B------:R0:W-:Y:S04]  /*11900*/  LDGSTS.E.BYPASS.LTC128B.128 [R9+0x1ac00], desc[UR48][R2.64], !P4 ;  /* 0x1ac0000002097fae */ /* 0x0001e8000e101d70 */
[----:B------:R0:W-:Y:S01]  /*11910*/  LDGSTS.E.BYPASS.LTC128B.128 [R9+0x1d400], desc[UR48][R2.64+0x40], !P3 ;  /* 0x1d40004002097fae */ /* 0x0001e2000d901d70 */
[----:B------:R-:W-:-:S03]  /*11920*/  IMAD.MOV.U32 R13, RZ, RZ, R6 ;  /* 0x000000ffff0d7224 */ /* 0x000fc600078e0006 */
[----:B------:R0:W-:Y:S01]  /*11930*/  LDGSTS.E.BYPASS.LTC128B.128 [R9+0x1fc00], desc[UR48][R2.64+0x80], !P1 ;  /* 0x1fc0008002097fae */ /* 0x0001e2000c901d70 */
[----:B------:R-:W-:-:S07]  /*11940*/  IMAD.MOV.U32 R5, RZ, RZ, R14 ;  /* 0x000000ffff057224 */ /* 0x000fce00078e000e */
[----:B0-----:R-:W-:Y:S05]  /*11950*/  WARPSYNC.COLLECTIVE R15, `(.L_x_166) ;  /* 0x000000000f087348 */ /* 0x001fea0003c00000 */
[----:B------:R1:W2:Y:S02]  /*11960*/  SHFL.IDX P6, R14, R13, R12, R11 ;  /* 0x0000000c0d0e7389 */ /* 0x0002a400000c000b */
[----:B012---:R-:W-:Y:S01]  /*11970*/  ENDCOLLECTIVE ;  /* 0x000000000000791b */ /* 0x007fe20003800000 */
.L_x_166:
[----:B------:R-:W-:Y:S02]  /*11980*/  IMAD.MOV.U32 R13, RZ, RZ, R7 ;  /* 0x000000ffff0d7224 */ /* 0x000fe400078e0007 */
[----:B------:R-:W-:Y:S01]  /*11990*/  IMAD.MOV.U32 R12, RZ, RZ, 0x3 ;  /* 0x00000003ff0c7424 */ /* 0x000fe200078e00ff */
[----:B------:R-:W-:-:S13]  /*119a0*/  IADD3 R2, P0, R35, R14, RZ ;  /* 0x0000000e23027210 */ /* 0x000fda0007f1e0ff */
[----:B------:R-:W-:Y:S05]  /*119b0*/  WARPSYNC.COLLECTIVE R15, `(.L_x_167) ;  /* 0x000000000f087348 */ /* 0x000fea0003c00000 */
[----:B------:R0:W1:Y:S02]  /*119c0*/  SHFL.IDX P6, R14, R13, R12, R11 ;  /* 0x0000000c0d0e7389 */ /* 0x00006400000c000b */
[----:B01----:R-:W-:Y:S01]  /*119d0*/  ENDCOLLECTIVE ;  /* 0x000000000000791b */ /* 0x003fe20003800000 */
.L_x_167:
[----:B------:R-:W-:-:S05]  /*119e0*/  IADD3.X R3, RZ, R5, RZ, P0, !PT ;  /* 0x00000005ff037210 */ /* 0x000fca00007fe4ff */
        /* <DEDUP_REMOVED lines=11> */
.L_x_168:
[----:B------:R-:W-:Y:S02]  /*11aa0*/  IMAD.MOV.U32 R13, RZ, RZ, R20 ;  /* 0x000000ffff0d7224 */ /* 0x000fe400078e0014 */
[----:B------:R-:W-:Y:S02]  /*11ab0*/  IMAD.MOV.U32 R12, RZ, RZ, RZ ;  /* 0x000000ffff0c7224 */ /* 0x000fe400078e00ff */
[----:B------:R-:W-:-:S07]  /*11ac0*/  IMAD.MOV.U32 R2, RZ, RZ, R14 ;  /* 0x000000ffff027224 */ /* 0x000fce00078e000e */
[----:B------:R-:W-:Y:S05]  /*11ad0*/  WARPSYNC.COLLECTIVE R15, `(.L_x_169) ;  /* 0x000000000f087348 */ /* 0x000fea0003c00000 */
[----:B------:R0:W1:Y:S02]  /*11ae0*/  SHFL.IDX P6, R14, R13, R12, R11 ;  /* 0x0000000c0d0e7389 */ /* 0x00006400000c000b */
[----:B01----:R-:W-:Y:S01]  /*11af0*/  ENDCOLLECTIVE ;  /* 0x000000000000791b */ /* 0x003fe20003800000 */
.L_x_169:
[----:B------:R-:W-:-:S04]  /*11b00*/  IADD3 R2, P0, R35, R2, RZ ;  /* 0x0000000223027210 */ /* 0x000fc80007f1e0ff */
[----:B------:R-:W-:-:S05]  /*11b10*/  IADD3.X R3, RZ, R7, RZ, P0, !PT ;  /* 0x00000007ff037210 */ /* 0x000fca00007fe4ff */
[----:B------:R-:W-:Y:S01]  /*11b20*/  @!PT LDS RZ, [RZ] ;  /* 0x00000000fffff984 */ /* 0x000fe20000000800 */
[----:B------:R-:W-:Y:S01]  /*11b30*/  @!PT LDS RZ, [RZ] ;  /* 0x00000000fffff984 */ /* 0x000fe20000000800 */
[----:B------:R-:W-:Y:S01]  /*11b40*/  @!PT LDS RZ, [RZ] ;  /* 0x00000000fffff984 */ /* 0x000fe20000000800 */
[----:B------:R0:W-:Y:S01]  /*11b50*/  LDGSTS.E.BYPASS.LTC128B.128 [R9+0x1bc00], desc[UR48][R2.64], !P4 ;  /* 0x1bc0000002097fae */ /* 0x0001e2000e101d70 */
[----:B------:R-:W-:-:S03]  /*11b60*/  IMAD.MOV.U32 R13, RZ, RZ, R8 ;  /* 0x000000ffff0d7224 */ /* 0x000fc600078e0008 */
[----:B------:R0:W-:Y:S04]  /*11b70*/  LDGSTS.E.BYPASS.LTC128B.128 [R9+0x1e400], desc[UR48][R2.64+0x40], !P3 ;  /* 0x1e40004002097fae */ /* 0x0001e8000d901d70 */
[----:B------:R0:W-:Y:S01]  /*11b80*/  LDGSTS.E.BYPASS.LTC128B.128 [R9+0x20c00], desc[UR48][R2.64+0x80], !P1 ;  /* 0x20c0008002097fae */ /* 0x0001e2000c901d70 */
[----:B------:R-:W-:-:S07]  /*11b90*/  IMAD.MOV.U32 R20, RZ, RZ, R14 ;  /* 0x000000ffff147224 */ /* 0x000fce00078e000e */
[----:B0-----:R-:W-:Y:S05]  /*11ba0*/  WARPSYNC.COLLECTIVE R15, `(.L_x_170) ;  /* 0x000000000f087348 */ /* 0x001fea0003c00000 */
[----:B------:R1:W2:Y:S02]  /*11bb0*/  SHFL.IDX P6, R14, R13, R12, R11 ;  /* 0x0000000c0d0e7389 */ /* 0x0002a400000c000b */
[----:B012---:R-:W-:Y:S01]  /*11bc0*/  ENDCOLLECTIVE ;  /* 0x000000000000791b */ /* 0x007fe20003800000 */
.L_x_170:
[----:B------:R-:W-:Y:S05]  /*11bd0*/  BRA `(.L_x_171) ;  /* 0xffffffc800b47947 */ /* 0x000fea000383ffff */
.L_x_79:
[----:B0-----:R0:W2:Y:S02]  /*11be0*/  SYNCS.PHASECHK.TRANS64.TRYWAIT P1, [R0+URZ+0x29870], R3 ;  /* 0x02987003000075a7 */ /* 0x0010a4000802017f */
[----:B--2---:R-:W-:Y:S05]  /*11bf0*/  @!P1 NANOSLEEP.SYNCS 0x989680 ;  /* 0x009896800000995d */ /* 0x004fea0003900000 */
[----:B------:R-:W2:Y:S02]  /*11c00*/  @!P1 SYNCS.PHASECHK.TRANS64 P1, [R0+URZ+0x29870], R3 ;  /* 0x02987003000095a7 */ /* 0x000ea4000802007f */
[----:B--2---:R-:W-:Y:S05]  /*11c10*/  @!P1 BRA `(.L_x_79) ;  /* 0xfffffffc00f09947 */ /* 0x004fea000383ffff */
[----:B------:R-:W-:Y:S05]  /*11c20*/  BRA `(.L_x_172) ;  /* 0xffffffcc00207947 */ /* 0x000fea000383ffff */
.L_x_81:
[----:B0-----:R0:W2:Y:S02]  /*11c30*/  SYNCS.PHASECHK.TRANS64.TRYWAIT P1, [R0+URZ+0x29860], R3 ;  /* 0x02986003000075a7 */ /* 0x0010a4000802017f */
[----:B--2---:R-:W-:Y:S05]  /*11c40*/  @!P1 NANOSLEEP.SYNCS 0x989680 ;  /* 0x009896800000995d */ /* 0x004fea0003900000 */
[----:B------:R-:W2:Y:S02]  /*11c50*/  @!P1 SYNCS.PHASECHK.TRANS64 P1, [R0+URZ+0x29860], R3 ;  /* 0x02986003000095a7 */ /* 0x000ea4000802007f */
[----:B--2---:R-:W-:Y:S05]  /*11c60*/  @!P1 BRA `(.L_x_81) ;  /* 0xfffffffc00f09947 */ /* 0x004fea000383ffff */
[----:B------:R-:W-:Y:S05]  /*11c70*/  BRA `(.L_x_173) ;  /* 0xffffffcc00307947 */ /* 0x000fea000383ffff */
.L_x_87:
[----:B0-----:R0:W1:Y:S02]  /*11c80*/  SYNCS.PHASECHK.TRANS64.TRYWAIT P0, [R3+URZ+0x29870], R0 ;  /* 0x02987000030075a7 */ /* 0x001064000800017f */
[----:B-1----:R-:W-:Y:S05]  /*11c90*/  @!P0 NANOSLEEP.SYNCS 0x989680 ;  /* 0x009896800000895d */ /* 0x002fea0003900000 */
[----:B------:R-:W1:Y:S02]  /*11ca0*/  @!P0 SYNCS.PHASECHK.TRANS64 P0, [R3+URZ+0x29870], R0 ;  /* 0x02987000030085a7 */ /* 0x000e64000800007f */
[----:B-1----:R-:W-:Y:S05]  /*11cb0*/  @!P0 BRA `(.L_x_87) ;  /* 0xfffffffc00f08947 */ /* 0x002fea000383ffff */
[----:B------:R-:W-:Y:S05]  /*11cc0*/  BRA `(.L_x_174) ;  /* 0xffffffd000ac7947 */ /* 0x000fea000383ffff */
.L_x_89:
[----:B0-----:R0:W1:Y:S02]  /*11cd0*/  SYNCS.PHASECHK.TRANS64.TRYWAIT P0, [R3+URZ+0x29860], R0 ;  /* 0x02986000030075a7 */ /* 0x001064000800017f */
[----:B-1----:R-:W-:Y:S05]  /*11ce0*/  @!P0 NANOSLEEP.SYNCS 0x989680 ;  /* 0x009896800000895d */ /* 0x002fea0003900000 */
[----:B------:R-:W1:Y:S02]  /*11cf0*/  @!P0 SYNCS.PHASECHK.TRANS64 P0, [R3+URZ+0x29860], R0 ;  /* 0x02986000030085a7 */ /* 0x000e64000800007f */
[----:B-1----:R-:W-:Y:S05]  /*11d00*/  @!P0 BRA `(.L_x_89) ;  /* 0xfffffffc00f08947 */ /* 0x002fea000383ffff */
[----:B------:R-:W-:Y:S05]  /*11d10*/  BRA `(.L_x_175) ;  /* 0xffffffd000bc7947 */ /* 0x000fea000383ffff */
.L_x_93:
[----:B0-----:R0:W1:Y:S02]  /*11d20*/  SYNCS.PHASECHK.TRANS64.TRYWAIT P0, [R4+URZ+0x29820], R0 ;  /* 0x02982000040075a7 */ /* 0x001064000800017f */
[----:B-1----:R-:W-:Y:S05]  /*11d30*/  @!P0 NANOSLEEP.SYNCS 0x989680 ;  /* 0x009896800000895d */ /* 0x002fea0003900000 */
[----:B------:R-:W1:Y:S02]  /*11d40*/  @!P0 SYNCS.PHASECHK.TRANS64 P0, [R4+URZ+0x29820], R0 ;  /* 0x02982000040085a7 */ /* 0x000e64000800007f */
[----:B-1----:R-:W-:Y:S05]  /*11d50*/  @!P0 BRA `(.L_x_93) ;  /* 0xfffffffc00f08947 */ /* 0x002fea000383ffff */
[----:B------:R-:W-:Y:S05]  /*11d60*/  BRA `(.L_x_176) ;  /* 0xffffffd8004c7947 */ /* 0x000fea000383ffff */
.L_x_97:
[----:B0-----:R0:W1:Y:S02]  /*11d70*/  SYNCS.PHASECHK.TRANS64.TRYWAIT P1, [R3+URZ+0x29840], R2 ;  /* 0x02984002030075a7 */ /* 0x001064000802017f */
[----:B-1----:R-:W-:Y:S05]  /*11d80*/  @!P1 NANOSLEEP.SYNCS 0x989680 ;  /* 0x009896800000995d */ /* 0x002fea0003900000 */
[----:B------:R-:W1:Y:S02]  /*11d90*/  @!P1 SYNCS.PHASECHK.TRANS64 P1, [R3+URZ+0x29840], R2 ;  /* 0x02984002030095a7 */ /* 0x000e64000802007f */
[----:B-1----:R-:W-:Y:S05]  /*11da0*/  @!P1 BRA `(.L_x_97) ;  /* 0xfffffffc00f09947 */ /* 0x002fea000383ffff */
[----:B------:R-:W-:Y:S05]  /*11db0*/  BRA `(.L_x_177) ;  /* 0xffffffd8008c7947 */ /* 0x000fea000383ffff */
.L_x_99:
[----:B-1----:R1:W2:Y:S02]  /*11dc0*/  SYNCS.PHASECHK.TRANS64.TRYWAIT P1, [R19+URZ+0x29840], R0 ;  /* 0x02984000130075a7 */ /* 0x0022a4000802017f */
[----:B--2---:R-:W-:Y:S05]  /*11dd0*/  @!P1 NANOSLEEP.SYNCS 0x989680 ;  /* 0x009896800000995d */ /* 0x004fea0003900000 */
[----:B------:R-:W2:Y:S02]  /*11de0*/  @!P1 SYNCS.PHASECHK.TRANS64 P1, [R19+URZ+0x29840], R0 ;  /* 0x02984000130095a7 */ /* 0x000ea4000802007f */
[----:B--2---:R-:W-:Y:S05]  /*11df0*/  @!P1 BRA `(.L_x_99) ;  /* 0xfffffffc00f09947 */ /* 0x004fea000383ffff */
[----:B------:R-:W-:Y:S05]  /*11e00*/  BRA `(.L_x_178) ;  /* 0xffffffd800987947 */ /* 0x000fea000383ffff */
.L_x_101:
[----:B--2---:R2:W3:Y:S02]  /*11e10*/  SYNCS.PHASECHK.TRANS64.TRYWAIT P1, [R3+URZ+0x29860], R2 ;  /* 0x02986002030075a7 */ /* 0x0044e4000802017f */
[----:B---3--:R-:W-:Y:S05]  /*11e20*/  @!P1 NANOSLEEP.SYNCS 0x989680 ;  /* 0x009896800000995d */ /* 0x008fea0003900000 */
[----:B------:R-:W3:Y:S02]  /*11e30*/  @!P1 SYNCS.PHASECHK.TRANS64 P1, [R3+URZ+0x29860], R2 ;  /* 0x02986002030095a7 */ /* 0x000ee4000802007f */
[----:B---3--:R-:W-:Y:S05]  /*11e40*/  @!P1 BRA `(.L_x_101) ;  /* 0xfffffffc00f09947 */ /* 0x008fea000383ffff */
[----:B------:R-:W-:Y:S05]  /*11e50*/  BRA `(.L_x_179) ;  /* 0xffffffd800947947 */ /* 0x000fea000383ffff */
.L_x_103:
[----:B---3--:R3:W4:Y:S02]  /*11e60*/  SYNCS.PHASECHK.TRANS64.TRYWAIT P1, [R19+URZ+0x29860], R0 ;  /* 0x02986000130075a7 */ /* 0x008724000802017f */
[----:B----4-:R-:W-:Y:S05]  /*11e70*/  @!P1 NANOSLEEP.SYNCS 0x989680 ;  /* 0x009896800000995d */ /* 0x010fea0003900000 */
[----:B------:R-:W4:Y:S02]  /*11e80*/  @!P1 SYNCS.PHASECHK.TRANS64 P1, [R19+URZ+0x29860], R0 ;  /* 0x02986000130095a7 */ /* 0x000f24000802007f */
[----:B----4-:R-:W-:Y:S05]  /*11e90*/  @!P1 BRA `(.L_x_103) ;  /* 0xfffffffc00f09947 */ /* 0x010fea000383ffff */
[----:B------:R-:W-:Y:S05]  /*11ea0*/  BRA `(.L_x_180) ;  /* 0xffffffd800907947 */ /* 0x000fea000383ffff */
.L_x_105:
[----:B----4-:R4:W0:Y:S02]  /*11eb0*/  SYNCS.PHASECHK.TRANS64.TRYWAIT P1, [R3+URZ+0x29880], R2 ;  /* 0x02988002030075a7 */ /* 0x010824000802017f */
[----:B0-----:R-:W-:Y:S05]  /*11ec0*/  @!P1 NANOSLEEP.SYNCS 0x989680 ;  /* 0x009896800000995d */ /* 0x001fea0003900000 */
[----:B------:R-:W0:Y:S02]  /*11ed0*/  @!P1 SYNCS.PHASECHK.TRANS64 P1, [R3+URZ+0x29880], R2 ;  /* 0x02988002030095a7 */ /* 0x000e24000802007f */
[----:B0-----:R-:W-:Y:S05]  /*11ee0*/  @!P1 BRA `(.L_x_105) ;  /* 0xfffffffc00f09947 */ /* 0x001fea000383ffff */
[----:B------:R-:W-:Y:S05]  /*11ef0*/  BRA `(.L_x_181) ;  /* 0xffffffd8008c7947 */ /* 0x000fea000383ffff */
.L_x_182:
[----:B------:R-:W-:-:S00]  /*11f00*/  BRA `(.L_x_182) ;  /* 0xfffffffc00fc7947 */ /* 0x000fc0000383ffff */
[----:B------:R-:W-:-:S00]  /*11f10*/  NOP ;  /* 0x0000000000007918 */ /* 0x000fc00000000000 */
        /* <DEDUP_REMOVED lines=14> */
.L_x_3190:


//--------------------- .text._ZN7cutlass13device_kernelIN5flash11enable_sm90INS1_16FlashAttnFwdSm90INS1_25CollectiveMainloopFwdSm90ILi2EN4cute5tupleIJNS5_1CILi1EEES8_S8_EEENS6_IJNS7_ILi128EEENS7_ILi160EEENS7_ILi192EEEEEELi128ENS_12float_e4m3_tEfNS_4arch4Sm90ELb0ELb0ELb1ELb1ELb1ELb0ELb0ELb1ELb1ELb1ELb0ELb0EEENS1_21CollectiveEpilogueFwdINS6_IJSA_SA_SB_EEES9_NS_10bfloat16_tESG_Li256ELb1ELb1ELb0ELb1EEENS1_36VarlenDynamicPersistentTileSchedulerILi128ELi160ELi256ELi128ELb0ELb1ELb1ELb0ELb1ELb1EEEEEEEEEvNT_6ParamsE --------------------------
	.section	.text._ZN7cutlass13device_kernelIN5flash11enable_sm90INS1_16FlashAttnFwdSm90INS1_25CollectiveMainloopFwdSm90ILi2EN4cute5tupleIJNS5_1CILi1EEES8_S8_EEENS6_IJNS7_ILi128EEENS7_ILi160EEENS7_ILi192EEEEEELi128ENS_12float_e4m3_tEfNS_4arch4Sm90ELb0ELb0ELb1ELb1ELb1ELb0ELb0ELb1ELb1ELb1ELb0ELb0EEENS1_21CollectiveEpilogueFwdINS6_IJSA_SA_SB_EEES9_NS_10bfloat16_tESG_Li256ELb1ELb1ELb0ELb1EEENS1_36VarlenDynamicPersistentTileSchedulerILi128ELi160ELi256ELi128ELb0ELb1ELb1ELb0ELb1ELb1EEEEEEEEEvNT_6ParamsE,"ax",@progbits
	.align	128
.text._ZN7cutlass13device_kernelIN5flash11enable_sm90INS1_16FlashAttnFwdSm90INS1_25CollectiveMainloopFwdSm90ILi2EN4cute5tupleIJNS5_1CILi1EEES8_S8_EEENS6_IJNS7_ILi128EEENS7_ILi160EEENS7_ILi192EEEEEELi128ENS_12float_e4m3_tEfNS_4arch4Sm90ELb0ELb0ELb1ELb1ELb1ELb0ELb0ELb1ELb1ELb1ELb0ELb0EEENS1_21CollectiveEpilogueFwdINS6_IJSA_SA_SB_EEES9_NS_10bfloat16_tESG_Li256ELb1ELb1ELb0ELb1EEENS1_36VarlenDynamicPersistentTileSchedulerILi128ELi160ELi256ELi128ELb0ELb1ELb1ELb0ELb1ELb1EEEEEEEEEvNT_6ParamsE:
        .type           _ZN7cutlass13device_kernelIN5flash11enable_sm90INS1_16FlashAttnFwdSm90INS1_25CollectiveMainloopFwdSm90ILi2EN4cute5tupleIJNS5_1CILi1EEES8_S8_EEENS6_IJNS7_ILi128EEENS7_ILi160EEENS7_ILi192EEEEEELi128ENS_12float_e4m3_tEfNS_4arch4Sm90ELb0ELb0ELb1ELb1ELb1ELb0ELb0ELb1ELb1ELb1ELb0ELb0EEENS1_21CollectiveEpilogueFwdINS6_IJSA_SA_SB_EEES9_NS_10bfloat16_tESG_Li256ELb1ELb1ELb0ELb1EEENS1_36VarlenDynamicPersistentTileSchedulerILi128ELi160ELi256ELi128ELb0ELb1ELb1ELb0ELb1ELb1EEEEEEEEEvNT_6ParamsE,@function
        .size           _ZN7cutlass13device_kernelIN5flash11enable_sm90INS1_16FlashAttnFwdSm90INS1_25CollectiveMainloopFwdSm90ILi2EN4cute5tupleIJNS5_1CILi1EEES8_S8_EEENS6_IJNS7_ILi128EEENS7_ILi160EEENS7_ILi192EEEEEELi128ENS_12float_e4m3_tEfNS_4arch4Sm90ELb0ELb0ELb1ELb1ELb1ELb0ELb0ELb1ELb1ELb1ELb0ELb0EEENS1_21CollectiveEpilogueFwdINS6_IJSA_SA_SB_EEES9_NS_10bfloat16_tESG_Li256ELb1ELb1ELb0ELb1EEENS1_36VarlenDynamicPersistentTileSchedulerILi128ELi160ELi256ELi128ELb0ELb1ELb1ELb0ELb1ELb1EEEEEEEEEvNT_6ParamsE,(.L_x_3191 - _ZN7cutlass13device_kernelIN5flash11enable_sm90INS1_16FlashAttnFwdSm90INS1_25CollectiveMainloopFwdSm90ILi2EN4cute5tupleIJNS5_1CILi1EEES8_S8_EEENS6_IJNS7_ILi128EEENS7_ILi160EEENS7_ILi192EEEEEELi128ENS_12float_e4m3_tEfNS_4arch4Sm90ELb0ELb0ELb1ELb1ELb1ELb0ELb0ELb1ELb1ELb1ELb0ELb0EEENS1_21CollectiveEpilogueFwdINS6_IJSA_SA_SB_EEES9_NS_10bfloat16_tESG_Li256ELb1ELb1ELb0ELb1EEENS1_36VarlenDynamicPersistentTileSchedulerILi128ELi160ELi256ELi128ELb0ELb1ELb1ELb0ELb1ELb1EEEEEEEEEvNT_6ParamsE)
        .other          _ZN7cutlass13device_kernelIN5flash11enable_sm90INS1_16FlashAttnFwdSm90INS1_25CollectiveMainloopFwdSm90ILi2EN4cute5tupleIJNS5_1CILi1EEES8_S8_EEENS6_IJNS7_ILi128EEENS7_ILi160EEENS7_ILi192EEEEEELi128ENS_12float_e4m3_tEfNS_4arch4Sm90ELb0ELb0ELb1ELb1ELb1ELb0ELb0ELb1ELb1ELb1ELb0ELb0EEENS1_21CollectiveEpilogueFwdINS6_IJSA_SA_SB_EEES9_NS_10bfloat16_tESG_Li256ELb1ELb1ELb0ELb1EEENS1_36VarlenDynamicPersistentTileSchedulerILi128ELi160ELi256ELi128ELb0ELb1ELb1ELb0ELb1ELb1EEEEEEEEEvNT_6ParamsE,@"STO_CUDA_ENTRY STV_DEFAULT"
_ZN7cutlass13device_kernelIN5flash11enable_sm90INS1_16FlashAttnFwdSm90INS1_25CollectiveMainloopFwdSm90ILi2EN4cute5tupleIJNS5_1CILi1EEES8_S8_EEENS6_IJNS7_ILi128EEENS7_ILi160EEENS7_ILi192EEEEEELi128ENS_12float_e4m3_tEfNS_4arch4Sm90ELb0ELb0ELb1ELb1ELb1ELb0ELb0ELb1ELb1ELb1ELb0ELb0EEENS1_21CollectiveEpilogueFwdINS6_IJSA_SA_SB_EEES9_NS_10bfloat16_tESG_Li256ELb1ELb1ELb0ELb1EEENS1_36VarlenDynamicPersistentTileSchedulerILi128ELi160ELi256ELi128ELb0ELb1ELb1ELb0ELb1ELb1EEEEEEEEEvNT_6ParamsE:
        /* <DEDUP_REMOVED lines=45> */
.L_x_183:
        /* <DEDUP_REMOVED lines=22> */
.L_x_184:
        /* <DEDUP_REMOVED lines=18> */
.L_x_185:
        /* <DEDUP_REMOVED lines=22> */
.L_x_186:
[----:B------:R-:W5:Y:S01]  /*06b0*/  SHFL.IDX PT, R3, R0, RZ, 0x1f ;  /* 0x00001fff00037589 */ /* 0x000f6200000e0000 */
[----:B------:R-:W-:Y:S01]  /*06c0*/  R2UR UR9, R4 ;  /* 0x00000000040972ca */ /* 0x000fe200000e0000 */
[----:B------:R-:W-:Y:S01]  /*06d0*/  NOP ;  /* 0x0000000000007918 */ /* 0x000fe20000000000 */
[----:B------:R-:W0:Y:S01]  /*06e0*/  S2R R2, SR_CgaCtaId ;  /* 0x0000000000027919 */ /* 0x000e220000008800 */
        /* <DEDUP_REMOVED lines=20> */
.L_x_187:
        /* <DEDUP_REMOVED lines=8> */
.L_x_189:
[----:B------:R-:W-:-:S08]  /*08b0*/  NOP ;  /* 0x0000000000007918 */ /* 0x000fd00000000000 */
[----:B------:R-:W0:Y:S02]  /*08c0*/  USETMAXREG.TRY_ALLOC.CTAPOOL UP0, 0xe8 ;  /* 0x000000e8000079c8 */ /* 0x000e240008000600 */
[----:B0-----:R-:W-:-:S13]  /*08d0*/  PLOP3.LUT P0, PT, PT, PT, UP0, 0x80, 0x0 ;  /* 0x000000000000781c */ /* 0x001fda0003f0f008 */
[----:B------:R-:W-:Y:S05]  /*08e0*/  @!P0 BRA `(.L_x_189) ;  /* 0xfffffffc00f08947 */ /* 0x000fea000383ffff */
[----:B------:R-:W0:Y:S01]  /*08f0*/  S2R R2, SR_TID.X ;  /* 0x0000000000027919 */ /* 0x000e220000002100 */
[----:B------:R-:W1:Y:S01]  /*0900*/  S2UR UR5, SR_CgaCtaId ;  /* 0x00000000000579c3 */ /* 0x000e620000008800 */
[----:B------:R-:W-:-:S07]  /*0910*/  UMOV UR4, 0x400 ;  /* 0x0000040000047882 */ /* 0x000fce0000000000 */
[----:B------:R-:W-:Y:S06]  /*0920*/  BAR.ARV 0x8, 0x180 ;  /* 0x0206000000007b1d */ /* 0x000fec0000002000 */
[----:B-1----:R-:W-:Y:S01]  /*0930*/  ULEA UR4, UR5, UR4, 0x18 ;  /* 0x0000000405047291 */ /* 0x002fe2000f8ec03f */
[----:B0-----:R-:W-:-:S04]  /*0940*/  LOP3.LUT R0, R2, 0xffffff80, RZ, 0xc0, !PT ;  /* 0xffffff8002007812 */ /* 0x001fc800078ec0ff */
[----:B------:R-:W-:-:S13]  /*0950*/  ISETP.NE.AND P0, PT, R0, 0x80, PT ;  /* 0x000000800000780c */ /* 0x000fda0003f05270 */
[----:B------:R-:W-:Y:S08]  /*0960*/  @!P0 BAR.ARV 0x9, 0x100 ;  /* 0x0244000000008b1d */ /* 0x000ff00000002000 */
[----:B------:R-:W-:Y:S06]  /*0970*/  BAR.SYNC.DEFER_BLOCKING 0x5, 0x180 ;  /* 0x0146000000007b1d */ /* 0x000fec0000010000 */
[----:B------:R-:W0:Y:S01]  /*0980*/  LDS.128 R48, [UR4+0x298d0] ;  /* 0x0298d004ff307984 */ /* 0x000e220008000c00 */
[----:B------:R-:W-:Y:S01]  /*0990*/  ULDC UR4, c[0x0][0xc3c] ;  /* 0x00030f0000047ab9 */ /* 0x000fe20000000800 */
[----:B------:R-:W-:Y:S06]  /*09a0*/  BAR.ARV 0x4, 0x180 ;  /* 0x0106000000007b1d */ /* 0x000fec0000002000 */
[----:B0-----:R-:W-:-:S13]  /*09b0*/  ISETP.GE.AND P0, PT, R51, UR4, PT ;  /* 0x0000000433007c0c */ /* 0x001fda000bf06270 */
[----:B------:R-:W-:Y:S05]  /*09c0*/  @P0 EXIT ;  /* 0x000000000000094d */ /* 0x000fea0003800000 */
[----:B------:R-:W-:Y:S01]  /*09d0*/  VIADD R194, R2, 0xffffff80 ;  /* 0xffffff8002c27836 */ /* 0x000fe20000000000 */
[----:B------:R-:W-:Y:S01]  /*09e0*/  R2UR UR5, R49 ;  /* 0x00000000310572ca */ /* 0x000fe200000e0000 */
[----:B------:R-:W-:Y:S01]  /*09f0*/  ULOP3.LUT UR45, UR36, 0x1, URZ, 0xfc, !UPT ;  /* 0x00000001242d7892 */ /* 0x000fe2000f8efc3f */
[----:B------:R-:W-:Y:S01]  /*0a00*/  R2UR UR46, R50 ;  /* 0x00000000322e72ca */ /* 0x000fe200000e0000 */
[----:B------:R-:W-:Y:S01]  /*0a10*/  UMOV UR44, URZ ;  /* 0x0000003f002c7c82 */ /* 0x000fe20008000000 */
[----:B------:R-:W-:Y:S01]  /*0a20*/  SHF.R.S32.HI R3, RZ, 0x1f, R194 ;  /* 0x0000001fff037819 */ /* 0x000fe200000114c2 */
[----:B------:R-:W-:Y:S01]  /*0a30*/  UMOV UR43, URZ ;  /* 0x0000003f002b7c82 */ /* 0x000fe20008000000 */
[----:B------:R-:W-:Y:S01]  /*0a40*/  MOV R169, 0xfffffffe ;  /* 0xfffffffe00a97802 */ /* 0x000fe20000000f00 */
[----:B------:R-:W-:Y:S01]  /*0a50*/  UMOV UR42, URZ ;  /* 0x0000003f002a7c82 */ /* 0x000fe20008000000 */
[CC--:B------:R-:W-:Y:S02]  /*0a60*/  LEA.HI R2, R3.reuse, R194.reuse, RZ, 0x4 ;  /* 0x000000c203027211 */ /* 0x0c0fe400078f20ff */
[----:B------:R-:W-:-:S02]  /*0a70*/  LEA.HI R4, R3, R194, RZ, 0x5 ;  /* 0x000000c203047211 */ /* 0x000fc400078f28ff */
[----:B------:R-:W-:Y:S02]  /*0a80*/  LEA.HI R0, R3, R194, RZ, 0x7 ;  /* 0x000000c203007211 */ /* 0x000fe400078f38ff */
[----:B------:R-:W-:Y:S01]  /*0a90*/  SHF.R.S32.HI R7, RZ, 0x4, R2 ;  /* 0x00000004ff077819 */ /* 0x000fe20000011402 */
[----:B------:R-:W-:Y:S01]  /*0aa0*/  IMAD.SHL.U32 R4, R4, 0x20, RZ ;  /* 0x0000002004047824 */ /* 0x000fe200078e00ff */
[----:B------:R-:W-:Y:S02]  /*0ab0*/  LOP3.LUT R19, R0, 0xffffff80, RZ, 0xc0, !PT ;  /* 0xffffff8000137812 */ /* 0x000fe400078ec0ff */
[C---:B------:R-:W-:Y:S02]  /*0ac0*/  LOP3.LUT R5, R2.reuse, 0x3fffff0, RZ, 0xc0, !PT ;  /* 0x03fffff002057812 */ /* 0x040fe400078ec0ff */
[----:B------:R-:W-:Y:S01]  /*0ad0*/  LEA.HI R2, R2, R7, RZ, 0x1 ;  /* 0x0000000702027211 */ /* 0x000fe200078f08ff */
[----:B------:R-:W-:Y:S01]  /*0ae0*/  IMAD.IADD R19, R194, 0x1, -R19 ;  /* 0x00000001c2137824 */ /* 0x000fe200078e0a13 */
[----:B------:R-:W-:Y:S01]  /*0af0*/  LOP3.LUT R4, R4, 0xfffffc00, RZ, 0xc0, !PT ;  /* 0xfffffc0004047812 */ /* 0x000fe200078ec0ff */
[----:B------:R-:W-:Y:S01]  /*0b00*/  IMAD.IADD R5, R194, 0x1, -R5 ;  /* 0x00000001c2057824 */ /* 0x000fe200078e0a05 */
[----:B------:R-:W-:-:S02]  /*0b10*/  LOP3.LUT R2, R2, 0x1ffffffe, RZ, 0xc0, !PT ;  /* 0x1ffffffe02027812 */ /* 0x000fc400078ec0ff */
[----:B------:R-:W-:Y:S01]  /*0b20*/  SHF.R.S32.HI R6, RZ, 0x1f, R19 ;  /* 0x0000001fff067819 */ /* 0x000fe20000011413 */
[----:B------:R-:W-:Y:S01]  /*0b30*/  IMAD R5, R5, 0x40, R4 ;  /* 0x0000004005057824 */ /* 0x000fe200078e0204 */
[-C--:B------:R-:W-:Y:S01]  /*0b40*/  LEA.HI R4, R3, R194.reuse, RZ, 0x2 ;  /* 0x000000c203047211 */ /* 0x080fe200078f10ff */
[----:B------:R-:W-:Y:S01]  /*0b50*/  IMAD.IADD R2, R7, 0x1, -R2 ;  /* 0x0000000107027824 */ /* 0x000fe200078e0a02 */
[----:B------:R-:W-:Y:S02]  /*0b60*/  LEA.HI R8, R6, R19, RZ, 0x2 ;  /* 0x0000001306087211 */ /* 0x000fe400078f10ff */
[----:B------:R-:W-:Y:S01]  /*0b70*/  LEA.HI R3, R3, R194, RZ, 0x3 ;  /* 0x000000c203037211 */ /* 0x000fe200078f18ff */
[----:B------:R-:W-:Y:S01]  /*0b80*/  IMAD R171, R2, 0x8, R5 ;  /* 0x0000000802ab7824 */ /* 0x000fe200078e0205 */
[----:B------:R-:W-:Y:S02]  /*0b90*/  LOP3.LUT R5, R4, 0xfffffffc, RZ, 0xc0, !PT ;  /* 0xfffffffc04057812 */ /* 0x000fe400078ec0ff */
[----:B------:R-:W-:-:S02]  /*0ba0*/  SHF.R.S32.HI R9, RZ, 0x2, R8 ;  /* 0x00000002ff097819 */ /* 0x000fc40000011408 */
[----:B------:R-:W-:Y:S01]  /*0bb0*/  SHF.R.S32.HI R10, RZ, 0x1f, R8 ;  /* 0x0000001fff0a7819 */ /* 0x000fe20000011408 */
[----:B------:R-:W-:Y:S01]  /*0bc0*/  IMAD.IADD R5, R194, 0x1, -R5 ;  /* 0x00000001c2057824 */ /* 0x000fe200078e0a05 */
[----:B------:R-:W-:Y:S02]  /*0bd0*/  SHF.R.S32.HI R23, RZ, 0x7, R0 ;  /* 0x00000007ff177819 */ /* 0x000fe40000011400 */
[----:B------:R-:W-:Y:S02]  /*0be0*/  LEA.HI R10, R10, R9, RZ, 0x3 ;  /* 0x000000090a0a7211 */ /* 0x000fe400078f18ff */
[----:B------:R-:W-:Y:S02]  /*0bf0*/  LEA.HI R2, R5, R5, RZ, 0x1 ;  /* 0x0000000505027211 */ /* 0x000fe400078f08ff */
[----:B------:R-:W-:Y:S02]  /*0c00*/  LOP3.LUT R10, R10, 0xfffffff8, RZ, 0xc0, !PT ;  /* 0xfffffff80a0a7812 */ /* 0x000fe400078ec0ff */
[----:B------:R-:W-:-:S02]  /*0c10*/  LOP3.LUT R17, R3, 0xfffffff8, RZ, 0xc0, !PT ;  /* 0xfffffff803117812 */ /* 0x000fc400078ec0ff */
[----:B------:R-:W-:Y:S01]  /*0c20*/  LEA.HI R6, R6, R19, RZ, 0x5 ;  /* 0x0000001306067211 */ /* 0x000fe200078f28ff */
[----:B------:R-:W-:Y:S01]  /*0c30*/  IMAD.IADD R9, R9, 0x1, -R10 ;  /* 0x0000000109097824 */ /* 0x000fe200078e0a0a */
[----:B------:R-:W-:Y:S01]  /*0c40*/  LEA.HI R0, R0, R23, RZ, 0x1 ;  /* 0x0000001700007211 */ /* 0x000fe200078f08ff */
[----:B------:R-:W-:Y:S01]  /*0c50*/  IMAD.IADD R17, R194, 0x1, -R17 ;  /* 0x00000001c2117824 */ /* 0x000fe200078e0a11 */
[----:B------:R-:W-:Y:S02]  /*0c60*/  LOP3.LUT R2, R2, 0x1ffffffe, RZ, 0xc0, !PT ;  /* 0x1ffffffe02027812 */ /* 0x000fe400078ec0ff */
[----:B------:R-:W-:Y:S02]  /*0c70*/  SHF.R.S32.HI R6, RZ, 0x5, R6 ;  /* 0x00000005ff067819 */ /* 0x000fe40000011406 */
[----:B------:R-:W-:Y:S01]  /*0c80*/  LOP3.LUT R0, R0, 0x3fffffe, RZ, 0xc0, !PT ;  /* 0x03fffffe00007812 */ /* 0x000fe200078ec0ff */
[----:B------:R-:W-:Y:S01]  /*0c90*/  IMAD.IADD R5, R5, 0x1, -R2 ;  /* 0x0000000105057824 */ /* 0x000fe200078e0a02 */
[----:B------:R-:W-:Y:S01]  /*0ca0*/  LOP3.LUT R8, R8, 0x7ffffffc, RZ, 0xc0, !PT ;  /* 0x7ffffffc08087812 */ /* 0x000fe200078ec0ff */
[----:B------:R-:W-:Y:S01]  /*0cb0*/  IMAD R9, R6, 0x10, R9 ;  /* 0x0000001006097824 */ /* 0x000fe200078e0209 */
[----:B------:R-:W-:Y:S01]  /*0cc0*/  SHF.R.S32.HI R18, RZ, 0x3, R3 ;  /* 0x00000003ff127819 */ /* 0x000fe20000011403 */
[----:B------:R-:W-:-:S02]  /*0cd0*/  IMAD.IADD R0, R23, 0x1, -R0 ;  /* 0x0000000117007824 */ /* 0x000fc400078e0a00 */
[----:B------:R-:W-:Y:S02]  /*0ce0*/  IMAD.SHL.U32 R2, R17, 0x8, RZ ;  /* 0x0000000811027824 */ /* 0x000fe400078e00ff */
[----:B------:R-:W-:Y:S02]  /*0cf0*/  IMAD R168, R0, 0x40, R9 ;  /* 0x0000004000a87824 */ /* 0x000fe400078e0209 */
[----:B------:R-:W-:Y:S01]  /*0d00*/  VIADD R16, R2, 0x40 ;  /* 0x0000004002107836 */ /* 0x000fe20000000000 */
[----:B------:R-:W-:Y:S01]  /*0d10*/  SHF.R.S32.HI R193, RZ, 0x1f, R2 ;  /* 0x0000001fffc17819 */ /* 0x000fe20000011402 */
[----:B------:R-:W-:Y:S01]  /*0d20*/  IMAD.IADD R8, R19, 0x1, -R8 ;  /* 0x0000000113087824 */ /* 0x000fe200078e0a08 */
[----:B------:R-:W-:Y:S02]  /*0d30*/  LEA R170, R5, R168, 0x3 ;  /* 0x000000a805aa7211 */ /* 0x000fe400078e18ff */
[----:B------:R-:W-:Y:S01]  /*0d40*/  SHF.R.S32.HI R192, RZ, 0x1f, R16 ;  /* 0x0000001fffc07819 */ /* 0x000fe20000011410 */
[----:B------:R-:W-:-:S07]  /*0d50*/  IMAD R169, R8, R169, 0xa0 ;  /* 0x000000a008a97424 */ /* 0x000fce00078e02a9 */
.L_x_235:
[----:B012-4-:R-:W0:Y:S01]  /*0d60*/  LDC.64 R4, c[0x0][0xc88] ;  /* 0x00032200ff047b82 */ /* 0x017e220000000a00 */
[----:B------:R-:W-:Y:S01]  /*0d70*/  ULDC.64 UR6, c[0x0][0xa28] ;  /* 0x00028a0000067ab9 */ /* 0x000fe20000000a00 */
[----:B------:R-:W-:Y:S01]  /*0d80*/  ULDC.64 UR8, c[0x0][0xa20] ;  /* 0x0002880000087ab9 */ /* 0x000fe20000000a00 */
[----:B------:R-:W-:Y:S01]  /*0d90*/  ULDC UR4, c[0x0][0x424] ;  /* 0x0001090000047ab9 */ /* 0x000fe20000000800 */
[----:B0-----:R-:W-:-:S06]  /*0da0*/  IMAD.WIDE R4, R51, 0x4, R4 ;  /* 0x0000000433047825 */ /* 0x001fcc00078e0204 */
[----:B------:R-:W2:Y:S01]  /*0db0*/  LDG.E R4, desc[UR52][R4.64] ;  /* 0x0000003404047981 */ /* 0x000ea2000c1e1900 */
[----:B------:R-:W-:Y:S02]  /*0dc0*/  UISETP.NE.U32.AND UP0, UPT, UR6, URZ, UPT ;  /* 0x0000003f0600728c */ /* 0x000fe4000bf05070 */
[----:B------:R-:W-:Y:S02]  /*0dd0*/  UISETP.NE.U32.AND UP1, UPT, UR8, URZ, UPT ;  /* 0x0000003f0800728c */ /* 0x000fe4000bf25070 */
[----:B------:R-:W-:Y:S02]  /*0de0*/  UISETP.NE.AND.EX UP0, UPT, UR7, URZ, UPT, UP0 ;  /* 0x0000003f0700728c */ /* 0x000fe4000bf05300 */
[----:B------:R-:W-:-:S04]  /*0df0*/  UISETP.NE.AND.EX UP1, UPT, UR9, URZ, UPT, UP1 ;  /* 0x0000003f0900728c */ /* 0x000fc8000bf25310 */
[----:B------:R-:W-:Y:S02]  /*0e00*/  PLOP3.LUT P0, PT, PT, PT, UP0, 0x80, 0x0 ;  /* 0x000000000000781c */ /* 0x000fe40003f0f008 */
[----:B------:R-:W-:Y:S02]  /*0e10*/  PLOP3.LUT P1, PT, PT, PT, UP1, 0x80, 0x0 ;  /* 0x000000000000781c */ /* 0x000fe40003f2f018 */
[----:B--2---:R-:W-:-:S13]  /*0e20*/  R2UR UR37, R4 ;  /* 0x00000000042572ca */ /* 0x004fda00000e0000 */
[----:B------:R-:W-:Y:S02]  /*0e30*/  USHF.R.S32.HI UR38, URZ, 0x1f, UR37 ;  /* 0x0000001f3f267899 */ /* 0x000fe40008011425 */
[----:B------:R-:W-:Y:S02]  /*0e40*/  @UP0 ULEA UR6, UP2, UR37, UR6, 0x2 ;  /* 0x0000000625060291 */ /* 0x000fe4000f84103f */
[----:B------:R-:W-:Y:S02]  /*0e50*/  @UP1 ULEA UR8, UP3, UR37, UR8, 0x2 ;  /* 0x0000000825081291 */ /* 0x000fe4000f86103f */
[----:B------:R-:W-:Y:S02]  /*0e60*/  @UP0 ULEA.HI.X UR7, UR37, UR7, UR38, 0x2, UP2 ;  /* 0x0000000725070291 */ /* 0x000fe400090f1426 */
[----:B------:R-:W-:Y:S01]  /*0e70*/  @UP1 ULEA.HI.X UR9, UR37, UR9, UR38, 0x2, UP3 ;  /* 0x0000000925091291 */ /* 0x000fe200098f1426 */
[----:B------:R-:W-:Y:S02]  /*0e80*/  IMAD.U32 R4, RZ, RZ, UR6 ;  /* 0x00000006ff047e24 */ /* 0x000fe4000f8e00ff */
[----:B------:R-:W-:-:S02]  /*0e90*/  IMAD.U32 R6, RZ, RZ, UR8 ;  /* 0x00000008ff067e24 */ /* 0x000fc4000f8e00ff */
[----:B------:R-:W-:Y:S01]  /*0ea0*/  IMAD.U32 R5, RZ, RZ, UR7 ;  /* 0x00000007ff057e24 */ /* 0x000fe2000f8e00ff */
[----:B------:R-:W-:Y:S01]  /*0eb0*/  ULDC.64 UR6, c[0x0][0x418] ;  /* 0x0001060000067ab9 */ /* 0x000fe20000000a00 */
[----:B---3--:R-:W-:-:S03]  /*0ec0*/  IMAD.U32 R7, RZ, RZ, UR9 ;  /* 0x00000009ff077e24 */ /* 0x008fc6000f8e00ff */
[----:B------:R-:W2:Y:S04]  /*0ed0*/  @P0 LDG.E R4, desc[UR52][R4.64] ;  /* 0x0000003404040981 */ /* 0x000ea8000c1e1900 */
[----:B------:R-:W3:Y:S01]  /*0ee0*/  @P1 LDG.E R6, desc[UR52][R6.64] ;  /* 0x0000003406061981 */ /* 0x000ee2000c1e1900 */
[----:B------:R-:W-:Y:S01]  /*0ef0*/  UISETP.NE.U32.AND UP0, UPT, UR6, URZ, UPT ;  /* 0x0000003f0600728c */ /* 0x000fe2000bf05070 */
[----:B------:R-:W-:Y:S01]  /*0f00*/  IMAD.MOV.U32 R0, RZ, RZ, RZ ;  /* 0x000000ffff007224 */ /* 0x000fe200078e00ff */
[----:B------:R-:W-:Y:S01]  /*0f10*/  UMOV UR50, URZ ;  /* 0x0000003f00327c82 */ /* 0x000fe20008000000 */
[----:B------:R-:W-:Y:S01]  /*0f20*/  ULDC UR6, c[0x0][0x2f0] ;  /* 0x0000bc0000067ab9 */ /* 0x000fe20000000800 */
[----:B------:R-:W-:Y:S01]  /*0f30*/  UISETP.NE.AND.EX UP0, UPT, UR7, URZ, UPT, UP0 ;  /* 0x0000003f0700728c */ /* 0x000fe2000bf05300 */
[----:B------:R-:W-:Y:S01]  /*0f40*/  IMAD.MOV.U32 R3, RZ, RZ, RZ ;  /* 0x000000ffff037224 */ /* 0x000fe200078e00ff */
[----:B------:R-:W-:Y:S01]  /*0f50*/  UMOV UR39, UR5 ;  /* 0x0000000500277c82 */ /* 0x000fe20008000000 */
[----:B------:R-:W-:Y:S01]  /*0f60*/  IMAD.MOV.U32 R87, RZ, RZ, RZ ;  /* 0x000000ffff577224 */ /* 0x000fe200078e00ff */
[----:B------:R-:W-:Y:S01]  /*0f70*/  USEL UR4, UR4, 0x1, UP0 ;  /* 0x0000000104047887 */ /* 0x000fe20008000000 */
[----:B-----5:R-:W-:-:S02]  /*0f80*/  CS2R R8, SRZ ;  /* 0x0000000000087805 */ /* 0x020fc4000001ff00 */
[----:B------:R-:W-:Y:S02]  /*0f90*/  CS2R R10, SRZ ;  /* 0x00000000000a7805 */ /* 0x000fe4000001ff00 */
[----:B------:R-:W-:Y:S01]  /*0fa0*/  CS2R R12, SRZ ;  /* 0x00000000000c7805 */ /* 0x000fe2000001ff00 */
[----:B------:R-:W-:Y:S01]  /*0fb0*/  UIMAD UR4, UR4, UR6, URZ ;  /* 0x00000006040472a4 */ /* 0x000fe2000f8e023f */
        /* <DEDUP_REMOVED lines=18> */
[----:B------:R-:W-:Y:S01]  /*10e0*/  IMAD.MOV.U32 R60, RZ, RZ, RZ ;  /* 0x000000ffff3c7224 */ /* 0x000fe200078e00ff */
[----:B------:R-:W-:Y:S01]  /*10f0*/  CS2R R92, SRZ ;  /* 0x00000000005c7805 */ /* 0x000fe2000001ff00 */
[----:B------:R-:W-:Y:S01]  /*1100*/  IMAD.MOV.U32 R64, RZ, RZ, RZ ;  /* 0x000000ffff407224 */ /* 0x000fe200078e00ff */
[----:B--2---:R-:W-:Y:S02]  /*1110*/  @P0 R2UR UR50, R4 ;  /* 0x00000000043202ca */ /* 0x004fe400000e0000 */
[----:B------:R-:W-:Y:S02]  /*1120*/  PLOP3.LUT P0, PT, PT, PT, PT, 0x80, 0x0 ;  /* 0x000000000000781c */ /* 0x000fe40003f0f070 */
[----:B---3--:R-:W-:Y:S01]  /*1130*/  @P1 R2UR UR4, R6 ;  /* 0x00000000060412ca */ /* 0x008fe200000e0000 */
[----:B------:R-:W-:-:S14]  /*1140*/  @P1 BRA `(.L_x_190) ;  /* 0x0000000000341947 */ /* 0x000fdc0003800000 */
[----:B------:R-:W-:Y:S02]  /*1150*/  ULDC.64 UR6, c[0x0][0xa08] ;  /* 0x0002820000067ab9 */ /* 0x000fe40000000a00 */
[----:B------:R-:W-:-:S04]  /*1160*/  ISETP.NE.U32.AND P1, PT, RZ, UR6, PT ;  /* 0x00000006ff007c0c */ /* 0x000fc8000bf25070 */
[----:B------:R-:W-:-:S13]  /*1170*/  ISETP.NE.AND.EX P1, PT, RZ, UR7, PT, P1 ;  /* 0x00000007ff007c0c */ /* 0x000fda000bf25310 */
[----:B------:R-:W-:Y:S05]  /*1180*/  @!P1 BRA `(.L_x_190) ;  /* 0x0000000000249947 */ /* 0x000fea0003800000 */
[----:B------:R-:W-:Y:S02]  /*1190*/  ULDC.64 UR4, c[0x0][0xa08] ;  /* 0x0002820000047ab9 */ /* 0x000fe40000000a00 */
[----:B------:R-:W-:-:S06]  /*11a0*/  UIMAD.WIDE UR4, UR37, 0x4, UR4 ;  /* 0x00000004250478a5 */ /* 0x000fcc000f8e0204 */
[----:B------:R-:W-:Y:S01]  /*11b0*/  MOV R4, UR4 ;  /* 0x0000000400047c02 */ /* 0x000fe20008000f00 */
[----:B------:R-:W-:-:S05]  /*11c0*/  IMAD.U32 R5, RZ, RZ, UR5 ;  /* 0x00000005ff057e24 */ /* 0x000fca000f8e00ff */
[----:B------:R-:W2:Y:S04]  /*11d0*/  LDG.E R7, desc[UR52][R4.64] ;  /* 0x0000003404077981 */ /* 0x000ea8000c1e1900 */
[----:B------:R-:W3:Y:S01]  /*11e0*/  LDG.E R6, desc[UR52][R4.64+0x4] ;  /* 0x0000043404067981 */ /* 0x000ee2000c1e1900 */
[----:B--2---:R-:W-:Y:S02]  /*11f0*/  R2UR UR4, R7 ;  /* 0x00000000070472ca */ /* 0x004fe400000e0000 */
[----:B---3--:R-:W-:-:S13]  /*1200*/  R2UR UR5, R6 ;  /* 0x00000000060572ca */ /* 0x008fda00000e0000 */
[----:B------:R-:W-:-:S12]  /*1210*/  UIADD3 UR4, -UR4, UR5, URZ ;  /* 0x0000000504047290 */ /* 0x000fd8000fffe13f */
.L_x_190:
[----:B------:R-:W-:Y:S01]  /*1220*/  UIADD3 UR50, -UR50, UR4, URZ ;  /* 0x0000000432327290 */ /* 0x000fe2000fffe13f */
[----:B------:R-:W-:Y:S01]  /*1230*/  IMAD.MOV.U32 R5, RZ, RZ, RZ ;  /* 0x000000ffff057224 */ /* 0x000fe200078e00ff */
[----:B------:R-:W-:Y:S01]  /*1240*/  UMOV UR40, UR46 ;  /* 0x0000002e00287c82 */ /* 0x000fe20008000000 */
[----:B------:R-:W-:Y:S01]  /*1250*/  IMAD.MOV.U32 R61, RZ, RZ, RZ ;  /* 0x000000ffff3d7224 */ /* 0x000fe200078e00ff */
[----:B------:R-:W-:Y:S01]  /*1260*/  UISETP.GE.AND UP0, UPT, UR50, 0x1, UPT ;  /* 0x000000013200788c */ /* 0x000fe2000bf06270 */
[----:B------:R-:W-:Y:S01]  /*1270*/  CS2R R68, SRZ ;  /* 0x0000000000447805 */ /* 0x000fe2000001ff00 */
[----:B------:R-:W-:Y:S01]  /*1280*/  UIADD3 UR4, UR50, 0x9f, URZ ;  /* 0x0000009f32047890 */ /* 0x000fe2000fffe03f */
[----:B------:R-:W-:Y:S01]  /*1290*/  CS2R R94, SRZ ;  /* 0x00000000005e7805 */ /* 0x000fe2000001ff00 */
[----:B------:R-:W-:Y:S01]  /*12a0*/  IMAD.MOV.U32 R65, RZ, RZ, RZ ;  /* 0x000000ffff417224 */ /* 0x000fe200078e00ff */
[----:B------:R-:W-:Y:S02]  /*12b0*/  CS2R R72, SRZ ;  /* 0x0000000000487805 */ /* 0x000fe4000001ff00 */
[----:B------:R-:W-:Y:S01]  /*12c0*/  PLOP3.LUT P1, PT, PT, PT, UP0, 0x80, 0x0 ;  /* 0x000000000000781c */ /* 0x000fe20003f2f008 */
[----:B------:R-:W-:Y:S01]  /*12d0*/  UIMAD.WIDE UR4, UR4, 0x66666667, URZ ;  /* 0x66666667040478a5 */ /* 0x000fe2000f8e023f */
[----:B------:R-:W-:Y:S01]  /*12e0*/  CS2R R96, SRZ ;  /* 0x0000000000607805 */ /* 0x000fe2000001ff00 */
[----:B------:R-:W-:Y:S01]  /*12f0*/  IMAD.MOV.U32 R76, RZ, RZ, RZ ;  /* 0x000000ffff4c7224 */ /* 0x000fe200078e00ff */
[----:B------:R-:W-:Y:S01]  /*1300*/  CS2R R98, SRZ ;  /* 0x0000000000627805 */ /* 0x000fe2000001ff00 */
[----:B------:R-:W-:Y:S01]  /*1310*/  USHF.R.U32.HI UR49, URZ, 0x1f, UR5 ;  /* 0x0000001f3f317899 */ /* 0x000fe20008011605 */
[----:B------:R-:W-:Y:S01]  /*1320*/  IMAD.MOV.U32 R80, RZ, RZ, RZ ;  /* 0x000000ffff507224 */ /* 0x000fe200078e00ff */
[----:B------:R-:W-:-:S02]  /*1330*/  CS2R R100, SRZ ;  /* 0x0000000000647805 */ /* 0x000fc4000001ff00 */
[----:B------:R-:W-:-:S04]  /*1340*/  ULEA.HI.SX32 UR49, UR5, UR49, 0x1a ;  /* 0x0000003105317291 */ /* 0x000fc8000f8fd23f */
[----:B------:R-:W-:Y:S08]  /*1350*/  @!P1 BRA `(.L_x_191) ;  /* 0x0000008400309947 */ /* 0x000ff00003800000 */
[----:B------:R-:W0:Y:S01]  /*1360*/  SHFL.IDX PT, R0, R23, RZ, 0x1f ;  /* 0x00001fff17007589 */ /* 0x000e2200000e0000 */
[----:B------:R-:W1:Y:S01]  /*1370*/  S2UR UR48, SR_CgaCtaId ;  /* 0x00000000003079c3 */ /* 0x000e620000008800 */
[----:B------:R-:W-:Y:S01]  /*1380*/  UMOV UR47, 0x400 ;  /* 0x00000400002f7882 */ /* 0x000fe20000000000 */
[----:B0-----:R-:W-:Y:S01]  /*1390*/  R2UR UR41, R0 ;  /* 0x00000000002972ca */ /* 0x001fe200000e0000 */
[----:B-1----:R-:W-:-:S04]  /*13a0*/  ULEA UR47, UR48, UR47, 0x18 ;  /* 0x0000002f302f7291 */ /* 0x002fc8000f8ec03f */
[----:B------:R-:W-:-:S04]  /*13b0*/  UIADD3 UR5, UR47, 0x14400, URZ ;  /* 0x000144002f057890 */ /* 0x000fc8000fffe03f */
[----:B------:R-:W-:-:S04]  /*13c0*/  ULOP3.LUT UP0, URZ, UR5, 0x9f, URZ, 0xc0, !UPT ;  /* 0x0000009f053f7892 */ /* 0x000fc8000f80c03f */
[----:B------:R-:W-:Y:S02]  /*13d0*/  ULEA.HI UR4, UR41, UR41, URZ, 0x1 ;  /* 0x0000002929047291 */ /* 0x000fe4000f8f083f */
[----:B------:R-:W-:Y:S02]  /*13e0*/  PLOP3.LUT P0, PT, PT, PT, UP0, 0x80, 0x0 ;  /* 0x000000000000781c */ /* 0x000fe40003f0f008 */
[----:B------:R-:W-:-:S04]  /*13f0*/  ULOP3.LUT UR4, UR4, 0x3e, URZ, 0xc0, !UPT ;  /* 0x0000003e04047892 */ /* 0x000fc8000f8ec03f */
[----:B------:R-:W-:-:S04]  /*1400*/  UIADD3 UR4, UR41, -UR4, URZ ;  /* 0x8000000429047290 */ /* 0x000fc8000fffe03f */
[----:B------:R-:W-:-:S04]  /*1410*/  ULEA UR4, UR4, UR5, 0xc ;  /* 0x0000000504047291 */ /* 0x000fc8000f8e603f */
[----:B------:R-:W-:-:S04]  /*1420*/  USHF.R.U32.HI UR4, URZ, 0x4, UR4 ;  /* 0x000000043f047899 */ /* 0x000fc80008011604 */
[----:B------:R-:W-:Y:S01]  /*1430*/  ULOP3.LUT UR51, UR4, 0x3fff, URZ, 0xc0, !UPT ;  /* 0x00003fff04337892 */ /* 0x000fe2000f8ec03f */
[----:B------:R-:W-:Y:S11]  /*1440*/  @!P0 BRA `(.L_x_192) ;  /* 0x0000000000408947 */ /* 0x000ff60003800000 */
[----:B------:R-:W-:Y:S01]  /*1450*/  MOV R0, 0x0 ;  /* 0x0000000000007802 */ /* 0x000fe20000000f00 */
[----:B------:R-:W-:Y:S01]  /*1460*/  ULDC.64 UR4, c[0x4][0xc8] ;  /* 0x0100320000047ab9 */ /* 0x000fe20000000a00 */
[----:B------:R-:W-:Y:S01]  /*1470*/  ULDC.64 UR6, c[0x4][0x38] ;  /* 0x01000e0000067ab9 */ /* 0x000fe20000000a00 */
[----:B------:R-:W-:Y:S01]  /*1480*/  IMAD.U32 R4, RZ, RZ, UR4 ;  /* 0x00000004ff047e24 */ /* 0x000fe2000f8e00ff */
[----:B------:R0:W1:Y:S01]  /*1490*/  LDC.64 R14, c[0x4][R0] ;  /* 0x01000000000e7b82 */ /* 0x0000620000000a00 */
[----:B------:R-:W-:Y:S01]  /*14a0*/  IMAD.U32 R5, RZ, RZ, UR5 ;  /* 0x00000005ff057e24 */ /* 0x000fe2000f8e00ff */
[----:B------:R-:W-:Y:S01]  /*14b0*/  ULDC.64 UR4, c[0x4][0xd0] ;  /* 0x0100340000047ab9 */ /* 0x000fe20000000a00 */
[----:B------:R-:W-:Y:S01]  /*14c0*/  IMAD.U32 R10, RZ, RZ, UR6 ;  /* 0x00000006ff0a7e24 */ /* 0x000fe2000f8e00ff */
[----:B------:R-:W-:Y:S01]  /*14d0*/  MOV R7, UR5 ;  /* 0x0000000500077c02 */ /* 0x000fe20008000f00 */
[----:B------:R-:W-:Y:S02]  /*14e0*/  IMAD.U32 R6, RZ, RZ, UR4 ;  /* 0x00000004ff067e24 */ /* 0x000fe4000f8e00ff */
[----:B------:R-:W-:-:S02]  /*14f0*/  IMAD.U32 R11, RZ, RZ, UR7 ;  /* 0x00000007ff0b7e24 */ /* 0x000fc4000f8e00ff */
[----:B------:R-:W-:Y:S02]  /*1500*/  IMAD.MOV.U32 R8, RZ, RZ, 0x70 ;  /* 0x00000070ff087424 */ /* 0x000fe400078e00ff */
[----:B------:R-:W-:Y:S02]  /*1510*/  IMAD.MOV.U32 R12, RZ, RZ, 0x1 ;  /* 0x00000001ff0c7424 */ /* 0x000fe400078e00ff */
[----:B0-----:R-:W-:-:S07]  /*1520*/  IMAD.MOV.U32 R13, RZ, RZ, RZ ;  /* 0x000000ffff0d7224 */ /* 0x001fce00078e00ff */
[----:B------:R-:W-:-:S07]  /*1530*/  LEPC R20, `(.L_x_192) ;  /* 0x000000001014794e */ /* 0x000fce0000000000 */
[----:B-1----:R-:W-:Y:S05]  /*1540*/  CALL.ABS.NOINC R14 ;  /* 0x000000000e007343 */ /* 0x002fea0003c00000 */
.L_x_192:
        /* <DEDUP_REMOVED lines=10> */
[----:B------:R-:W-:Y:S02]  /*15f0*/  @UP0 ULDC.64 UR16, c[0x0][0x9a8] ;  /* 0x00026a0000100ab9 */ /* 0x000fe40000000a00 */
[----:B------:R-:W-:Y:S01]  /*1600*/  @UP1 ULDC.64 UR14, c[0x0][0x9b8] ;  /* 0x00026e00000e1ab9 */ /* 0x000fe20000000a00 */
[----:B------:R-:W-:Y:S02]  /*1610*/  @UP0 UIMAD UR8, UR38, UR16, URZ ;  /* 0x00000010260802a4 */ /* 0x000fe4000f8e023f */
[----:B------:R-:W-:Y:S02]  /*1620*/  @UP1 UIMAD UR9, UR38, UR14, URZ ;  /* 0x0000000e260912a4 */ /* 0x000fe4000f8e023f */
        /* <DEDUP_REMOVED lines=23> */
[----:B------:R-:W-:-:S02]  /*17a0*/  MOV R6, UR4 ;  /* 0x0000000400067c02 */ /* 0x000fc40008000f00 */
[----:B------:R-:W-:Y:S02]  /*17b0*/  IMAD.U32 R5, RZ, RZ, UR7 ;  /* 0x00000007ff057e24 */ /* 0x000fe4000f8e00ff */
[----:B------:R-:W-:-:S03]  /*17c0*/  IMAD.U32 R7, RZ, RZ, UR5 ;  /* 0x00000005ff077e24 */ /* 0x000fc6000f8e00ff */
[----:B------:R-:W2:Y:S04]  /*17d0*/  @P0 LDG.E R3, desc[UR52][R4.64] ;  /* 0x0000003404030981 */ /* 0x000ea8000c1e1900 */
[----:B------:R-:W2:Y:S01]  /*17e0*/  @P1 LDG.E R0, desc[UR52][R6.64] ;  /* 0x0000003406001981 */ /* 0x000ea2000c1e1900 */
[----:B------:R-:W-:Y:S01]  /*17f0*/  ULEA.HI UR4, UR44, UR44, URZ, 0x1 ;  /* 0x0000002c2c047291 */ /* 0x000fe2000f8f083f */
[----:B------:R-:W-:-:S03]  /*1800*/  IMAD.U32 R9, RZ, RZ, UR45 ;  /* 0x0000002dff097e24 */ /* 0x000fc6000f8e00ff */
[----:B------:R-:W-:Y:S02]  /*1810*/  ULOP3.LUT UR4, UR4, 0xfffffffe, URZ, 0xc0, !UPT ;  /* 0xfffffffe04047892 */ /* 0x000fe4000f8ec03f */
[----:B------:R-:W-:Y:S02]  /*1820*/  ISETP.NE.AND P0, PT, R9, 0x3, PT ;  /* 0x000000030900780c */ /* 0x000fe40003f05270 */
[----:B------:R-:W-:-:S06]  /*1830*/  UIADD3 UR4, UR44, -UR4, URZ ;  /* 0x800000042c047290 */ /* 0x000fcc000fffe03f */
[----:B------:R-:W-:Y:S01]  /*1840*/  IMAD.U32 R8, RZ, RZ, UR4 ;  /* 0x00000004ff087e24 */ /* 0x000fe2000f8e00ff */
[----:B------:R-:W-:-:S04]  /*1850*/  ULDC UR4, c[0x0][0x9d8] ;  /* 0x0002760000047ab9 */ /* 0x000fc80000000800 */
[----:B------:R-:W-:-:S04]  /*1860*/  SHF.L.U32 R8, R8, 0x1f, RZ ;  /* 0x0000001f08087819 */ /* 0x000fc800000006ff */
[----:B------:R-:W0:Y:S01]  /*1870*/  SYNCS.PHASECHK.TRANS64.TRYWAIT P1, [UR47+0x29800], R8 ;  /* 0x02980008ff0075a7 */ /* 0x000e22000802016f */
[----:B--2---:R-:W-:-:S04]  /*1880*/  FMUL.FTZ R0, R3, R0 ;  /* 0x0000000003007220 */ /* 0x004fc80000410000 */
[----:B------:R-:W-:Y:S01]  /*1890*/  FMUL.FTZ R0, R0, UR4 ;  /* 0x0000000400007c20 */ /* 0x000fe20008410000 */
[----:B0-----:R-:W-:Y:S06]  /*18a0*/  @!P1 BRA `(.L_x_193) ;  /* 0x0000010c00349947 */ /* 0x001fec0003800000 */
.L_x_339:
[----:B------:R-:W-:Y:S05]  /*18b0*/  @!P0 BRA `(.L_x_194) ;  /* 0x0000000000048947 */ /* 0x000fea0003800000 */
[----:B------:R-:W-:Y:S01]  /*18c0*/  BPT.TRAP 0x1 ;  /* 0x000000040000795c */ /* 0x000fe20000300000 */
.L_x_194:
[----:B0-----:R-:W-:Y:S02]  /*18d0*/  IMAD.U32 R3, RZ, RZ, UR42 ;  /* 0x0000002aff037e24 */ /* 0x001fe4000f8e00ff */
[----:B------:R-:W-:-:S03]  /*18e0*/  IMAD.U32 R4, RZ, RZ, UR43 ;  /* 0x0000002bff047e24 */ /* 0x000fc6000f8e00ff */
[----:B------:R-:W-:Y:S02]  /*18f0*/  LEA R3, R3, UR47, 0x3 ;  /* 0x0000002f03037c11 */ /* 0x000fe4000f8e18ff */
[----:B------:R-:W-:-:S04]  /*1900*/  SHF.L.U32 R4, R4, 0x1f, RZ ;  /* 0x0000001f04047819 */ /* 0x000fc800000006ff */
[----:B------:R0:W1:Y:S01]  /*1910*/  SYNCS.PHASECHK.TRANS64.TRYWAIT P1, [R3+URZ+0x29830], R4 ;  /* 0x02983004030075a7 */ /* 0x000062000802017f */
[----:B------:R-:W-:Y:S05]  /*1920*/  @!P0 BRA `(.L_x_195) ;  /* 0x0000000000048947 */ /* 0x000fea0003800000 */
[----:B------:R-:W-:Y:S01]  /*1930*/  BPT.TRAP 0x1 ;  /* 0x000000040000795c */ /* 0x000fe20000300000 */
.L_x_195:
[----:B------:R-:W-:Y:S01]  /*1940*/  IMAD.MOV.U32 R87, RZ, RZ, RZ ;  /* 0x000000ffff577224 */ /* 0x000fe200078e00ff */
[----:B-1----:R-:W-:Y:S06]  /*1950*/  @P1 BRA `(.L_x_196) ;  /* 0x0000000000081947 */ /* 0x002fec0003800000 */
[----:B------:R-:W1:Y:S02]  /*1960*/  SYNCS.PHASECHK.TRANS64.TRYWAIT P1, [R3+URZ+0x29830], R4 ;  /* 0x02983004030075a7 */ /* 0x000e64000802017f */
[----:B-1----:R-:W-:Y:S05]  /*1970*/  @!P1 BRA `(.L_x_197) ;  /* 0x0000010c00189947 */ /* 0x002fea0003800000 */
.L_x_196:
        /* <DEDUP_REMOVED lines=11> */
[----:B------:R-:W-:Y:S01]  /*1a30*/  UMOV UR4, UR24 ;  /* 0x0000001800047c82 */ /* 0x000fe20008000000 */
[----:B------:R-:W-:Y:S02]  /*1a40*/  UMOV UR7, 0x80000020 ;  /* 0x8000002000077882 */ /* 0x000fe40000000000 */
        /* <DEDUP_REMOVED lines=191> */
.L_x_198:
[C---:B------:R-:W-:Y:S01]  /*2640*/  FMUL.FTZ R10, R0.reuse, R106 ;  /* 0x0000006a000a7220 */ /* 0x040fe20000410000 */
[C---:B------:R-:W-:Y:S01]  /*2650*/  FMUL.FTZ R11, R0.reuse, R107 ;  /* 0x0000006b000b7220 */ /* 0x040fe20000410000 */
[C---:B------:R-:W-:Y:S01]  /*2660*/  FMUL.FTZ R14, R0.reuse, R110 ;  /* 0x0000006e000e7220 */ /* 0x040fe20000410000 */
[C---:B------:R-:W-:Y:S01]  /*2670*/  FMUL.FTZ R24, R0.reuse, R24 ;  /* 0x0000001800187220 */ /* 0x040fe20000410000 */
[C---:B------:R-:W-:Y:S01]  /*2680*/  FMUL.FTZ R21, R0.reuse, R111 ;  /* 0x0000006f00157220 */ /* 0x040fe20000410000 */
[C---:B------:R-:W-:Y:S01]  /*2690*/  FMUL.FTZ R8, R0.reuse, R113 ;  /* 0x0000007100087220 */ /* 0x040fe20000410000 */
[----:B------:R-:W-:Y:S01]  /*26a0*/  MUFU.TANH R10, R10 ;  /* 0x0000000a000a7308 */ /* 0x000fe20000002400 */
[----:B------:R-:W-:Y:S02]  /*26b0*/  IMAD.U32 R123, RZ, RZ, UR49 ;  /* 0x00000031ff7b7e24 */ /* 0x000fe4000f8e00ff */
[C---:B------:R-:W-:Y:S01]  /*26c0*/  FMUL.FTZ R75, R0.reuse, R114 ;  /* 0x00000072004b7220 */ /* 0x040fe20000410000 */
[C---:B------:R-:W-:Y:S01]  /*26d0*/  FMUL.FTZ R5, R0.reuse, R104 ;  /* 0x0000006800057220 */ /* 0x040fe20000410000 */
[C---:B------:R-:W-:Y:S01]  /*26e0*/  FMUL.FTZ R74, R0.reuse, R115 ;  /* 0x00000073004a7220 */ /* 0x040fe20000410000 */
[C---:B------:R-:W-:Y:S01]  /*26f0*/  FMUL.FTZ R84, R0.reuse, R58 ;  /* 0x0000003a00547220 */ /* 0x040fe20000410000 */
[C---:B01----:R-:W-:Y:S01]  /*2700*/  FMUL.FTZ R4, R0.reuse, R105 ;  /* 0x0000006900047220 */ /* 0x043fe20000410000 */
        /* <DEDUP_REMOVED lines=18> */
[----:B-1----:R-:W-:-:S02]  /*2830*/  VIADD R24, R169, UR50 ;  /* 0x00000032a9187c36 */ /* 0x002fc40008000000 */
[C---:B------:R-:W-:Y:S01]  /*2840*/  FMUL.FTZ R98, R0.reuse, R98 ;  /* 0x0000006200627220 */ /* 0x040fe20000410000 */
[C---:B------:R-:W-:Y:S01]  /*2850*/  FMUL.FTZ R15, R0.reuse, R89 ;  /* 0x00000059000f7220 */ /* 0x040fe20000410000 */
[C---:B------:R-:W-:Y:S01]  /*2860*/  FMUL.FTZ R63, R0.reuse, R63 ;  /* 0x0000003f003f7220 */ /* 0x040fe20000410000 */
[----:B------:R-:W-:Y:S02]  /*2870*/  IMAD R123, R123, -0xa0, R24 ;  /* 0xffffff607b7b7824 */ /* 0x000fe400078e0218 */
[C---:B------:R-:W-:Y:S01]  /*2880*/  FMUL.FTZ R30, R0.reuse, R30 ;  /* 0x0000001e001e7220 */ /* 0x040fe20000410000 */
[C---:B------:R-:W-:Y:S01]  /*2890*/  FMUL.FTZ R73, R0.reuse, R92 ;  /* 0x0000005c00497220 */ /* 0x040fe20000410000 */
[----:B------:R-:W1:Y:S01]  /*28a0*/  MUFU.TANH R21, R21 ;  /* 0x0000001500157308 */ /* 0x000e620000002400 */
[C---:B------:R-:W-:Y:S01]  /*28b0*/  FMUL.FTZ R99, R0.reuse, R99 ;  /* 0x0000006300637220 */ /* 0x040fe20000410000 */
[C---:B------:R-:W-:Y:S01]  /*28c0*/  ISETP.GT.AND P4, PT, R123.reuse, RZ, PT ;  /* 0x000000ff7b00720c */ /* 0x040fe20003f84270 */
[C---:B------:R-:W-:Y:S01]  /*28d0*/  FMUL.FTZ R67, R0.reuse, R67 ;  /* 0x0000004300437220 */ /* 0x040fe20000410000 */
[C---:B------:R-:W-:Y:S01]  /*28e0*/  ISETP.GT.AND P3, PT, R123.reuse, 0x1, PT ;  /* 0x000000017b00780c */ /* 0x040fe20003f64270 */
[C---:B------:R-:W-:Y:S01]  /*28f0*/  FMUL.FTZ R102, R0.reuse, R102 ;  /* 0x0000006600667220 */ /* 0x040fe20000410000 */
[----:B------:R-:W-:Y:S01]  /*2900*/  ISETP.GT.AND P2, PT, R123, 0x8, PT ;  /* 0x000000087b00780c */ /* 0x000fe20003f44270 */
[C---:B------:R-:W-:Y:S01]  /*2910*/  FMUL.FTZ R77, R0.reuse, R96 ;  /* 0x00000060004d7220 */ /* 0x040fe20000410000 */
[----:B------:R-:W3:Y:S01]  /*2920*/  MUFU.TANH R75, R75 ;  /* 0x0000004b004b7308 */ /* 0x000ee20000002400 */
[----:B0-----:R-:W-:Y:S01]  /*2930*/  FSEL R11, R11, -INF , P3 ;  /* 0xff8000000b0b7808 */ /* 0x001fe20001800000 */
[C---:B------:R-:W-:Y:S01]  /*2940*/  FMUL.FTZ R103, R0.reuse, R103 ;  /* 0x0000006700677220 */ /* 0x040fe20000410000 */
[C---:B------:R-:W-:Y:S01]  /*2950*/  ISETP.GT.AND P1, PT, R123.reuse, 0x9, PT ;  /* 0x000000097b00780c */ /* 0x040fe20003f24270 */
[----:B------:R-:W-:Y:S01]  /*2960*/  FMUL.FTZ R34, R0, R34 ;  /* 0x0000002200227220 */ /* 0x000fe20000410000 */
[----:B--2---:R-:W-:Y:S01]  /*2970*/  FSEL R88, R14, -INF , P2 ;  /* 0xff8000000e587808 */ /* 0x004fe20001000000 */
[C---:B------:R-:W-:Y:S01]  /*2980*/  FMUL.FTZ R72, R0.reuse, R93 ;  /* 0x0000005d00487220 */ /* 0x040fe20000410000 */
[----:B------:R-:W-:Y:S01]  /*2990*/  ISETP.GT.AND P6, PT, R123, 0x10, PT ;  /* 0x000000107b00780c */ /* 0x000fe20003fc4270 */
[----:B------:R-:W0:Y:S01]  /*29a0*/  MUFU.TANH R5, R5 ;  /* 0x0000000500057308 */ /* 0x000e220000002400 */
[----:B-1----:R-:W-:Y:S01]  /*29b0*/  FSEL R90, R21, -INF , P1 ;  /* 0xff800000155a7808 */ /* 0x002fe20000800000 */
[C---:B------:R-:W-:Y:S01]  /*29c0*/  FMUL.FTZ R38, R0.reuse, R38 ;  /* 0x0000002600267220 */ /* 0x040fe20000410000 */
[----:B------:R-:W-:Y:S01]  /*29d0*/  ISETP.GT.AND P5, PT, R123, 0x11, PT ;  /* 0x000000117b00780c */ /* 0x000fe20003fa4270 */
[C---:B------:R-:W-:Y:S01]  /*29e0*/  FMUL.FTZ R58, R0.reuse, R60 ;  /* 0x0000003c003a7220 */ /* 0x040fe20000410000 */
[C---:B------:R-:W-:Y:S01]  /*29f0*/  FMUL.FTZ R60, R0.reuse, R65 ;  /* 0x00000041003c7220 */ /* 0x040fe20000410000 */
[C---:B------:R-:W-:Y:S01]  /*2a00*/  FMUL.FTZ R55, R0.reuse, R55 ;  /* 0x0000003700377220 */ /* 0x040fe20000410000 */
[C---:B------:R-:W-:Y:S01]  /*2a10*/  FMUL.FTZ R76, R0.reuse, R97 ;  /* 0x00000061004c7220 */ /* 0x040fe20000410000 */
[----:B------:R-:W1:Y:S01]  /*2a20*/  MUFU.TANH R74, R74 ;  /* 0x0000004a004a7308 */ /* 0x000e620000002400 */
[----:B---3--:R-:W-:Y:S01]  /*2a30*/  FSEL R75, R75, -INF , P6 ;  /* 0xff8000004b4b7808 */ /* 0x008fe20003000000 */
        /* <DEDUP_REMOVED lines=14> */
[----:B------:R-:W3:Y:S01]  /*2b20*/  MUFU.TANH R4, R4 ;  /* 0x0000000400047308 */ /* 0x000ee20000002400 */
[----:B--2---:R-:W-:Y:S01]  /*2b30*/  FSEL R84, R10, -INF , P4 ;  /* 0xff8000000a547808 */ /* 0x004fe20002000000 */
[C---:B------:R-:W-:Y:S01]  /*2b40*/  FMUL.FTZ R57, R0.reuse, R57 ;  /* 0x0000003900397220 */ /* 0x040fe20000410000 */
[----:B0-----:R-:W-:Y:S01]  /*2b50*/  FSEL R10, R5, -INF , P4 ;  /* 0xff800000050a7808 */ /* 0x001fe20002000000 */
[C---:B------:R-:W-:Y:S01]  /*2b60*/  FMUL.FTZ R70, R0.reuse, R70 ;  /* 0x0000004600467220 */ /* 0x040fe20000410000 */
[C---:B------:R-:W-:Y:S01]  /*2b70*/  ISETP.GT.AND P4, PT, R123.reuse, 0x18, PT ;  /* 0x000000187b00780c */ /* 0x040fe20003f84270 */
[----:B------:R-:W-:Y:S01]  /*2b80*/  FMUL.FTZ R47, R0, R47 ;  /* 0x0000002f002f7220 */ /* 0x000fe20000410000 */
[----:B-1----:R-:W-:Y:S01]  /*2b90*/  FSEL R21, R74, -INF , P5 ;  /* 0xff8000004a157808 */ /* 0x002fe20002800000 */
[----:B------:R-:W0:Y:S01]  /*2ba0*/  MUFU.TANH R79, R79 ;  /* 0x0000004f004f7308 */ /* 0x000e220000002400 */
        /* <DEDUP_REMOVED lines=8> */
[----:B---3--:R-:W-:Y:S01]  /*2c30*/  FSEL R4, R4, -INF , P3 ;  /* 0xff80000004047808 */ /* 0x008fe20001800000 */
[C---:B------:R-:W-:Y:S01]  /*2c40*/  FMUL.FTZ R41, R0.reuse, R41 ;  /* 0x0000002900297220 */ /* 0x040fe20000410000 */
[----:B------:R-:W-:Y:S01]  /*2c50*/  ISETP.GT.AND P3, PT, R123, 0x19, PT ;  /* 0x000000197b00780c */ /* 0x000fe20003f64270 */
[C---:B------:R-:W-:Y:S01]  /*2c60*/  FMUL.FTZ R54, R0.reuse, R54 ;  /* 0x0000003600367220 */ /* 0x040fe20000410000 */
[C---:B------:R-:W-:Y:S01]  /*2c70*/  FMUL.FTZ R31, R0.reuse, R31 ;  /* 0x0000001f001f7220 */ /* 0x040fe20000410000 */
[C---:B------:R-:W-:Y:S01]  /*2c80*/  FMUL.FTZ R52, R0.reuse, R52 ;  /* 0x0000003400347220 */ /* 0x040fe20000410000 */
[----:B------:R-:W-:Y:S01]  /*2c90*/  FMUL.FTZ R39, R0, R39 ;  /* 0x0000002700277220 */ /* 0x000fe20000410000 */
[----:B------:R-:W2:Y:S01]  /*2ca0*/  MUFU.TANH R6, R6 ;  /* 0x0000000600067308 */ /* 0x000ea20000002400 */
[----:B-1----:R-:W-:Y:S01]  /*2cb0*/  FMNMX.FTZ R25, R84, R11, !PT ;  /* 0x0000000b54197209 */ /* 0x002fe20007810000 */
[----:B------:R-:W-:Y:S01]  /*2cc0*/  ULDC UR6, c[0x0][0x988] ;  /* 0x0002620000067ab9 */ /* 0x000fe20000000800 */
[----:B0-----:R-:W-:Y:S01]  /*2cd0*/  FSEL R79, R79, -INF , P4 ;  /* 0xff8000004f4f7808 */ /* 0x001fe20002000000 */
[----:B------:R-:W-:Y:S01]  /*2ce0*/  FMUL.FTZ R28, R0, R28 ;  /* 0x0000001c001c7220 */ /* 0x000fe20000410000 */
[----:B------:R-:W-:Y:S01]  /*2cf0*/  FMNMX.FTZ R25, R88, R25, !PT ;  /* 0x0000001958197209 */ /* 0x000fe20007810000 */
[----:B------:R-:W-:Y:S01]  /*2d00*/  FMUL.FTZ R36, R0, R36 ;  /* 0x0000002400247220 */ /* 0x000fe20000410000 */
[----:B------:R-:W-:Y:S01]  /*2d10*/  P2R R120, PR, RZ, 0x1 ;  /* 0x00000001ff787803 */ /* 0x000fe20000000000 */
[----:B------:R-:W-:Y:S01]  /*2d20*/  MUFU.TANH R78, R78 ;  /* 0x0000004e004e7308 */ /* 0x000fe20000002400 */
[----:B------:R-:W-:Y:S01]  /*2d30*/  FMNMX.FTZ R24, R90, R25, !PT ;  /* 0x000000195a187209 */ /* 0x000fe20007810000 */
[C---:B------:R-:W-:Y:S01]  /*2d40*/  FMUL.FTZ R33, R0.reuse, R33 ;  /* 0x0000002100217220 */ /* 0x040fe20000410000 */
[C---:B------:R-:W-:Y:S01]  /*2d50*/  FMUL.FTZ R29, R0.reuse, R29 ;  /* 0x0000001d001d7220 */ /* 0x040fe20000410000 */
[C---:B------:R-:W-:Y:S01]  /*2d60*/  FMUL.FTZ R37, R0.reuse, R37 ;  /* 0x0000002500257220 */ /* 0x040fe20000410000 */
[----:B------:R-:W-:Y:S01]  /*2d70*/  FMNMX.FTZ R24, R75, R24, !PT ;  /* 0x000000184b187209 */ /* 0x000fe20007810000 */
[----:B------:R-:W-:Y:S01]  /*2d80*/  FMUL.FTZ R32, R0, R32 ;  /* 0x0000002000207220 */ /* 0x000fe20000410000 */
[----:B------:R-:W-:Y:S01]  /*2d90*/  UISETP.GE.AND UP0, UPT, UR50, 0xa1, UPT ;  /* 0x000000a13200788c */ /* 0x000fe2000bf06270 */
[----:B------:R-:W-:Y:S01]  /*2da0*/  MUFU.TANH R7, R7 ;  /* 0x0000000700077308 */ /* 0x000fe20000002400 */
[----:B------:R-:W-:-:S02]  /*2db0*/  FMNMX.FTZ R24, R21, R24, !PT ;  /* 0x0000001815187209 */ /* 0x000fc40007810000 */
[----:B--2---:R-:W-:Y:S02]  /*2dc0*/  FSEL R6, R6, -INF , P2 ;  /* 0xff80000006067808 */ /* 0x004fe40001000000 */
[----:B------:R-:W-:-:S03]  /*2dd0*/  ISETP.GT.AND P2, PT, R123, 0x20, PT ;  /* 0x000000207b00780c */ /* 0x000fc60003f44270 */
[----:B------:R-:W-:Y:S08]  /*2de0*/  MUFU.TANH R83, R83 ;  /* 0x0000005300537308 */ /* 0x000ff00000002400 */
[----:B------:R-:W-:Y:S08]  /*2df0*/  MUFU.TANH R9, R9 ;  /* 0x0000000900097308 */ /* 0x000ff00000002400 */
[----:B------:R-:W-:Y:S08]  /*2e00*/  MUFU.TANH R82, R82 ;  /* 0x0000005200527308 */ /* 0x000ff00000002400 */
[----:B------:R-:W0:Y:S08]  /*2e10*/  MUFU.TANH R8, R8 ;  /* 0x0000000800087308 */ /* 0x000e300000002400 */
[----:B------:R-:W-:Y:S08]  /*2e20*/  MUFU.TANH R94, R94 ;  /* 0x0000005e005e7308 */ /* 0x000ff00000002400 */
[----:B------:R-:W1:Y:S01]  /*2e30*/  MUFU.TANH R12, R12 ;  /* 0x0000000c000c7308 */ /* 0x000e620000002400 */
[----:B0-----:R-:W-:-:S02]  /*2e40*/  FSEL R8, R8, -INF , P5 ;  /* 0xff80000008087808 */ /* 0x001fc40002800000 */
[----:B------:R-:W-:-:S05]  /*2e50*/  ISETP.GT.AND P5, PT, R123, 0x29, PT ;  /* 0x000000297b00780c */ /* 0x000fca0003fa4270 */
[----:B------:R-:W0:Y:S08]  /*2e60*/  MUFU.TANH R95, R95 ;  /* 0x0000005f005f7308 */ /* 0x000e300000002400 */
[----:B------:R2:W-:Y:S01]  /*2e70*/  MUFU.TANH R89, R85 ;  /* 0x0000005500597308 */ /* 0x0005e20000002400 */
[----:B-1----:R-:W-:Y:S02]  /*2e80*/  FSEL R12, R12, -INF , P4 ;  /* 0xff8000000c0c7808 */ /* 0x002fe40002000000 */
[----:B------:R-:W-:-:S05]  /*2e90*/  ISETP.GT.AND P4, PT, R123, 0x30, PT ;  /* 0x000000307b00780c */ /* 0x000fca0003f84270 */
[----:B------:R1:W-:Y:S01]  /*2ea0*/  MUFU.TANH R115, R26 ;  /* 0x0000001a00737308 */ /* 0x0003e20000002400 */
[----:B--2---:R-:W-:-:S07]  /*2eb0*/  FSEL R85, R78, -INF , P3 ;  /* 0xff8000004e557808 */ /* 0x004fce0001800000 */
[----:B------:R-:W-:Y:S01]  /*2ec0*/  MUFU.TANH R13, R13 ;  /* 0x0000000d000d7308 */ /* 0x000fe20000002400 */
[----:B-1----:R-:W-:Y:S02]  /*2ed0*/  FMNMX.FTZ R26, R79, R24, !PT ;  /* 0x000000184f1a7209 */ /* 0x002fe40007810000 */
[----:B------:R-:W-:Y:S02]  /*2ee0*/  FSEL R24, R7, -INF , P1 ;  /* 0xff80000007187808 */ /* 0x000fe40000800000 */
[----:B------:R-:W-:-:S03]  /*2ef0*/  ISETP.GT.AND P1, PT, R123, 0x21, PT ;  /* 0x000000217b00780c */ /* 0x000fc60003f24270 */
[----:B------:R1:W-:Y:S08]  /*2f00*/  MUFU.TANH R92, R63 ;  /* 0x0000003f005c7308 */ /* 0x0003f00000002400 */
[----:B------:R-:W2:Y:S01]  /*2f10*/  MUFU.TANH R98, R98 ;  /* 0x0000006200627308 */ /* 0x000ea20000002400 */
[----:B-1----:R-:W-:Y:S01]  /*2f20*/  FMUL.FTZ R63, R0, R69 ;  /* 0x00000045003f7220 */ /* 0x002fe20000410000 */
[----:B------:R-:W-:-:S02]  /*2f30*/  FSEL R69, R83, -INF , P2 ;  /* 0xff80000053457808 */ /* 0x000fc40001000000 */
[----:B0-----:R-:W-:-:S04]  /*2f40*/  FSEL R83, R95, -INF , P5 ;  /* 0xff8000005f537808 */ /* 0x001fc80002800000 */
[----:B------:R0:W-:Y:S08]  /*2f50*/  MUFU.TANH R117, R30 ;  /* 0x0000001e00757308 */ /* 0x0001f00000002400 */
[----:B------:R-:W1:Y:S01]  /*2f60*/  MUFU.TANH R20, R20 ;  /* 0x0000001400147308 */ /* 0x000e620000002400 */
[----:B0-----:R-:W-:Y:S02]  /*2f70*/  FMNMX.FTZ R30, R85, R26, !PT ;  /* 0x0000001a551e7209 */ /* 0x001fe40007810000 */
[----:B------:R-:W-:-:S02]  /*2f80*/  FSEL R26, R9, -INF , P6 ;  /* 0xff800000091a7808 */ /* 0x000fc40003000000 */
[----:B------:R-:W-:Y:S02]  /*2f90*/  ISETP.GT.AND P6, PT, R123, 0x28, PT ;  /* 0x000000287b00780c */ /* 0x000fe40003fc4270 */
[----:B------:R-:W-:Y:S01]  /*2fa0*/  FMNMX.FTZ R30, R69, R30, !PT ;  /* 0x0000001e451e7209 */ /* 0x000fe20007810000 */
[----:B------:R-:W-:Y:S01]  /*2fb0*/  MUFU.TANH R99, R99 ;  /* 0x0000006300637308 */ /* 0x000fe20000002400 */
[----:B------:R-:W-:Y:S02]  /*2fc0*/  FSEL R25, R94, -INF , P6 ;  /* 0xff8000005e197808 */ /* 0x000fe40003000000 */
[----:B--2---:R-:W-:-:S05]  /*2fd0*/  FSEL R65, R98, -INF , P4 ;  /* 0xff80000062417808 */ /* 0x004fca0002000000 */
[----:B------:R0:W-:Y:S08]  /*2fe0*/  MUFU.TANH R96, R67 ;  /* 0x0000004300607308 */ /* 0x0001f00000002400 */
[----:B------:R-:W2:Y:S01]  /*2ff0*/  MUFU.TANH R15, R15 ;  /* 0x0000000f000f7308 */ /* 0x000ea20000002400 */
[----:B0-----:R-:W-:-:S04]  /*3000*/  FSEL R67, R82, -INF , P1 ;  /* 0xff80000052437808 */ /* 0x001fc80000800000 */
[----:B------:R-:W-:-:S03]  /*3010*/  FMNMX.FTZ R30, R67, R30, !PT ;  /* 0x0000001e431e7209 */ /* 0x000fc60007810000 */
[----:B------:R-:W-:Y:S08]  /*3020*/  MUFU.TANH R102, R102 ;  /* 0x0000006600667308 */ /* 0x000ff00000002400 */
[----:B------:R-:W-:Y:S08]  /*3030*/  MUFU.TANH R73, R73 ;  /* 0x0000004900497308 */ /* 0x000ff00000002400 */
[----:B------:R-:W-:Y:S08]  /*3040*/  MUFU.TANH R103, R103 ;  /* 0x0000006700677308 */ /* 0x000ff00000002400 */
[----:B------:R0:W-:Y:S08]  /*3050*/  MUFU.TANH R119, R34 ;  /* 0x0000002200777308 */ /* 0x0001f00000002400 */
[----:B------:R-:W3:Y:S01]  /*3060*/  MUFU.TANH R72, R72 ;  /* 0x0000004800487308 */ /* 0x000ee20000002400 */
[----:B0-----:R-:W-:-:S02]  /*3070*/  FMNMX.FTZ R34, R25, R30, !PT ;  /* 0x0000001e19227209 */ /* 0x001fc40007810000 */
[----:B------:R-:W-:Y:S01]  /*3080*/  FSEL R30, R13, -INF , P3 ;  /* 0xff8000000d1e7808 */ /* 0x000fe20001800000 */
[----:B------:R-:W-:Y:S01]  /*3090*/  IMAD.U32 R13, RZ, RZ, UR6 ;  /* 0x00000006ff0d7e24 */ /* 0x000fe2000f8e00ff */
[----:B------:R-:W-:Y:S02]  /*30a0*/  ISETP.GT.AND P3, PT, R123, 0x31, PT ;  /* 0x000000317b00780c */ /* 0x000fe40003f64270 */
[----:B------:R-:W-:Y:S01]  /*30b0*/  R2UR UR6, R3 ;  /* 0x00000000030672ca */ /* 0x000fe200000e0000 */
[----:B------:R0:W-:Y:S08]  /*30c0*/  MUFU.TANH R122, R38 ;  /* 0x00000026007a7308 */ /* 0x0001f00000002400 */
[----:B------:R-:W-:Y:S01]  /*30d0*/  MUFU.TANH R77, R77 ;  /* 0x0000004d004d7308 */ /* 0x000fe20000002400 */
[----:B0-----:R-:W-:-:S02]  /*30e0*/  FMNMX.FTZ R38, R83, R34, !PT ;  /* 0x0000002253267209 */ /* 0x001fc40007810000 */
[----:B-1----:R-:W-:Y:S01]  /*30f0*/  FSEL R34, R20, -INF , P2 ;  /* 0xff80000014227808 */ /* 0x002fe20001000000 */
[----:B------:R-:W-:Y:S01]  /*3100*/  UIADD3 UR6, UR6, 0x29840, URZ ;  /* 0x0002984006067890 */ /* 0x000fe2000fffe03f */
[----:B------:R-:W-:Y:S02]  /*3110*/  ISETP.GT.AND P2, PT, R123, 0x38, PT ;  /* 0x000000387b00780c */ /* 0x000fe40003f44270 */
[----:B------:R-:W-:Y:S01]  /*3120*/  FMNMX.FTZ R20, R65, R38, !PT ;  /* 0x0000002641147209 */ /* 0x000fe20007810000 */
[----:B------:R0:W-:Y:S01]  /*3130*/  MUFU.TANH R112, R55 ;  /* 0x0000003700707308 */ /* 0x0001e20000002400 */
[----:B--2---:R-:W-:Y:S01]  /*3140*/  FSEL R38, R15, -INF , P1 ;  /* 0xff8000000f267808 */ /* 0x004fe20000800000 */
[----:B------:R-:W-:Y:S01]  /*3150*/  UPRMT UR6, UR48, 0x654, UR6 ;  /* 0x0000065430067896 */ /* 0x000fe20008000006 */
[----:B------:R-:W-:Y:S02]  /*3160*/  ISETP.GT.AND P1, PT, R123, 0x39, PT ;  /* 0x000000397b00780c */ /* 0x000fe40003f24270 */
[----:B---3--:R-:W-:-:S02]  /*3170*/  FSEL R72, R72, -INF , P5 ;  /* 0xff80000048487808 */ /* 0x008fc40002800000 */
[----:B------:R-:W-:Y:S01]  /*3180*/  ISETP.GT.AND P5, PT, R123, 0x41, PT ;  /* 0x000000417b00780c */ /* 0x000fe20003fa4270 */
[----:B------:R-:W1:Y:S01]  /*3190*/  MUFU.TANH R76, R76 ;  /* 0x0000004c004c7308 */ /* 0x000e620000002400 */
[----:B0-----:R-:W-:Y:S02]  /*31a0*/  FSEL R55, R99, -INF , P3 ;  /* 0xff80000063377808 */ /* 0x001fe40001800000 */
[----:B------:R-:W-:Y:S02]  /*31b0*/  SYNCS.ARRIVE.TRANS64.RED.A1T0 RZ, [UR6], RZ ;  /* 0x000000ffffff79a7 */ /* 0x000fe40008100406 */
[----:B------:R-:W-:-:S03]  /*31c0*/  FMNMX.FTZ R20, R55, R20, !PT ;  /* 0x0000001437147209 */ /* 0x000fc60007810000 */
[----:B------:R0:W-:Y:S08]  /*31d0*/  MUFU.TANH R91, R62 ;  /* 0x0000003e005b7308 */ /* 0x0001f00000002400 */
[----:B------:R2:W-:Y:S01]  /*31e0*/  MUFU.TANH R116, R27 ;  /* 0x0000001b00747308 */ /* 0x0005e20000002400 */
[----:B-1----:R-:W-:Y:S01]  /*31f0*/  FSEL R76, R76, -INF , P3 ;  /* 0xff8000004c4c7808 */ /* 0x002fe20001800000 */
[----:B0-----:R-:W-:Y:S01]  /*3200*/  FMUL.FTZ R62, R0, R68 ;  /* 0x00000044003e7220 */ /* 0x001fe20000410000 */
[----:B------:R-:W-:-:S05]  /*3210*/  ISETP.GT.AND P3, PT, R123, 0x49, PT ;  /* 0x000000497b00780c */ /* 0x000fca0003f64270 */
[----:B------:R-:W0:Y:S01]  /*3220*/  MUFU.TANH R81, R81 ;  /* 0x0000005100517308 */ /* 0x000e220000002400 */
[----:B--2---:R-:W-:-:S04]  /*3230*/  FSEL R27, R102, -INF , P2 ;  /* 0xff800000661b7808 */ /* 0x004fc80001000000 */
[----:B------:R-:W-:-:S03]  /*3240*/  FMNMX.FTZ R20, R27, R20, !PT ;  /* 0x000000141b147209 */ /* 0x000fc60007810000 */
[----:B------:R1:W-:Y:S08]  /*3250*/  MUFU.TANH R100, R40 ;  /* 0x0000002800647308 */ /* 0x0003f00000002400 */
[----:B------:R-:W2:Y:S01]  /*3260*/  MUFU.TANH R80, R80 ;  /* 0x0000005000507308 */ /* 0x000ea20000002400 */
[----:B-1----:R-:W-:Y:S02]  /*3270*/  FSEL R40, R73, -INF , P6 ;  /* 0xff80000049287808 */ /* 0x002fe40003000000 */
[----:B------:R-:W-:-:S02]  /*3280*/  ISETP.GT.AND P6, PT, R123, 0x40, PT ;  /* 0x000000407b00780c */ /* 0x000fc40003fc4270 */
[----:B------:R-:W-:-:S03]  /*3290*/  FSEL R73, R103, -INF , P1 ;  /* 0xff80000067497808 */ /* 0x000fc60000800000 */
[----:B------:R1:W-:Y:S01]  /*32a0*/  MUFU.TANH R93, R66 ;  /* 0x00000042005d7308 */ /* 0x0003e20000002400 */
[----:B------:R-:W-:-:S07]  /*32b0*/  FMNMX.FTZ R20, R73, R20, !PT ;  /* 0x0000001449147209 */ /* 0x000fce0007810000 */
[----:B------:R3:W-:Y:S01]  /*32c0*/  MUFU.TANH R110, R53 ;  /* 0x00000035006e7308 */ /* 0x0007e20000002400 */
[----:B-1----:R-:W-:Y:S01]  /*32d0*/  FMUL.FTZ R66, R0, R44 ;  /* 0x0000002c00427220 */ /* 0x002fe20000410000 */
[----:B0-----:R-:W-:Y:S02]  /*32e0*/  FSEL R44, R81, -INF , P2 ;  /* 0xff800000512c7808 */ /* 0x001fe40001000000 */
[C---:B------:R-:W-:Y:S02]  /*32f0*/  ISETP.GT.AND P2, PT, R123.reuse, 0x50, PT ;  /* 0x000000507b00780c */ /* 0x040fe40003f44270 */
[----:B--2---:R-:W-:Y:S02]  /*3300*/  FSEL R80, R80, -INF , P1 ;  /* 0xff80000050507808 */ /* 0x004fe40000800000 */
[----:B------:R-:W0:Y:S01]  /*3310*/  MUFU.TANH R56, R56 ;  /* 0x0000003800387308 */ /* 0x000e220000002400 */
[----:B---3--:R-:W-:Y:S02]  /*3320*/  FSEL R53, R86, -INF , P6 ;  /* 0xff80000056357808 */ /* 0x008fe40003000000 */
[----:B------:R-:W-:-:S02]  /*3330*/  ISETP.GT.AND P1, PT, R123, 0x51, PT ;  /* 0x000000517b00780c */ /* 0x000fc40003f24270 */
[----:B------:R-:W-:Y:S02]  /*3340*/  FMNMX.FTZ R20, R53, R20, !PT ;  /* 0x0000001435147209 */ /* 0x000fe40007810000 */
[----:B------:R-:W-:Y:S01]  /*3350*/  FSEL R45, R96, -INF , P1 ;  /* 0xff800000602d7808 */ /* 0x000fe20000800000 */
[----:B------:R1:W-:Y:S08]  /*3360*/  MUFU.TANH R97, R42 ;  /* 0x0000002a00617308 */ /* 0x0003f00000002400 */
[----:B------:R2:W-:Y:S01]  /*3370*/  MUFU.TANH R108, R51 ;  /* 0x00000033006c7308 */ /* 0x0005e20000002400 */
[----:B-1----:R-:W-:-:S02]  /*3380*/  FSEL R42, R77, -INF , P4 ;  /* 0xff8000004d2a7808 */ /* 0x002fc40002000000 */
[C---:B------:R-:W-:Y:S02]  /*3390*/  ISETP.GT.AND P4, PT, R123.reuse, 0x48, PT ;  /* 0x000000487b00780c */ /* 0x040fe40003f84270 */
[----:B0-----:R-:W-:Y:S02]  /*33a0*/  FSEL R56, R56, -INF , P6 ;  /* 0xff80000038387808 */ /* 0x001fe40003000000 */
[----:B------:R-:W-:Y:S01]  /*33b0*/  ISETP.GT.AND P6, PT, R123, 0x58, PT ;  /* 0x000000587b00780c */ /* 0x000fe20003fc4270 */
[----:B------:R-:W-:Y:S01]  /*33c0*/  MUFU.TANH R57, R57 ;  /* 0x0000003900397308 */ /* 0x000fe20000002400 */
[----:B--2---:R-:W-:-:S04]  /*33d0*/  FSEL R51, R89, -INF , P5 ;  /* 0xff80000059337808 */ /* 0x004fc80002800000 */
[----:B------:R-:W-:-:S03]  /*33e0*/  FMNMX.FTZ R20, R51, R20, !PT ;  /* 0x0000001433147209 */ /* 0x000fc60007810000 */
[----:B------:R-:W-:Y:S08]  /*33f0*/  MUFU.TANH R70, R70 ;  /* 0x0000004600467308 */ /* 0x000ff00000002400 */
[----:B------:R0:W-:Y:S08]  /*3400*/  MUFU.TANH R104, R47 ;  /* 0x0000002f00687308 */ /* 0x0001f00000002400 */
[----:B------:R-:W1:Y:S01]  /*3410*/  MUFU.TANH R58, R58 ;  /* 0x0000003a003a7308 */ /* 0x000e620000002400 */
[----:B0-----:R-:W-:-:S04]  /*3420*/  FSEL R47, R91, -INF , P4 ;  /* 0xff8000005b2f7808 */ /* 0x001fc80002000000 */
[----:B------:R-:W-:-:S03]  /*3430*/  FMNMX.FTZ R20, R47, R20, !PT ;  /* 0x000000142f147209 */ /* 0x000fc60007810000 */
[----:B------:R0:W-:Y:S08]  /*3440*/  MUFU.TANH R68, R71 ;  /* 0x0000004700447308 */ /* 0x0001f00000002400 */
[----:B------:R-:W-:Y:S01]  /*3450*/  MUFU.TANH R59, R59 ;  /* 0x0000003b003b7308 */ /* 0x000fe20000002400 */
[----:B0-----:R-:W-:Y:S02]  /*3460*/  FSEL R71, R92, -INF , P3 ;  /* 0xff8000005c477808 */ /* 0x001fe40001800000 */
[----:B-1----:R-:W-:-:S02]  /*3470*/  FSEL R58, R58, -INF , P4 ;  /* 0xff8000003a3a7808 */ /* 0x002fc40002000000 */
[----:B------:R-:W-:Y:S02]  /*3480*/  FMNMX.FTZ R20, R71, R20, !PT ;  /* 0x0000001447147209 */ /* 0x000fe40007810000 */
[----:B------:R-:W-:Y:S01]  /*3490*/  ISETP.GT.AND P4, PT, R123, 0x60, PT ;  /* 0x000000607b00780c */ /* 0x000fe20003f84270 */
[----:B------:R0:W-:Y:S08]  /*34a0*/  MUFU.TANH R106, R49 ;  /* 0x00000031006a7308 */ /* 0x0001f00000002400 */
[----:B------:R-:W-:Y:S01]  /*34b0*/  MUFU.TANH R61, R61 ;  /* 0x0000003d003d7308 */ /* 0x000fe20000002400 */
[----:B0-----:R-:W-:-:S04]  /*34c0*/  FSEL R49, R93, -INF , P2 ;  /* 0xff8000005d317808 */ /* 0x001fc80001000000 */
[----:B------:R-:W-:-:S03]  /*34d0*/  FMNMX.FTZ R20, R49, R20, !PT ;  /* 0x0000001431147209 */ /* 0x000fc60007810000 */
[----:B------:R-:W0:Y:S01]  /*34e0*/  MUFU.TANH R60, R60 ;  /* 0x0000003c003c7308 */ /* 0x000e220000002400 */
[----:B------:R-:W-:-:S07]  /*34f0*/  FMNMX.FTZ R20, R45, R20, !PT ;  /* 0x000000142d147209 */ /* 0x000fce0007810000 */
[----:B------:R1:W-:Y:S08]  /*3500*/  MUFU.TANH R101, R46 ;  /* 0x0000002e00657308 */ /* 0x0003f00000002400 */
[----:B------:R2:W-:Y:S01]  /*3510*/  MUFU.TANH R121, R35 ;  /* 0x0000002300797308 */ /* 0x0005e20000002400 */
[----:B-1----:R-:W-:Y:S02]  /*3520*/  FSEL R46, R57, -INF , P5 ;  /* 0xff800000392e7808 */ /* 0x002fe40002800000 */
[----:B------:R-:W-:-:S02]  /*3530*/  ISETP.GT.AND P5, PT, R123, 0x59, PT ;  /* 0x000000597b00780c */ /* 0x000fc40003fa4270 */
[----:B0-----:R-:W-:Y:S02]  /*3540*/  FSEL R60, R60, -INF , P1 ;  /* 0xff8000003c3c7808 */ /* 0x001fe40000800000 */
[----:B------:R-:W-:Y:S01]  /*3550*/  FSEL R94, R68, -INF , P5 ;  /* 0xff800000445e7808 */ /* 0x000fe20002800000 */
[----:B------:R-:W0:Y:S01]  /*3560*/  MUFU.TANH R62, R62 ;  /* 0x0000003e003e7308 */ /* 0x000e220000002400 */
[----:B--2---:R-:W-:Y:S02]  /*3570*/  FSEL R35, R70, -INF , P6 ;  /* 0xff80000046237808 */ /* 0x004fe40003000000 */
[----:B------:R-:W-:Y:S02]  /*3580*/  ISETP.GT.AND P1, PT, R123, 0x69, PT ;  /* 0x000000697b00780c */ /* 0x000fe40003f24270 */
[----:B------:R-:W-:Y:S02]  /*3590*/  FMNMX.FTZ R5, R35, R20, !PT ;  /* 0x0000001423057209 */ /* 0x000fe40007810000 */
[----:B------:R-:W-:Y:S01]  /*35a0*/  FSEL R20, R97, -INF , P4 ;  /* 0xff80000061147808 */ /* 0x000fe20002000000 */
[----:B------:R-:W-:Y:S01]  /*35b0*/  MUFU.TANH R63, R63 ;  /* 0x0000003f003f7308 */ /* 0x000fe20000002400 */
[----:B------:R-:W-:-:S04]  /*35c0*/  FMNMX.FTZ R5, R94, R5, !PT ;  /* 0x000000055e057209 */ /* 0x000fc80007810000 */
[----:B------:R-:W-:-:S03]  /*35d0*/  FMNMX.FTZ R5, R20, R5, !PT ;  /* 0x0000000514057209 */ /* 0x000fc60007810000 */
[----:B------:R1:W-:Y:S01]  /*35e0*/  MUFU.TANH R105, R48 ;  /* 0x0000003000697308 */ /* 0x0003e20000002400 */
[----:B0-----:R-:W-:Y:S02]  /*35f0*/  FSEL R62, R62, -INF , P6 ;  /* 0xff8000003e3e7808 */ /* 0x001fe40003000000 */
[----:B------:R-:W-:-:S05]  /*3600*/  ISETP.GT.AND P6, PT, R123, 0x70, PT ;  /* 0x000000707b00780c */ /* 0x000fca0003fc4270 */
[----:B------:R0:W-:Y:S01]  /*3610*/  MUFU.TANH R107, R50 ;  /* 0x00000032006b7308 */ /* 0x0001e20000002400 */
[----:B-1----:R-:W-:Y:S02]  /*3620*/  FSEL R48, R59, -INF , P3 ;  /* 0xff8000003b307808 */ /* 0x002fe40001800000 */
[----:B------:R-:W-:-:S04]  /*3630*/  ISETP.GT.AND P3, PT, R123, 0x61, PT ;  /* 0x000000617b00780c */ /* 0x000fc80003f64270 */
[----:B------:R-:W-:Y:S01]  /*3640*/  FSEL R86, R100, -INF , P3 ;  /* 0xff80000064567808 */ /* 0x000fe20001800000 */
[----:B------:R-:W1:Y:S01]  /*3650*/  MUFU.TANH R64, R64 ;  /* 0x0000004000407308 */ /* 0x000e620000002400 */
[----:B0-----:R-:W-:Y:S02]  /*3660*/  FSEL R50, R61, -INF , P2 ;  /* 0xff8000003d327808 */ /* 0x001fe40001000000 */
[----:B------:R-:W-:Y:S02]  /*3670*/  ISETP.GT.AND P2, PT, R123, 0x68, PT ;  /* 0x000000687b00780c */ /* 0x000fe40003f44270 */
[----:B------:R-:W-:Y:S02]  /*3680*/  FMNMX.FTZ R5, R86, R5, !PT ;  /* 0x0000000556057209 */ /* 0x000fe40007810000 */
[----:B------:R-:W-:Y:S01]  /*3690*/  FSEL R92, R101, -INF , P2 ;  /* 0xff800000655c7808 */ /* 0x000fe20001000000 */
[----:B------:R-:W-:Y:S08]  /*36a0*/  MUFU.TANH R41, R41 ;  /* 0x0000002900297308 */ /* 0x000ff00000002400 */
[----:B------:R0:W-:Y:S01]  /*36b0*/  MUFU.TANH R111, R54 ;  /* 0x00000036006f7308 */ /* 0x0001e20000002400 */
[----:B-1----:R-:W-:-:S02]  /*36c0*/  FSEL R64, R64, -INF , P4 ;  /* 0xff80000040407808 */ /* 0x002fc40002000000 */
[----:B------:R-:W-:-:S05]  /*36d0*/  ISETP.GT.AND P4, PT, R123, 0x78, PT ;  /* 0x000000787b00780c */ /* 0x000fca0003f84270 */
[----:B------:R-:W1:Y:S01]  /*36e0*/  MUFU.TANH R66, R66 ;  /* 0x0000004200427308 */ /* 0x000e620000002400 */
[----:B0-----:R-:W-:-:S07]  /*36f0*/  FMNMX.FTZ R54, R92, R5, !PT ;  /* 0x000000055c367209 */ /* 0x001fce0007810000 */
[----:B------:R0:W-:Y:S08]  /*3700*/  MUFU.TANH R118, R31 ;  /* 0x0000001f00767308 */ /* 0x0001f00000002400 */
[----:B------:R-:W2:Y:S01]  /*3710*/  MUFU.TANH R43, R43 ;  /* 0x0000002b002b7308 */ /* 0x000ea20000002400 */
[----:B0-----:R-:W-:Y:S02]  /*3720*/  FSEL R31, R104, -INF , P1 ;  /* 0xff800000681f7808 */ /* 0x001fe40000800000 */
[----:B-1----:R-:W-:-:S02]  /*3730*/  FSEL R66, R66, -INF , P2 ;  /* 0xff80000042427808 */ /* 0x002fc40001000000 */
[----:B------:R-:W-:Y:S02]  /*3740*/  FMNMX.FTZ R54, R31, R54, !PT ;  /* 0x000000361f367209 */ /* 0x000fe40007810000 */
[----:B------:R-:W-:Y:S01]  /*3750*/  ISETP.GT.AND P2, PT, R123, 0x80, PT ;  /* 0x000000807b00780c */ /* 0x000fe20003f44270 */
[----:B------:R0:W1:Y:S08]  /*3760*/  MUFU.TANH R109, R52 ;  /* 0x00000034006d7308 */ /* 0x0000700000002400 */
[----:B------:R3:W4:Y:S01]  /*3770*/  MUFU.TANH R14, R39 ;  /* 0x00000027000e7308 */ /* 0x0007220000002400 */
[----:B0-----:R-:W-:-:S02]  /*3780*/  FSEL R52, R63, -INF , P5 ;  /* 0xff8000003f347808 */ /* 0x001fc40002800000 */
[----:B------:R-:W-:-:S04]  /*3790*/  ISETP.GT.AND P5, PT, R123, 0x71, PT ;  /* 0x000000717b00780c */ /* 0x000fc80003fa4270 */
[----:B------:R-:W-:Y:S01]  /*37a0*/  FSEL R57, R108, -INF , P5 ;  /* 0xff8000006c397808 */ /* 0x000fe20002800000 */
[----:B------:R-:W-:Y:S01]  /*37b0*/  MUFU.TANH R124, R37 ;  /* 0x00000025007c7308 */ /* 0x000fe20000002400 */
[----:B---3--:R-:W-:-:S04]  /*37c0*/  FSEL R39, R107, -INF , P6 ;  /* 0xff8000006b277808 */ /* 0x008fc80003000000 */
[----:B------:R-:W-:Y:S02]  /*37d0*/  FMNMX.FTZ R68, R39, R54, !PT ;  /* 0x0000003627447209 */ /* 0x000fe40007810000 */
[----:B------:R-:W-:Y:S02]  /*37e0*/  FSEL R54, R41, -INF , P3 ;  /* 0xff80000029367808 */ /* 0x000fe40001800000 */
[----:B------:R-:W-:Y:S02]  /*37f0*/  ISETP.GT.AND P3, PT, R123, 0x79, PT ;  /* 0x000000797b00780c */ /* 0x000fe40003f64270 */
[----:B------:R-:W-:Y:S02]  /*3800*/  FSEL R41, R111, -INF , P4 ;  /* 0xff8000006f297808 */ /* 0x000fe40002000000 */
[----:B------:R-:W-:Y:S02]  /*3810*/  FMNMX.FTZ R68, R57, R68, !PT ;  /* 0x0000004439447209 */ /* 0x000fe40007810000 */
[----:B------:R-:W-:-:S02]  /*3820*/  FSEL R59, R112, -INF , P3 ;  /* 0xff800000703b7808 */ /* 0x000fc40001800000 */
[----:B------:R-:W-:Y:S02]  /*3830*/  FMNMX.FTZ R70, R41, R68, !PT ;  /* 0x0000004429467209 */ /* 0x000fe40007810000 */
[----:B--2---:R-:W-:Y:S02]  /*3840*/  FSEL R68, R43, -INF , P1 ;  /* 0xff8000002b447808 */ /* 0x004fe40000800000 */
[----:B------:R-:W-:Y:S02]  /*3850*/  ISETP.GT.AND P1, PT, R123, 0x81, PT ;  /* 0x000000817b00780c */ /* 0x000fe40003f24270 */
[----:B------:R-:W-:Y:S02]  /*3860*/  FSEL R43, R115, -INF , P2 ;  /* 0xff800000732b7808 */ /* 0x000fe40001000000 */
[----:B------:R-:W-:Y:S02]  /*3870*/  FMNMX.FTZ R74, R59, R70, !PT ;  /* 0x000000463b4a7209 */ /* 0x000fe40007810000 */
[----:B------:R-:W-:-:S02]  /*3880*/  FSEL R70, R105, -INF , P6 ;  /* 0xff80000069467808 */ /* 0x000fc40003000000 */
[----:B------:R-:W-:Y:S02]  /*3890*/  ISETP.GT.AND P6, PT, R123, 0x88, PT ;  /* 0x000000887b00780c */ /* 0x000fe40003fc4270 */
[----:B------:R-:W-:Y:S02]  /*38a0*/  FSEL R61, R116, -INF , P1 ;  /* 0xff800000743d7808 */ /* 0x000fe40000800000 */
[----:B------:R-:W-:Y:S01]  /*38b0*/  FMNMX.FTZ R78, R43, R74, !PT ;  /* 0x0000004a2b4e7209 */ /* 0x000fe20007810000 */
[----:B------:R-:W0:Y:S01]  /*38c0*/  MUFU.TANH R116, R29 ;  /* 0x0000001d00747308 */ /* 0x000e220000002400 */
[----:B------:R-:W-:Y:S02]  /*38d0*/  FSEL R74, R106, -INF , P5 ;  /* 0xff8000006a4a7808 */ /* 0x000fe40002800000 */
[----:B------:R-:W-:Y:S02]  /*38e0*/  ISETP.GT.AND P5, PT, R123, 0x89, PT ;  /* 0x000000897b00780c */ /* 0x000fe40003fa4270 */
[----:B------:R-:W-:-:S02]  /*38f0*/  FSEL R63, R117, -INF , P6 ;  /* 0xff800000753f7808 */ /* 0x000fc40003000000 */
[----:B------:R-:W-:Y:S02]  /*3900*/  FMNMX.FTZ R82, R61, R78, !PT ;  /* 0x0000004e3d527209 */ /* 0x000fe40007810000 */
[----:B-1----:R-:W-:Y:S02]  /*3910*/  FSEL R78, R109, -INF , P4 ;  /* 0xff8000006d4e7808 */ /* 0x002fe40002000000 */
[----:B------:R-:W-:Y:S02]  /*3920*/  ISETP.GT.AND P4, PT, R123, 0x90, PT ;  /* 0x000000907b00780c */ /* 0x000fe40003f84270 */
[----:B------:R-:W-:Y:S02]  /*3930*/  FSEL R77, R118, -INF , P5 ;  /* 0xff800000764d7808 */ /* 0x000fe40002800000 */
[----:B------:R-:W-:Y:S01]  /*3940*/  FMNMX.FTZ R96, R63, R82, !PT ;  /* 0x000000523f607209 */ /* 0x000fe20007810000 */
[----:B------:R-:W1:Y:S01]  /*3950*/  MUFU.TANH R118, R32 ;  /* 0x0000002000767308 */ /* 0x000e620000002400 */
[----:B------:R-:W-:-:S02]  /*3960*/  FSEL R82, R110, -INF , P3 ;  /* 0xff8000006e527808 */ /* 0x000fc40001800000 */
[----:B------:R-:W-:Y:S02]  /*3970*/  ISETP.GT.AND P3, PT, R123, 0x91, PT ;  /* 0x000000917b00780c */ /* 0x000fe40003f64270 */
[----:B------:R-:W-:Y:S02]  /*3980*/  FSEL R81, R119, -INF , P4 ;  /* 0xff80000077517808 */ /* 0x000fe40002000000 */
[----:B------:R-:W-:Y:S02]  /*3990*/  FMNMX.FTZ R98, R77, R96, !PT ;  /* 0x000000604d627209 */ /* 0x000fe40007810000 */
[----:B------:R-:W-:Y:S02]  /*39a0*/  FSEL R96, R113, -INF , P2 ;  /* 0xff80000071607808 */ /* 0x000fe40001000000 */
[----:B------:R-:W-:Y:S02]  /*39b0*/  ISETP.GT.AND P2, PT, R123, 0x98, PT ;  /* 0x000000987b00780c */ /* 0x000fe40003f44270 */
[----:B------:R-:W-:-:S02]  /*39c0*/  FSEL R89, R121, -INF , P3 ;  /* 0xff80000079597808 */ /* 0x000fc40001800000 */
[----:B------:R-:W-:Y:S02]  /*39d0*/  FMNMX.FTZ R100, R81, R98, !PT ;  /* 0x0000006251647209 */ /* 0x000fe40007810000 */
[----:B------:R-:W-:Y:S02]  /*39e0*/  FSEL R98, R114, -INF , P1 ;  /* 0xff80000072627808 */ /* 0x000fe40000800000 */
[----:B------:R-:W-:Y:S01]  /*39f0*/  ISETP.GT.AND P1, PT, R123, 0x99, PT ;  /* 0x000000997b00780c */ /* 0x000fe20003f24270 */
[----:B------:R-:W2:Y:S01]  /*3a00*/  MUFU.TANH R114, R28 ;  /* 0x0000001c00727308 */ /* 0x000ea20000002400 */
[----:B------:R-:W-:Y:S02]  /*3a10*/  FSEL R91, R122, -INF , P2 ;  /* 0xff8000007a5b7808 */ /* 0x000fe40001000000 */
[----:B------:R-:W-:Y:S02]  /*3a20*/  FMNMX.FTZ R102, R89, R100, !PT ;  /* 0x0000006459667209 */ /* 0x000fe40007810000 */
[----:B----4-:R-:W-:-:S02]  /*3a30*/  FSEL R100, R14, -INF , P1 ;  /* 0xff8000000e647808 */ /* 0x010fc40000800000 */
[----:B------:R-:W-:Y:S01]  /*3a40*/  FMNMX.FTZ R5, R91, R102, !PT ;  /* 0x000000665b057209 */ /* 0x000fe20007810000 */
[----:B------:R-:W3:Y:S01]  /*3a50*/  MUFU.TANH R122, R36 ;  /* 0x00000024007a7308 */ /* 0x000ee20000002400 */
[----:B0-----:R-:W-:Y:S02]  /*3a60*/  FSEL R116, R116, -INF , P5 ;  /* 0xff80000074747808 */ /* 0x001fe40002800000 */
[----:B------:R-:W-:Y:S02]  /*3a70*/  FMNMX.FTZ R5, R100, R5, !PT ;  /* 0x0000000564057209 */ /* 0x000fe40007810000 */
[----:B-1----:R-:W-:Y:S02]  /*3a80*/  FSEL R118, R118, -INF , P4 ;  /* 0xff80000076767808 */ /* 0x002fe40002000000 */
[----:B------:R-:W-:Y:S01]  /*3a90*/  FSEL R124, R124, -INF , P1 ;  /* 0xff8000007c7c7808 */ /* 0x000fe20000800000 */
[----:B------:R-:W0:Y:S01]  /*3aa0*/  SHFL.BFLY PT, R14, R5, 0x2, 0x1f ;  /* 0x0c401f00050e7f89 */ /* 0x000e2200000e0000 */
[----:B--2---:R-:W-:-:S02]  /*3ab0*/  FSEL R114, R114, -INF , P6 ;  /* 0xff80000072727808 */ /* 0x004fc40003000000 */
[----:B---3--:R-:W-:Y:S02]  /*3ac0*/  FSEL R122, R122, -INF , P2 ;  /* 0xff8000007a7a7808 */ /* 0x008fe40001000000 */
[----:B0-----:R-:W-:-:S05]  /*3ad0*/  FMNMX.FTZ R7, R5, R14, !PT ;  /* 0x0000000e05077209 */ /* 0x001fca0007810000 */
[----:B------:R-:W0:Y:S02]  /*3ae0*/  SHFL.BFLY PT, R14, R7, 0x1, 0x1f ;  /* 0x0c201f00070e7f89 */ /* 0x000e2400000e0000 */
        /* <DEDUP_REMOVED lines=21> */
[-CC-:B------:R-:W-:Y:S01]  /*3c40*/  FFMA.FTZ R5, R84, R13.reuse, -R102.reuse ;  /* 0x0000000d54057223 */ /* 0x180fe20000010866 */
[----:B-1----:R-:W-:Y:S01]  /*3c50*/  FSEL R120, R120, -INF , P3 ;  /* 0xff80000078787808 */ /* 0x002fe20001800000 */
[--C-:B------:R-:W-:Y:S01]  /*3c60*/  FFMA.FTZ R69, R69, R13, -R102.reuse ;  /* 0x0000000d45457223 */ /* 0x100fe20000010866 */
[----:B------:R-:W-:Y:S01]  /*3c70*/  FMNMX.FTZ R15, R8, R15, !PT ;  /* 0x0000000f080f7209 */ /* 0x000fe20007810000 */
[----:B------:R-:W-:Y:S01]  /*3c80*/  MUFU.EX2 R28, R28 ;  /* 0x0000001c001c7308 */ /* 0x000fe20000000800 */
[----:B------:R-:W-:-:S01]  /*3c90*/  FFMA.FTZ R32, R90, R13, -R102 ;  /* 0x0000000d5a207223 */ /* 0x000fc20000010866 */
[--C-:B------:R-:W-:Y:S01]  /*3ca0*/  FFMA.FTZ R9, R75, R13, -R102.reuse ;  /* 0x0000000d4b097223 */ /* 0x100fe20000010866 */
[----:B------:R-:W-:Y:S01]  /*3cb0*/  FMNMX.FTZ R21, R12, R15, !PT ;  /* 0x0000000f0c157209 */ /* 0x000fe20007810000 */
[-CC-:B------:R-:W-:Y:S01]  /*3cc0*/  FFMA.FTZ R104, R55, R13.reuse, -R102.reuse ;  /* 0x0000000d37687223 */ /* 0x180fe20000010866 */
[----:B------:R-:W-:-:S01]  /*3cd0*/  FFMA.FTZ R126, R57, R13, -R102 ;  /* 0x0000000d397e7223 */ /* 0x000fc20000010866 */
[--C-:B------:R-:W-:Y:S01]  /*3ce0*/  FFMA.FTZ R79, R79, R13, -R102.reuse ;  /* 0x0000000d4f4f7223 */ /* 0x100fe20000010866 */
[----:B------:R-:W-:Y:S01]  /*3cf0*/  FMNMX.FTZ R21, R30, R21, !PT ;  /* 0x000000151e157209 */ /* 0x000fe20007810000 */
[----:B------:R-:W0:Y:S01]  /*3d00*/  MUFU.EX2 R5, R5 ;  /* 0x0000000500057308 */ /* 0x000e220000000800 */
[----:B------:R-:W-:-:S01]  /*3d10*/  FFMA.FTZ R84, R85, R13, -R102 ;  /* 0x0000000d55547223 */ /* 0x000fc20000010866 */
[--C-:B------:R-:W-:Y:S01]  /*3d20*/  FFMA.FTZ R90, R83, R13, -R102.reuse ;  /* 0x0000000d535a7223 */ /* 0x100fe20000010866 */
[----:B------:R-:W-:Y:S01]  /*3d30*/  FMNMX.FTZ R21, R34, R21, !PT ;  /* 0x0000001522157209 */ /* 0x000fe20007810000 */
[-CC-:B------:R-:W-:Y:S01]  /*3d40*/  FFMA.FTZ R110, R71, R13.reuse, -R102.reuse ;  /* 0x0000000d476e7223 */ /* 0x180fe20000010866 */
[----:B------:R-:W-:-:S01]  /*3d50*/  FFMA.FTZ R65, R65, R13, -R102 ;  /* 0x0000000d41417223 */ /* 0x000fc20000010866 */
[--C-:B------:R-:W-:Y:S01]  /*3d60*/  FFMA.FTZ R106, R73, R13, -R102.reuse ;  /* 0x0000000d496a7223 */ /* 0x100fe20000010866 */
[----:B------:R-:W-:Y:S01]  /*3d70*/  FMNMX.FTZ R21, R38, R21, !PT ;  /* 0x0000001526157209 */ /* 0x000fe20007810000 */
[----:B------:R-:W1:Y:S01]  /*3d80*/  MUFU.EX2 R7, R7 ;  /* 0x0000000700077308 */ /* 0x000e620000000800 */
[----:B------:R-:W-:-:S01]  /*3d90*/  FFMA.FTZ R128, R59, R13, -R102 ;  /* 0x0000000d3b807223 */ /* 0x000fc20000010866 */
[--C-:B------:R-:W-:Y:S01]  /*3da0*/  FFMA.FTZ R27, R27, R13, -R102.reuse ;  /* 0x0000000d1b1b7223 */ /* 0x100fe20000010866 */
[----:B------:R-:W-:Y:S01]  /*3db0*/  FMNMX.FTZ R25, R40, R21, !PT ;  /* 0x0000001528197209 */ /* 0x000fe20007810000 */
[-CC-:B------:R-:W-:Y:S01]  /*3dc0*/  FFMA.FTZ R130, R61, R13.reuse, -R102.reuse ;  /* 0x0000000d3d827223 */ /* 0x180fe20000010866 */
[----:B------:R-:W-:-:S01]  /*3dd0*/  FFMA.FTZ R132, R77, R13, -R102 ;  /* 0x0000000d4d847223 */ /* 0x000fc20000010866 */
[--C-:B------:R-:W-:Y:S01]  /*3de0*/  FFMA.FTZ R35, R35, R13, -R102.reuse ;  /* 0x0000000d23237223 */ /* 0x100fe20000010866 */
[----:B------:R-:W-:Y:S01]  /*3df0*/  FMNMX.FTZ R25, R72, R25, !PT ;  /* 0x0000001948197209 */ /* 0x000fe20007810000 */
[----:B------:R2:W-:Y:S01]  /*3e00*/  MUFU.EX2 R21, R33 ;  /* 0x0000002100157308 */ /* 0x0005e20000000800 */
[----:B------:R-:W-:-:S01]  /*3e10*/  FFMA.FTZ R94, R94, R13, -R102 ;  /* 0x0000000d5e5e7223 */ /* 0x000fc20000010866 */
[--C-:B------:R-:W-:Y:S01]  /*3e20*/  FFMA.FTZ R86, R86, R13, -R102.reuse ;  /* 0x0000000d56567223 */ /* 0x100fe20000010866 */
[----:B------:R-:W-:Y:S01]  /*3e30*/  FMNMX.FTZ R25, R42, R25, !PT ;  /* 0x000000192a197209 */ /* 0x000fe20007810000 */
[-CC-:B------:R-:W-:Y:S01]  /*3e40*/  FFMA.FTZ R134, R89, R13.reuse, -R102.reuse ;  /* 0x0000000d59867223 */ /* 0x180fe20000010866 */
[----:B------:R-:W-:-:S02]  /*3e50*/  FFMA.FTZ R100, R100, R13, -R102 ;  /* 0x0000000d64647223 */ /* 0x000fc40000010866 */
[----:B------:R-:W-:Y:S01]  /*3e60*/  FMNMX.FTZ R25, R76, R25, !PT ;  /* 0x000000194c197209 */ /* 0x000fe20007810000 */
[----:B------:R-:W-:Y:S03]  /*3e70*/  MUFU.EX2 R15, R69 ;  /* 0x00000045000f7308 */ /* 0x000fe60000000800 */
[----:B------:R-:W-:-:S04]  /*3e80*/  FMNMX.FTZ R29, R44, R25, !PT ;  /* 0x000000192c1d7209 */ /* 0x000fc80007810000 */
        /* <DEDUP_REMOVED lines=11> */
[----:B--2---:R-:W-:-:S04]  /*3f40*/  FMNMX.FTZ R33, R62, R29, !PT ;  /* 0x0000001d3e217209 */ /* 0x004fc80007810000 */
        /* <DEDUP_REMOVED lines=13> */
[----:B------:R2:W-:Y:S03]  /*4020*/  MUFU.EX2 R37, R49 ;  /* 0x0000003100257308 */ /* 0x0005e60000000800 */
        /* <DEDUP_REMOVED lines=11> */
[----:B------:R-:W-:Y:S01]  /*40e0*/  MUFU.EX2 R27, R27 ;  /* 0x0000001b001b7308 */ /* 0x000fe20000000800 */
[----:B------:R-:W-:-:S01]  /*40f0*/  FFMA.FTZ R47, R92, R13, -R102 ;  /* 0x0000000d5c2f7223 */ /* 0x000fc20000010866 */
[-CC-:B------:R-:W-:Y:S01]  /*4100*/  FFMA.FTZ R92, R31, R13.reuse, -R102.reuse ;  /* 0x0000000d1f5c7223 */ /* 0x180fe20000010866 */
[----:B------:R-:W-:-:S01]  /*4110*/  FFMA.FTZ R31, R39, R13, -R102 ;  /* 0x0000000d271f7223 */ /* 0x000fc20000010866 */
[----:B--2---:R-:W2:Y:S01]  /*4120*/  SHFL.BFLY PT, R49, R20, 0x2, 0x1f ;  /* 0x0c401f0014317f89 */ /* 0x004ea200000e0000 */
[----:B------:R-:W-:-:S01]  /*4130*/  FFMA.FTZ R39, R41, R13, -R102 ;  /* 0x0000000d29277223 */ /* 0x000fc20000010866 */
[-CC-:B------:R-:W-:Y:S01]  /*4140*/  FFMA.FTZ R41, R43, R13.reuse, -R102.reuse ;  /* 0x0000000d2b297223 */ /* 0x180fe20000010866 */
[----:B------:R-:W-:-:S01]  /*4150*/  FFMA.FTZ R43, R63, R13, -R102 ;  /* 0x0000000d3f2b7223 */ /* 0x000fc20000010866 */
[----:B------:R-:W-:Y:S08]  /*4160*/  MUFU.EX2 R106, R106 ;  /* 0x0000006a006a7308 */ /* 0x000ff00000000800 */
[----:B------:R-:W-:Y:S08]  /*4170*/  MUFU.EX2 R108, R108 ;  /* 0x0000006c006c7308 */ /* 0x000ff00000000800 */
[----:B------:R-:W-:Y:S01]  /*4180*/  MUFU.EX2 R110, R110 ;  /* 0x0000006e006e7308 */ /* 0x000fe20000000800 */
[----:B--2---:R-:W-:-:S07]  /*4190*/  FMNMX.FTZ R49, R20, R49, !PT ;  /* 0x0000003114317209 */ /* 0x004fce0007810000 */
[----:B------:R-:W-:Y:S01]  /*41a0*/  MUFU.EX2 R112, R112 ;  /* 0x0000007000707308 */ /* 0x000fe20000000800 */
[----:B------:R-:W2:Y:S07]  /*41b0*/  SHFL.BFLY PT, R20, R49, 0x1, 0x1f ;  /* 0x0c201f0031147f89 */ /* 0x000eae00000e0000 */
[----:B------:R-:W-:Y:S08]  /*41c0*/  MUFU.EX2 R35, R35 ;  /* 0x0000002300237308 */ /* 0x000ff00000000800 */
[----:B------:R-:W-:Y:S08]  /*41d0*/  MUFU.EX2 R94, R94 ;  /* 0x0000005e005e7308 */ /* 0x000ff00000000800 */
[----:B------:R-:W-:Y:S01]  /*41e0*/  MUFU.EX2 R45, R45 ;  /* 0x0000002d002d7308 */ /* 0x000fe20000000800 */
[----:B--2---:R-:W-:Y:S01]  /*41f0*/  FMNMX.FTZ R20, R49, R20, !PT ;  /* 0x0000001431147209 */ /* 0x004fe20007810000 */
[----:B------:R-:W-:-:S03]  /*4200*/  FFMA.FTZ R49, R81, R13, -R102 ;  /* 0x0000000d51317223 */ /* 0x000fc60000010866 */
[C---:B------:R-:W-:Y:S01]  /*4210*/  FSETP.NEU.FTZ.AND P1, PT, R20.reuse, -INF , PT ;  /* 0xff8000001400780b */ /* 0x040fe20003f3d000 */
[----:B------:R-:W-:-:S02]  /*4220*/  FFMA.FTZ R51, R20, R13, -8 ;  /* 0xc100000014337423 */ /* 0x000fc4000001000d */
[----:B------:R-:W-:Y:S03]  /*4230*/  MUFU.EX2 R86, R86 ;  /* 0x0000005600567308 */ /* 0x000fe60000000800 */
[----:B------:R-:W-:Y:S01]  /*4240*/  FSEL R67, R51, RZ, P1 ;  /* 0x000000ff33437208 */ /* 0x000fe20000800000 */
        /* <DEDUP_REMOVED lines=10> */
[----:B------:R-:W-:Y:S01]  /*42f0*/  FFMA.FTZ R12, R12, R13, -R67 ;  /* 0x0000000d0c0c7223 */ /* 0x000fe20000010843 */
[----:B0-----:R-:W-:-:S01]  /*4300*/  FADD.FTZ R38, R5, R28 ;  /* 0x0000001c05267221 */ /* 0x001fc20000010000 */
[-CC-:B------:R-:W-:Y:S01]  /*4310*/  FFMA.FTZ R30, R30, R13.reuse, -R67.reuse ;  /* 0x0000000d1e1e7223 */ /* 0x180fe20000010843 */
[----:B------:R-:W-:-:S01]  /*4320*/  FFMA.FTZ R40, R40, R13, -R67 ;  /* 0x0000000d28287223 */ /* 0x000fc20000010843 */
[----:B------:R-:W-:Y:S01]  /*4330*/  FFMA.FTZ R72, R72, R13, -R67 ;  /* 0x0000000d48487223 */ /* 0x000fe20000010843 */
[----:B-1----:R-:W-:-:S01]  /*4340*/  FADD.FTZ R83, R7, R38 ;  /* 0x0000002607537221 */ /* 0x002fc20000010000 */
[----:B------:R-:W0:Y:S01]  /*4350*/  MUFU.EX2 R53, R53 ;  /* 0x0000003500357308 */ /* 0x000e220000000800 */
[----:B------:R-:W-:-:S01]  /*4360*/  FFMA.FTZ R8, R42, R13, -R67 ;  /* 0x0000000d2a087223 */ /* 0x000fc20000010843 */
        /* <DEDUP_REMOVED lines=11> */
[----:B---3--:R-:W-:-:S01]  /*4420*/  FFMA.FTZ R65, R54, R13, -R67 ;  /* 0x0000000d36417223 */ /* 0x008fc20000010843 */
[-CC-:B------:R-:W-:Y:S01]  /*4430*/  FFMA.FTZ R66, R66, R13.reuse, -R67.reuse ;  /* 0x0000000d42427223 */ /* 0x180fe20000010843 */
[----:B------:R-:W-:-:S01]  /*4440*/  FFMA.FTZ R68, R68, R13, -R67 ;  /* 0x0000000d44447223 */ /* 0x000fc20000010843 */
[----:B------:R3:W4:Y:S01]  /*4450*/  MUFU.EX2 R136, R24 ;  /* 0x0000001800887308 */ /* 0x0007220000000800 */
[----:B-1----:R-:W-:-:S01]  /*4460*/  FFMA.FTZ R6, R34, R13, -R67 ;  /* 0x0000000d22067223 */ /* 0x002fc20000010843 */
[----:B0-----:R-:W-:Y:S01]  /*4470*/  FADD.FTZ R34, R10, R53 ;  /* 0x000000350a227221 */ /* 0x001fe20000010000 */
[----:B------:R-:W-:-:S01]  /*4480*/  FFMA.FTZ R70, R70, R13, -R67 ;  /* 0x0000000d46467223 */ /* 0x000fc20000010843 */
[-CC-:B------:R-:W-:Y:S01]  /*4490*/  FFMA.FTZ R74, R74, R13.reuse, -R67.reuse ;  /* 0x0000000d4a4a7223 */ /* 0x180fe20000010843 */
[----:B------:R-:W-:-:S01]  /*44a0*/  FFMA.FTZ R78, R78, R13, -R67 ;  /* 0x0000000d4e4e7223 */ /* 0x000fc20000010843 */
[-CC-:B------:R-:W-:Y:S01]  /*44b0*/  FFMA.FTZ R82, R82, R13.reuse, -R67.reuse ;  /* 0x0000000d52527223 */ /* 0x180fe20000010843 */
[----:B------:R-:W-:-:S01]  /*44c0*/  FFMA.FTZ R96, R96, R13, -R67 ;  /* 0x0000000d60607223 */ /* 0x000fc20000010843 */
[----:B------:R-:W0:Y:S01]  /*44d0*/  MUFU.EX2 R4, R4 ;  /* 0x0000000400047308 */ /* 0x000e220000000800 */
[----:B--2---:R-:W-:-:S01]  /*44e0*/  FADD.FTZ R81, R69, R34 ;  /* 0x0000002245517221 */ /* 0x004fc20000010000 */
[----:B------:R-:W-:Y:S01]  /*44f0*/  FADD.FTZ R34, R32, R83 ;  /* 0x0000005320227221 */ /* 0x000fe20000010000 */
[----:B---3--:R-:W-:-:S01]  /*4500*/  FFMA.FTZ R24, R50, R13, -R67 ;  /* 0x0000000d32187223 */ /* 0x008fc20000010843 */
[-CC-:B------:R-:W-:Y:S01]  /*4510*/  FFMA.FTZ R98, R98, R13.reuse, -R67.reuse ;  /* 0x0000000d62627223 */ /* 0x180fe20000010843 */
[----:B------:R-:W-:-:S01]  /*4520*/  FFMA.FTZ R114, R114, R13, -R67 ;  /* 0x0000000d72727223 */ /* 0x000fc20000010843 */
[----:B------:R-:W-:Y:S01]  /*4530*/  FADD.FTZ R83, R9, R34 ;  /* 0x0000002209537221 */ /* 0x000fe20000010000 */
[----:B------:R-:W-:-:S01]  /*4540*/  FFMA.FTZ R116, R116, R13, -R67 ;  /* 0x0000000d74747223 */ /* 0x000fc20000010843 */
[----:B------:R-:W1:Y:S01]  /*4550*/  MUFU.EX2 R55, R55 ;  /* 0x0000003700377308 */ /* 0x000e620000000800 */
[----:B----4-:R-:W-:-:S01]  /*4560*/  FADD.FTZ R81, R136, R81 ;  /* 0x0000005188517221 */ /* 0x010fc20000010000 */
[----:B------:R-:W-:Y:S01]  /*4570*/  FADD.FTZ R38, R36, R83 ;  /* 0x0000005324267221 */ /* 0x000fe20000010000 */
[----:B------:R-:W-:Y:S01]  /*4580*/  F2FP.SATFINITE.E4M3.F32.PACK_AB_MERGE_C R69, R136, R69, RZ ;  /* 0x000000458845723e */ /* 0x000fe200048070ff */
[-CC-:B------:R-:W-:Y:S01]  /*4590*/  FFMA.FTZ R118, R118, R13.reuse, -R67.reuse ;  /* 0x0000000d76767223 */ /* 0x180fe20000010843 */
[----:B------:R-:W-:-:S01]  /*45a0*/  FFMA.FTZ R120, R120, R13, -R67 ;  /* 0x0000000d78787223 */ /* 0x000fc20000010843 */
[----:B------:R-:W-:Y:S01]  /*45b0*/  FFMA.FTZ R122, R122, R13, -R67 ;  /* 0x0000000d7a7a7223 */ /* 0x000fe20000010843 */
[----:B------:R-:W-:Y:S01]  /*45c0*/  F2FP.SATFINITE.E4M3.F32.PACK_AB_MERGE_C R172, R53, R10, R69 ;  /* 0x0000000a35ac723e */ /* 0x000fe20004807045 */
[----:B------:R2:W3:Y:S01]  /*45d0*/  MUFU.EX2 R71, R12 ;  /* 0x0000000c00477308 */ /* 0x0004e20000000800 */
[----:B0-----:R-:W-:-:S01]  /*45e0*/  FADD.FTZ R34, R4, R81 ;  /* 0x0000005104227221 */ /* 0x001fc20000010000 */
[----:B------:R-:W-:Y:S01]  /*45f0*/  FADD.FTZ R81, R11, R38 ;  /* 0x000000260b517221 */ /* 0x000fe20000010000 */
[-C--:B------:R-:W-:Y:S01]  /*4600*/  MOV R76, R87.reuse ;  /* 0x00000057004c7202 */ /* 0x080fe20000000f00 */
[--C-:B------:R-:W-:Y:S01]  /*4610*/  IMAD.MOV.U32 R69, RZ, RZ, R87.reuse ;  /* 0x000000ffff457224 */ /* 0x100fe200078e0057 */
[----:B------:R-:W-:Y:S01]  /*4620*/  MOV R46, R87 ;  /* 0x00000057002e7202 */ /* 0x000fe20000000f00 */
[----:B------:R-:W-:-:S02]  /*4630*/  IMAD.MOV.U32 R64, RZ, RZ, R87 ;  /* 0x000000ffff407224 */ /* 0x000fc400078e0057 */
[----:B------:R-:W0:Y:S01]  /*4640*/  MUFU.EX2 R30, R30 ;  /* 0x0000001e001e7308 */ /* 0x000e220000000800 */
[----:B-1----:R-:W-:-:S01]  /*4650*/  FADD.FTZ R34, R55, R34 ;  /* 0x0000002237227221 */ /* 0x002fc20000010000 */
[-CC-:B--2---:R-:W-:Y:S01]  /*4660*/  FFMA.FTZ R12, R56, R13.reuse, -R67.reuse ;  /* 0x0000000d380c7223 */ /* 0x184fe20000010843 */
[----:B------:R-:W-:-:S01]  /*4670*/  FFMA.FTZ R67, R124, R13, -R67 ;  /* 0x0000000d7c437223 */ /* 0x000fc20000010843 */
[--C-:B------:R-:W-:Y:S01]  /*4680*/  IMAD.MOV.U32 R60, RZ, RZ, R87.reuse ;  /* 0x000000ffff3c7224 */ /* 0x100fe200078e0057 */
[----:B------:R-:W-:Y:S01]  /*4690*/  MOV R56, R87 ;  /* 0x0000005700387202 */ /* 0x000fe20000000f00 */
[----:B------:R-:W-:Y:S02]  /*46a0*/  IMAD.MOV.U32 R54, RZ, RZ, R87 ;  /* 0x000000ffff367224 */ /* 0x000fe400078e0057 */
[----:B------:R-:W1:Y:S01]  /*46b0*/  MUFU.EX2 R6, R6 ;  /* 0x0000000600067308 */ /* 0x000e620000000800 */
[----:B---3--:R-:W-:-:S01]  /*46c0*/  FADD.FTZ R3, R71, R34 ;  /* 0x0000002247037221 */ /* 0x008fc20000010000 */
[C---:B------:R-:W-:Y:S01]  /*46d0*/  FADD.FTZ R34, R84.reuse, R81 ;  /* 0x0000005154227221 */ /* 0x040fe20000010000 */
[----:B------:R-:W-:Y:S01]  /*46e0*/  F2FP.SATFINITE.E4M3.F32.PACK_AB_MERGE_C R84, R84, R11, RZ ;  /* 0x0000000b5454723e */ /* 0x000fe200048070ff */
[----:B------:R-:W-:-:S02]  /*46f0*/  IMAD.MOV.U32 R53, RZ, RZ, R87 ;  /* 0x000000ffff357224 */ /* 0x000fc400078e0057 */
[----:B------:R-:W-:-:S01]  /*4700*/  FADD.FTZ R83, R15, R34 ;  /* 0x000000220f537221 */ /* 0x000fc20000010000 */
[----:B------:R-:W-:Y:S01]  /*4710*/  F2FP.SATFINITE.E4M3.F32.PACK_AB_MERGE_C R175, R36, R9, R84 ;  /* 0x0000000924af723e */ /* 0x000fe20004807054 */
[----:B------:R-:W2:Y:S01]  /*4720*/  MUFU.EX2 R57, R57 ;  /* 0x0000003900397308 */ /* 0x000ea20000000800 */
[----:B0-----:R-:W-:-:S01]  /*4730*/  FADD.FTZ R81, R30, R3 ;  /* 0x000000031e517221 */ /* 0x001fc20000010000 */
[----:B------:R-:W-:Y:S01]  /*4740*/  FADD.FTZ R38, R88, R83 ;  /* 0x0000005358267221 */ /* 0x000fe20000010000 */
[----:B------:R-:W-:Y:S01]  /*4750*/  F2FP.SATFINITE.E4M3.F32.PACK_AB_MERGE_C R71, R30, R71, RZ ;  /* 0x000000471e47723e */ /* 0x000fe200048070ff */
[----:B------:R-:W-:Y:S01]  /*4760*/  IMAD.MOV.U32 R84, RZ, RZ, R87 ;  /* 0x000000ffff547224 */ /* 0x000fe200078e0057 */
[----:B------:R-:W-:Y:S01]  /*4770*/  MOV R36, R87 ;  /* 0x0000005700247202 */ /* 0x000fe20000000f00 */
[----:B------:R-:W-:Y:S01]  /*4780*/  FADD.FTZ R83, R21, R38 ;  /* 0x0000002615537221 */ /* 0x000fe20000010000 */
[----:B------:R-:W-:Y:S01]  /*4790*/  F2FP.SATFINITE.E4M3.F32.PACK_AB_MERGE_C R174, R55, R4, R71 ;  /* 0x0000000437ae723e */ /* 0x000fe20004807047 */
[----:B------:R-:W0:Y:S01]  /*47a0*/  MUFU.EX2 R40, R40 ;  /* 0x0000002800287308 */ /* 0x000e220000000800 */
[----:B-1----:R-:W-:-:S01]  /*47b0*/  FADD.FTZ R34, R6, R81 ;  /* 0x0000005106227221 */ /* 0x002fc20000010000 */
[C---:B------:R-:W-:Y:S01]  /*47c0*/  FADD.FTZ R38, R90.reuse, R83 ;  /* 0x000000535a267221 */ /* 0x040fe20000010000 */
[----:B------:R-:W-:Y:S01]  /*47d0*/  F2FP.SATFINITE.E4M3.F32.PACK_AB_MERGE_C R90, R90, R21, RZ ;  /* 0x000000155a5a723e */ /* 0x000fe200048070ff */
[----:B------:R-:W-:-:S02]  /*47e0*/  IMAD.MOV.U32 R71, RZ, RZ, R87 ;  /* 0x000000ffff477224 */ /* 0x000fc400078e0057 */
[----:B------:R-:W-:-:S01]  /*47f0*/  FADD.FTZ R85, R25, R38 ;  /* 0x0000002619557221 */ /* 0x000fc20000010000 */
[----:B------:R-:W-:Y:S01]  /*4800*/  F2FP.SATFINITE.E4M3.F32.PACK_AB_MERGE_C R177, R88, R15, R90 ;  /* 0x0000000f58b1723e */ /* 0x000fe2000480705a */
[----:B------:R1:W3:Y:S01]  /*4810*/  MUFU.EX2 R73, R72 ;  /* 0x0000004800497308 */ /* 0x0002e20000000800 */
[----:B--2---:R-:W-:-:S01]  /*4820*/  FADD.FTZ R81, R57, R34 ;  /* 0x0000002239517221 */ /* 0x004fc20000010000 */
[----:B------:R-:W-:Y:S01]  /*4830*/  FADD.FTZ R38, R104, R85 ;  /* 0x0000005568267221 */ /* 0x000fe20000010000 */
[--C-:B------:R-:W-:Y:S02]  /*4840*/  IMAD.MOV.U32 R55, RZ, RZ, R87.reuse ;  /* 0x000000ffff377224 */ /* 0x100fe400078e0057 */
[----:B------:R-:W-:Y:S02]  /*4850*/  IMAD.MOV.U32 R50, RZ, RZ, R87 ;  /* 0x000000ffff327224 */ /* 0x000fe400078e0057 */
[----:B------:R-:W-:-:S01]  /*4860*/  FADD.FTZ R85, R27, R38 ;  /* 0x000000261b557221 */ /* 0x000fc20000010000 */
[----:B------:R-:W-:Y:S01]  /*4870*/  F2FP.SATFINITE.E4M3.F32.PACK_AB_MERGE_C R38, R32, R7, RZ ;  /* 0x000000072026723e */ /* 0x000fe200048070ff */
[----:B------:R-:W2:Y:S01]  /*4880*/  MUFU.EX2 R8, R8 ;  /* 0x0000000800087308 */ /* 0x000ea20000000800 */
[----:B0-----:R-:W-:-:S01]  /*4890*/  FADD.FTZ R34, R40, R81 ;  /* 0x0000005128227221 */ /* 0x001fc20000010000 */
[C---:B------:R-:W-:Y:S01]  /*48a0*/  FADD.FTZ R32, R106.reuse, R85 ;  /* 0x000000556a207221 */ /* 0x040fe20000010000 */
[----:B------:R-:W-:Y:S01]  /*48b0*/  F2FP.SATFINITE.E4M3.F32.PACK_AB_MERGE_C R106, R106, R27, RZ ;  /* 0x0000001b6a6a723e */ /* 0x000fe200048070ff */
[--C-:B------:R-:W-:Y:S01]  /*48c0*/  IMAD.MOV.U32 R85, RZ, RZ, R87.reuse ;  /* 0x000000ffff557224 */ /* 0x100fe200078e0057 */
[----:B------:R-:W-:Y:S01]  /*48d0*/  F2FP.SATFINITE.E4M3.F32.PACK_AB_MERGE_C R173, R28, R5, R38 ;  /* 0x000000051cad723e */ /* 0x000fe20004807026 */
[----:B-1----:R-:W-:Y:S01]  /*48e0*/  IMAD.MOV.U32 R72, RZ, RZ, R87 ;  /* 0x000000ffff487224 */ /* 0x002fe200078e0057 */
[----:B------:R-:W-:Y:S01]  /*48f0*/  F2FP.SATFINITE.E4M3.F32.PACK_AB_MERGE_C R179, R104, R25, R106 ;  /* 0x0000001968b3723e */ /* 0x000fe2000480706a */
[----:B------:R-:W0:Y:S01]  /*4900*/  MUFU.EX2 R59, R59 ;  /* 0x0000003b003b7308 */ /* 0x000e220000000800 */
[----:B---3--:R-:W-:-:S01]  /*4910*/  FADD.FTZ R83, R73, R34 ;  /* 0x0000002249537221 */ /* 0x008fc20000010000 */
[----:B------:R-:W-:Y:S01]  /*4920*/  F2FP.SATFINITE.E4M3.F32.PACK_AB_MERGE_C R40, R73, R40, RZ ;  /* 0x000000284928723e */ /* 0x000fe200048070ff */
[----:B------:R-:W-:-:S02]  /*4930*/  IMAD.MOV.U32 R73, RZ, RZ, R87 ;  /* 0x000000ffff497224 */ /* 0x000fc400078e0057 */
[--C-:B------:R-:W-:Y:S01]  /*4940*/  IMAD.MOV.U32 R42, RZ, RZ, R87.reuse ;  /* 0x000000ffff2a7224 */ /* 0x100fe200078e0057 */
[----:B------:R-:W-:Y:S01]  /*4950*/  F2FP.SATFINITE.E4M3.F32.PACK_AB_MERGE_C R176, R57, R6, R40 ;  /* 0x0000000639b0723e */ /* 0x000fe20004807028 */
[----:B------:R-:W-:Y:S01]  /*4960*/  IMAD.MOV.U32 R57, RZ, RZ, R87 ;  /* 0x000000ffff397224 */ /* 0x000fe200078e0057 */
[----:B------:R-:W1:Y:S01]  /*4970*/  MUFU.EX2 R44, R44 ;  /* 0x0000002c002c7308 */ /* 0x000e620000000800 */
[----:B--2---:R-:W-:-:S01]  /*4980*/  FADD.FTZ R34, R8, R83 ;  /* 0x0000005308227221 */ /* 0x004fc20000010000 */
[--C-:B------:R-:W-:Y:S02]  /*4990*/  IMAD.MOV.U32 R40, RZ, RZ, R87.reuse ;  /* 0x000000ffff287224 */ /* 0x100fe400078e0057 */
[--C-:B------:R-:W-:Y:S02]  /*49a0*/  IMAD.MOV.U32 R38, RZ, RZ, R87.reuse ;  /* 0x000000ffff267224 */ /* 0x100fe400078e0057 */
[----:B------:R-:W-:Y:S02]  /*49b0*/  IMAD.MOV.U32 R25, RZ, RZ, R87 ;  /* 0x000000ffff197224 */ /* 0x000fe400078e0057 */
[----:B------:R2:W3:Y:S01]  /*49c0*/  MUFU.EX2 R75, R80 ;  /* 0x00000050004b7308 */ /* 0x0004e20000000800 */
[----:B0-----:R-:W-:-:S07]  /*49d0*/  FADD.FTZ R83, R59, R34 ;  /* 0x000000223b537221 */ /* 0x001fce0000010000 */
[----:B------:R-:W0:Y:S01]  /*49e0*/  MUFU.EX2 R12, R12 ;  /* 0x0000000c000c7308 */ /* 0x000e220000000800 */
[----:B-1----:R-:W-:-:S01]  /*49f0*/  FADD.FTZ R34, R44, R83 ;  /* 0x000000532c227221 */ /* 0x002fc20000010000 */
[----:B------:R-:W-:Y:S01]  /*4a00*/  FADD.FTZ R83, R29, R32 ;  /* 0x000000201d537221 */ /* 0x000fe20000010000 */
[----:B--2---:R-:W-:-:S05]  /*4a10*/  IMAD.MOV.U32 R80, RZ, RZ, R87 ;  /* 0x000000ffff507224 */ /* 0x004fca00078e0057 */
        /* <DEDUP_REMOVED lines=36> */
[----:B------:R-:W-:Y:S02]  /*4c60*/  IMAD.MOV.U32 R58, RZ, RZ, R87 ;  /* 0x000000ffff3a7224 */ /* 0x000fe400078e0057 */
[----:B------:R-:W-:-:S01]  /*4c70*/  FADD.FTZ R94, R94, R21 ;  /* 0x000000155e5e7221 */ /* 0x000fc20000010000 */
[----:B------:R-:W-:Y:S01]  /*4c80*/  F2FP.SATFINITE.E4M3.F32.PACK_AB_MERGE_C R183, R112, R37, R35 ;  /* 0x0000002570b7723e */ /* 0x000fe20004807023 */
[----:B------:R1:W3:Y:S01]  /*4c90*/  MUFU.EX2 R79, R52 ;  /* 0x00000034004f7308 */ /* 0x0002e20000000800 */
[----:B0-----:R-:W-:-:S01]  /*4ca0*/  FADD.FTZ R5, R63, R30 ;  /* 0x0000001e3f057221 */ /* 0x001fc20000010000 */
[----:B------:R-:W-:Y:S01]  /*4cb0*/  FADD.FTZ R9, R45, R94 ;  /* 0x0000005e2d097221 */ /* 0x000fe20000010000 */
[----:B------:R-:W-:-:S02]  /*4cc0*/  IMAD.MOV.U32 R37, RZ, RZ, R87 ;  /* 0x000000ffff257224 */ /* 0x000fc400078e0057 */
[----:B------:R-:W-:Y:S02]  /*4cd0*/  IMAD.MOV.U32 R35, RZ, RZ, R87 ;  /* 0x000000ffff237224 */ /* 0x000fe400078e0057 */
[----:B------:R-:W-:-:S01]  /*4ce0*/  FADD.FTZ R30, R86, R9 ;  /* 0x00000009561e7221 */ /* 0x000fc20000010000 */
[----:B------:R-:W-:Y:S01]  /*4cf0*/  IMAD.MOV.U32 R32, RZ, RZ, R87 ;  /* 0x000000ffff207224 */ /* 0x000fe200078e0057 */
        /* <DEDUP_REMOVED lines=11> */
[--C-:B------:R-:W-:Y:S02]  /*4db0*/  IMAD.MOV.U32 R62, RZ, RZ, R87.reuse ;  /* 0x000000ffff3e7224 */ /* 0x100fe400078e0057 */
[----:B------:R-:W-:Y:S02]  /*4dc0*/  IMAD.MOV.U32 R24, RZ, RZ, R87 ;  /* 0x000000ffff187224 */ /* 0x000fe400078e0057 */
[----:B------:R-:W0:Y:S01]  /*4dd0*/  MUFU.EX2 R66, R66 ;  /* 0x0000004200427308 */ /* 0x000e220000000800 */
[----:B-1----:R-:W-:-:S07]  /*4de0*/  FADD.FTZ R9, R65, R28 ;  /* 0x0000001c41097221 */ /* 0x002fce0000010000 */
[----:B------:R-:W1:Y:S01]  /*4df0*/  MUFU.EX2 R92, R92 ;  /* 0x0000005c005c7308 */ /* 0x000e620000000800 */
[----:B--2---:R-:W-:-:S07]  /*4e00*/  FADD.FTZ R15, R47, R30 ;  /* 0x0000001e2f0f7221 */ /* 0x004fce0000010000 */
[----:B------:R2:W3:Y:S01]  /*4e10*/  MUFU.EX2 R3, R68 ;  /* 0x0000004400037308 */ /* 0x0004e20000000800 */
[----:B0-----:R-:W-:-:S07]  /*4e20*/  FADD.FTZ R28, R66, R9 ;  /* 0x00000009421c7221 */ /* 0x001fce0000010000 */
[----:B------:R-:W0:Y:S01]  /*4e30*/  MUFU.EX2 R31, R31 ;  /* 0x0000001f001f7308 */ /* 0x000e220000000800 */
[C---:B-1----:R-:W-:Y:S01]  /*4e40*/  F2FP.SATFINITE.E4M3.F32.PACK_AB_MERGE_C R47, R92.reuse, R47, RZ ;  /* 0x0000002f5c2f723e */ /* 0x042fe200048070ff */
[----:B------:R-:W-:Y:S01]  /*4e50*/  FADD.FTZ R92, R92, R15 ;  /* 0x0000000f5c5c7221 */ /* 0x000fe20000010000 */
[----:B--2---:R-:W-:Y:S02]  /*4e60*/  IMAD.MOV.U32 R68, RZ, RZ, R87 ;  /* 0x000000ffff447224 */ /* 0x004fe400078e0057 */
[----:B------:R-:W-:Y:S01]  /*4e70*/  F2FP.SATFINITE.E4M3.F32.PACK_AB_MERGE_C R185, R86, R45, R47 ;  /* 0x0000002d56b9723e */ /* 0x000fe2000480702f */
[----:B------:R-:W-:Y:S01]  /*4e80*/  IMAD.MOV.U32 R47, RZ, RZ, R87 ;  /* 0x000000ffff2f7224 */ /* 0x000fe200078e0057 */
[----:B------:R-:W-:Y:S01]  /*4e90*/  MOV R86, R87 ;  /* 0x0000005700567202 */ /* 0x000fe20000000f00 */
[----:B------:R-:W1:Y:S01]  /*4ea0*/  MUFU.EX2 R70, R70 ;  /* 0x0000004600467308 */ /* 0x000e620000000800 */
[----:B---3--:R-:W-:-:S01]  /*4eb0*/  FADD.FTZ R9, R3, R28 ;  /* 0x0000001c03097221 */ /* 0x008fc20000010000 */
[----:B------:R-:W-:Y:S01]  /*4ec0*/  F2FP.SATFINITE.E4M3.F32.PACK_AB_MERGE_C R66, R3, R66, RZ ;  /* 0x000000420342723e */ /* 0x000fe200048070ff */
[----:B------:R-:W-:-:S03]  /*4ed0*/  IMAD.MOV.U32 R45, RZ, RZ, R87 ;  /* 0x000000ffff2d7224 */ /* 0x000fc600078e0057 */
[----:B------:R-:W-:Y:S01]  /*4ee0*/  F2FP.SATFINITE.E4M3.F32.PACK_AB_MERGE_C R184, R65, R26, R66 ;  /* 0x0000001a41b8723e */ /* 0x000fe20004807042 */
[----:B------:R-:W-:Y:S01]  /*4ef0*/  IMAD.MOV.U32 R65, RZ, RZ, R87 ;  /* 0x000000ffff417224 */ /* 0x000fe200078e0057 */
[----:B------:R-:W2:Y:S01]  /*4f00*/  MUFU.EX2 R126, R126 ;  /* 0x0000007e007e7308 */ /* 0x000ea20000000800 */
[----:B0-----:R-:W-:-:S01]  /*4f10*/  FADD.FTZ R15, R31, R92 ;  /* 0x0000005c1f0f7221 */ /* 0x001fc20000010000 */
[-C--:B------:R-:W-:Y:S02]  /*4f20*/  MOV R66, R87.reuse ;  /* 0x0000005700427202 */ /* 0x080fe40000000f00 */
[----:B------:R-:W-:-:S04]  /*4f30*/  MOV R26, R87 ;  /* 0x00000057001a7202 */ /* 0x000fc80000000f00 */
[----:B------:R0:W3:Y:S01]  /*4f40*/  MUFU.EX2 R81, R74 ;  /* 0x0000004a00517308 */ /* 0x0000e20000000800 */
[----:B-1----:R-:W-:-:S07]  /*4f50*/  FADD.FTZ R28, R70, R9 ;  /* 0x00000009461c7221 */ /* 0x002fce0000010000 */
[----:B------:R-:W-:Y:S01]  /*4f60*/  MUFU.EX2 R39, R39 ;  /* 0x0000002700277308 */ /* 0x000fe20000000800 */
[----:B--2---:R-:W-:-:S01]  /*4f70*/  FADD.FTZ R30, R126, R15 ;  /* 0x0000000f7e1e7221 */ /* 0x004fc20000010000 */
[----:B0-----:R-:W-:-:S06]  /*4f80*/  IMAD.MOV.U32 R74, RZ, RZ, R87 ;  /* 0x000000ffff4a7224 */ /* 0x001fcc00078e0057 */
[----:B------:R-:W0:Y:S01]  /*4f90*/  MUFU.EX2 R128, R128 ;  /* 0x0000008000807308 */ /* 0x000e220000000800 */
[----:B---3--:R-:W-:-:S01]  /*4fa0*/  FADD.FTZ R9, R81, R28 ;  /* 0x0000001c51097221 */ /* 0x008fc20000010000 */
[----:B------:R-:W-:-:S06]  /*4fb0*/  IMAD.MOV.U32 R28, RZ, RZ, R87 ;  /* 0x000000ffff1c7224 */ /* 0x000fcc00078e0057 */
[----:B------:R-:W1:Y:S08]  /*4fc0*/  MUFU.EX2 R78, R78 ;  /* 0x0000004e004e7308 */ /* 0x000e700000000800 */
[----:B------:R2:W3:Y:S01]  /*4fd0*/  MUFU.EX2 R7, R82 ;  /* 0x0000005200077308 */ /* 0x0004e20000000800 */
        /* <DEDUP_REMOVED lines=8> */
[--C-:B--2---:R-:W-:Y:S02]  /*5060*/  IMAD.MOV.U32 R82, RZ, RZ, R87.reuse ;  /* 0x000000ffff527224 */ /* 0x104fe400078e0057 */
[----:B------:R-:W-:-:S04]  /*5070*/  IMAD.MOV.U32 R31, RZ, RZ, R87 ;  /* 0x000000ffff1f7224 */ /* 0x000fc800078e0057 */
        /* <DEDUP_REMOVED lines=86> */
[----:B------:R-:W-:Y:S01]  /*55e0*/  UMOV UR50, UR43 ;  /* 0x0000002b00327c82 */ /* 0x000fe20008000000 */
[----:B------:R-:W-:-:S10]  /*55f0*/  UMOV UR48, UR42 ;  /* 0x0000002a00307c82 */ /* 0x000fd40008000000 */
.L_x_210:
[----:B------:R-:W-:Y:S01]  /*5600*/  ISETP.NE.AND P2, PT, RZ, UR41, PT ;  /* 0x00000029ff007c0c */ /* 0x000fe2000bf45270 */
[----:B------:R-:W-:-:S04]  /*5610*/  UISETP.NE.AND UP0, UPT, UR48, 0x1, UPT ;  /* 0x000000013000788c */ /* 0x000fc8000bf05270 */
[----:B------:R-:W-:-:S04]  /*5620*/  USEL UR43, URZ, 0x1, UP0 ;  /* 0x000000013f2b7887 */ /* 0x000fc80008000000 */
[----:B------:R-:W-:-:S04]  /*5630*/  ULOP3.LUT UR43, UR50, UR43, URZ, 0x3c, !UPT ;  /* 0x0000002b322b7292 */ /* 0x000fc8000f8e3c3f */
[----:B------:R-:W-:Y:S08]  /*5640*/  @P2 BRA `(.L_x_200) ;  /* 0x0000000000442947 */ /* 0x000ff00003800000 */
[----:B------:R-:W-:Y:S05]  /*5650*/  @!P0 BRA `(.L_x_201) ;  /* 0x0000000000048947 */ /* 0x000fea0003800000 */
[----:B------:R-:W-:Y:S01]  /*5660*/  BPT.TRAP 0x1 ;  /* 0x000000040000795c */ /* 0x000fe20000300000 */
.L_x_201:
[----:B------:R-:W0:Y:S01]  /*5670*/  S2UR UR10, SR_CgaCtaId ;  /* 0x00000000000a79c3 */ /* 0x000e220000008800 */
[----:B------:R-:W-:Y:S01]  /*5680*/  UIADD3 UR6, UR48, 0x1, URZ ;  /* 0x0000000130067890 */ /* 0x000fe2000fffe03f */
[----:B------:R-:W-:Y:S01]  /*5690*/  IMAD.U32 R7, RZ, RZ, UR43 ;  /* 0x0000002bff077e24 */ /* 0x000fe2000f8e00ff */
[----:B------:R-:W-:Y:S02]  /*56a0*/  UMOV UR7, 0x400 ;  /* 0x0000040000077882 */ /* 0x000fe40000000000 */
[----:B------:R-:W-:Y:S02]  /*56b0*/  UISETP.NE.AND UP0, UPT, UR6, 0x2, UPT ;  /* 0x000000020600788c */ /* 0x000fe4000bf05270 */
[----:B------:R-:W-:Y:S02]  /*56c0*/  SHF.L.U32 R7, R7, 0x1f, RZ ;  /* 0x0000001f07077819 */ /* 0x000fe400000006ff */
[----:B------:R-:W-:Y:S02]  /*56d0*/  USEL UR6, UR6, URZ, UP0 ;  /* 0x0000003f06067287 */ /* 0x000fe40008000000 */
[----:B0-----:R-:W-:-:S04]  /*56e0*/  ULEA UR7, UR10, UR7, 0x18 ;  /* 0x000000070a077291 */ /* 0x001fc8000f8ec03f */
[----:B------:R-:W-:-:S09]  /*56f0*/  ULEA UR6, UR6, UR7, 0x3 ;  /* 0x0000000706067291 */ /* 0x000fd2000f8e183f */
[----:B------:R0:W1:Y:S01]  /*5700*/  SYNCS.PHASECHK.TRANS64.TRYWAIT P1, [UR6+0x29830], R7 ;  /* 0x02983007ff0075a7 */ /* 0x0000620008020146 */
[----:B------:R-:W-:Y:S05]  /*5710*/  @!P0 BRA `(.L_x_202) ;  /* 0x0000000000048947 */ /* 0x000fea0003800000 */
[----:B------:R-:W-:Y:S01]  /*5720*/  BPT.TRAP 0x1 ;  /* 0x000000040000795c */ /* 0x000fe20000300000 */
.L_x_202:
[----:B-1----:R-:W-:Y:S05]  /*5730*/  @P1 BRA `(.L_x_200) ;  /* 0x0000000000081947 */ /* 0x002fea0003800000 */
[----:B------:R-:W1:Y:S02]  /*5740*/  SYNCS.PHASECHK.TRANS64.TRYWAIT P1, [UR6+0x29830], R7 ;  /* 0x02983007ff0075a7 */ /* 0x000e640008020146 */
[----:B-1----:R-:W-:Y:S05]  /*5750*/  @!P1 BRA `(.L_x_203) ;  /* 0x000000cc00b49947 */ /* 0x002fea0003800000 */
.L_x_200:
        /* <DEDUP_REMOVED lines=189> */
.L_x_205:
[----:B------:R-:W0:Y:S01]  /*6330*/  S2UR UR7, SR_CgaCtaId ;  /* 0x00000000000779c3 */ /* 0x000e220000008800 */
[----:B------:R-:W-:Y:S01]  /*6340*/  UMOV UR6, 0x400 ;  /* 0x0000040000067882 */ /* 0x000fe20000000000 */
[----:B------:R-:W-:-:S05]  /*6350*/  IMAD.U32 R7, RZ, RZ, UR50 ;  /* 0x00000032ff077e24 */ /* 0x000fca000f8e00ff */
[----:B------:R-:W-:Y:S01]  /*6360*/  SHF.L.U32 R7, R7, 0x1f, RZ ;  /* 0x0000001f07077819 */ /* 0x000fe200000006ff */
[----:B0-----:R-:W-:-:S04]  /*6370*/  ULEA UR6, UR7, UR6, 0x18 ;  /* 0x0000000607067291 */ /* 0x001fc8000f8ec03f */
[----:B------:R-:W-:-:S09]  /*6380*/  ULEA UR6, UR48, UR6, 0x3 ;  /* 0x0000000630067291 */ /* 0x000fd2000f8e183f */
[----:B------:R0:W1:Y:S01]  /*6390*/  SYNCS.PHASECHK.TRANS64.TRYWAIT P1, [UR6+0x29850], R7 ;  /* 0x02985007ff0075a7 */ /* 0x0000620008020146 */
[----:B------:R-:W-:Y:S05]  /*63a0*/  @!P0 BRA `(.L_x_206) ;  /* 0x0000000000048947 */ /* 0x000fea0003800000 */
[----:B------:R-:W-:Y:S01]  /*63b0*/  BPT.TRAP 0x1 ;  /* 0x000000040000795c */ /* 0x000fe20000300000 */
.L_x_206:
[----:B-1----:R-:W-:Y:S05]  /*63c0*/  @P1 BRA `(.L_x_204) ;  /* 0x0000000000081947 */ /* 0x002fea0003800000 */
[----:B------:R-:W1:Y:S02]  /*63d0*/  SYNCS.PHASECHK.TRANS64.TRYWAIT P1, [UR6+0x29850], R7 ;  /* 0x02985007ff0075a7 */ /* 0x000e640008020146 */
[----:B-1----:R-:W-:Y:S05]  /*63e0*/  @!P1 BRA `(.L_x_207) ;  /* 0x000000c000a89947 */ /* 0x002fea0003800000 */
.L_x_204:
[----:B------:R-:W2:Y:S01]  /*63f0*/  S2UR UR11, SR_CgaCtaId ;  /* 0x00000000000b79c3 */ /* 0x000ea20000008800 */
[----:B------:R-:W-:Y:S01]  /*6400*/  UMOV UR6, 0x400 ;  /* 0x0000040000067882 */ /* 0x000fe20000000000 */
[----:B------:R-:W-:Y:S01]  /*6410*/  WARPGROUP.ARRIVE ;  /* 0x00000000000079c5 */ /* 0x000fe20000000000 */
[----:B------:R-:W-:Y:S01]  /*6420*/  UMOV UR7, 0xc0000010 ;  /* 0xc000001000077882 */ /* 0x000fe20000000000 */
[----:B01----:R-:W-:Y:S01]  /*6430*/  IADD3 R7, -R22, 0xb, RZ ;  /* 0x0000000b16077810 */ /* 0x003fe20007ffe1ff */
[----:B--2---:R-:W-:-:S04]  /*6440*/  ULEA UR14, UR11, UR6, 0x18 ;  /* 0x000000060b0e7291 */ /* 0x004fc8000f8ec03f */
[----:B------:R-:W-:-:S04]  /*6450*/  UIADD3 UR6, UR14, 0x400, URZ ;  /* 0x000004000e067890 */ /* 0x000fc8000fffe03f */
        /* <DEDUP_REMOVED lines=30> */
.L_x_208:
        /* <DEDUP_REMOVED lines=275> */
[----:B------:R-:W-:-:S01]  /*7770*/  FFMA.FTZ R12, R12, R13, -R101 ;  /* 0x0000000d0c0c7223 */ /* 0x000fc20000010865 */
[-CC-:B------:R-:W-:Y:S01]  /*7780*/  FFMA.FTZ R103, R148, R13.reuse, -R117.reuse ;  /* 0x0000000d94677223 */ /* 0x180fe20000010875 */
[----:B------:R-:W-:-:S01]  /*7790*/  FFMA.FTZ R148, R188, R13, -R117 ;  /* 0x0000000dbc947223 */ /* 0x000fc20000010875 */
[-CC-:B------:R-:W-:Y:S01]  /*77a0*/  FFMA.FTZ R91, R162, R13.reuse, -R117.reuse ;  /* 0x0000000da25b7223 */ /* 0x180fe20000010875 */
[----:B------:R-:W-:-:S01]  /*77b0*/  FFMA.FTZ R188, R109, R13, -R117 ;  /* 0x0000000d6dbc7223 */ /* 0x000fc20000010875 */
[-C--:B------:R-:W-:Y:S01]  /*77c0*/  FFMA.FTZ R109, R154, R13.reuse, -R101 ;  /* 0x0000000d9a6d7223 */ /* 0x080fe20000010865 */
[----:B------:R-:W-:-:S01]  /*77d0*/  FFMA.FTZ R160, R164, R13, -R117 ;  /* 0x0000000da4a07223 */ /* 0x000fc20000010875 */
[----:B------:R-:W-:Y:S01]  /*77e0*/  MUFU.EX2 R3, R3 ;  /* 0x0000000300037308 */ /* 0x000fe20000000800 */
[----:B------:R-:W-:-:S01]  /*77f0*/  FFMA.FTZ R97, R144, R13, -R117 ;  /* 0x0000000d90617223 */ /* 0x000fc20000010875 */
[-C--:B------:R-:W-:Y:S01]  /*7800*/  FFMA.FTZ R144, R184, R13.reuse, -R117 ;  /* 0x0000000db8907223 */ /* 0x080fe20000010875 */
[----:B------:R-:W-:-:S01]  /*7810*/  FFMA.FTZ R154, R156, R13, -R101 ;  /* 0x0000000d9c9a7223 */ /* 0x000fc20000010865 */
[-CC-:B------:R-:W-:Y:S01]  /*7820*/  FFMA.FTZ R184, R105, R13.reuse, -R117.reuse ;  /* 0x0000000d69b87223 */ /* 0x180fe20000010875 */
[----:B------:R-:W-:-:S01]  /*7830*/  FFMA.FTZ R105, R107, R13, -R117 ;  /* 0x0000000d6b697223 */ /* 0x000fc20000010875 */
[-CC-:B0-----:R-:W-:Y:S01]  /*7840*/  FFMA.FTZ R93, R166, R13.reuse, -R117.reuse ;  /* 0x0000000da65d7223 */ /* 0x181fe20000010875 */
        /* <DEDUP_REMOVED lines=11> */
[-C--:B------:R-:W-:Y:S01]  /*7900*/  FFMA.FTZ R113, R140, R13.reuse, -R101 ;  /* 0x0000000d8c717223 */ /* 0x080fe20000010865 */
[----:B------:R-:W-:-:S01]  /*7910*/  FFMA.FTZ R164, R182, R13, -R117 ;  /* 0x0000000db6a47223 */ /* 0x000fc20000010875 */
[-C--:B------:R-:W-:Y:S01]  /*7920*/  FFMA.FTZ R138, R142, R13.reuse, -R101 ;  /* 0x0000000d8e8a7223 */ /* 0x080fe20000010865 */
        /* <DEDUP_REMOVED lines=17> */
[-C--:B------:R-:W-:Y:S01]  /*7a40*/  FFMA.FTZ R99, R99, R13.reuse, -R117 ;  /* 0x0000000d63637223 */ /* 0x080fe20000010875 */
        /* <DEDUP_REMOVED lines=182> */
.L_x_209:
        /* <DEDUP_REMOVED lines=15> */
[----:B------:R-:W-:Y:S01]  /*86a0*/  F2FP.SATFINITE.E4M3.F32.PACK_AB_MERGE_C R119, R120, R115, R119 ;  /* 0x000000737877723e */ /* 0x000fe20004807077 */
[----:B------:R-:W-:Y:S01]  /*86b0*/  FMUL.FTZ R25, R25, R5 ;  /* 0x0000000519197220 */ /* 0x000fe20000410000 */
[----:B------:R-:W-:Y:S01]  /*86c0*/  F2FP.SATFINITE.E4M3.F32.PACK_AB_MERGE_C R127, R176, R125, R127 ;  /* 0x0000007db07f723e */ /* 0x000fe2000480707f */
[----:B------:R-:W-:Y:S01]  /*86d0*/  SYNCS.ARRIVE.TRANS64.RED.A1T0 RZ, [UR6], RZ ;  /* 0x000000ffffff79a7 */ /* 0x000fe20008100406 */
        /* <DEDUP_REMOVED lines=97> */
[----:B------:R-:W-:Y:S02]  /*8cf0*/  F2FP.SATFINITE.E4M3.F32.PACK_AB_MERGE_C R191, R98, R90, R101 ;  /* 0x0000005a62bf723e */ /* 0x000fe40004807065 */
[----:B------:R-:W-:Y:S01]  /*8d00*/  MOV R176, R95 ;  /* 0x0000005f00b07202 */ /* 0x000fe20000000f00 */
[----:B------:R-:W-:Y:S06]  /*8d10*/  @P1 BRA `(.L_x_210) ;  /* 0xffffffc800381947 */ /* 0x000fec000383ffff */
.L_x_199:
[----:B------:R-:W-:Y:S06]  /*8d20*/  BAR.ARV 0x8, 0x180 ;  /* 0x0206000000007b1d */ /* 0x000fec0000002000 */
[----:B------:R-:W-:Y:S05]  /*8d30*/  @!P0 BRA `(.L_x_211) ;  /* 0x0000000000048947 */ /* 0x000fea0003800000 */
[----:B------:R-:W-:Y:S01]  /*8d40*/  BPT.TRAP 0x1 ;  /* 0x000000040000795c */ /* 0x000fe20000300000 */
.L_x_211:
        /* <DEDUP_REMOVED lines=9> */
.L_x_212:
[----:B-1----:R-:W-:Y:S05]  /*8de0*/  @P1 BRA `(.L_x_213) ;  /* 0x0000000000081947 */ /* 0x002fea0003800000 */
[----:B------:R-:W1:Y:S02]  /*8df0*/  SYNCS.PHASECHK.TRANS64.TRYWAIT P1, [UR9+0x29850], R0 ;  /* 0x02985000ff0075a7 */ /* 0x000e640008020149 */
[----:B-1----:R-:W-:Y:S05]  /*8e00*/  @!P1 BRA `(.L_x_214) ;  /* 0x0000009800389947 */ /* 0x002fea0003800000 */
.L_x_213:
[----:B------:R-:W-:Y:S01]  /*8e10*/  UIADD3 UR4, UR4, 0x400, URZ ;  /* 0x0000040004047890 */ /* 0x000fe2000fffe03f */
[----:B------:R-:W-:Y:S01]  /*8e20*/  WARPGROUP.ARRIVE ;  /* 0x00000000000079c5 */ /* 0x000fe20000000000 */
[----:B------:R-:W-:Y:S01]  /*8e30*/  UMOV UR7, 0xc0000010 ;  /* 0xc000001000077882 */ /* 0x000fe20000000000 */
[----:B------:R-:W-:Y:S01]  /*8e40*/  ULDC.64 UR10, c[0x0][0x9a0] ;  /* 0x00026800000a7ab9 */ /* 0x000fe20000000a00 */
[----:B------:R-:W-:Y:S01]  /*8e50*/  USHF.R.U32.HI UR4, URZ, 0x4, UR4 ;  /* 0x000000043f047899 */ /* 0x000fe20008011604 */
[----:B------:R-:W-:Y:S01]  /*8e60*/  IMAD.MOV.U32 R5, RZ, RZ, 0x3f800000 ;  /* 0x3f800000ff057424 */ /* 0x000fe200078e00ff */
[----:B------:R-:W-:Y:S02]  /*8e70*/  UISETP.NE.U32.AND UP0, UPT, UR10, URZ, UPT ;  /* 0x0000003f0a00728c */ /* 0x000fe4000bf05070 */
[----:B------:R-:W-:Y:S02]  /*8e80*/  ULOP3.LUT UR4, UR4, 0x3fff, URZ, 0xc0, !UPT ;  /* 0x00003fff04047892 */ /* 0x000fe4000f8ec03f */
[----:B------:R-:W-:-:S02]  /*8e90*/  UISETP.NE.AND.EX UP0, UPT, UR11, URZ, UPT, UP0 ;  /* 0x0000003f0b00728c */ /* 0x000fc4000bf05300 */
[----:B------:R-:W-:-:S04]  /*8ea0*/  ULOP3.LUT UR4, UR4, 0x10000, URZ, 0xfc, !UPT ;  /* 0x0001000004047892 */ /* 0x000fc8000f8efc3f */
[----:B------:R-:W-:Y:S01]  /*8eb0*/  UIMAD UR8, UR42, 0x500, UR4 ;  /* 0x000005002a0878a4 */ /* 0x000fe2000f8e0204 */
[----:B------:R-:W-:-:S03]  /*8ec0*/  PLOP3.LUT P1, PT, PT, PT, UP0, 0x80, 0x0 ;  /* 0x000000000000781c */ /* 0x000fc60003f2f008 */
[----:B------:R-:W-:Y:S01]  /*8ed0*/  UIADD3 UR4, UR8, 0x100, URZ ;  /* 0x0000010008047890 */ /* 0x000fe2000fffe03f */
[----:B------:R-:W-:Y:S02]  /*8ee0*/  @UP0 ULDC.64 UR12, c[0x0][0x9c8] ;  /* 0x00027200000c0ab9 */ /* 0x000fe40000000a00 */
[----:B------:R-:W-:-:S06]  /*8ef0*/  UMOV UR6, UR8 ;  /* 0x0000000800067c82 */ /* 0x000fcc0008000000 */
[----:B------:R-:W-:Y:S01]  /*8f00*/  QGMMA.64x128x32.F32.E4M3.E4M3 R24, R172, gdesc[UR4], R24, gsb0 ;  /* 0x01e00004ac187df3 */ /* 0x000fe20008000818 */
[----:B------:R-:W-:Y:S01]  /*8f10*/  UMOV UR7, 0xc0000010 ;  /* 0xc000001000077882 */ /* 0x000fe20000000000 */
[----:B------:R-:W-:Y:S01]  /*8f20*/  UMOV UR6, UR4 ;  /* 0x0000000400067c82 */ /* 0x000fe20008000000 */
[----:B------:R-:W-:Y:S01]  /*8f30*/  @UP0 UIMAD.WIDE.U32 UR4, UR37, UR12, URZ ;  /* 0x0000000c250402a5 */ /* 0x000fe2000f8e003f */
[----:B------:R-:W-:Y:S02]  /*8f40*/  WARPGROUP.DEPBAR.LE gsb0, 0x0 ;  /* 0x00008000000079c5 */ /* 0x000fe40000010000 */
[----:B------:R-:W-:-:S06]  /*8f50*/  WARPGROUP.ARRIVE ;  /* 0x00000000000079c5 */ /* 0x000fcc0000000000 */
[----:B------:R-:W-:Y:S01]  /*8f60*/  QGMMA.64x128x32.F32.E4M3.E4M3 R24, R176, gdesc[UR4], R24, gsb0 ;  /* 0x01e00004b0187df3 */ /* 0x000fe20008000818 */
[----:B------:R-:W-:Y:S02]  /*8f70*/  @UP0 UIMAD UR6, UR38, UR12, URZ ;  /* 0x0000000c260602a4 */ /* 0x000fe4000f8e023f */
[----:B------:R-:W-:Y:S02]  /*8f80*/  @UP0 USHF.R.S32.HI UR7, URZ, 0x1f, UR46 ;  /* 0x0000001f3f070899 */ /* 0x000fe4000801142e */
[----:B------:R-:W-:-:S03]  /*8f90*/  @UP0 UIMAD UR6, UR37, UR13, UR6 ;  /* 0x0000000d250602a4 */ /* 0x000fc6000f8e0206 */
[----:B------:R-:W-:Y:S01]  /*8fa0*/  @UP0 ULDC.64 UR12, c[0x0][0x9d0] ;  /* 0x00027400000c0ab9 */ /* 0x000fe20000000a00 */
[----:B------:R-:W-:Y:S02]  /*8fb0*/  @UP0 UIADD3 UR5, UR5, UR6, URZ ;  /* 0x0000000605050290 */ /* 0x000fe4000fffe03f */
[----:B------:R-:W-:Y:S02]  /*8fc0*/  @UP0 UIMAD UR6, UR7, UR12, URZ ;  /* 0x0000000c070602a4 */ /* 0x000fe4000f8e023f */
[----:B------:R-:W-:Y:S02]  /*8fd0*/  @UP0 UIMAD.WIDE.U32 UR4, UR46, UR12, UR4 ;  /* 0x0000000c2e0402a5 */ /* 0x000fe4000f8e0004 */
[----:B------:R-:W-:-:S04]  /*8fe0*/  @UP0 UIMAD UR6, UR46, UR13, UR6 ;  /* 0x0000000d2e0602a4 */ /* 0x000fc8000f8e0206 */
[----:B------:R-:W-:Y:S02]  /*8ff0*/  @UP0 UIADD3 UR5, UR5, UR6, URZ ;  /* 0x0000000605050290 */ /* 0x000fe4000fffe03f */
[----:B------:R-:W-:-:S04]  /*9000*/  @UP0 ULEA UR6, UP1, UR4, UR10, 0x2 ;  /* 0x0000000a04060291 */ /* 0x000fc8000f82103f */
[----:B------:R-:W-:Y:S02]  /*9010*/  @UP0 ULEA.HI.X UR7, UR4, UR11, UR5, 0x2, UP1 ;  /* 0x0000000b04070291 */ /* 0x000fe400088f1405 */
[----:B------:R-:W-:Y:S01]  /*9020*/  UIADD3 UR4, UR8, 0x200, URZ ;  /* 0x0000020008047890 */ /* 0x000fe2000fffe03f */
[----:B------:R-:W-:-:S03]  /*9030*/  IMAD.U32 R8, RZ, RZ, UR6 ;  /* 0x00000006ff087e24 */ /* 0x000fc6000f8e00ff */
[----:B------:R-:W-:Y:S01]  /*9040*/  IMAD.U32 R9, RZ, RZ, UR7 ;  /* 0x00000007ff097e24 */ /* 0x000fe2000f8e00ff */
[----:B------:R-:W-:Y:S02]  /*9050*/  UMOV UR7, 0xc0000010 ;  /* 0xc000001000077882 */ /* 0x000fe40000000000 */
[----:B------:R-:W-:Y:S02]  /*9060*/  UMOV UR6, UR4 ;  /* 0x0000000400067c82 */ /* 0x000fe40008000000 */
[----:B------:R2:W3:Y:S01]  /*9070*/  @P1 LDG.E R5, desc[UR52][R8.64] ;  /* 0x0000003408051981 */ /* 0x0004e2000c1e1900 */
[----:B------:R-:W-:Y:S01]  /*9080*/  UIADD3 UR4, UR8, 0x300, URZ ;  /* 0x0000030008047890 */ /* 0x000fe2000fffe03f */
[----:B------:R-:W-:Y:S02]  /*9090*/  WARPGROUP.DEPBAR.LE gsb0, 0x0 ;  /* 0x00008000000079c5 */ /* 0x000fe40000010000 */
[----:B------:R-:W-:-:S06]  /*90a0*/  WARPGROUP.ARRIVE ;  /* 0x00000000000079c5 */ /* 0x000fcc0000000000 */
[----:B------:R-:W-:Y:S01]  /*90b0*/  QGMMA.64x128x32.F32.E4M3.E4M3 R24, R180, gdesc[UR4], R24, gsb0 ;  /* 0x01e00004b4187df3 */ /* 0x000fe20008000818 */
[----:B------:R-:W-:Y:S01]  /*90c0*/  UMOV UR6, UR4 ;  /* 0x0000000400067c82 */ /* 0x000fe20008000000 */
[----:B------:R-:W-:Y:S01]  /*90d0*/  UMOV UR7, 0xc0000010 ;  /* 0xc000001000077882 */ /* 0x000fe20000000000 */
[----:B------:R-:W-:Y:S01]  /*90e0*/  UIADD3 UR8, UR8, 0x400, URZ ;  /* 0x0000040008087890 */ /* 0x000fe2000fffe03f */
[----:B-1----:R-:W1:Y:S04]  /*90f0*/  SHFL.BFLY PT, R3, R4, 0x2, 0x1f ;  /* 0x0c401f0004037f89 */ /* 0x002e6800000e0000 */
[----:B------:R-:W4:Y:S01]  /*9100*/  SHFL.BFLY PT, R7, R6, 0x2, 0x1f ;  /* 0x0c401f0006077f89 */ /* 0x000f2200000e0000 */
[----:B------:R-:W-:Y:S02]  /*9110*/  WARPGROUP.DEPBAR.LE gsb0, 0x0 ;  /* 0x00008000000079c5 */ /* 0x000fe40000010000 */
[----:B------:R-:W-:-:S06]  /*9120*/  WARPGROUP.ARRIVE ;  /* 0x00000000000079c5 */ /* 0x000fcc0000000000 */
[----:B------:R-:W-:Y:S01]  /*9130*/  QGMMA.64x128x32.F32.E4M3.E4M3 R24, R184, gdesc[UR4], R24, gsb0 ;  /* 0x01e00004b8187df3 */ /* 0x000fe20008000818 */
[----:B------:R-:W-:Y:S01]  /*9140*/  UMOV UR6, UR8 ;  /* 0x0000000800067c82 */ /* 0x000fe20008000000 */
        /* <DEDUP_REMOVED lines=22> */
[C---:B------:R-:W-:Y:S01]  /*92b0*/  @P2 FMUL.FTZ R7, R13.reuse, 0.69314718246459960938 ;  /* 0x3f3172180d072820 */ /* 0x040fe20000410000 */
[----:B0-----:R-:W-:Y:S01]  /*92c0*/  @P2 FMUL.FTZ R6, R6, 0.69314718246459960938 ;  /* 0x3f31721806062820 */ /* 0x001fe20000410000 */
[----:B------:R-:W-:Y:S01]  /*92d0*/  @P3 FMUL.FTZ R88, R13, 0.69314718246459960938 ;  /* 0x3f3172180d583820 */ /* 0x000fe20000410000 */
[----:B------:R-:W-:Y:S01]  /*92e0*/  IMAD.MOV.U32 R3, RZ, RZ, -0x800000 ;  /* 0xff800000ff037424 */ /* 0x000fe200078e00ff */
[----:B------:R-:W-:Y:S01]  /*92f0*/  MOV R0, 0xff800000 ;  /* 0xff80000000007802 */ /* 0x000fe20000000f00 */
[----:B------:R-:W-:Y:S01]  /*9300*/  @P2 FFMA.FTZ R3, R7, R20, R6 ;  /* 0x0000001407032223 */ /* 0x000fe20000010006 */
[----:B-1----:R-:W-:Y:S01]  /*9310*/  @P3 FMUL.FTZ R9, R9, 0.69314718246459960938 ;  /* 0x3f31721809093820 */ /* 0x002fe20000410000 */
[----:B---3--:R-:W-:-:S03]  /*9320*/  FMUL.FTZ R4, R4, R5 ;  /* 0x0000000504047220 */ /* 0x008fc60000410000 */
[----:B------:R-:W-:Y:S01]  /*9330*/  @P3 FFMA.FTZ R0, R88, R14, R9 ;  /* 0x0000000e58003223 */ /* 0x000fe20000010009 */
[----:B--2---:R-:W-:Y:S01]  /*9340*/  FMUL.FTZ R6, R8, R5 ;  /* 0x0000000508067220 */ /* 0x004fe20000410000 */
[----:B------:R-:W-:Y:S02]  /*9350*/  WARPGROUP.DEPBAR.LE gsb0, 0x0 ;  /* 0x00008000000079c5 */ /* 0x000fe40000010000 */
[----:B------:R-:W-:Y:S05]  /*9360*/  @!P0 BRA `(.L_x_215) ;  /* 0x0000000000048947 */ /* 0x000fea0003800000 */
[----:B------:R-:W-:Y:S01]  /*9370*/  BPT.TRAP 0x1 ;  /* 0x000000040000795c */ /* 0x000fe20000300000 */
.L_x_215:
[----:B------:R-:W-:Y:S01]  /*9380*/  UIADD3 UR4, UR9, 0x29860, URZ ;  /* 0x0002986009047890 */ /* 0x000fe2000fffe03f */
[-C--:B------:R-:W-:Y:S01]  /*9390*/  FMUL.FTZ R101, R24, R4.reuse ;  /* 0x0000000418657220 */ /* 0x080fe20000410000 */
[----:B------:R-:W-:Y:S01]  /*93a0*/  UIADD3 UR42, UR42, 0x1, URZ ;  /* 0x000000012a2a7890 */ /* 0x000fe2000fffe03f */
[-C--:B------:R-:W-:Y:S01]  /*93b0*/  FMUL.FTZ R100, R28, R4.reuse ;  /* 0x000000041c647220 */ /* 0x080fe20000410000 */
[----:B------:R-:W-:Y:S01]  /*93c0*/  UPRMT UR4, UR14, 0x654, UR4 ;  /* 0x000006540e047896 */ /* 0x000fe20008000004 */
[-C--:B------:R-:W-:Y:S01]  /*93d0*/  FMUL.FTZ R98, R29, R4.reuse ;  /* 0x000000041d627220 */ /* 0x080fe20000410000 */
[----:B------:R-:W-:Y:S01]  /*93e0*/  UISETP.NE.AND UP0, UPT, UR42, 0x2, UPT ;  /* 0x000000022a00788c */ /* 0x000fe2000bf05270 */
        /* <DEDUP_REMOVED lines=21> */
[----:B------:R-:W-:Y:S01]  /*9540*/  SYNCS.ARRIVE.TRANS64.RED.A1T0 RZ, [UR4], RZ ;  /* 0x000000ffffff79a7 */ /* 0x000fe20008100404 */
        /* <DEDUP_REMOVED lines=14> */
[----:B------:R-:W-:Y:S01]  /*9630*/  USEL UR4, URZ, 0x1, UP0 ;  /* 0x000000013f047887 */ /* 0x000fe20008000000 */
        /* <DEDUP_REMOVED lines=21> */
[----:B------:R-:W-:Y:S01]  /*9790*/  PLOP3.LUT P0, PT, PT, PT, PT, 0x8, 0x0 ;  /* 0x000000000000781c */ /* 0x000fe20003f0e170 */
[-C--:B------:R-:W-:Y:S01]  /*97a0*/  FMUL.FTZ R15, R79, R6.reuse ;  /* 0x000000064f0f7220 */ /* 0x080fe20000410000 */
[-C--:B------:R-:W-:Y:S01]  /*97b0*/  FMUL.FTZ R12, R82, R6.reuse ;  /* 0x00000006520c7220 */ /* 0x080fe20000410000 */
[-C--:B------:R-:W-:Y:S01]  /*97c0*/  FMUL.FTZ R8, R83, R6.reuse ;  /* 0x0000000653087220 */ /* 0x080fe20000410000 */
[-C--:B------:R-:W-:Y:S01]  /*97d0*/  FMUL.FTZ R11, R86, R6.reuse ;  /* 0x00000006560b7220 */ /* 0x080fe20000410000 */
[----:B------:R-:W-:Y:S01]  /*97e0*/  FMUL.FTZ R87, R87, R6 ;  /* 0x0000000657577220 */ /* 0x000fe20000410000 */
[----:B------:R-:W-:-:S02]  /*97f0*/  UIADD3 UR44, UR44, 0x1, URZ ;  /* 0x000000012c2c7890 */ /* 0x000fc4000fffe03f */
[----:B------:R-:W-:Y:S02]  /*9800*/  USEL UR42, UR42, URZ, UP0 ;  /* 0x0000003f2a2a7287 */ /* 0x000fe40008000000 */
[----:B------:R-:W-:-:S12]  /*9810*/  ULOP3.LUT UR43, UR43, UR4, URZ, 0x3c, !UPT ;  /* 0x000000042b2b7292 */ /* 0x000fd8000f8e3c3f */
.L_x_191:
[----:B------:R-:W0:Y:S01]  /*9820*/  S2R R7, SR_CgaCtaId ;  /* 0x0000000000077919 */ /* 0x000e220000008800 */
[----:B------:R-:W-:Y:S01]  /*9830*/  MOV R4, 0x400 ;  /* 0x0000040000047802 */ /* 0x000fe20000000f00 */
[----:B------:R-:W-:Y:S01]  /*9840*/  BSSY B0, `(.L_x_216) ;  /* 0x000027d000007945 */ /* 0x000fe20003800000 */
[----:B------:R-:W-:Y:S02]  /*9850*/  BAR.SYNC.DEFER_BLOCKING 0x5, 0x180 ;  /* 0x0146000000007b1d */ /* 0x000fe40000010000 */
[----:B0-----:R-:W-:-:S05]  /*9860*/  LEA R4, R7, R4, 0x18 ;  /* 0x0000000407047211 */ /* 0x001fca00078ec0ff */
[----:B------:R-:W0:Y:S02]  /*9870*/  LDS.128 R48, [R4+0x298d0] ;  /* 0x0298d00004307984 */ /* 0x000e240000000c00 */
[----:B0-----:R-:W-:Y:S02]  /*9880*/  R2UR UR5, R49 ;  /* 0x00000000310572ca */ /* 0x001fe400000e0000 */
[----:B------:R-:W-:Y:S01]  /*9890*/  R2UR UR46, R50 ;  /* 0x00000000322e72ca */ /* 0x000fe200000e0000 */
[----:B------:R-:W-:Y:S06]  /*98a0*/  BAR.ARV 0x4, 0x180 ;  /* 0x0106000000007b1d */ /* 0x000fec0000002000 */
[----:B------:R-:W-:Y:S08]  /*98b0*/  @P0 BRA `(.L_x_217) ;  /* 0x0000001800ec0947 */ /* 0x000ff00003800000 */
[----:B------:R-:W0:Y:S01]  /*98c0*/  S2R R54, SR_TID.X ;  /* 0x0000000000367919 */ /* 0x000e220000002100 */
[----:B------:R-:W-:Y:S01]  /*98d0*/  ULDC.64 UR6, c[0x4][0x40] ;  /* 0x0100100000067ab9 */ /* 0x000fe20000000a00 */
[----:B0-----:R-:W-:-:S05]  /*98e0*/  IMAD.SHL.U32 R6, R54, 0x4, RZ ;  /* 0x0000000436067824 */ /* 0x001fca00078e00ff */
[----:B------:R-:W-:-:S04]  /*98f0*/  LOP3.LUT R6, R6, 0xc, RZ, 0xc0, !PT ;  /* 0x0000000c06067812 */ /* 0x000fc800078ec0ff */
[----:B------:R-:W-:-:S05]  /*9900*/  IADD3 R6, P0, R6, UR6, RZ ;  /* 0x0000000606067c10 */ /* 0x000fca000ff1e0ff */
[----:B------:R-:W-:Y:S01]  /*9910*/  IMAD.X R7, RZ, RZ, UR7, P0 ;  /* 0x00000007ff077e24 */ /* 0x000fe200080e06ff */
[----:B------:R-:W-:Y:S01]  /*9920*/  F2FP.BF16.F32.PACK_AB R30, R27, R30 ;  /* 0x0000001e1b1e723e */ /* 0x000fe200000010ff */
[----:B------:R-:W-:-:S03]  /*9930*/  ULDC.64 UR6, c[0x0][0xc00] ;  /* 0x0003000000067ab9 */ /* 0x000fc60000000a00 */
[----:B------:R0:W2:Y:S01]  /*9940*/  LDG.E.CONSTANT R48, desc[UR52][R6.64] ;  /* 0x0000003406307981 */ /* 0x0000a2000c1e9900 */
[----:B------:R-:W-:Y:S01]  /*9950*/  F2FP.BF16.F32.PACK_AB R11, R11, R12 ;  /* 0x0000000c0b0b723e */ /* 0x000fe200000010ff */
[----:B------:R-:W-:Y:S01]  /*9960*/  UISETP.NE.U32.AND UP0, UPT, UR6, URZ, UPT ;  /* 0x0000003f0600728c */ /* 0x000fe2000bf05070 */
[----:B------:R-:W-:Y:S01]  /*9970*/  F2FP.BF16.F32.PACK_AB R5, R92, R5 ;  /* 0x000000055c05723e */ /* 0x000fe200000010ff */
[----:B------:R-:W1:Y:S01]  /*9980*/  S2R R27, SR_SWINHI ;  /* 0x00000000001b7919 */ /* 0x000e620000002f00 */
[----:B------:R-:W-:Y:S01]  /*9990*/  F2FP.BF16.F32.PACK_AB R90, R90, R93 ;  /* 0x0000005d5a5a723e */ /* 0x000fe200000010ff */
[----:B------:R-:W-:Y:S01]  /*99a0*/  USHF.L.U32 UR8, UR37, 0x2, URZ ;  /* 0x0000000225087899 */ /* 0x000fe2000800063f */
[----:B------:R-:W-:Y:S01]  /*99b0*/  F2FP.BF16.F32.PACK_AB R10, R9, R10 ;  /* 0x0000000a090a723e */ /* 0x000fe200000010ff */
[----:B------:R-:W-:Y:S01]  /*99c0*/  UISETP.NE.AND.EX UP0, UPT, UR7, URZ, UPT, UP0 ;  /* 0x0000003f0700728c */ /* 0x000fe2000bf05300 */
[----:B------:R-:W-:Y:S01]  /*99d0*/  F2FP.BF16.F32.PACK_AB R12, R87, R8 ;  /* 0x00000008570c723e */ /* 0x000fe200000010ff */
[----:B------:R-:W-:Y:S01]  /*99e0*/  USHF.L.U64.HI UR9, UR37, 0x2, UR38 ;  /* 0x0000000225097899 */ /* 0x000fe20008010226 */
[----:B0-----:R-:W-:Y:S01]  /*99f0*/  LOP3.LUT P0, R6, R54, 0x3, RZ, 0xc0, !PT ;  /* 0x0000000336067812 */ /* 0x001fe2000780c0ff */
[----:B------:R-:W-:Y:S01]  /*9a00*/  UIADD3 UR4, UP1, UR8, UR6, URZ ;  /* 0x0000000608047290 */ /* 0x000fe2000ff3e03f */
[----:B------:R-:W-:-:S02]  /*9a10*/  F2FP.BF16.F32.PACK_AB R46, R43, R46 ;  /* 0x0000002e2b2e723e */ /* 0x000fc400000010ff */
[----:B------:R-:W-:Y:S01]  /*9a20*/  ISETP.EQ.OR P0, PT, R6, 0x3, !P0 ;  /* 0x000000030600780c */ /* 0x000fe20004702670 */
[----:B------:R-:W-:Y:S01]  /*9a30*/  UIADD3.X UR6, UR9, UR7, URZ, UP1, !UPT ;  /* 0x0000000709067290 */ /* 0x000fe20008ffe43f */
[----:B------:R-:W-:Y:S02]  /*9a40*/  F2FP.BF16.F32.PACK_AB R57, R57, R64 ;  /* 0x000000403939723e */ /* 0x000fe400000010ff */
[----:B------:R-:W-:Y:S02]  /*9a50*/  F2FP.BF16.F32.PACK_AB R60, R53, R60 ;  /* 0x0000003c353c723e */ /* 0x000fe400000010ff */
[----:B------:R-:W-:Y:S02]  /*9a60*/  SEL R43, R5, R90, P0 ;  /* 0x0000005a052b7207 */ /* 0x000fe40000000000 */
[----:B------:R-:W-:Y:S02]  /*9a70*/  F2FP.BF16.F32.PACK_AB R89, R52, R89 ;  /* 0x000000593459723e */ /* 0x000fe400000010ff */
[----:B------:R-:W-:-:S02]  /*9a80*/  SEL R90, R90, R5, P0 ;  /* 0x000000055a5a7207 */ /* 0x000fc40000000000 */
[----:B------:R-:W-:Y:S02]  /*9a90*/  F2FP.BF16.F32.PACK_AB R47, R47, R56 ;  /* 0x000000382f2f723e */ /* 0x000fe400000010ff */
[----:B------:R-:W-:Y:S02]  /*9aa0*/  F2FP.BF16.F32.PACK_AB R13, R13, R14 ;  /* 0x0000000e0d0d723e */ /* 0x000fe400000010ff */
[----:B------:R-:W-:Y:S02]  /*9ab0*/  SEL R63, R11, R12, P0 ;  /* 0x0000000c0b3f7207 */ /* 0x000fe40000000000 */
[----:B------:R-:W-:Y:S02]  /*9ac0*/  SEL R52, R12, R11, P0 ;  /* 0x0000000b0c347207 */ /* 0x000fe40000000000 */
[----:B------:R-:W-:Y:S02]  /*9ad0*/  F2FP.BF16.F32.PACK_AB R73, R73, R80 ;  /* 0x000000504949723e */ /* 0x000fe400000010ff */
[----:B------:R-:W-:-:S02]  /*9ae0*/  MOV R6, R4 ;  /* 0x0000000400067202 */ /* 0x000fc40000000f00 */
[----:B-1----:R-:W-:Y:S02]  /*9af0*/  MOV R7, R27 ;  /* 0x0000001b00077202 */ /* 0x002fe40000000f00 */
[----:B------:R-:W-:Y:S02]  /*9b00*/  F2FP.BF16.F32.PACK_AB R76, R69, R76 ;  /* 0x0000004c454c723e */ /* 0x000fe400000010ff */
[----:B------:R-:W-:Y:S01]  /*9b10*/  F2FP.BF16.F32.PACK_AB R65, R65, R72 ;  /* 0x000000484141723e */ /* 0x000fe200000010ff */
[----:B------:R-:W-:Y:S01]  /*9b20*/  IMAD.WIDE R8, R171, 0x2, R6 ;  /* 0x00000002ab087825 */ /* 0x000fe200078e0206 */
[----:B------:R-:W-:Y:S02]  /*9b30*/  F2FP.BF16.F32.PACK_AB R68, R61, R68 ;  /* 0x000000443d44723e */ /* 0x000fe400000010ff */
[----:B------:R-:W-:Y:S02]  /*9b40*/  F2FP.BF16.F32.PACK_AB R39, R39, R42 ;  /* 0x0000002a2727723e */ /* 0x000fe400000010ff */
[----:B------:R-:W-:-:S02]  /*9b50*/  LOP3.LUT R5, R8, 0x380, RZ, 0xc0, !PT ;  /* 0x0000038008057812 */ /* 0x000fc400078ec0ff */
[----:B------:R-:W-:Y:S02]  /*9b60*/  IADD3 R12, P6, R8, 0x20, RZ ;  /* 0x00000020080c7810 */ /* 0x000fe40007fde0ff */
[----:B------:R-:W-:Y:S02]  /*9b70*/  F2FP.BF16.F32.PACK_AB R38, R35, R38 ;  /* 0x000000262326723e */ /* 0x000fe400000010ff */
[----:B------:R-:W-:Y:S02]  /*9b80*/  SEL R61, R57, R60, P0 ;  /* 0x0000003c393d7207 */ /* 0x000fe40000000000 */
[----:B------:R-:W-:Y:S02]  /*9b90*/  F2FP.BF16.F32.PACK_AB R31, R31, R34 ;  /* 0x000000221f1f723e */ /* 0x000fe400000010ff */
[----:B------:R-:W-:Y:S02]  /*9ba0*/  SEL R60, R60, R57, P0 ;  /* 0x000000393c3c7207 */ /* 0x000fe40000000000 */
[----:B------:R-:W-:-:S02]  /*9bb0*/  F2FP.BF16.F32.PACK_AB R44, R44, R45 ;  /* 0x0000002d2c2c723e */ /* 0x000fc400000010ff */
[----:B------:R-:W-:Y:S02]  /*9bc0*/  F2FP.BF16.F32.PACK_AB R41, R40, R41 ;  /* 0x000000292829723e */ /* 0x000fe400000010ff */
[----:B------:R-:W-:Y:S02]  /*9bd0*/  SEL R53, R13, R10, P0 ;  /* 0x0000000a0d357207 */ /* 0x000fe40000000000 */
[----:B------:R-:W-:Y:S02]  /*9be0*/  SEL R34, R10, R13, P0 ;  /* 0x0000000d0a227207 */ /* 0x000fe40000000000 */
[----:B------:R-:W-:Y:S02]  /*9bf0*/  SEL R57, R47, R46, P0 ;  /* 0x0000002e2f397207 */ /* 0x000fe40000000000 */
[----:B------:R-:W-:Y:S02]  /*9c00*/  SHF.R.U64 R5, R5, 0x3, RZ ;  /* 0x0000000305057819 */ /* 0x000fe400000012ff */
[----:B------:R-:W-:Y:S01]  /*9c10*/  F2FP.BF16.F32.PACK_AB R28, R28, R29 ;  /* 0x0000001d1c1c723e */ /* 0x000fe200000010ff */
[----:B------:R-:W-:Y:S01]  /*9c20*/  IMAD.X R29, RZ, RZ, R9, P6 ;  /* 0x000000ffff1d7224 */ /* 0x000fe200030e0609 */
[----:B------:R-:W-:-:S02]  /*9c30*/  SEL R55, R73, R76, P0 ;  /* 0x0000004c49377207 */ /* 0x000fc40000000000 */
[----:B------:R-:W-:Y:S02]  /*9c40*/  SEL R59, R65, R68, P0 ;  /* 0x00000044413b7207 */ /* 0x000fe40000000000 */
[----:B------:R-:W-:Y:S02]  /*9c50*/  SEL R46, R46, R47, P0 ;  /* 0x0000002f2e2e7207 */ /* 0x000fe40000000000 */
[----:B------:R-:W-:Y:S02]  /*9c60*/  LOP3.LUT R10, R12, 0x380, RZ, 0xc0, !PT ;  /* 0x000003800c0a7812 */ /* 0x000fe400078ec0ff */
[----:B------:R-:W-:Y:S02]  /*9c70*/  F2FP.BF16.F32.PACK_AB R36, R36, R37 ;  /* 0x000000252424723e */ /* 0x000fe400000010ff */
[----:B------:R-:W-:Y:S02]  /*9c80*/  F2FP.BF16.F32.PACK_AB R33, R32, R33 ;  /* 0x000000212021723e */ /* 0x000fe400000010ff */
[----:B------:R-:W-:-:S02]  /*9c90*/  SEL R76, R76, R73, P0 ;  /* 0x000000494c4c7207 */ /* 0x000fc40000000000 */
[----:B------:R-:W-:Y:S02]  /*9ca0*/  SEL R68, R68, R65, P0 ;  /* 0x0000004144447207 */ /* 0x000fe40000000000 */
[----:B------:R-:W-:Y:S02]  /*9cb0*/  SEL R47, R39, R38, P0 ;  /* 0x00000026272f7207 */ /* 0x000fe40000000000 */
[----:B------:R-:W-:Y:S02]  /*9cc0*/  SEL R42, R38, R39, P0 ;  /* 0x00000027262a7207 */ /* 0x000fe40000000000 */
[C---:B------:R-:W-:Y:S02]  /*9cd0*/  IADD3 R65, P1, R8.reuse, 0x40, RZ ;  /* 0x0000004008417810 */ /* 0x040fe40007f3e0ff */
[C---:B------:R-:W-:Y:S02]  /*9ce0*/  IADD3 R67, P2, R8.reuse, 0x60, RZ ;  /* 0x0000006008437810 */ /* 0x040fe40007f5e0ff */
[C---:B------:R-:W-:Y:S01]  /*9cf0*/  IADD3 R38, P3, R8.reuse, 0x4000, RZ ;  /* 0x0000400008267810 */ /* 0x040fe20007f7e0ff */
[----:B------:R-:W-:Y:S01]  /*9d00*/  IMAD.X R27, RZ, RZ, R9, P1 ;  /* 0x000000ffff1b7224 */ /* 0x000fe200008e0609 */
[----:B------:R-:W-:-:S02]  /*9d10*/  IADD3 R69, P4, R8, 0x4020, RZ ;  /* 0x0000402008457810 */ /* 0x000fc40007f9e0ff */
[C---:B------:R-:W-:Y:S02]  /*9d20*/  IADD3 R71, P5, R8.reuse, 0x4040, RZ ;  /* 0x0000404008477810 */ /* 0x040fe40007fbe0ff */
[----:B------:R-:W-:Y:S02]  /*9d30*/  IADD3 R73, P6, R8, 0x4060, RZ ;  /* 0x0000406008497810 */ /* 0x000fe40007fde0ff */
[----:B------:R-:W-:Y:S01]  /*9d40*/  F2FP.BF16.F32.PACK_AB R21, R21, R24 ;  /* 0x000000181515723e */ /* 0x000fe200000010ff */
[--C-:B------:R-:W-:Y:S01]  /*9d50*/  IMAD.X R13, RZ, RZ, R9.reuse, P5 ;  /* 0x000000ffff0d7224 */ /* 0x100fe200028e0609 */
[----:B------:R-:W-:Y:S01]  /*9d60*/  SEL R49, R44, R41, P0 ;  /* 0x000000292c317207 */ /* 0x000fe20000000000 */
[----:B------:R-:W-:Y:S01]  /*9d70*/  IMAD.X R11, RZ, RZ, R9, P6 ;  /* 0x000000ffff0b7224 */ /* 0x000fe200030e0609 */
[----:B------:R-:W-:Y:S02]  /*9d80*/  LOP3.LUT R8, R5, R8, RZ, 0x3c, !PT ;  /* 0x0000000805087212 */ /* 0x000fe400078e3cff */
[----:B------:R-:W-:-:S02]  /*9d90*/  SEL R44, R41, R44, P0 ;  /* 0x0000002c292c7207 */ /* 0x000fc40000000000 */
[----:B------:R-:W-:Y:S02]  /*9da0*/  SHF.R.U64 R5, R10, 0x3, RZ ;  /* 0x000000030a057819 */ /* 0x000fe400000012ff */
[----:B------:R-:W-:Y:S02]  /*9db0*/  SEL R41, R36, R33, P0 ;  /* 0x0000002124297207 */ /* 0x000fe40000000000 */
[----:B------:R-:W-:Y:S02]  /*9dc0*/  SEL R36, R33, R36, P0 ;  /* 0x0000002421247207 */ /* 0x000fe40000000000 */
[----:B------:R-:W-:Y:S02]  /*9dd0*/  F2FP.BF16.F32.PACK_AB R25, R25, R26 ;  /* 0x0000001a1919723e */ /* 0x000fe400000010ff */
[----:B------:R-:W-:Y:S01]  /*9de0*/  F2FP.BF16.F32.PACK_AB R20, R15, R20 ;  /* 0x000000140f14723e */ /* 0x000fe200000010ff */
[----:B------:R-:W-:Y:S01]  /*9df0*/  IMAD.X R15, RZ, RZ, R9, P4 ;  /* 0x000000ffff0f7224 */ /* 0x000fe200020e0609 */
[----:B------:R-:W-:-:S02]  /*9e00*/  SEL R33, R28, R21, P0 ;  /* 0x000000151c217207 */ /* 0x000fc40000000000 */
[----:B------:R-:W-:Y:S01]  /*9e10*/  SEL R32, R21, R28, P0 ;  /* 0x0000001c15207207 */ /* 0x000fe20000000000 */
[----:B------:R-:W-:Y:S01]  /*9e20*/  IMAD.X R21, RZ, RZ, R9, P3 ;  /* 0x000000ffff157224 */ /* 0x000fe200018e0609 */
[----:B------:R-:W-:Y:S02]  /*9e30*/  LOP3.LUT R28, R5, R12, RZ, 0x3c, !PT ;  /* 0x0000000c051c7212 */ /* 0x000fe400078e3cff */
[----:B------:R-:W-:Y:S02]  /*9e40*/  SEL R39, R31, R30, P0 ;  /* 0x0000001e1f277207 */ /* 0x000fe40000000000 */
[----:B------:R-:W-:Y:S02]  /*9e50*/  LOP3.LUT R5, R38, 0x380, RZ, 0xc0, !PT ;  /* 0x0000038026057812 */ /* 0x000fe400078ec0ff */
[----:B------:R-:W-:Y:S02]  /*9e60*/  SEL R30, R30, R31, P0 ;  /* 0x0000001f1e1e7207 */ /* 0x000fe40000000000 */
[----:B------:R-:W-:-:S02]  /*9e70*/  SEL R31, R25, R20, P0 ;  /* 0x00000014191f7207 */ /* 0x000fc40000000000 */
[----:B------:R-:W-:Y:S01]  /*9e80*/  SEL R50, R20, R25, P0 ;  /* 0x0000001914327207 */ /* 0x000fe20000000000 */
[----:B------:R-:W-:Y:S01]  /*9e90*/  IMAD.X R25, RZ, RZ, R9, P2 ;  /* 0x000000ffff197224 */ /* 0x000fe200010e0609 */
[----:B------:R-:W-:Y:S02]  /*9ea0*/  LOP3.LUT R14, R65, 0x380, RZ, 0xc0, !PT ;  /* 0x00000380410e7812 */ /* 0x000fe400078ec0ff */
[----:B------:R-:W-:Y:S02]  /*9eb0*/  F2FP.BF16.F32.PACK_AB R100, R100, R101 ;  /* 0x000000656464723e */ /* 0x000fe400000010ff */
[----:B------:R-:W-:Y:S02]  /*9ec0*/  F2FP.BF16.F32.PACK_AB R99, R98, R99 ;  /* 0x000000636263723e */ /* 0x000fe400000010ff */
[----:B------:R-:W-:Y:S02]  /*9ed0*/  LOP3.LUT R20, R67, 0x380, RZ, 0xc0, !PT ;  /* 0x0000038043147812 */ /* 0x000fe400078ec0ff */
[----:B------:R-:W-:-:S02]  /*9ee0*/  F2FP.BF16.F32.PACK_AB R96, R96, R97 ;  /* 0x000000616060723e */ /* 0x000fc400000010ff */
[----:B------:R-:W-:Y:S02]  /*9ef0*/  F2FP.BF16.F32.PACK_AB R95, R94, R95 ;  /* 0x0000005f5e5f723e */ /* 0x000fe400000010ff */
[----:B------:R-:W-:Y:S02]  /*9f00*/  SHF.R.U64 R5, R5, 0x3, RZ ;  /* 0x0000000305057819 */ /* 0x000fe400000012ff */
[----:B------:R-:W-:Y:S02]  /*9f10*/  SHF.R.U64 R10, R14, 0x3, RZ ;  /* 0x000000030e0a7819 */ /* 0x000fe400000012ff */
[----:B------:R-:W-:Y:S02]  /*9f20*/  SEL R35, R100, R99, P0 ;  /* 0x0000006364237207 */ /* 0x000fe40000000000 */
[----:B------:R-:W-:Y:S02]  /*9f30*/  SHF.R.U64 R14, R20, 0x3, RZ ;  /* 0x00000003140e7819 */ /* 0x000fe400000012ff */
[----:B------:R-:W-:-:S02]  /*9f40*/  SEL R100, R99, R100, P0 ;  /* 0x0000006463647207 */ /* 0x000fc40000000000 */
[----:B------:R-:W-:Y:S02]  /*9f50*/  SEL R37, R96, R95, P0 ;  /* 0x0000005f60257207 */ /* 0x000fe40000000000 */
[----:B------:R-:W-:Y:S02]  /*9f60*/  LOP3.LUT R20, R5, R38, RZ, 0x3c, !PT ;  /* 0x0000002605147212 */ /* 0x000fe400078e3cff */
[----:B------:R-:W-:Y:S02]  /*9f70*/  SEL R96, R95, R96, P0 ;  /* 0x000000605f607207 */ /* 0x000fe40000000000 */
[----:B------:R-:W-:Y:S02]  /*9f80*/  F2FP.BF16.F32.PACK_AB R88, R88, R91 ;  /* 0x0000005b5858723e */ /* 0x000fe400000010ff */
[----:B------:R-:W-:Y:S02]  /*9f90*/  LOP3.LUT R26, R10, R65, RZ, 0x3c, !PT ;  /* 0x000000410a1a7212 */ /* 0x000fe400078e3cff */
[----:B------:R-:W-:-:S02]  /*9fa0*/  SEL R45, R88, R89, P0 ;  /* 0x00000059582d7207 */ /* 0x000fc40000000000 */
[----:B------:R-:W-:Y:S02]  /*9fb0*/  LOP3.LUT R10, R69, 0x380, RZ, 0xc0, !PT ;  /* 0x00000380450a7812 */ /* 0x000fe400078ec0ff */
[----:B------:R-:W-:Y:S02]  /*9fc0*/  LOP3.LUT R40, R73, 0x380, RZ, 0xc0, !PT ;  /* 0x0000038049287812 */ /* 0x000fe400078ec0ff */
[----:B------:R-:W-:Y:S02]  /*9fd0*/  SEL R88, R89, R88, P0 ;  /* 0x0000005859587207 */ /* 0x000fe40000000000 */
[----:B------:R-:W-:Y:S02]  /*9fe0*/  SHF.R.U64 R10, R10, 0x3, RZ ;  /* 0x000000030a0a7819 */ /* 0x000fe400000012ff */
[----:B------:R-:W-:Y:S02]  /*9ff0*/  SHF.R.U64 R40, R40, 0x3, RZ ;  /* 0x0000000328287819 */ /* 0x000fe400000012ff */
[----:B------:R-:W-:-:S02]  /*a000*/  MOV R62, R20 ;  /* 0x00000014003e7202 */ /* 0x000fc40000000f00 */
[----:B------:R-:W-:Y:S02]  /*a010*/  LOP3.LUT R24, R14, R67, RZ, 0x3c, !PT ;  /* 0x000000430e187212 */ /* 0x000fe400078e3cff */
[----:B------:R-:W-:Y:S02]  /*a020*/  LOP3.LUT R14, R10, R69, RZ, 0x3c, !PT ;  /* 0x000000450a0e7212 */ /* 0x000fe400078e3cff */
[----:B------:R-:W-:Y:S02]  /*a030*/  LOP3.LUT R10, R40, R73, RZ, 0x3c, !PT ;  /* 0x00000049280a7212 */ /* 0x000fe400078e3cff */
[----:B------:R-:W-:Y:S02]  /*a040*/  LOP3.LUT R12, R71, 0x380, RZ, 0xc0, !PT ;  /* 0x00000380470c7812 */ /* 0x000fe400078ec0ff */
[----:B------:R-:W-:Y:S02]  /*a050*/  MOV R66, R8 ;  /* 0x0000000800427202 */ /* 0x000fe40000000f00 */
[----:B------:R-:W-:-:S02]  /*a060*/  SHF.R.U64 R12, R12, 0x3, RZ ;  /* 0x000000030c0c7819 */ /* 0x000fc400000012ff */
[----:B------:R-:W-:Y:S02]  /*a070*/  MOV R54, R10 ;  /* 0x0000000a00367202 */ /* 0x000fe40000000f00 */
[----:B------:R-:W-:Y:S02]  /*a080*/  LOP3.LUT R12, R12, R71, RZ, 0x3c, !PT ;  /* 0x000000470c0c7212 */ /* 0x000fe400078e3cff */
[----:B------:R-:W-:Y:S02]  /*a090*/  MOV R58, R14 ;  /* 0x0000000e003a7202 */ /* 0x000fe40000000f00 */
[----:B------:R-:W-:Y:S02]  /*a0a0*/  MOV R56, R12 ;  /* 0x0000000c00387202 */ /* 0x000fe40000000f00 */
[----:B------:R-:W-:Y:S02]  /*a0b0*/  MOV R65, R28 ;  /* 0x0000001c00417202 */ /* 0x000fe40000000f00 */
[----:B------:R-:W-:-:S02]  /*a0c0*/  MOV R29, R26 ;  /* 0x0000001a001d7202 */ /* 0x000fc40000000f00 */
[----:B------:R-:W-:Y:S02]  /*a0d0*/  MOV R64, R24 ;  /* 0x0000001800407202 */ /* 0x000fe40000000f00 */
[----:B------:R-:W-:Y:S02]  /*a0e0*/  PLOP3.LUT P2, PT, PT, PT, UP0, 0x80, 0x0 ;  /* 0x000000000000781c */ /* 0x000fe40003f4f008 */
[----:B--2---:R-:W-:Y:S01]  /*a0f0*/  LOP3.LUT R5, R48, 0x2, RZ, 0x3c, !PT ;  /* 0x0000000230057812 */ /* 0x004fe200078e3cff */
[----:B------:R-:W-:Y:S04]  /*a100*/  SHFL.IDX PT, R35, R35, R48, 0x1c1f ;  /* 0x001c1f3023237589 */ /* 0x000fe800000e0000 */
[----:B------:R-:W0:Y:S04]  /*a110*/  SHFL.IDX PT, R100, R100, R5, 0x1c1f ;  /* 0x001c1f0564647589 */ /* 0x000e2800000e0000 */
[----:B------:R-:W-:Y:S04]  /*a120*/  SHFL.IDX PT, R55, R55, R48, 0x1c1f ;  /* 0x001c1f3037377589 */ /* 0x000fe800000e0000 */
[----:B------:R-:W1:Y:S04]  /*a130*/  SHFL.IDX PT, R76, R76, R5, 0x1c1f ;  /* 0x001c1f054c4c7589 */ /* 0x000e6800000e0000 */
[----:B------:R-:W-:Y:S04]  /*a140*/  SHFL.IDX PT, R37, R37, R48, 0x1c1f ;  /* 0x001c1f3025257589 */ /* 0x000fe800000e0000 */
[----:B------:R-:W-:Y:S04]  /*a150*/  SHFL.IDX PT, R43, R43, R48, 0x1c1f ;  /* 0x001c1f302b2b7589 */ /* 0x000fe800000e0000 */
[----:B------:R-:W-:Y:S04]  /*a160*/  SHFL.IDX PT, R59, R59, R48, 0x1c1f ;  /* 0x001c1f303b3b7589 */ /* 0x000fe800000e0000 */
[----:B------:R-:W2:Y:S01]  /*a170*/  SHFL.IDX PT, R96, R96, R5, 0x1c1f ;  /* 0x001c1f0560607589 */ /* 0x000ea200000e0000 */
[----:B0-----:R-:W-:-:S02]  /*a180*/  SEL R8, R35, R100, P0 ;  /* 0x0000006423087207 */ /* 0x001fc40000000000 */
[----:B------:R-:W-:Y:S01]  /*a190*/  SEL R10, R100, R35, P0 ;  /* 0x00000023640a7207 */ /* 0x000fe20000000000 */
[----:B------:R-:W-:Y:S04]  /*a1a0*/  SHFL.IDX PT, R90, R90, R5, 0x1c1f ;  /* 0x001c1f055a5a7589 */ /* 0x000fe800000e0000 */
[----:B------:R-:W0:Y:S01]  /*a1b0*/  SHFL.IDX PT, R68, R68, R5, 0x1c1f ;  /* 0x001c1f0544447589 */ /* 0x000e2200000e0000 */
[----:B-1----:R-:W-:Y:S02]  /*a1c0*/  SEL R9, R55, R76, P0 ;  /* 0x0000004c37097207 */ /* 0x002fe40000000000 */
[----:B------:R-:W-:Y:S01]  /*a1d0*/  SEL R11, R76, R55, P0 ;  /* 0x000000374c0b7207 */ /* 0x000fe20000000000 */
[----:B------:R-:W-:Y:S04]  /*a1e0*/  SHFL.IDX PT, R61, R61, R48, 0x1c1f ;  /* 0x001c1f303d3d7589 */ /* 0x000fe800000e0000 */
[----:B------:R-:W1:Y:S01]  /*a1f0*/  SHFL.IDX PT, R60, R60, R5, 0x1c1f ;  /* 0x001c1f053c3c7589 */ /* 0x000e6200000e0000 */
[----:B------:R-:W-:Y:S01]  /*a200*/  BAR.SYNC.DEFER_BLOCKING 0x1, 0x100 ;  /* 0x0044000000007b1d */ /* 0x000fe20000010000 */
[----:B--2---:R-:W-:-:S02]  /*a210*/  SEL R12, R37, R96, P0 ;  /* 0x00000060250c7207 */ /* 0x004fc40000000000 */
[----:B------:R-:W-:-:S03]  /*a220*/  SEL R14, R96, R37, P0 ;  /* 0x00000025600e7207 */ /* 0x000fc60000000000 */
[----:B------:R-:W-:Y:S04]  /*a230*/  SHFL.IDX PT, R41, R41, R48, 0x1c1f ;  /* 0x001c1f3029297589 */ /* 0x000fe800000e0000 */
[----:B------:R-:W2:Y:S01]  /*a240*/  SHFL.IDX PT, R36, R36, R5, 0x1c1f ;  /* 0x001c1f0524247589 */ /* 0x000ea200000e0000 */
[----:B0-----:R-:W-:Y:S02]  /*a250*/  SEL R13, R59, R68, P0 ;  /* 0x000000443b0d7207 */ /* 0x001fe40000000000 */
[----:B------:R-:W-:Y:S01]  /*a260*/  SEL R15, R68, R59, P0 ;  /* 0x0000003b440f7207 */ /* 0x000fe20000000000 */
[----:B------:R-:W-:Y:S04]  /*a270*/  SHFL.IDX PT, R45, R45, R48, 0x1c1f ;  /* 0x001c1f302d2d7589 */ /* 0x000fe800000e0000 */
[----:B------:R-:W-:Y:S01]  /*a280*/  SHFL.IDX PT, R33, R33, R48, 0x1c1f ;  /* 0x001c1f3021217589 */ /* 0x000fe200000e0000 */
[----:B-1----:R-:W-:-:S02]  /*a290*/  SEL R89, R61, R60, P0 ;  /* 0x0000003c3d597207 */ /* 0x002fc40000000000 */
[----:B------:R-:W-:Y:S01]  /*a2a0*/  SEL R91, R60, R61, P0 ;  /* 0x0000003d3c5b7207 */ /* 0x000fe20000000000 */
[----:B------:R-:W-:Y:S04]  /*a2b0*/  SHFL.IDX PT, R57, R57, R48, 0x1c1f ;  /* 0x001c1f3039397589 */ /* 0x000fe800000e0000 */
[----:B------:R0:W1:Y:S04]  /*a2c0*/  SHFL.IDX PT, R20, R88, R5, 0x1c1f ;  /* 0x001c1f0558147589 */ /* 0x00006800000e0000 */
[----:B------:R-:W3:Y:S04]  /*a2d0*/  SHFL.IDX PT, R46, R46, R5, 0x1c1f ;  /* 0x001c1f052e2e7589 */ /* 0x000ee800000e0000 */
[----:B------:R2:W-:Y:S01]  /*a2e0*/  SHFL.IDX PT, R38, R32, R5, 0x1c1f ;  /* 0x001c1f0520267589 */ /* 0x0005e200000e0000 */
[----:B0-----:R-:W-:-:S03]  /*a2f0*/  SEL R88, R43, R90, P0 ;  /* 0x0000005a2b587207 */ /* 0x001fc60000000000 */
[----:B------:R-:W-:Y:S01]  /*a300*/  SHFL.IDX PT, R49, R49, R48, 0x1c1f ;  /* 0x001c1f3031317589 */ /* 0x000fe200000e0000 */
[----:B------:R-:W-:-:S03]  /*a310*/  SEL R90, R90, R43, P0 ;  /* 0x0000002b5a5a7207 */ /* 0x000fc60000000000 */
[----:B------:R-:W-:Y:S01]  /*a320*/  SHFL.IDX PT, R53, R53, R48, 0x1c1f ;  /* 0x001c1f3035357589 */ /* 0x000fe200000e0000 */
[----:B--2---:R-:W-:-:S03]  /*a330*/  SEL R32, R41, R36, P0 ;  /* 0x0000002429207207 */ /* 0x004fc60000000000 */
[----:B------:R-:W-:Y:S04]  /*a340*/  SHFL.IDX PT, R47, R47, R48, 0x1c1f ;  /* 0x001c1f302f2f7589 */ /* 0x000fe800000e0000 */
[----:B------:R-:W-:Y:S01]  /*a350*/  SHFL.IDX PT, R39, R39, R48, 0x1c1f ;  /* 0x001c1f3027277589 */ /* 0x000fe200000e0000 */
[----:B-1----:R-:W-:Y:S02]  /*a360*/  SEL R24, R45, R20, P0 ;  /* 0x000000142d187207 */ /* 0x002fe40000000000 */
[----:B------:R-:W-:Y:S01]  /*a370*/  SEL R26, R20, R45, P0 ;  /* 0x0000002d141a7207 */ /* 0x000fe20000000000 */
[----:B------:R-:W-:Y:S01]  /*a380*/  SHFL.IDX PT, R21, R31, R48, 0x1c1f ;  /* 0x001c1f301f157589 */ /* 0x000fe200000e0000 */
[----:B---3--:R-:W-:Y:S02]  /*a390*/  SEL R25, R57, R46, P0 ;  /* 0x0000002e39197207 */ /* 0x008fe40000000000 */
[----:B------:R-:W-:Y:S01]  /*a3a0*/  SEL R27, R46, R57, P0 ;  /* 0x000000392e1b7207 */ /* 0x000fe20000000000 */
[----:B------:R-:W-:Y:S04]  /*a3b0*/  SHFL.IDX PT, R63, R63, R48, 0x1c1f ;  /* 0x001c1f303f3f7589 */ /* 0x000fe800000e0000 */
[----:B------:R-:W0:Y:S04]  /*a3c0*/  SHFL.IDX PT, R44, R44, R5, 0x1c1f ;  /* 0x001c1f052c2c7589 */ /* 0x000e2800000e0000 */
[----:B------:R-:W1:Y:S04]  /*a3d0*/  SHFL.IDX PT, R42, R42, R5, 0x1c1f ;  /* 0x001c1f052a2a7589 */ /* 0x000e6800000e0000 */
[----:B------:R-:W2:Y:S04]  /*a3e0*/  SHFL.IDX PT, R48, R30, R5, 0x1c1f ;  /* 0x001c1f051e307589 */ /* 0x000ea800000e0000 */
[----:B------:R-:W3:Y:S04]  /*a3f0*/  SHFL.IDX PT, R50, R50, R5, 0x1c1f ;  /* 0x001c1f0532327589 */ /* 0x000ee800000e0000 */
[----:B------:R4:W3:Y:S04]  /*a400*/  SHFL.IDX PT, R40, R34, R5, 0x1c1f ;  /* 0x001c1f0522287589 */ /* 0x0008e800000e0000 */
[----:B------:R-:W3:Y:S04]  /*a410*/  SHFL.IDX PT, R52, R52, R5, 0x1c1f ;  /* 0x001c1f0534347589 */ /* 0x000ee800000e0000 */
[----:B------:R3:W-:Y:S01]  /*a420*/  STSM.16.M88.4 [R66], R8 ;  /* 0x0000000842007844 */ /* 0x0007e20000000200 */
[----:B0-----:R-:W-:-:S02]  /*a430*/  SEL R28, R49, R44, P0 ;  /* 0x0000002c311c7207 */ /* 0x001fc40000000000 */
[----:B----4-:R-:W-:Y:S01]  /*a440*/  SEL R34, R36, R41, P0 ;  /* 0x0000002924227207 */ /* 0x010fe20000000000 */
[----:B------:R0:W-:Y:S01]  /*a450*/  STSM.16.M88.4 [R65], R12 ;  /* 0x0000000c41007844 */ /* 0x0001e20000000200 */
[----:B------:R-:W-:Y:S02]  /*a460*/  SEL R36, R33, R38, P0 ;  /* 0x0000002621247207 */ /* 0x000fe40000000000 */
[----:B------:R-:W-:Y:S01]  /*a470*/  SEL R30, R44, R49, P0 ;  /* 0x000000312c1e7207 */ /* 0x000fe20000000000 */
[----:B------:R4:W-:Y:S01]  /*a480*/  STSM.16.M88.4 [R29], R88 ;  /* 0x000000581d007844 */ /* 0x0009e20000000200 */
[----:B------:R-:W-:Y:S02]  /*a490*/  SEL R38, R38, R33, P0 ;  /* 0x0000002126267207 */ /* 0x000fe40000000000 */
[----:B-1----:R-:W-:Y:S01]  /*a4a0*/  SEL R31, R42, R47, P0 ;  /* 0x0000002f2a1f7207 */ /* 0x002fe20000000000 */
[----:B------:R-:W-:Y:S01]  /*a4b0*/  STSM.16.M88.4 [R64], R24 ;  /* 0x0000001840007844 */ /* 0x000fe20000000200 */
[----:B--2---:R-:W-:-:S02]  /*a4c0*/  SEL R33, R39, R48, P0 ;  /* 0x0000003027217207 */ /* 0x004fc40000000000 */
[----:B------:R-:W-:Y:S01]  /*a4d0*/  SEL R35, R48, R39, P0 ;  /* 0x0000002730237207 */ /* 0x000fe20000000000 */
[----:B---3--:R-:W-:Y:S01]  /*a4e0*/  IMAD.U32 R9, RZ, RZ, UR6 ;  /* 0x00000006ff097e24 */ /* 0x008fe2000f8e00ff */
[----:B------:R-:W-:Y:S01]  /*a4f0*/  SEL R37, R21, R50, P0 ;  /* 0x0000003215257207 */ /* 0x000fe20000000000 */
[----:B------:R-:W-:Y:S01]  /*a500*/  ULDC.64 UR6, c[0x0][0xc08] ;  /* 0x0003020000067ab9 */ /* 0x000fe20000000a00 */
[----:B------:R-:W-:Y:S02]  /*a510*/  SEL R39, R50, R21, P0 ;  /* 0x0000001532277207 */ /* 0x000fe40000000000 */
[----:B0-----:R-:W-:Y:S02]  /*a520*/  SEL R12, R53, R40, P0 ;  /* 0x00000028350c7207 */ /* 0x001fe40000000000 */
[----:B------:R-:W-:Y:S02]  /*a530*/  SEL R14, R40, R53, P0 ;  /* 0x00000035280e7207 */ /* 0x000fe40000000000 */
[----:B----4-:R-:W-:-:S02]  /*a540*/  SEL R29, R47, R42, P0 ;  /* 0x0000002a2f1d7207 */ /* 0x010fc40000000000 */
[----:B------:R-:W-:Y:S02]  /*a550*/  SEL R13, R63, R52, P0 ;  /* 0x000000343f0d7207 */ /* 0x000fe40000000000 */
[----:B------:R-:W-:Y:S01]  /*a560*/  SEL R15, R52, R63, P0 ;  /* 0x0000003f340f7207 */ /* 0x000fe20000000000 */
[----:B------:R-:W-:Y:S01]  /*a570*/  STSM.16.M88.4 [R62], R28 ;  /* 0x0000001c3e007844 */ /* 0x000fe20000000200 */
[----:B------:R-:W-:Y:S01]  /*a580*/  MOV R8, UR4 ;  /* 0x0000000400087c02 */ /* 0x000fe20008000f00 */
[----:B------:R-:W-:Y:S01]  /*a590*/  UISETP.NE.U32.AND UP1, UPT, UR6, URZ, UPT ;  /* 0x0000003f0600728c */ /* 0x000fe2000bf25070 */
[----:B------:R-:W0:Y:S01]  /*a5a0*/  LDC R50, c[0x0][0xbe8] ;  /* 0x0002fa00ff327b82 */ /* 0x000e220000000800 */
[----:B------:R-:W-:Y:S04]  /*a5b0*/  STSM.16.M88.4 [R58], R32 ;  /* 0x000000203a007844 */ /* 0x000fe80000000200 */
[----:B------:R-:W-:Y:S04]  /*a5c0*/  STSM.16.M88.4 [R56], R36 ;  /* 0x0000002438007844 */ /* 0x000fe80000000200 */
[----:B------:R1:W-:Y:S01]  /*a5d0*/  STSM.16.M88.4 [R54], R12 ;  /* 0x0000000c36007844 */ /* 0x0003e20000000200 */
[----:B------:R-:W-:Y:S06]  /*a5e0*/  BAR.SYNC.DEFER_BLOCKING 0x1, 0x100 ;  /* 0x0044000000007b1d */ /* 0x000fec0000010000 */
[----:B------:R-:W2:Y:S01]  /*a5f0*/  @P2 LDG.E R5, desc[UR52][R8.64] ;  /* 0x0000003408052981 */ /* 0x000ea2000c1e1900 */
[----:B------:R-:W-:Y:S01]  /*a600*/  UISETP.NE.AND.EX UP1, UPT, UR7, URZ, UPT, UP1 ;  /* 0x0000003f0700728c */ /* 0x000fe2000bf25310 */
[----:B0-----:R-:W-:Y:S01]  /*a610*/  ISETP.NE.AND P1, PT, R50, 0x1, PT ;  /* 0x000000013200780c */ /* 0x001fe20003f25270 */
[----:B------:R-:W-:Y:S01]  /*a620*/  UMOV UR4, URZ ;  /* 0x0000003f00047c82 */ /* 0x000fe20008000000 */
[----:B-1----:R-:W-:-:S03]  /*a630*/  IMAD.U32 R13, RZ, RZ, UR39 ;  /* 0x00000027ff0d7e24 */ /* 0x002fc6000f8e00ff */
[----:B------:R-:W-:-:S05]  /*a640*/  PLOP3.LUT P0, PT, PT, PT, UP1, 0x80, 0x0 ;  /* 0x000000000000781c */ /* 0x000fca0003f0f018 */
[----:B------:R-:W-:-:S03]  /*a650*/  @UP1 UIADD3 UR6, UP2, UR8, UR6, URZ ;  /* 0x0000000608061290 */ /* 0x000fc6000ff5e03f */
[----:B------:R-:W-:Y:S01]  /*a660*/  ULDC UR8, c[0x0][0xa88] ;  /* 0x0002a20000087ab9 */ /* 0x000fe20000000800 */
[----:B------:R-:W-:Y:S01]  /*a670*/  @UP1 UIADD3.X UR7, UR9, UR7, URZ, UP2, !UPT ;  /* 0x0000000709071290 */ /* 0x000fe200097fe43f */
[----:B------:R-:W0:Y:S01]  /*a680*/  @P1 LDC R10, c[0x0][0xbec] ;  /* 0x0002fb00ff0a1b82 */ /* 0x000e220000000800 */
[----:B------:R-:W-:-:S04]  /*a690*/  IMAD.U32 R14, RZ, RZ, UR6 ;  /* 0x00000006ff0e7e24 */ /* 0x000fc8000f8e00ff */
[----:B------:R-:W-:-:S03]  /*a6a0*/  IMAD.U32 R15, RZ, RZ, UR7 ;  /* 0x00000007ff0f7e24 */ /* 0x000fc6000f8e00ff */
[----:B------:R-:W1:Y:S01]  /*a6b0*/  @P1 LDC R20, c[0x0][0xbf0] ;  /* 0x0002fc00ff141b82 */ /* 0x000e620000000800 */
[----:B--2---:R-:W-:Y:S01]  /*a6c0*/  @P2 R2UR UR4, R5 ;  /* 0x00000000050422ca */ /* 0x004fe200000e0000 */
[----:B------:R-:W-:-:S06]  /*a6d0*/  IMAD.U32 R5, RZ, RZ, UR8 ;  /* 0x00000008ff057e24 */ /* 0x000fcc000f8e00ff */
[----:B------:R2:W5:Y:S01]  /*a6e0*/  @P0 LDG.E R5, desc[UR52][R14.64] ;  /* 0x000000340e050981 */ /* 0x000562000c1e1900 */
[----:B01----:R-:W-:Y:S07]  /*a6f0*/  @P0 BRA `(.L_x_218) ;  /* 0x0000000000100947 */ /* 0x003fee0003800000 */
[----:B------:R-:W-:Y:S05]  /*a700*/  @!P2 BRA `(.L_x_218) ;  /* 0x00000000000ca947 */ /* 0x000fea0003800000 */
[----:B------:R-:W3:Y:S04]  /*a710*/  LDG.E R12, desc[UR52][R8.64] ;  /* 0x00000034080c7981 */ /* 0x000ee8000c1e1900 */
[----:B-----5:R-:W3:Y:S02]  /*a720*/  LDG.E R5, desc[UR52][R8.64+0x4] ;  /* 0x0000043408057981 */ /* 0x020ee4000c1e1900 */
[----:B---3--:R-:W-:-:S07]  /*a730*/  IMAD.IADD R5, R5, 0x1, -R12 ;  /* 0x0000000105057824 */ /* 0x008fce00078e0a0c */
.L_x_218:
[----:B------:R-:W-:Y:S01]  /*a740*/  USHF.R.S32.HI UR14, URZ, 0x1f, UR40 ;  /* 0x0000001f3f0e7899 */ /* 0x000fe20008011428 */
[----:B------:R-:W-:Y:S01]  /*a750*/  IMAD R13, R13, 0x80, R170 ;  /* 0x000000800d0d7824 */ /* 0x000fe200078e02aa */
[----:B------:R-:W-:Y:S01]  /*a760*/  ULDC.64 UR12, c[0x0][0xb90] ;  /* 0x0002e400000c7ab9 */ /* 0x000fe20000000a00 */
[----:B------:R-:W-:Y:S01]  /*a770*/  USHF.R.S32.HI UR9, URZ, 0x1f, UR4 ;  /* 0x0000001f3f097899 */ /* 0x000fe20008011404 */
[----:B-----5:R-:W-:Y:S01]  /*a780*/  IMAD R53, R5, R50, RZ ;  /* 0x0000003205357224 */ /* 0x020fe200078e02ff */
[----:B------:R-:W-:Y:S01]  /*a790*/  UIMAD UR10, UR14, UR12, URZ ;  /* 0x0000000c0e0a72a4 */ /* 0x000fe2000f8e023f */
[----:B------:R-:W-:Y:S01]  /*a7a0*/  @P1 IMAD.HI.U32 R9, R13, R10, RZ ;  /* 0x0000000a0d091227 */ /* 0x000fe200078e00ff */
[----:B------:R-:W-:Y:S01]  /*a7b0*/  UMOV UR8, UR4 ;  /* 0x0000000400087c82 */ /* 0x000fe20008000000 */
[----:B------:R-:W-:Y:S02]  /*a7c0*/  USEL UR38, UR38, URZ, !UP0 ;  /* 0x0000003f26267287 */ /* 0x000fe4000c000000 */
[----:B------:R-:W-:Y:S01]  /*a7d0*/  UIMAD.WIDE.U32 UR6, UR40, UR12, UR8 ;  /* 0x0000000c280672a5 */ /* 0x000fe2000f8e0008 */
[----:B------:R-:W-:Y:S01]  /*a7e0*/  IMAD.MOV.U32 R8, RZ, RZ, R13 ;  /* 0x000000ffff087224 */ /* 0x000fe200078e000d */
[----:B------:R-:W-:Y:S01]  /*a7f0*/  UIMAD UR10, UR40, UR13, UR10 ;  /* 0x0000000d280a72a4 */ /* 0x000fe2000f8e020a */
[----:B------:R-:W-:Y:S01]  /*a800*/  @P1 SHF.R.U32.HI R8, RZ, R20, R9 ;  /* 0x00000014ff081219 */ /* 0x000fe20000011609 */
[----:B------:R-:W-:Y:S01]  /*a810*/  USEL UR37, UR37, URZ, !UP0 ;  /* 0x0000003f25257287 */ /* 0x000fe2000c000000 */
[----:B------:R-:W-:Y:S01]  /*a820*/  IMAD R9, R18, 0x40, R2 ;  /* 0x0000004012097824 */ /* 0x000fe200078e0202 */
[----:B------:R-:W-:Y:S01]  /*a830*/  ULDC.64 UR12, c[0x0][0xb98] ;  /* 0x0002e600000c7ab9 */ /* 0x000fe20000000a00 */
[----:B------:R-:W-:Y:S01]  /*a840*/  UIADD3 UR7, UR7, UR10, URZ ;  /* 0x0000000a07077290 */ /* 0x000fe2000fffe03f */
[----:B------:R-:W-:Y:S01]  /*a850*/  IADD3 R11, -R8, RZ, RZ ;  /* 0x000000ff080b7210 */ /* 0x000fe20007ffe1ff */
[----:B------:R-:W-:Y:S01]  /*a860*/  UIMAD UR8, UR38, UR12, URZ ;  /* 0x0000000c260872a4 */ /* 0x000fe2000f8e023f */
[----:B------:R-:W-:Y:S01]  /*a870*/  IMAD.WIDE R6, R9, 0x2, R6 ;  /* 0x0000000209067825 */ /* 0x000fe200078e0206 */
[----:B------:R-:W-:Y:S01]  /*a880*/  UIMAD.WIDE.U32 UR6, UR37, UR12, UR6 ;  /* 0x0000000c250672a5 */ /* 0x000fe2000f8e0006 */
[----:B------:R-:W-:Y:S01]  /*a890*/  SHF.R.S32.HI R9, RZ, 0x1f, R8 ;  /* 0x0000001fff097819 */ /* 0x000fe20000011408 */
[----:B------:R-:W-:Y:S01]  /*a8a0*/  UIMAD UR8, UR37, UR13, UR8 ;  /* 0x0000000d250872a4 */ /* 0x000fe2000f8e0208 */
[----:B------:R-:W-:Y:S01]  /*a8b0*/  IMAD R11, R50, R11, R13 ;  /* 0x0000000b320b7224 */ /* 0x000fe200078e020d */
[----:B--2---:R-:W-:Y:S01]  /*a8c0*/  IADD3 R15, P3, R6, 0x2000, RZ ;  /* 0x00002000060f7810 */ /* 0x004fe20007f7e0ff */
[----:B------:R-:W-:Y:S01]  /*a8d0*/  ULDC.64 UR10, c[0x0][0xaa0] ;  /* 0x0002a800000a7ab9 */ /* 0x000fe20000000a00 */
[----:B------:R-:W-:-:S02]  /*a8e0*/  IADD3 R8, P2, R8, UR6, RZ ;  /* 0x0000000608087c10 */ /* 0x000fc4000ff5e0ff */
[----:B------:R-:W-:Y:S01]  /*a8f0*/  IMAD.U32 R10, RZ, RZ, UR8 ;  /* 0x00000008ff0a7e24 */ /* 0x000fe2000f8e00ff */
[----:B------:R-:W-:Y:S02]  /*a900*/  LOP3.LUT R12, R15, 0x380, RZ, 0xc0, !PT ;  /* 0x000003800f0c7812 */ /* 0x000fe400078ec0ff */
[----:B------:R-:W-:Y:S02]  /*a910*/  IADD3 R25, P0, R6, 0x1000, RZ ;  /* 0x0000100006197810 */ /* 0x000fe40007f1e0ff */
[----:B------:R-:W-:Y:S01]  /*a920*/  IADD3.X R9, R9, UR7, R10, P2, !PT ;  /* 0x0000000709097c10 */ /* 0x000fe200097fe40a */
[----:B------:R-:W-:Y:S01]  /*a930*/  ULDC.64 UR6, c[0x0][0xb88] ;  /* 0x0002e20000067ab9 */ /* 0x000fe20000000a00 */
[----:B------:R-:W-:Y:S02]  /*a940*/  SHF.R.S32.HI R10, RZ, 0x1f, R11 ;  /* 0x0000001fff0a7819 */ /* 0x000fe4000001140b */
[----:B------:R-:W-:Y:S01]  /*a950*/  SHF.R.U64 R12, R12, 0x3, RZ ;  /* 0x000000030c0c7819 */ /* 0x000fe200000012ff */
[----:B------:R-:W-:Y:S01]  /*a960*/  IMAD.WIDE.U32 R8, R11, UR6, R8 ;  /* 0x000000060b087c25 */ /* 0x000fe2000f8e0008 */
[----:B------:R-:W-:-:S02]  /*a970*/  IADD3 R13, P2, R6, 0x3000, RZ ;  /* 0x00003000060d7810 */ /* 0x000fc40007f5e0ff */
[----:B------:R-:W-:Y:S01]  /*a980*/  LOP3.LUT R12, R12, R15, RZ, 0x3c, !PT ;  /* 0x0000000f0c0c7212 */ /* 0x000fe200078e3cff */
[----:B------:R-:W-:Y:S01]  /*a990*/  IMAD R14, R10, UR6, RZ ;  /* 0x000000060a0e7c24 */ /* 0x000fe2000f8e02ff */
[----:B------:R-:W-:Y:S02]  /*a9a0*/  LOP3.LUT R24, R25, 0x380, RZ, 0xc0, !PT ;  /* 0x0000038019187812 */ /* 0x000fe400078ec0ff */
[----:B------:R-:W-:Y:S01]  /*a9b0*/  LOP3.LUT R10, R13, 0x380, RZ, 0xc0, !PT ;  /* 0x000003800d0a7812 */ /* 0x000fe200078ec0ff */
[----:B------:R-:W-:Y:S01]  /*a9c0*/  IMAD R15, R11, UR7, R14 ;  /* 0x000000070b0f7c24 */ /* 0x000fe2000f8e020e */
[----:B------:R-:W-:Y:S01]  /*a9d0*/  ULDC.64 UR6, c[0x0][0xb50] ;  /* 0x0002d40000067ab9 */ /* 0x000fe20000000a00 */
[----:B------:R-:W-:Y:S01]  /*a9e0*/  SHF.R.U64 R24, R24, 0x3, RZ ;  /* 0x0000000318187819 */ /* 0x000fe200000012ff */
[----:B------:R-:W-:Y:S01]  /*a9f0*/  IMAD.X R11, RZ, RZ, R7, P2 ;  /* 0x000000ffff0b7224 */ /* 0x000fe200010e0607 */
[----:B------:R-:W-:Y:S01]  /*aa00*/  SHF.R.U64 R10, R10, 0x3, RZ ;  /* 0x000000030a0a7819 */ /* 0x000fe200000012ff */
[----:B------:R-:W-:Y:S01]  /*aa10*/  IMAD.IADD R9, R9, 0x1, R15 ;  /* 0x0000000109097824 */ /* 0x000fe200078e020f */
[----:B------:R-:W-:-:S02]  /*aa20*/  LEA R15, P4, R8, UR6, 0x2 ;  /* 0x00000006080f7c11 */ /* 0x000fc4000f8810ff */
[----:B------:R-:W-:Y:S01]  /*aa30*/  LOP3.LUT R24, R24, R25, RZ, 0x3c, !PT ;  /* 0x0000001918187212 */ /* 0x000fe200078e3cff */
[----:B------:R-:W-:Y:S01]  /*aa40*/  IMAD.X R25, RZ, RZ, R7, P0 ;  /* 0x000000ffff197224 */ /* 0x000fe200000e0607 */
[----:B------:R-:W-:Y:S01]  /*aa50*/  LEA.HI.X R26, R8, UR7, R9, 0x2, P4 ;  /* 0x00000007081a7c11 */ /* 0x000fe2000a0f1409 */
[----:B------:R-:W-:Y:S01]  /*aa60*/  IMAD.U32 R9, RZ, RZ, UR39 ;  /* 0x00000027ff097e24 */ /* 0x000fe2000f8e00ff */
[----:B------:R-:W-:Y:S01]  /*aa70*/  SHFL.IDX PT, R20, R15, RZ, 0x1c1f ;  /* 0x001c1fff0f147589 */ /* 0x000fe200000e0000 */
[----:B------:R-:W-:Y:S01]  /*aa80*/  LOP3.LUT R10, R10, R13, RZ, 0x3c, !PT ;  /* 0x0000000d0a0a7212 */ /* 0x000fe200078e3cff */
[----:B------:R-:W-:Y:S01]  /*aa90*/  IMAD.X R13, RZ, RZ, R7, P3 ;  /* 0x000000ffff0d7224 */ /* 0x000fe200018e0607 */
[----:B------:R-:W-:Y:S01]  /*aaa0*/  LOP3.LUT P0, RZ, R19, 0x3, RZ, 0xc0, !PT ;  /* 0x0000000313ff7812 */ /* 0x000fe2000780c0ff */
[----:B------:R-:W0:Y:S01]  /*aab0*/  SHFL.IDX PT, R21, R26, RZ, 0x1c1f ;  /* 0x001c1fff1a157589 */ /* 0x000e2200000e0000 */
[----:B------:R-:W-:Y:S01]  /*aac0*/  IMAD R28, R9, 0x80, R168 ;  /* 0x00000080091c7824 */ /* 0x000fe200078e02a8 */
[----:B------:R-:W-:-:S02]  /*aad0*/  IADD3 R14, P3, R6, 0x7000, RZ ;  /* 0x00007000060e7810 */ /* 0x000fc40007f7e0ff */
[----:B------:R-:W-:Y:S01]  /*aae0*/  SHFL.IDX PT, R48, R15, 0x1, 0x1c1f ;  /* 0x003c1f000f307f89 */ /* 0x000fe200000e0000 */
[C---:B------:R-:W-:Y:S01]  /*aaf0*/  VIADD R8, R28.reuse, 0x8 ;  /* 0x000000081c087836 */ /* 0x040fe20000000000 */
[-C--:B------:R-:W-:Y:S01]  /*ab00*/  ISETP.GE.OR P2, PT, R28, R53.reuse, P0 ;  /* 0x000000351c00720c */ /* 0x080fe20000746670 */
[----:B------:R-:W-:Y:S01]  /*ab10*/  IMAD.X R33, RZ, RZ, R7, P3 ;  /* 0x000000ffff217224 */ /* 0x000fe200018e0607 */
[----:B------:R-:W1:Y:S01]  /*ab20*/  SHFL.IDX PT, R49, R26, 0x1, 0x1c1f ;  /* 0x003c1f001a317f89 */ /* 0x000e6200000e0000 */
[----:B------:R-:W-:Y:S02]  /*ab30*/  LOP3.LUT R5, R14, 0x380, RZ, 0xc0, !PT ;  /* 0x000003800e057812 */ /* 0x000fe400078ec0ff */
[----:B------:R-:W-:Y:S02]  /*ab40*/  ISETP.GE.OR P0, PT, R8, R53, P0 ;  /* 0x000000350800720c */ /* 0x000fe40000706670 */
[C---:B------:R-:W-:Y:S02]  /*ab50*/  IADD3 R45, P6, R6.reuse, 0x4000, RZ ;  /* 0x00004000062d7810 */ /* 0x040fe40007fde0ff */
[----:B------:R-:W-:-:S02]  /*ab60*/  IADD3 R41, P5, R6, 0x5000, RZ ;  /* 0x0000500006297810 */ /* 0x000fc40007fbe0ff */
[C---:B------:R-:W-:Y:S02]  /*ab70*/  IADD3 R37, P4, R6.reuse, 0x6000, RZ ;  /* 0x0000600006257810 */ /* 0x040fe40007f9e0ff */
[----:B------:R-:W-:Y:S02]  /*ab80*/  LOP3.LUT R9, R6, 0x380, RZ, 0xc0, !PT ;  /* 0x0000038006097812 */ /* 0x000fe400078ec0ff */
[----:B------:R-:W-:Y:S02]  /*ab90*/  SHF.R.U64 R5, R5, 0x3, RZ ;  /* 0x0000000305057819 */ /* 0x000fe400000012ff */
[----:B------:R-:W-:Y:S01]  /*aba0*/  LOP3.LUT R44, R45, 0x380, RZ, 0xc0, !PT ;  /* 0x000003802d2c7812 */ /* 0x000fe200078ec0ff */
[----:B0-----:R-:W-:Y:S01]  /*abb0*/  @!P2 ST.E desc[UR52][R20.64], R3 ;  /* 0x000000031400a985 */ /* 0x001fe2000c101934 */
[----:B------:R-:W-:Y:S02]  /*abc0*/  LOP3.LUT R40, R41, 0x380, RZ, 0xc0, !PT ;  /* 0x0000038029287812 */ /* 0x000fe400078ec0ff */
[----:B------:R-:W-:-:S02]  /*abd0*/  LOP3.LUT R36, R37, 0x380, RZ, 0xc0, !PT ;  /* 0x0000038025247812 */ /* 0x000fc400078ec0ff */
[----:B------:R-:W-:Y:S02]  /*abe0*/  SHF.R.U64 R9, R9, 0x3, RZ ;  /* 0x0000000309097819 */ /* 0x000fe400000012ff */
[----:B------:R-:W-:Y:S01]  /*abf0*/  SHF.R.U64 R44, R44, 0x3, RZ ;  /* 0x000000032c2c7819 */ /* 0x000fe200000012ff */
[----:B-1----:R0:W-:Y:S01]  /*ac00*/  @!P0 ST.E desc[UR52][R48.64], R0 ;  /* 0x0000000030008985 */ /* 0x0021e2000c101934 */
[----:B------:R-:W-:Y:S02]  /*ac10*/  SHF.R.U64 R40, R40, 0x3, RZ ;  /* 0x0000000328287819 */ /* 0x000fe400000012ff */
[----:B------:R-:W-:Y:S02]  /*ac20*/  SHF.R.U64 R36, R36, 0x3, RZ ;  /* 0x0000000324247819 */ /* 0x000fe400000012ff */
[----:B------:R-:W-:Y:S01]  /*ac30*/  LOP3.LUT R32, R5, R14, RZ, 0x3c, !PT ;  /* 0x0000000e05207212 */ /* 0x000fe200078e3cff */
[----:B------:R-:W-:Y:S01]  /*ac40*/  UIMAD UR8, UR9, UR10, URZ ;  /* 0x0000000a090872a4 */ /* 0x000fe2000f8e023f */
[----:B------:R-:W-:Y:S01]  /*ac50*/  LOP3.LUT R6, R9, R6, RZ, 0x3c, !PT ;  /* 0x0000000609067212 */ /* 0x000fe200078e3cff */
[----:B------:R-:W1:Y:S01]  /*ac60*/  @P1 LDC R5, c[0x0][0xbec] ;  /* 0x0002fb00ff051b82 */ /* 0x000e620000000800 */
[----:B------:R-:W-:Y:S01]  /*ac70*/  LOP3.LUT R44, R44, R45, RZ, 0x3c, !PT ;  /* 0x0000002d2c2c7212 */ /* 0x000fe200078e3cff */
[--C-:B------:R-:W-:Y:S01]  /*ac80*/  IMAD.X R45, RZ, RZ, R7.reuse, P6 ;  /* 0x000000ffff2d7224 */ /* 0x100fe200030e0607 */
[----:B------:R-:W-:Y:S01]  /*ac90*/  LOP3.LUT R40, R40, R41, RZ, 0x3c, !PT ;  /* 0x0000002928287212 */ /* 0x000fe200078e3cff */
[----:B------:R2:W5:Y:S01]  /*aca0*/  LD.E.128 R28, desc[UR52][R6.64] ;  /* 0x00000034061c7980 */ /* 0x000562000c101d00 */
[----:B------:R-:W-:Y:S01]  /*acb0*/  LOP3.LUT R36, R36, R37, RZ, 0x3c, !PT ;  /* 0x0000002524247212 */ /* 0x000fe200078e3cff */
[----:B------:R-:W-:Y:S01]  /*acc0*/  IMAD.X R37, RZ, RZ, R7, P4 ;  /* 0x000000ffff257224 */ /* 0x000fe200020e0607 */
[----:B------:R-:W-:Y:S01]  /*acd0*/  IADD3.X R41, RZ, R7, RZ, P5, !PT ;  /* 0x00000007ff297210 */ /* 0x000fe20002ffe4ff */
[----:B------:R-:W-:Y:S01]  /*ace0*/  UIMAD.WIDE.U32 UR6, UR4, UR10, URZ ;  /* 0x0000000a040672a5 */ /* 0x000fe2000f8e003f */
[----:B0-----:R-:W-:Y:S01]  /*acf0*/  IMAD R0, R17, 0x20, R18 ;  /* 0x0000002011007824 */ /* 0x001fe200078e0212 */
[----:B------:R-:W-:Y:S01]  /*ad00*/  UIMAD UR8, UR4, UR11, UR8 ;  /* 0x0000000b040872a4 */ /* 0x000fe2000f8e0208 */
[----:B------:R-:W-:Y:S01]  /*ad10*/  IMAD.U32 R3, RZ, RZ, UR39 ;  /* 0x00000027ff037e24 */ /* 0x000fe2000f8e00ff */
[----:B------:R-:W5:Y:S01]  /*ad20*/  LD.E.128 R24, desc[UR52][R24.64] ;  /* 0x0000003418187980 */ /* 0x000f62000c101d00 */
[----:B------:R-:W-:Y:S01]  /*ad30*/  ULDC.64 UR10, c[0x0][0xae8] ;  /* 0x0002ba00000a7ab9 */ /* 0x000fe20000000a00 */
[----:B--2---:R-:W0:Y:S01]  /*ad40*/  @P1 LDC R7, c[0x0][0xbf0] ;  /* 0x0002fc00ff071b82 */ /* 0x004e220000000800 */
[----:B------:R-:W-:Y:S01]  /*ad50*/  UIADD3 UR7, UR7, UR8, URZ ;  /* 0x0000000807077290 */ /* 0x000fe2000fffe03f */
[----:B------:R-:W5:Y:S01]  /*ad60*/  LD.E.128 R12, desc[UR52][R12.64] ;  /* 0x000000340c0c7980 */ /* 0x000f62000c101d00 */
[----:B------:R-:W-:Y:S01]  /*ad70*/  UIMAD UR4, UR14, UR10, URZ ;  /* 0x0000000a0e0472a4 */ /* 0x000fe2000f8e023f */
[----:B------:R-:W-:Y:S01]  /*ad80*/  IMAD R20, R3, 0x80, R0 ;  /* 0x0000008003147824 */ /* 0x000fe200078e0200 */
[----:B------:R-:W-:Y:S01]  /*ad90*/  UIMAD.WIDE.U32 UR6, UR40, UR10, UR6 ;  /* 0x0000000a280672a5 */ /* 0x000fe2000f8e0006 */
[----:B------:R-:W5:Y:S01]  /*ada0*/  LD.E.128 R8, desc[UR52][R10.64] ;  /* 0x000000340a087980 */ /* 0x000f62000c101d00 */
[----:B------:R-:W-:Y:S01]  /*adb0*/  UIMAD UR4, UR40, UR11, UR4 ;  /* 0x0000000b280472a4 */ /* 0x000fe2000f8e0204 */
[----:B------:R-:W-:Y:S01]  /*adc0*/  ULDC.64 UR8, c[0x0][0xaf0] ;  /* 0x0002bc0000087ab9 */ /* 0x000fe20000000a00 */
[----:B-1----:R-:W-:-:S02]  /*add0*/  @P1 IMAD.HI.U32 R0, R20, R5, RZ ;  /* 0x0000000514001227 */ /* 0x002fc400078e00ff */
[----:B------:R-:W-:Y:S01]  /*ade0*/  UIADD3 UR7, UR7, UR4, URZ ;  /* 0x0000000407077290 */ /* 0x000fe2000fffe03f */
[----:B------:R-:W5:Y:S01]  /*adf0*/  LD.E.128 R44, desc[UR52][R44.64] ;  /* 0x000000342c2c7980 */ /* 0x000f62000c101d00 */
[----:B------:R-:W-:Y:S01]  /*ae00*/  UIMAD UR4, UR38, UR8, URZ ;  /* 0x00000008260472a4 */ /* 0x000fe2000f8e023f */
[----:B------:R-:W-:Y:S01]  /*ae10*/  IMAD.MOV.U32 R3, RZ, RZ, R20 ;  /* 0x000000ffff037224 */ /* 0x000fe200078e0014 */
[----:B------:R-:W-:Y:S01]  /*ae20*/  UIMAD.WIDE.U32 UR6, UR37, UR8, UR6 ;  /* 0x00000008250672a5 */ /* 0x000fe2000f8e0006 */
[----:B------:R-:W5:Y:S01]  /*ae30*/  LD.E.128 R40, desc[UR52][R40.64] ;  /* 0x0000003428287980 */ /* 0x000f62000c101d00 */
[----:B------:R-:W-:-:S03]  /*ae40*/  UIMAD UR4, UR37, UR9, UR4 ;  /* 0x00000009250472a4 */ /* 0x000fc6000f8e0204 */
[----:B------:R-:W5:Y:S01]  /*ae50*/  LD.E.128 R36, desc[UR52][R36.64] ;  /* 0x0000003424247980 */ /* 0x000f62000c101d00 */
[----:B0-----:R-:W-:Y:S01]  /*ae60*/  @P1 SHF.R.U32.HI R3, RZ, R7, R0 ;  /* 0x00000007ff031219 */ /* 0x001fe20000011600 */
[----:B------:R-:W-:Y:S01]  /*ae70*/  UIADD3 UR4, UR7, UR4, URZ ;  /* 0x0000000407047290 */ /* 0x000fe2000fffe03f */
[----:B------:R-:W-:Y:S01]  /*ae80*/  IMAD.U32 R6, RZ, RZ, UR6 ;  /* 0x00000006ff067e24 */ /* 0x000fe2000f8e00ff */
[----:B------:R-:W5:Y:S01]  /*ae90*/  LD.E.128 R32, desc[UR52][R32.64] ;  /* 0x0000003420207980 */ /* 0x000f62000c101d00 */
[----:B------:R-:W-:Y:S02]  /*aea0*/  SHF.R.S32.HI R0, RZ, 0x1f, R3 ;  /* 0x0000001fff007819 */ /* 0x000fe40000011403 */
[----:B------:R-:W-:Y:S01]  /*aeb0*/  IADD3 R5, -R3, RZ, RZ ;  /* 0x000000ff03057210 */ /* 0x000fe20007ffe1ff */
[----:B------:R-:W-:Y:S01]  /*aec0*/  IMAD.U32 R7, RZ, RZ, UR7 ;  /* 0x00000007ff077e24 */ /* 0x000fe2000f8e00ff */
[----:B------:R-:W-:Y:S01]  /*aed0*/  ULDC.64 UR6, c[0x0][0xae0] ;  /* 0x0002b80000067ab9 */ /* 0x000fe20000000a00 */
[----:B------:R-:W-:Y:S01]  /*aee0*/  @!PT LDS RZ, [RZ] ;  /* 0x00000000fffff984 */ /* 0x000fe20000000800 */
[----:B------:R-:W-:Y:S01]  /*aef0*/  @!PT LDS RZ, [RZ] ;  /* 0x00000000fffff984 */ /* 0x000fe20000000800 */
[----:B------:R-:W-:Y:S01]  /*af00*/  @!PT LDS RZ, [RZ] ;  /* 0x00000000fffff984 */ /* 0x000fe20000000800 */
[----:B------:R-:W-:Y:S01]  /*af10*/  @!PT LDS RZ, [RZ] ;  /* 0x00000000fffff984 */ /* 0x000fe20000000800 */
[----:B------:R0:W-:Y:S06]  /*af20*/  MEMBAR.ALL.CTA ;  /* 0x0000000000007992 */ /* 0x0001ec0000008000 */
[----:B0-----:R-:W0:Y:S01]  /*af30*/  FENCE.VIEW.ASYNC.S ;  /* 0x00000000000073c6 */ /* 0x001e220000000000 */
[----:B------:R-:W-:-:S02]  /*af40*/  IMAD R0, R0, UR6, RZ ;  /* 0x0000000600007c24 */ /* 0x000fc4000f8e02ff */
[----:B------:R-:W-:Y:S02]  /*af50*/  IMAD R5, R50, R5, R20 ;  /* 0x0000000532057224 */ /* 0x000fe400078e0214 */
[----:B------:R-:W-:Y:S02]  /*af60*/  IMAD.U32 R7, RZ, RZ, UR4 ;  /* 0x00000004ff077e24 */ /* 0x000fe4000f8e00ff */
[C---:B------:R-:W-:Y:S01]  /*af70*/  IMAD R21, R3.reuse, UR7, R0 ;  /* 0x0000000703157c24 */ /* 0x040fe2000f8e0200 */
[----:B------:R-:W-:Y:S01]  /*af80*/  SHF.R.S32.HI R0, RZ, 0x1f, R5 ;  /* 0x0000001fff007819 */ /* 0x000fe20000011405 */
[----:B------:R-:W-:Y:S01]  /*af90*/  IMAD.WIDE.U32 R6, R3, UR6, R6 ;  /* 0x0000000603067c25 */ /* 0x000fe2000f8e0006 */
[----:B------:R-:W-:-:S03]  /*afa0*/  ULDC.64 UR6, c[0x0][0xad8] ;  /* 0x0002b60000067ab9 */ /* 0x000fc60000000a00 */
[----:B------:R-:W-:Y:S02]  /*afb0*/  IMAD.U32 R49, RZ, RZ, UR39 ;  /* 0x00000027ff317e24 */ /* 0x000fe4000f8e00ff */
[----:B------:R-:W-:Y:S02]  /*afc0*/  IMAD.IADD R7, R7, 0x1, R21 ;  /* 0x0000000107077824 */ /* 0x000fe400078e0215 */
[----:B------:R-:W-:Y:S02]  /*afd0*/  IMAD R20, R0, UR6, RZ ;  /* 0x0000000600147c24 */ /* 0x000fe4000f8e02ff */
[----:B------:R-:W-:Y:S02]  /*afe0*/  IMAD R48, R49, 0x80, R18 ;  /* 0x0000008031307824 */ /* 0x000fe400078e0212 */
[C---:B------:R-:W-:Y:S02]  /*aff0*/  IMAD R3, R5.reuse, UR7, R20 ;  /* 0x0000000705037c24 */ /* 0x040fe4000f8e0214 */
[----:B------:R-:W-:Y:S01]  /*b000*/  IMAD.WIDE.U32 R6, R5, UR6, R6 ;  /* 0x0000000605067c25 */ /* 0x000fe2000f8e0006 */
[----:B------:R-:W-:Y:S01]  /*b010*/  ISETP.GE.AND P2, PT, R48, R53, PT ;  /* 0x000000353000720c */ /* 0x000fe20003f46270 */
[----:B------:R-:W-:-:S02]  /*b020*/  ULDC.64 UR6, c[0x0][0xa80] ;  /* 0x0002a00000067ab9 */ /* 0x000fc40000000a00 */
[----:B------:R-:W-:Y:S01]  /*b030*/  IMAD.IADD R3, R7, 0x1, R3 ;  /* 0x0000000107037824 */ /* 0x000fe200078e0203 */
[----:B------:R-:W-:Y:S01]  /*b040*/  LEA R20, P3, R6, UR6, 0x1 ;  /* 0x0000000606147c11 */ /* 0x000fe2000f8608ff */
[----:B------:R-:W-:Y:S02]  /*b050*/  VIADD R4, R4, 0x29820 ;  /* 0x0002982004047836 */ /* 0x000fe40000000000 */
[----:B------:R-:W-:Y:S01]  /*b060*/  VIADD R0, R48, 0x20 ;  /* 0x0000002030007836 */ /* 0x000fe20000000000 */
[----:B------:R-:W-:Y:S02]  /*b070*/  LEA.HI.X R3, R6, UR7, R3, 0x1, P3 ;  /* 0x0000000706037c11 */ /* 0x000fe400098f0c03 */
[----:B------:R-:W-:Y:S02]  /*b080*/  PRMT R4, RZ, 0x654, R4 ;  /* 0x00000654ff047816 */ /* 0x000fe40000000004 */
[-C--:B------:R-:W-:Y:S01]  /*b090*/  ISETP.GE.AND P0, PT, R0, R53.reuse, PT ;  /* 0x000000350000720c */ /* 0x080fe20003f06270 */
[----:B------:R-:W-:Y:S01]  /*b0a0*/  VIADD R0, R48, 0x40 ;  /* 0x0000004030007836 */ /* 0x000fe20000000000 */
[----:B0-----:R0:W-:Y:S01]  /*b0b0*/  SYNCS.ARRIVE.TRANS64.RED.A1T0 RZ, [R4+URZ], RZ ;  /* 0x000000ff04ff79a7 */ /* 0x0011e2000810043f */
[----:B------:R0:W1:Y:S01]  /*b0c0*/  SHFL.IDX PT, R5, R20, RZ, 0x181f ;  /* 0x00181fff14057589 */ /* 0x00006200000e0000 */
[----:B------:R-:W-:Y:S03]  /*b0d0*/  BSSY B1, `(.L_x_219) ;  /* 0x000000d000017945 */ /* 0x000fe60003800000 */
[----:B------:R0:W2:Y:S01]  /*b0e0*/  SHFL.IDX PT, R7, R3, RZ, 0x181f ;  /* 0x00181fff03077589 */ /* 0x0000a200000e0000 */
[----:B------:R-:W-:Y:S01]  /*b0f0*/  ISETP.GE.AND P1, PT, R0, R53, PT ;  /* 0x000000350000720c */ /* 0x000fe20003f26270 */
[----:B------:R-:W-:-:S12]  /*b100*/  @P2 BRA `(.L_x_220) ;  /* 0x0000000000242947 */ /* 0x000fd80003800000 */
[----:B------:R-:W-:Y:S02]  /*b110*/  ULDC UR4, c[0x0][0xac8] ;  /* 0x0002b20000047ab9 */ /* 0x000fe40000000800 */
[----:B------:R-:W-:Y:S02]  /*b120*/  ISETP.GE.AND P2, PT, R2, UR4, PT ;  /* 0x0000000402007c0c */ /* 0x000fe4000bf46270 */
[----:B------:R-:W-:-:S11]  /*b130*/  ISETP.GE.AND P3, PT, R16, UR4, PT ;  /* 0x0000000410007c0c */ /* 0x000fd6000bf66270 */
[-C--:B01----:R-:W-:Y:S02]  /*b140*/  @!P2 LEA R4, P4, R2, R5.reuse, 0x1 ;  /* 0x000000050204a211 */ /* 0x083fe400078808ff */
[----:B------:R-:W-:Y:S02]  /*b150*/  @!P3 LEA R6, P5, R16, R5, 0x1 ;  /* 0x000000051006b211 */ /* 0x000fe400078a08ff */
[-C--:B--2---:R-:W-:Y:S02]  /*b160*/  @!P2 LEA.HI.X R5, R2, R7.reuse, R193, 0x1, P4 ;  /* 0x000000070205a211 */ /* 0x084fe400020f0cc1 */
[----:B------:R-:W-:-:S03]  /*b170*/  @!P3 LEA.HI.X R7, R16, R7, R192, 0x1, P5 ;  /* 0x000000071007b211 */ /* 0x000fc600028f0cc0 */
[----:B-----5:R3:W-:Y:S04]  /*b180*/  @!P2 ST.E.128 desc[UR52][R4.64], R28 ;  /* 0x0000001c0400a985 */ /* 0x0207e8000c101d34 */
[----:B------:R3:W-:Y:S02]  /*b190*/  @!P3 ST.E.128 desc[UR52][R6.64], R44 ;  /* 0x0000002c0600b985 */ /* 0x0007e4000c101d34 */
.L_x_220:
[----:B------:R-:W-:Y:S05]  /*b1a0*/  BSYNC B1 ;  /* 0x0000000000017941 */ /* 0x000fea0003800000 */
.L_x_219:
[----:B--23--:R2:W3:Y:S01]  /*b1b0*/  SHFL.IDX PT, R7, R3, 0x1, 0x181f ;  /* 0x00381f0003077f89 */ /* 0x00c4e200000e0000 */
[----:B------:R-:W-:Y:S03]  /*b1c0*/  BSSY B1, `(.L_x_221) ;  /* 0x000000c000017945 */ /* 0x000fe60003800000 */
[----:B-1----:R2:W1:Y:S01]  /*b1d0*/  SHFL.IDX PT, R5, R20, 0x1, 0x181f ;  /* 0x00381f0014057f89 */ /* 0x00246200000e0000 */
[----:B------:R-:W-:Y:S05]  /*b1e0*/  @P0 BRA `(.L_x_222) ;  /* 0x0000000000240947 */ /* 0x000fea0003800000 */
[----:B------:R-:W-:Y:S02]  /*b1f0*/  ULDC UR4, c[0x0][0xac8] ;  /* 0x0002b20000047ab9 */ /* 0x000fe40000000800 */
[----:B------:R-:W-:Y:S02]  /*b200*/  ISETP.GE.AND P3, PT, R2, UR4, PT ;  /* 0x0000000402007c0c */ /* 0x000fe4000bf66270 */
[----:B------:R-:W-:-:S11]  /*b210*/  ISETP.GE.AND P4, PT, R16, UR4, PT ;  /* 0x0000000410007c0c */ /* 0x000fd6000bf86270 */
[-C--:B01----:R-:W-:Y:S02]  /*b220*/  @!P3 LEA R4, P0, R2, R5.reuse, 0x1 ;  /* 0x000000050204b211 */ /* 0x083fe400078008ff */
[----:B------:R-:W-:Y:S02]  /*b230*/  @!P4 LEA R6, P2, R16, R5, 0x1 ;  /* 0x000000051006c211 */ /* 0x000fe400078408ff */
[-C--:B---3--:R-:W-:Y:S02]  /*b240*/  @!P3 LEA.HI.X R5, R2, R7.reuse, R193, 0x1, P0 ;  /* 0x000000070205b211 */ /* 0x088fe400000f0cc1 */
[----:B------:R-:W-:-:S03]  /*b250*/  @!P4 LEA.HI.X R7, R16, R7, R192, 0x1, P2 ;  /* 0x000000071007c211 */ /* 0x000fc600010f0cc0 */
[----:B-----5:R4:W-:Y:S04]  /*b260*/  @!P3 ST.E.128 desc[UR52][R4.64], R24 ;  /* 0x000000180400b985 */ /* 0x0209e8000c101d34 */
[----:B------:R4:W-:Y:S02]  /*b270*/  @!P4 ST.E.128 desc[UR52][R6.64], R40 ;  /* 0x000000280600c985 */ /* 0x0009e4000c101d34 */
.L_x_222:
[----:B------:R-:W-:Y:S05]  /*b280*/  BSYNC B1 ;  /* 0x0000000000017941 */ /* 0x000fea0003800000 */
.L_x_221:
[----:B---34-:R3:W4:Y:S01]  /*b290*/  SHFL.IDX PT, R7, R3, 0x2, 0x181f ;  /* 0x00581f0003077f89 */ /* 0x01872200000e0000 */
        /* <DEDUP_REMOVED lines=8> */
[-C--:B----4-:R-:W-:Y:S02]  /*b320*/  @!P2 LEA.HI.X R5, R2, R7.reuse, R193, 0x1, P0 ;  /* 0x000000070205a211 */ /* 0x090fe400000f0cc1 */
[----:B------:R-:W-:-:S03]  /*b330*/  @!P3 LEA.HI.X R7, R16, R7, R192, 0x1, P1 ;  /* 0x000000071007b211 */ /* 0x000fc600008f0cc0 */
[----:B-----5:R0:W-:Y:S04]  /*b340*/  @!P2 ST.E.128 desc[UR52][R4.64], R12 ;  /* 0x0000000c0400a985 */ /* 0x0201e8000c101d34 */
[----:B------:R0:W-:Y:S02]  /*b350*/  @!P3 ST.E.128 desc[UR52][R6.64], R36 ;  /* 0x000000240600b985 */ /* 0x0001e4000c101d34 */
.L_x_224:
[----:B------:R-:W-:Y:S05]  /*b360*/  BSYNC B1 ;  /* 0x0000000000017941 */ /* 0x000fea0003800000 */
.L_x_223:
[----:B------:R-:W-:Y:S01]  /*b370*/  VIADD R0, R48, 0x60 ;  /* 0x0000006030007836 */ /* 0x000fe20000000000 */
[----:B0-23--:R-:W0:Y:S04]  /*b380*/  SHFL.IDX PT, R3, R3, 0x3, 0x181f ;  /* 0x00781f0003037f89 */ /* 0x00de2800000e0000 */
[----:B------:R-:W-:Y:S01]  /*b390*/  ISETP.GE.AND P0, PT, R0, R53, PT ;  /* 0x000000350000720c */ /* 0x000fe20003f06270 */
[----:B----4-:R2:W3:-:S12]  /*b3a0*/  SHFL.IDX PT, R7, R20, 0x3, 0x181f ;  /* 0x00781f0014077f89 */ /* 0x0104d800000e0000 */
[----:B--2---:R-:W-:Y:S05]  /*b3b0*/  @P0 BRA `(.L_x_225) ;  /* 0x0000000c00140947 */ /* 0x004fea0003800000 */
[----:B------:R-:W-:Y:S02]  /*b3c0*/  ULDC UR4, c[0x0][0xac8] ;  /* 0x0002b20000047ab9 */ /* 0x000fe40000000800 */
[----:B------:R-:W-:-:S13]  /*b3d0*/  ISETP.GE.AND P1, PT, R2, UR4, PT ;  /* 0x0000000402007c0c */ /* 0x000fda000bf26270 */
[----:B---3--:R-:W-:-:S04]  /*b3e0*/  @!P1 LEA R4, P0, R2, R7, 0x1 ;  /* 0x0000000702049211 */ /* 0x008fc800078008ff */
[----:B01----:R-:W-:Y:S02]  /*b3f0*/  @!P1 LEA.HI.X R5, R2, R3, R193, 0x1, P0 ;  /* 0x0000000302059211 */ /* 0x003fe400000f0cc1 */
[----:B------:R-:W-:-:S03]  /*b400*/  ISETP.GE.AND P0, PT, R16, UR4, PT ;  /* 0x0000000410007c0c */ /* 0x000fc6000bf06270 */
[----:B-----5:R2:W-:Y:S10]  /*b410*/  @!P1 ST.E.128 desc[UR52][R4.64], R8 ;  /* 0x0000000804009985 */ /* 0x0205f4000c101d34 */
[----:B------:R-:W-:Y:S05]  /*b420*/  @P0 BRA `(.L_x_225) ;  /* 0x0000000800f80947 */ /* 0x000fea0003800000 */
[----:B--2---:R-:W-:-:S04]  /*b430*/  LEA R4, P0, R16, R7, 0x1 ;  /* 0x0000000710047211 */ /* 0x004fc800078008ff */
[----:B------:R-:W-:-:S05]  /*b440*/  LEA.HI.X R5, R16, R3, R192, 0x1, P0 ;  /* 0x0000000310057211 */ /* 0x000fca00000f0cc0 */
[----:B------:R4:W-:Y:S01]  /*b450*/  ST.E.128 desc[UR52][R4.64], R32 ;  /* 0x0000002004007985 */ /* 0x0009e2000c101d34 */
[----:B------:R-:W-:Y:S05]  /*b460*/  BRA `(.L_x_225) ;  /* 0x0000000800e87947 */ /* 0x000fea0003800000 */
.L_x_217:
[----:B------:R-:W-:Y:S01]  /*b470*/  ULDC.64 UR6, c[0x0][0xc00] ;  /* 0x0003000000067ab9 */ /* 0x000fe20000000a00 */
[----:B------:R-:W-:Y:S01]  /*b480*/  ULDC UR4, c[0x0][0xa88] ;  /* 0x0002a20000047ab9 */ /* 0x000fe20000000800 */
[----:B------:R-:W-:Y:S01]  /*b490*/  UISETP.NE.U32.AND UP0, UPT, UR6, URZ, UPT ;  /* 0x0000003f0600728c */ /* 0x000fe2000bf05070 */
[----:B------:R-:W0:Y:S03]  /*b4a0*/  LDC R11, c[0x0][0xbe8] ;  /* 0x0002fa00ff0b7b82 */ /* 0x000e260000000800 */
[----:B------:R-:W-:-:S03]  /*b4b0*/  UISETP.NE.AND.EX UP0, UPT, UR7, URZ, UPT, UP0 ;  /* 0x0000003f0700728c */ /* 0x000fc6000bf05300 */
[----:B------:R-:W-:Y:S02]  /*b4c0*/  ULDC.64 UR6, c[0x0][0xc00] ;  /* 0x0003000000067ab9 */ /* 0x000fe40000000a00 */
[----:B------:R-:W-:Y:S01]  /*b4d0*/  UIMAD.WIDE UR6, UR37, 0x4, UR6 ;  /* 0x00000004250678a5 */ /* 0x000fe2000f8e0206 */
[----:B------:R-:W-:-:S05]  /*b4e0*/  PLOP3.LUT P2, PT, PT, PT, UP0, 0x80, 0x0 ;  /* 0x000000000000781c */ /* 0x000fca0003f4f008 */
[----:B------:R-:W-:Y:S01]  /*b4f0*/  IMAD.U32 R4, RZ, RZ, UR6 ;  /* 0x00000006ff047e24 */ /* 0x000fe2000f8e00ff */
[----:B------:R-:W-:Y:S01]  /*b500*/  MOV R5, UR7 ;  /* 0x0000000700057c02 */ /* 0x000fe20008000f00 */
[----:B------:R-:W-:Y:S02]  /*b510*/  ULDC.64 UR6, c[0x0][0xc08] ;  /* 0x0003020000067ab9 */ /* 0x000fe40000000a00 */
[----:B------:R-:W-:-:S04]  /*b520*/  UISETP.NE.U32.AND UP1, UPT, UR6, URZ, UPT ;  /* 0x0000003f0600728c */ /* 0x000fc8000bf25070 */
[----:B------:R-:W-:Y:S01]  /*b530*/  UISETP.NE.AND.EX UP1, UPT, UR7, URZ, UPT, UP1 ;  /* 0x0000003f0700728c */ /* 0x000fe2000bf25310 */
[----:B------:R-:W2:Y:S01]  /*b540*/  @P2 LDG.E R3, desc[UR52][R4.64] ;  /* 0x0000003404032981 */ /* 0x000ea2000c1e1900 */
[----:B------:R-:W-:-:S04]  /*b550*/  IMAD.U32 R0, RZ, RZ, UR4 ;  /* 0x00000004ff007e24 */ /* 0x000fc8000f8e00ff */
[----:B------:R-:W-:-:S05]  /*b560*/  PLOP3.LUT P3, PT, PT, PT, UP1, 0x80, 0x0 ;  /* 0x000000000000781c */ /* 0x000fca0003f6f018 */
[----:B------:R-:W-:Y:S02]  /*b570*/  @UP1 ULDC.64 UR6, c[0x0][0xc08] ;  /* 0x0003020000061ab9 */ /* 0x000fe40000000a00 */
[----:B------:R-:W-:-:S06]  /*b580*/  @UP1 UIMAD.WIDE UR6, UR37, 0x4, UR6 ;  /* 0x00000004250618a5 */ /* 0x000fcc000f8e0206 */
[----:B------:R-:W-:Y:S02]  /*b590*/  IMAD.U32 R6, RZ, RZ, UR6 ;  /* 0x00000006ff067e24 */ /* 0x000fe4000f8e00ff */
[----:B------:R-:W-:-:S05]  /*b5a0*/  IMAD.U32 R7, RZ, RZ, UR7 ;  /* 0x00000007ff077e24 */ /* 0x000fca000f8e00ff */
[----:B------:R1:W5:Y:S01]  /*b5b0*/  @P3 LDG.E R0, desc[UR52][R6.64] ;  /* 0x0000003406003981 */ /* 0x000362000c1e1900 */
[----:B0-----:R-:W-:Y:S01]  /*b5c0*/  ISETP.NE.AND P0, PT, R11, 0x1, PT ;  /* 0x000000010b00780c */ /* 0x001fe20003f05270 */
[----:B------:R-:W-:Y:S01]  /*b5d0*/  UMOV UR4, URZ ;  /* 0x0000003f00047c82 */ /* 0x000fe20008000000 */
[----:B------:R-:W-:Y:S01]  /*b5e0*/  USHF.R.S32.HI UR10, URZ, 0x1f, UR40 ;  /* 0x0000001f3f0a7899 */ /* 0x000fe20008011428 */
[----:B------:R-:W-:-:S10]  /*b5f0*/  ISETP.GE.AND P1, PT, R194, 0x80, PT ;  /* 0x00000080c200780c */ /* 0x000fd40003f26270 */
[----:B------:R-:W0:Y:S01]  /*b600*/  @P0 LDC R9, c[0x0][0xbec] ;  /* 0x0002fb00ff090b82 */ /* 0x000e220000000800 */
[----:B--2---:R-:W-:-:S13]  /*b610*/  @P2 R2UR UR4, R3 ;  /* 0x00000000030422ca */ /* 0x004fda00000e0000 */
[----:B------:R-:W-:Y:S01]  /*b620*/  USHF.R.S32.HI UR9, URZ, 0x1f, UR4 ;  /* 0x0000001f3f097899 */ /* 0x000fe20008011404 */
[----:B01----:R-:W-:Y:S11]  /*b630*/  @P3 BRA `(.L_x_226) ;  /* 0x0000000000103947 */ /* 0x003ff60003800000 */
[----:B------:R-:W-:Y:S05]  /*b640*/  @!P2 BRA `(.L_x_226) ;  /* 0x00000000000ca947 */ /* 0x000fea0003800000 */
[----:B------:R-:W2:Y:S04]  /*b650*/  LDG.E R3, desc[UR52][R4.64] ;  /* 0x0000003404037981 */ /* 0x000ea8000c1e1900 */
[----:B-----5:R-:W2:Y:S02]  /*b660*/  LDG.E R0, desc[UR52][R4.64+0x4] ;  /* 0x0000043404007981 */ /* 0x020ea4000c1e1900 */
[----:B--2---:R-:W-:-:S07]  /*b670*/  IMAD.IADD R0, R0, 0x1, -R3 ;  /* 0x0000000100007824 */ /* 0x004fce00078e0a03 */
.L_x_226:
[----:B------:R-:W-:Y:S01]  /*b680*/  USEL UR37, UR37, URZ, !UP0 ;  /* 0x0000003f25257287 */ /* 0x000fe2000c000000 */
[----:B------:R-:W-:Y:S01]  /*b690*/  BSSY B1, `(.L_x_227) ;  /* 0x000002d000017945 */ /* 0x000fe20003800000 */
[----:B------:R-:W-:-:S03]  /*b6a0*/  USEL UR38, UR38, URZ, !UP0 ;  /* 0x0000003f26267287 */ /* 0x000fc6000c000000 */
[----:B------:R-:W-:Y:S09]  /*b6b0*/  @P1 BRA `(.L_x_228) ;  /* 0x0000000000a81947 */ /* 0x000ff20003800000 */
[----:B------:R-:W0:Y:S01]  /*b6c0*/  S2R R4, SR_TID.X ;  /* 0x0000000000047919 */ /* 0x000e220000002100 */
[----:B------:R-:W1:Y:S01]  /*b6d0*/  LDC R6, c[0x0][0xbe8] ;  /* 0x0002fa00ff067b82 */ /* 0x000e620000000800 */
[----:B------:R-:W-:-:S04]  /*b6e0*/  IMAD.U32 R3, RZ, RZ, UR39 ;  /* 0x00000027ff037e24 */ /* 0x000fc8000f8e00ff */
[----:B0-----:R-:W-:Y:S02]  /*b6f0*/  IMAD R3, R3, 0x80, R4 ;  /* 0x0000008003037824 */ /* 0x001fe400078e0204 */
[----:B-1---5:R-:W-:Y:S02]  /*b700*/  IMAD R4, R0, R6, RZ ;  /* 0x0000000600047224 */ /* 0x022fe400078e02ff */
[----:B------:R-:W-:-:S05]  /*b710*/  VIADD R5, R3, 0xffffff80 ;  /* 0xffffff8003057836 */ /* 0x000fca0000000000 */
[----:B------:R-:W-:-:S13]  /*b720*/  ISETP.GE.AND P1, PT, R5, R4, PT ;  /* 0x000000040500720c */ /* 0x000fda0003f26270 */
[----:B------:R-:W-:Y:S05]  /*b730*/  @P1 BRA `(.L_x_228) ;  /* 0x0000000000881947 */ /* 0x000fea0003800000 */
[----:B------:R-:W-:Y:S01]  /*b740*/  ISETP.NE.AND P1, PT, R6, 0x1, PT ;  /* 0x000000010600780c */ /* 0x000fe20003f25270 */
[----:B------:R-:W-:Y:S01]  /*b750*/  ULDC.64 UR12, c[0x0][0xb90] ;  /* 0x0002e400000c7ab9 */ /* 0x000fe20000000a00 */
[----:B------:R-:W-:Y:S01]  /*b760*/  UMOV UR6, UR4 ;  /* 0x0000000400067c82 */ /* 0x000fe20008000000 */
[----:B------:R-:W-:Y:S01]  /*b770*/  UIMAD UR8, UR10, UR12, URZ ;  /* 0x0000000c0a0872a4 */ /* 0x000fe2000f8e023f */
[----:B------:R-:W-:Y:S02]  /*b780*/  UMOV UR7, UR9 ;  /* 0x0000000900077c82 */ /* 0x000fe40008000000 */
[----:B------:R-:W-:Y:S02]  /*b790*/  UIMAD.WIDE.U32 UR6, UR40, UR12, UR6 ;  /* 0x0000000c280672a5 */ /* 0x000fe4000f8e0006 */
[----:B------:R-:W-:-:S03]  /*b7a0*/  UIMAD UR8, UR40, UR13, UR8 ;  /* 0x0000000d280872a4 */ /* 0x000fc6000f8e0208 */
[----:B------:R-:W-:Y:S02]  /*b7b0*/  ULDC.64 UR12, c[0x0][0xb98] ;  /* 0x0002e600000c7ab9 */ /* 0x000fe40000000a00 */
[----:B------:R-:W0:Y:S01]  /*b7c0*/  @P1 LDC R4, c[0x0][0xbec] ;  /* 0x0002fb00ff041b82 */ /* 0x000e220000000800 */
[----:B------:R-:W-:Y:S02]  /*b7d0*/  UIADD3 UR7, UR7, UR8, URZ ;  /* 0x0000000807077290 */ /* 0x000fe4000fffe03f */
[----:B------:R-:W-:Y:S02]  /*b7e0*/  UIMAD UR8, UR38, UR12, URZ ;  /* 0x0000000c260872a4 */ /* 0x000fe4000f8e023f */
[----:B------:R-:W-:Y:S02]  /*b7f0*/  UIMAD.WIDE.U32 UR6, UR37, UR12, UR6 ;  /* 0x0000000c250672a5 */ /* 0x000fe4000f8e0006 */
[----:B------:R-:W-:Y:S01]  /*b800*/  UIMAD UR8, UR37, UR13, UR8 ;  /* 0x0000000d250872a4 */ /* 0x000fe2000f8e0208 */
[----:B------:R-:W1:Y:S02]  /*b810*/  @P1 LDC R8, c[0x0][0xbf0] ;  /* 0x0002fc00ff081b82 */ /* 0x000e640000000800 */
[----:B------:R-:W-:Y:S01]  /*b820*/  ULDC.64 UR12, c[0x0][0xb88] ;  /* 0x0002e200000c7ab9 */ /* 0x000fe20000000a00 */
[----:B0-----:R-:W-:-:S04]  /*b830*/  @P1 IMAD.HI.U32 R3, R5, R4, RZ ;  /* 0x0000000405031227 */ /* 0x001fc800078e00ff */
[----:B------:R-:W-:Y:S01]  /*b840*/  IMAD.MOV.U32 R4, RZ, RZ, R5 ;  /* 0x000000ffff047224 */ /* 0x000fe200078e0005 */
[----:B-1----:R-:W-:Y:S02]  /*b850*/  @P1 SHF.R.U32.HI R4, RZ, R8, R3 ;  /* 0x00000008ff041219 */ /* 0x002fe40000011603 */
[----:B------:R-:W-:-:S03]  /*b860*/  MOV R8, UR8 ;  /* 0x0000000800087c02 */ /* 0x000fc60008000f00 */
[----:B------:R-:W-:-:S04]  /*b870*/  IMAD.MOV R3, RZ, RZ, -R4 ;  /* 0x000000ffff037224 */ /* 0x000fc800078e0a04 */
[----:B------:R-:W-:Y:S01]  /*b880*/  IMAD R3, R6, R3, R5 ;  /* 0x0000000306037224 */ /* 0x000fe200078e0205 */
[----:B------:R-:W-:Y:S02]  /*b890*/  SHF.R.S32.HI R5, RZ, 0x1f, R4 ;  /* 0x0000001fff057819 */ /* 0x000fe40000011404 */
[----:B------:R-:W-:Y:S02]  /*b8a0*/  IADD3 R4, P1, R4, UR6, RZ ;  /* 0x0000000604047c10 */ /* 0x000fe4000ff3e0ff */
[----:B------:R-:W-:Y:S02]  /*b8b0*/  SHF.R.S32.HI R6, RZ, 0x1f, R3 ;  /* 0x0000001fff067819 */ /* 0x000fe40000011403 */
[----:B------:R-:W-:Y:S01]  /*b8c0*/  IADD3.X R5, R5, UR7, R8, P1, !PT ;  /* 0x0000000705057c10 */ /* 0x000fe20008ffe408 */
[----:B------:R-:W-:Y:S02]  /*b8d0*/  ULDC.64 UR6, c[0x0][0xb50] ;  /* 0x0002d40000067ab9 */ /* 0x000fe40000000a00 */
[----:B------:R-:W-:-:S02]  /*b8e0*/  IMAD R6, R6, UR12, RZ ;  /* 0x0000000c06067c24 */ /* 0x000fc4000f8e02ff */
[----:B------:R-:W-:-:S04]  /*b8f0*/  IMAD.WIDE.U32 R4, R3, UR12, R4 ;  /* 0x0000000c03047c25 */ /* 0x000fc8000f8e0004 */
[----:B------:R-:W-:Y:S01]  /*b900*/  IMAD R7, R3, UR13, R6 ;  /* 0x0000000d03077c24 */ /* 0x000fe2000f8e0206 */
[----:B------:R-:W-:-:S03]  /*b910*/  LEA R6, P1, R4, UR6, 0x2 ;  /* 0x0000000604067c11 */ /* 0x000fc6000f8210ff */
[----:B------:R-:W-:-:S05]  /*b920*/  IMAD.IADD R3, R5, 0x1, R7 ;  /* 0x0000000105037824 */ /* 0x000fca00078e0207 */
[----:B------:R-:W-:Y:S01]  /*b930*/  LEA.HI.X R7, R4, UR7, R3, 0x2, P1 ;  /* 0x0000000704077c11 */ /* 0x000fe200088f1403 */
[----:B------:R-:W-:-:S05]  /*b940*/  IMAD.MOV.U32 R3, RZ, RZ, -0x800000 ;  /* 0xff800000ff037424 */ /* 0x000fca00078e00ff */
[----:B------:R0:W-:Y:S02]  /*b950*/  STG.E desc[UR52][R6.64], R3 ;  /* 0x0000000306007986 */ /* 0x0001e4000c101934 */
.L_x_228:
[----:B------:R-:W-:Y:S05]  /*b960*/  BSYNC B1 ;  /* 0x0000000000017941 */ /* 0x000fea0003800000 */
.L_x_227:
[----:B------:R-:W-:Y:S01]  /*b970*/  ULDC.64 UR12, c[0x0][0xaa0] ;  /* 0x0002a800000c7ab9 */ /* 0x000fe20000000a00 */
[----:B------:R-:W1:Y:S01]  /*b980*/  @P0 LDC R5, c[0x0][0xbf0] ;  /* 0x0002fc00ff050b82 */ /* 0x000e620000000800 */
[----:B------:R-:W-:Y:S01]  /*b990*/  UIMAD UR8, UR9, UR12, URZ ;  /* 0x0000000c090872a4 */ /* 0x000fe2000f8e023f */
[----:B0-----:R-:W-:Y:S01]  /*b9a0*/  IMAD R3, R17, 0x20, R18 ;  /* 0x0000002011037824 */ /* 0x001fe200078e0212 */
[----:B------:R-:W-:Y:S01]  /*b9b0*/  UIMAD.WIDE.U32 UR6, UR4, UR12, URZ ;  /* 0x0000000c040672a5 */ /* 0x000fe2000f8e003f */
[----:B------:R-:W-:Y:S01]  /*b9c0*/  IMAD.U32 R8, RZ, RZ, UR39 ;  /* 0x00000027ff087e24 */ /* 0x000fe2000f8e00ff */
[----:B------:R-:W-:Y:S01]  /*b9d0*/  UIMAD UR8, UR4, UR13, UR8 ;  /* 0x0000000d040872a4 */ /* 0x000fe2000f8e0208 */
[----:B------:R-:W-:Y:S01]  /*b9e0*/  IMAD.U32 R13, RZ, RZ, UR39 ;  /* 0x00000027ff0d7e24 */ /* 0x000fe2000f8e00ff */
[----:B------:R-:W-:Y:S01]  /*b9f0*/  BSSY B1, `(.L_x_229) ;  /* 0x0000037000017945 */ /* 0x000fe20003800000 */
[----:B------:R-:W-:Y:S01]  /*ba00*/  ULDC.64 UR12, c[0x0][0xae8] ;  /* 0x0002ba00000c7ab9 */ /* 0x000fe20000000a00 */
[----:B------:R-:W-:Y:S01]  /*ba10*/  UIADD3 UR7, UR7, UR8, URZ ;  /* 0x0000000807077290 */ /* 0x000fe2000fffe03f */
[----:B------:R-:W-:Y:S01]  /*ba20*/  IMAD R8, R8, 0x80, R3 ;  /* 0x0000008008087824 */ /* 0x000fe200078e0203 */
[----:B------:R-:W-:-:S02]  /*ba30*/  UIMAD UR4, UR10, UR12, URZ ;  /* 0x0000000c0a0472a4 */ /* 0x000fc4000f8e023f */
[----:B------:R-:W-:Y:S01]  /*ba40*/  UIMAD.WIDE.U32 UR6, UR40, UR12, UR6 ;  /* 0x0000000c280672a5 */ /* 0x000fe2000f8e0006 */
[----:B------:R-:W-:Y:S01]  /*ba50*/  @P0 IMAD.HI.U32 R4, R8, R9, RZ ;  /* 0x0000000908040227 */ /* 0x000fe200078e00ff */
[----:B------:R-:W-:Y:S01]  /*ba60*/  UIMAD UR4, UR40, UR13, UR4 ;  /* 0x0000000d280472a4 */ /* 0x000fe2000f8e0204 */
[----:B------:R-:W-:Y:S02]  /*ba70*/  ULDC.64 UR8, c[0x0][0xaf0] ;  /* 0x0002bc0000087ab9 */ /* 0x000fe40000000a00 */
[----:B------:R-:W-:Y:S01]  /*ba80*/  IMAD.MOV.U32 R3, RZ, RZ, R8 ;  /* 0x000000ffff037224 */ /* 0x000fe200078e0008 */
[----:B------:R-:W-:Y:S02]  /*ba90*/  UIADD3 UR7, UR7, UR4, URZ ;  /* 0x0000000407077290 */ /* 0x000fe4000fffe03f */
[----:B------:R-:W-:Y:S02]  /*baa0*/  UIMAD UR4, UR38, UR8, URZ ;  /* 0x00000008260472a4 */ /* 0x000fe4000f8e023f */
[----:B------:R-:W-:Y:S01]  /*bab0*/  UIMAD.WIDE.U32 UR6, UR37, UR8, UR6 ;  /* 0x00000008250672a5 */ /* 0x000fe2000f8e0006 */
[----:B-1----:R-:W-:Y:S01]  /*bac0*/  @P0 SHF.R.U32.HI R3, RZ, R5, R4 ;  /* 0x00000005ff030219 */ /* 0x002fe20000011604 */
[----:B------:R-:W-:-:S03]  /*bad0*/  UIMAD UR4, UR37, UR9, UR4 ;  /* 0x00000009250472a4 */ /* 0x000fc6000f8e0204 */
[--C-:B------:R-:W-:Y:S01]  /*bae0*/  SHF.R.S32.HI R4, RZ, 0x1f, R3.reuse ;  /* 0x0000001fff047819 */ /* 0x100fe20000011403 */
[----:B------:R-:W-:Y:S01]  /*baf0*/  UIADD3 UR4, UR7, UR4, URZ ;  /* 0x0000000407047290 */ /* 0x000fe2000fffe03f */
[----:B------:R-:W-:Y:S01]  /*bb00*/  IMAD.MOV R7, RZ, RZ, -R3 ;  /* 0x000000ffff077224 */ /* 0x000fe200078e0a03 */
[----:B------:R-:W-:Y:S01]  /*bb10*/  ULDC.64 UR8, c[0x0][0xae0] ;  /* 0x0002b80000087ab9 */ /* 0x000fe20000000a00 */
[----:B------:R-:W-:Y:S02]  /*bb20*/  IMAD.U32 R5, RZ, RZ, UR7 ;  /* 0x00000007ff057e24 */ /* 0x000fe4000f8e00ff */
[----:B------:R-:W-:Y:S01]  /*bb30*/  IMAD R6, R4, UR8, RZ ;  /* 0x0000000804067c24 */ /* 0x000fe2000f8e02ff */
[----:B------:R-:W-:Y:S01]  /*bb40*/  MOV R5, UR4 ;  /* 0x0000000400057c02 */ /* 0x000fe20008000f00 */
[----:B------:R-:W-:Y:S01]  /*bb50*/  IMAD.U32 R4, RZ, RZ, UR6 ;  /* 0x00000006ff047e24 */ /* 0x000fe2000f8e00ff */
[----:B------:R-:W-:Y:S01]  /*bb60*/  ULDC.64 UR6, c[0x0][0xad8] ;  /* 0x0002b60000067ab9 */ /* 0x000fe20000000a00 */
[----:B------:R-:W-:-:S02]  /*bb70*/  IMAD R7, R11, R7, R8 ;  /* 0x000000070b077224 */ /* 0x000fc400078e0208 */
[C---:B------:R-:W-:Y:S02]  /*bb80*/  IMAD R9, R3.reuse, UR9, R6 ;  /* 0x0000000903097c24 */ /* 0x040fe4000f8e0206 */
[----:B------:R-:W-:Y:S01]  /*bb90*/  IMAD.WIDE.U32 R4, R3, UR8, R4 ;  /* 0x0000000803047c25 */ /* 0x000fe2000f8e0004 */
[----:B------:R-:W-:-:S03]  /*bba0*/  SHF.R.S32.HI R3, RZ, 0x1f, R7 ;  /* 0x0000001fff037819 */ /* 0x000fc60000011407 */
[----:B------:R-:W-:Y:S02]  /*bbb0*/  IMAD.IADD R5, R5, 0x1, R9 ;  /* 0x0000000105057824 */ /* 0x000fe400078e0209 */
[----:B------:R-:W-:Y:S02]  /*bbc0*/  IMAD R6, R3, UR6, RZ ;  /* 0x0000000603067c24 */ /* 0x000fe4000f8e02ff */
[----:B------:R-:W-:Y:S02]  /*bbd0*/  IMAD R8, R13, 0x80, R18 ;  /* 0x000000800d087824 */ /* 0x000fe400078e0212 */
[----:B-----5:R-:W-:Y:S02]  /*bbe0*/  IMAD R11, R0, R11, RZ ;  /* 0x0000000b000b7224 */ /* 0x020fe400078e02ff */
[C---:B------:R-:W-:Y:S02]  /*bbf0*/  IMAD R3, R7.reuse, UR7, R6 ;  /* 0x0000000707037c24 */ /* 0x040fe4000f8e0206 */
[----:B------:R-:W-:Y:S01]  /*bc00*/  IMAD.WIDE.U32 R4, R7, UR6, R4 ;  /* 0x0000000607047c25 */ /* 0x000fe2000f8e0004 */
[----:B------:R-:W-:Y:S01]  /*bc10*/  ISETP.GE.AND P2, PT, R8, R11, PT ;  /* 0x0000000b0800720c */ /* 0x000fe20003f46270 */
[----:B------:R-:W-:-:S02]  /*bc20*/  ULDC.64 UR6, c[0x0][0xa80] ;  /* 0x0002a00000067ab9 */ /* 0x000fc40000000a00 */
[----:B------:R-:W-:Y:S01]  /*bc30*/  IMAD.IADD R3, R5, 0x1, R3 ;  /* 0x0000000105037824 */ /* 0x000fe200078e0203 */
[----:B------:R-:W-:Y:S01]  /*bc40*/  LEA R6, P3, R4, UR6, 0x1 ;  /* 0x0000000604067c11 */ /* 0x000fe2000f8608ff */
[----:B------:R-:W-:-:S03]  /*bc50*/  VIADD R0, R8, 0x20 ;  /* 0x0000002008007836 */ /* 0x000fc60000000000 */
[----:B------:R-:W-:Y:S01]  /*bc60*/  LEA.HI.X R3, R4, UR7, R3, 0x1, P3 ;  /* 0x0000000704037c11 */ /* 0x000fe200098f0c03 */
[----:B------:R0:W1:Y:S01]  /*bc70*/  SHFL.IDX PT, R7, R6, RZ, 0x181f ;  /* 0x00181fff06077589 */ /* 0x00006200000e0000 */
[-C--:B------:R-:W-:Y:S01]  /*bc80*/  ISETP.GE.AND P1, PT, R0, R11.reuse, PT ;  /* 0x0000000b0000720c */ /* 0x080fe20003f26270 */
[----:B------:R-:W-:Y:S02]  /*bc90*/  VIADD R0, R8, 0x40 ;  /* 0x0000004008007836 */ /* 0x000fe40000000000 */
[----:B------:R0:W2:Y:S03]  /*bca0*/  SHFL.IDX PT, R5, R3, RZ, 0x181f ;  /* 0x00181fff03057589 */ /* 0x0000a600000e0000 */
[----:B------:R-:W-:Y:S01]  /*bcb0*/  ISETP.GE.AND P0, PT, R0, R11, PT ;  /* 0x0000000b0000720c */ /* 0x000fe20003f06270 */
[----:B------:R-:W-:-:S12]  /*bcc0*/  @P2 BRA `(.L_x_230) ;  /* 0x0000000000242947 */ /* 0x000fd80003800000 */
[----:B------:R-:W-:Y:S02]  /*bcd0*/  ULDC UR4, c[0x0][0xac8] ;  /* 0x0002b20000047ab9 */ /* 0x000fe40000000800 */
[----:B------:R-:W-:Y:S02]  /*bce0*/  ISETP.GE.AND P4, PT, R2, UR4, PT ;  /* 0x0000000402007c0c */ /* 0x000fe4000bf86270 */
[----:B------:R-:W-:-:S11]  /*bcf0*/  ISETP.GE.AND P5, PT, R16, UR4, PT ;  /* 0x0000000410007c0c */ /* 0x000fd6000bfa6270 */
[-C--:B-1----:R-:W-:Y:S02]  /*bd00*/  @!P4 LEA R12, P2, R2, R7.reuse, 0x1 ;  /* 0x00000007020cc211 */ /* 0x082fe400078408ff */
[----:B------:R-:W-:Y:S02]  /*bd10*/  @!P5 LEA R4, P3, R16, R7, 0x1 ;  /* 0x000000071004d211 */ /* 0x000fe400078608ff */
[-C--:B--2---:R-:W-:Y:S02]  /*bd20*/  @!P4 LEA.HI.X R13, R2, R5.reuse, R193, 0x1, P2 ;  /* 0x00000005020dc211 */ /* 0x084fe400010f0cc1 */
[----:B------:R-:W-:-:S03]  /*bd30*/  @!P5 LEA.HI.X R5, R16, R5, R192, 0x1, P3 ;  /* 0x000000051005d211 */ /* 0x000fc600018f0cc0 */
[----:B------:R3:W-:Y:S04]  /*bd40*/  @!P4 ST.E.128 desc[UR52][R12.64], RZ ;  /* 0x000000ff0c00c985 */ /* 0x0007e8000c101d34 */
[----:B------:R3:W-:Y:S02]  /*bd50*/  @!P5 ST.E.128 desc[UR52][R4.64], RZ ;  /* 0x000000ff0400d985 */ /* 0x0007e4000c101d34 */
.L_x_230:
[----:B------:R-:W-:Y:S05]  /*bd60*/  BSYNC B1 ;  /* 0x0000000000017941 */ /* 0x000fea0003800000 */
.L_x_229:
[----:B--23--:R2:W3:Y:S01]  /*bd70*/  SHFL.IDX PT, R5, R3, 0x1, 0x181f ;  /* 0x00381f0003057f89 */ /* 0x00c4e200000e0000 */
[----:B------:R-:W-:Y:S03]  /*bd80*/  BSSY B1, `(.L_x_231) ;  /* 0x000000c000017945 */ /* 0x000fe60003800000 */
[----:B-1----:R2:W1:Y:S01]  /*bd90*/  SHFL.IDX PT, R7, R6, 0x1, 0x181f ;  /* 0x00381f0006077f89 */ /* 0x00246200000e0000 */
[----:B------:R-:W-:Y:S05]  /*bda0*/  @P1 BRA `(.L_x_232) ;  /* 0x0000000000241947 */ /* 0x000fea0003800000 */
[----:B------:R-:W-:Y:S02]  /*bdb0*/  ULDC UR4, c[0x0][0xac8] ;  /* 0x0002b20000047ab9 */ /* 0x000fe40000000800 */
[----:B------:R-:W-:Y:S02]  /*bdc0*/  ISETP.GE.AND P3, PT, R2, UR4, PT ;  /* 0x0000000402007c0c */ /* 0x000fe4000bf66270 */
[----:B------:R-:W-:-:S11]  /*bdd0*/  ISETP.GE.AND P4, PT, R16, UR4, PT ;  /* 0x0000000410007c0c */ /* 0x000fd6000bf86270 */
[-C--:B-1----:R-:W-:Y:S02]  /*bde0*/  @!P3 LEA R12, P1, R2, R7.reuse, 0x1 ;  /* 0x00000007020cb211 */ /* 0x082fe400078208ff */
[----:B------:R-:W-:Y:S02]  /*bdf0*/  @!P4 LEA R4, P2, R16, R7, 0x1 ;  /* 0x000000071004c211 */ /* 0x000fe400078408ff */
[-C--:B---3--:R-:W-:Y:S02]  /*be00*/  @!P3 LEA.HI.X R13, R2, R5.reuse, R193, 0x1, P1 ;  /* 0x00000005020db211 */ /* 0x088fe400008f0cc1 */
[----:B------:R-:W-:-:S03]  /*be10*/  @!P4 LEA.HI.X R5, R16, R5, R192, 0x1, P2 ;  /* 0x000000051005c211 */ /* 0x000fc600010f0cc0 */
[----:B------:R4:W-:Y:S04]  /*be20*/  @!P3 ST.E.128 desc[UR52][R12.64], RZ ;  /* 0x000000ff0c00b985 */ /* 0x0009e8000c101d34 */
[----:B------:R4:W-:Y:S02]  /*be30*/  @!P4 ST.E.128 desc[UR52][R4.64], RZ ;  /* 0x000000ff0400c985 */ /* 0x0009e4000c101d34 */
.L_x_232:
[----:B------:R-:W-:Y:S05]  /*be40*/  BSYNC B1 ;  /* 0x0000000000017941 */ /* 0x000fea0003800000 */
.L_x_231:
[----:B---34-:R3:W4:Y:S01]  /*be50*/  SHFL.IDX PT, R5, R3, 0x2, 0x181f ;  /* 0x00581f0003057f89 */ /* 0x01872200000e0000 */
        /* <DEDUP_REMOVED lines=8> */
[-C--:B----4-:R-:W-:Y:S02]  /*bee0*/  @!P2 LEA.HI.X R13, R2, R5.reuse, R193, 0x1, P0 ;  /* 0x00000005020da211 */ /* 0x090fe400000f0cc1 */
[----:B------:R-:W-:-:S03]  /*bef0*/  @!P3 LEA.HI.X R5, R16, R5, R192, 0x1, P1 ;  /* 0x000000051005b211 */ /* 0x000fc600008f0cc0 */
[----:B------:R1:W-:Y:S04]  /*bf00*/  @!P2 ST.E.128 desc[UR52][R12.64], RZ ;  /* 0x000000ff0c00a985 */ /* 0x0003e8000c101d34 */
[----:B------:R1:W-:Y:S02]  /*bf10*/  @!P3 ST.E.128 desc[UR52][R4.64], RZ ;  /* 0x000000ff0400b985 */ /* 0x0003e4000c101d34 */
.L_x_234:
[----:B------:R-:W-:Y:S05]  /*bf20*/  BSYNC B1 ;  /* 0x0000000000017941 */ /* 0x000fea0003800000 */
.L_x_233:
[----:B------:R-:W-:Y:S01]  /*bf30*/  VIADD R0, R8, 0x60 ;  /* 0x0000006008007836 */ /* 0x000fe20000000000 */
[----:B0-23--:R-:W0:Y:S04]  /*bf40*/  SHFL.IDX PT, R3, R3, 0x3, 0x181f ;  /* 0x00781f0003037f89 */ /* 0x00de2800000e0000 */
[----:B------:R-:W-:Y:S01]  /*bf50*/  ISETP.GE.AND P0, PT, R0, R11, PT ;  /* 0x0000000b0000720c */ /* 0x000fe20003f06270 */
[----:B-1--4-:R1:W2:-:S12]  /*bf60*/  SHFL.IDX PT, R5, R6, 0x3, 0x181f ;  /* 0x00781f0006057f89 */ /* 0x01229800000e0000 */
[----:B-1----:R-:W-:Y:S05]  /*bf70*/  @P0 BRA `(.L_x_225) ;  /* 0x0000000000240947 */ /* 0x002fea0003800000 */
[----:B------:R-:W-:Y:S02]  /*bf80*/  ULDC UR4, c[0x0][0xac8] ;  /* 0x0002b20000047ab9 */ /* 0x000fe40000000800 */
[----:B------:R-:W-:Y:S02]  /*bf90*/  ISETP.GE.AND P2, PT, R2, UR4, PT ;  /* 0x0000000402007c0c */ /* 0x000fe4000bf46270 */
[----:B------:R-:W-:-:S11]  /*bfa0*/  ISETP.GE.AND P3, PT, R16, UR4, PT ;  /* 0x0000000410007c0c */ /* 0x000fd6000bf66270 */
[-C--:B--2---:R-:W-:Y:S02]  /*bfb0*/  @!P2 LEA R6, P0, R2, R5.reuse, 0x1 ;  /* 0x000000050206a211 */ /* 0x084fe400078008ff */
[----:B------:R-:W-:Y:S02]  /*bfc0*/  @!P3 LEA R4, P1, R16, R5, 0x1 ;  /* 0x000000051004b211 */ /* 0x000fe400078208ff */
[-C--:B0-----:R-:W-:Y:S02]  /*bfd0*/  @!P2 LEA.HI.X R7, R2, R3.reuse, R193, 0x1, P0 ;  /* 0x000000030207a211 */ /* 0x081fe400000f0cc1 */
[----:B------:R-:W-:-:S03]  /*bfe0*/  @!P3 LEA.HI.X R5, R16, R3, R192, 0x1, P1 ;  /* 0x000000031005b211 */ /* 0x000fc600008f0cc0 */
[----:B------:R0:W-:Y:S04]  /*bff0*/  @!P2 ST.E.128 desc[UR52][R6.64], RZ ;  /* 0x000000ff0600a985 */ /* 0x0001e8000c101d34 */
[----:B------:R0:W-:Y:S02]  /*c000*/  @!P3 ST.E.128 desc[UR52][R4.64], RZ ;  /* 0x000000ff0400b985 */ /* 0x0001e4000c101d34 */
.L_x_225:
[----:B------:R-:W-:Y:S05]  /*c010*/  BSYNC B0 ;  /* 0x0000000000007941 */ /* 0x000fea0003800000 */
.L_x_216:
[----:B------:R-:W-:Y:S02]  /*c020*/  ULDC UR4, c[0x0][0xc3c] ;  /* 0x00030f0000047ab9 */ /* 0x000fe40000000800 */
[----:B------:R-:W-:-:S13]  /*c030*/  ISETP.GE.AND P0, PT, R51, UR4, PT ;  /* 0x0000000433007c0c */ /* 0x000fda000bf06270 */
[----:B------:R-:W-:Y:S05]  /*c040*/  @!P0 BRA `(.L_x_235) ;  /* 0xffffff4c00448947 */ /* 0x000fea000383ffff */
[----:B------:R-:W-:Y:S05]  /*c050*/  EXIT ;  /* 0x000000000000794d */ /* 0x000fea0003800000 */
.L_x_188:
[----:B------:R-:W-:-:S08]  /*c060*/  NOP ;  /* 0x0000000000007918 */ /* 0x000fd00000000000 */
[----:B------:R-:W0:-:S00]  /*c070*/  USETMAXREG.DEALLOC.CTAPOOL 0x28 ;  /* 0x00000028000079c8 */ /* 0x000e0000080e0500 */
[----:B0-----:R-:W-:Y:S02]  /*c080*/  LOP3.LUT R0, R0, 0x3, RZ, 0xc0, !PT ;  /* 0x0000000300007812 */ /* 0x001fe400078ec0ff */
[----:B------:R-:W-:-:S04]  /*c090*/  LOP3.LUT R23, R23, 0xfffffdff, RZ, 0xc0, !PT ;  /* 0xfffffdff17177812 */ /* 0x000fc800078ec0ff */
[----:B------:R-:W0:Y:S02]  /*c0a0*/  SHFL.IDX PT, R0, R0, RZ, 0x1f ;  /* 0x00001fff00007589 */ /* 0x000e2400000e0000 */
[----:B0-----:R-:W-:-:S13]  /*c0b0*/  ISETP.NE.AND P0, PT, R0, RZ, PT ;  /* 0x000000ff0000720c */ /* 0x001fda0003f05270 */
[----:B------:R-:W-:Y:S01]  /*c0c0*/  @P0 BAR.SYNC.DEFER_BLOCKING 0x5, 0x180 ;  /* 0x0146000000000b1d */ /* 0x000fe20000010000 */
[----:B------:R-:W-:Y:S02]  /*c0d0*/  @P0 MOV R3, 0x400 ;  /* 0x0000040000030802 */ /* 0x000fe40000000f00 */
[----:B------:R-:W-:Y:S02]  /*c0e0*/  @P0 LOP3.LUT R23, R23, 0x200, RZ, 0xfc, !PT ;  /* 0x0000020017170812 */ /* 0x000fe400078efcff */
[----:B------:R-:W-:-:S05]  /*c0f0*/  @P0 LEA R2, R2, R3, 0x18 ;  /* 0x0000000302020211 */ /* 0x000fca00078ec0ff */
[----:B------:R-:W0:Y:S02]  /*c100*/  @P0 LDS.128 R16, [R2+0x298d0] ;  /* 0x0298d00002100984 */ /* 0x000e240000000c00 */
[----:B0-----:R-:W-:Y:S01]  /*c110*/  @P0 R2UR UR40, R19 ;  /* 0x00000000132802ca */ /* 0x001fe200000e0000 */
[----:B------:R-:W-:Y:S06]  /*c120*/  @P0 BAR.ARV 0x4, 0x180 ;  /* 0x0106000000000b1d */ /* 0x000fec0000002000 */
[----:B------:R-:W-:Y:S08]  /*c130*/  @P0 BRA `(.L_x_236) ;  /* 0x00000008000c0947 */ /* 0x000ff00003800000 */
[----:B------:R-:W0:Y:S01]  /*c140*/  S2R R4, SR_TID.X ;  /* 0x0000000000047919 */ /* 0x000e220000002100 */
[----:B------:R-:W-:Y:S01]  /*c150*/  ULDC UR4, c[0x0][0xc3c] ;  /* 0x00030f0000047ab9 */ /* 0x000fe20000000800 */
[----:B------:R-:W-:Y:S01]  /*c160*/  IMAD.MOV.U32 R0, RZ, RZ, RZ ;  /* 0x000000ffff007224 */ /* 0x000fe200078e00ff */
[----:B------:R-:W1:Y:S01]  /*c170*/  LDC R11, c[0x0][0xc38] ;  /* 0x00030e00ff0b7b82 */ /* 0x000e620000000800 */
[----:B0-----:R-:W-:-:S04]  /*c180*/  LOP3.LUT R5, R4, 0x1f, RZ, 0xc0, !PT ;  /* 0x0000001f04057812 */ /* 0x001fc800078ec0ff */
[----:B------:R-:W-:-:S04]  /*c190*/  ISETP.NE.AND P0, PT, R5, 0x1f, PT ;  /* 0x0000001f0500780c */ /* 0x000fc80003f05270 */
[----:B------:R-:W-:-:S13]  /*c1a0*/  ISETP.GE.OR P1, PT, R5, UR4, !P0 ;  /* 0x0000000405007c0c */ /* 0x000fda000c726670 */
[----:B------:R-:W0:Y:S02]  /*c1b0*/  @!P1 LDC.64 R2, c[0x0][0xc80] ;  /* 0x00032000ff029b82 */ /* 0x000e240000000a00 */
[----:B0-----:R-:W-:-:S05]  /*c1c0*/  @!P1 IMAD.WIDE.U32 R2, R5, 0x4, R2 ;  /* 0x0000000405029825 */ /* 0x001fca00078e0002 */
[----:B------:R-:W2:Y:S01]  /*c1d0*/  @!P1 LDG.E R0, desc[UR52][R2.64] ;  /* 0x0000003402009981 */ /* 0x000ea2000c1e1900 */
[C---:B------:R-:W-:Y:S01]  /*c1e0*/  ISETP.NE.AND P1, PT, R5.reuse, RZ, PT ;  /* 0x000000ff0500720c */ /* 0x040fe20003f25270 */
[----:B------:R-:W-:Y:S01]  /*c1f0*/  UMOV UR4, URZ ;  /* 0x0000003f00047c82 */ /* 0x000fe20008000000 */
[C---:B------:R-:W-:Y:S01]  /*c200*/  ISETP.GE.U32.AND P2, PT, R5.reuse, 0x2, PT ;  /* 0x000000020500780c */ /* 0x040fe20003f46070 */
[----:B------:R-:W-:Y:S01]  /*c210*/  IMAD.MOV.U32 R16, RZ, RZ, RZ ;  /* 0x000000ffff107224 */ /* 0x000fe200078e00ff */
[C---:B------:R-:W-:Y:S02]  /*c220*/  ISETP.GE.U32.AND P3, PT, R5.reuse, 0x4, PT ;  /* 0x000000040500780c */ /* 0x040fe40003f66070 */
[C---:B------:R-:W-:Y:S02]  /*c230*/  ISETP.GE.U32.AND P4, PT, R5.reuse, 0x8, PT ;  /* 0x000000080500780c */ /* 0x040fe40003f86070 */
[----:B------:R-:W-:Y:S01]  /*c240*/  ISETP.GE.U32.AND P5, PT, R5, 0x10, PT ;  /* 0x000000100500780c */ /* 0x000fe20003fa6070 */
[----:B--2---:R-:W0:Y:S02]  /*c250*/  SHFL.UP PT, R4, R0, 0x1, RZ ;  /* 0x0420000000047989 */ /* 0x004e2400000e00ff */
[----:B0-----:R-:W-:-:S05]  /*c260*/  SEL R7, R4, RZ, P1 ;  /* 0x000000ff04077207 */ /* 0x001fca0000800000 */
[----:B------:R-:W-:-:S05]  /*c270*/  IMAD.IADD R7, R0, 0x1, R7 ;  /* 0x0000000100077824 */ /* 0x000fca00078e0207 */
[----:B------:R-:W0:Y:S02]  /*c280*/  SHFL.UP PT, R4, R7, 0x2, RZ ;  /* 0x0440000007047989 */ /* 0x000e2400000e00ff */
[----:B0-----:R-:W-:-:S04]  /*c290*/  SEL R4, R4, RZ, P2 ;  /* 0x000000ff04047207 */ /* 0x001fc80001000000 */
[----:B------:R-:W-:-:S05]  /*c2a0*/  IADD3 R4, R7, R4, RZ ;  /* 0x0000000407047210 */ /* 0x000fca0007ffe0ff */
[----:B------:R-:W0:Y:S02]  /*c2b0*/  SHFL.UP PT, R6, R4, 0x4, RZ ;  /* 0x0480000004067989 */ /* 0x000e2400000e00ff */
[----:B0-----:R-:W-:-:S05]  /*c2c0*/  SEL R3, R6, RZ, P3 ;  /* 0x000000ff06037207 */ /* 0x001fca0001800000 */
[----:B------:R-:W-:-:S05]  /*c2d0*/  IMAD.IADD R3, R4, 0x1, R3 ;  /* 0x0000000104037824 */ /* 0x000fca00078e0203 */
[----:B------:R-:W0:Y:S02]  /*c2e0*/  SHFL.UP PT, R2, R3, 0x8, RZ ;  /* 0x0500000003027989 */ /* 0x000e2400000e00ff */
[----:B0-----:R-:W-:-:S05]  /*c2f0*/  SEL R2, R2, RZ, P4 ;  /* 0x000000ff02027207 */ /* 0x001fca0002000000 */
[----:B------:R-:W-:-:S05]  /*c300*/  IMAD.IADD R2, R3, 0x1, R2 ;  /* 0x0000000103027824 */ /* 0x000fca00078e0202 */
[----:B------:R-:W0:Y:S02]  /*c310*/  SHFL.UP PT, R6, R2, 0x10, RZ ;  /* 0x0600000002067989 */ /* 0x000e2400000e00ff */
[----:B0-----:R-:W-:-:S05]  /*c320*/  SEL R7, R6, RZ, P5 ;  /* 0x000000ff06077207 */ /* 0x001fca0002800000 */
[----:B------:R-:W-:Y:S02]  /*c330*/  IMAD.IADD R6, R2, 0x1, R7 ;  /* 0x0000000102067824 */ /* 0x000fe400078e0207 */
[----:B------:R-:W0:Y:S03]  /*c340*/  S2R R7, SR_CTAID.X ;  /* 0x0000000000077919 */ /* 0x000e260000002500 */
[----:B------:R-:W1:Y:S02]  /*c350*/  SHFL.IDX PT, R4, R6, 0x1f, 0x1f ;  /* 0x03e01f0006047f89 */ /* 0x000e6400000e0000 */
[----:B-1----:R-:W-:-:S04]  /*c360*/  IMAD R4, R4, R11, RZ ;  /* 0x0000000b04047224 */ /* 0x002fc800078e02ff */
[----:B------:R-:W-:Y:S01]  /*c370*/  IMAD.MOV.U32 R3, RZ, RZ, R4 ;  /* 0x000000ffff037224 */ /* 0x000fe200078e0004 */
[----:B0-----:R-:W-:-:S13]  /*c380*/  ISETP.GT.AND P6, PT, R4, R7, PT ;  /* 0x000000070400720c */ /* 0x001fda0003fc4270 */
[----:B------:R-:W-:Y:S05]  /*c390*/  @P6 BRA `(.L_x_237) ;  /* 0x0000000000946947 */ /* 0x000fea0003800000 */
[----:B------:R-:W-:Y:S01]  /*c3a0*/  IMAD.MOV.U32 R4, RZ, RZ, R3 ;  /* 0x000000ffff047224 */ /* 0x000fe200078e0003 */
[----:B------:R-:W-:Y:S01]  /*c3b0*/  UMOV UR4, URZ ;  /* 0x0000003f00047c82 */ /* 0x000fe20008000000 */
[----:B------:R-:W-:-:S05]  /*c3c0*/  ULDC UR5, c[0x0][0xc3c] ;  /* 0x00030f0000057ab9 */ /* 0x000fca0000000800 */
.L_x_241:
[----:B------:R-:W-:-:S04]  /*c3d0*/  UIADD3 UR4, UR4, 0x1f, URZ ;  /* 0x0000001f04047890 */ /* 0x000fc8000fffe03f */
[----:B------:R-:W-:-:S06]  /*c3e0*/  UISETP.GE.AND UP0, UPT, UR4, UR5, UPT ;  /* 0x000000050400728c */ /* 0x000fcc000bf06270 */
[----:B------:R-:W-:-:S13]  /*c3f0*/  PLOP3.LUT P6, PT, PT, PT, UP0, 0x40, 0x0 ;  /* 0x000000000000781c */ /* 0x000fda0003fce808 */
[----:B------:R-:W-:Y:S05]  /*c400*/  @!P6 BRA `(.L_x_238) ;  /* 0x00000004002ce947 */ /* 0x000fea0003800000 */
[----:B------:R-:W-:Y:S01]  /*c410*/  VIADD R9, R5, UR4 ;  /* 0x0000000405097c36 */ /* 0x000fe20008000000 */
[----:B------:R-:W-:Y:S01]  /*c420*/  BSSY B0, `(.L_x_239) ;  /* 0x0000007000007945 */ /* 0x000fe20003800000 */
[----:B------:R-:W-:-:S03]  /*c430*/  IMAD.MOV.U32 R0, RZ, RZ, RZ ;  /* 0x000000ffff007224 */ /* 0x000fc600078e00ff */
[----:B------:R-:W-:-:S13]  /*c440*/  ISETP.GE.OR P6, PT, R9, UR5, !P0 ;  /* 0x0000000509007c0c */ /* 0x000fda000c7c6670 */
[----:B------:R-:W-:Y:S05]  /*c450*/  @P6 BRA `(.L_x_240) ;  /* 0x00000000000c6947 */ /* 0x000fea0003800000 */
[----:B------:R-:W0:Y:S02]  /*c460*/  LDC.64 R2, c[0x0][0xc80] ;  /* 0x00032000ff027b82 */ /* 0x000e240000000a00 */
[----:B0-----:R-:W-:-:S05]  /*c470*/  IMAD.WIDE R2, R9, 0x4, R2 ;  /* 0x0000000409027825 */ /* 0x001fca00078e0202 */
[----:B------:R0:W5:Y:S02]  /*c480*/  LDG.E R0, desc[UR52][R2.64] ;  /* 0x0000003402007981 */ /* 0x000164000c1e1900 */
.L_x_240:
[----:B------:R-:W-:Y:S05]  /*c490*/  BSYNC B0 ;  /* 0x0000000000007941 */ /* 0x000fea0003800000 */
.L_x_239:
[----:B0----5:R-:W0:Y:S02]  /*c4a0*/  SHFL.UP PT, R2, R0, 0x1, RZ ;  /* 0x0420000000027989 */ /* 0x021e2400000e00ff */
        /* <DEDUP_REMOVED lines=14> */
[----:B------:R-:W0:Y:S03]  /*c590*/  LDC R11, c[0x0][0xc38] ;  /* 0x00030e00ff0b7b82 */ /* 0x000e260000000800 */
[----:B------:R-:W0:Y:S02]  /*c5a0*/  SHFL.IDX PT, R3, R6, 0x1f, 0x1f ;  /* 0x03e01f0006037f89 */ /* 0x000e2400000e0000 */
[----:B0-----:R-:W-:-:S04]  /*c5b0*/  IMAD R3, R3, R11, RZ ;  /* 0x0000000b03037224 */ /* 0x001fc800078e02ff */
[----:B------:R-:W-:-:S05]  /*c5c0*/  IMAD.IADD R4, R3, 0x1, R4 ;  /* 0x0000000103047824 */ /* 0x000fca00078e0204 */
[----:B------:R-:W-:-:S13]  /*c5d0*/  ISETP.GT.AND P6, PT, R4, R7, PT ;  /* 0x000000070400720c */ /* 0x000fda0003fc4270 */
[----:B------:R-:W-:Y:S05]  /*c5e0*/  @!P6 BRA `(.L_x_241) ;  /* 0xfffffffc0078e947 */ /* 0x000fea000383ffff */
.L_x_237:
[----:B------:R-:W-:-:S04]  /*c5f0*/  IMAD.IADD R8, R4, 0x1, -R3 ;  /* 0x0000000104087824 */ /* 0x000fc800078e0a03 */
[----:B------:R-:W-:-:S05]  /*c600*/  IMAD R2, R6, R11, R8 ;  /* 0x0000000b06027224 */ /* 0x000fca00078e0208 */
[----:B------:R-:W-:-:S13]  /*c610*/  ISETP.GT.AND P0, PT, R2, R7, PT ;  /* 0x000000070200720c */ /* 0x000fda0003f04270 */
[----:B------:R-:W-:Y:S02]  /*c620*/  VOTEU.ANY UR5, UPT, !P0 ;  /* 0x0000000000057886 */ /* 0x000fe400040e0100 */
[----:B------:R-:W-:Y:S02]  /*c630*/  UPOPC UR40, UR5 ;  /* 0x00000005002872bf */ /* 0x000fe40008000000 */
[----:B------:R-:W-:-:S04]  /*c640*/  ISETP.NE.AND P0, PT, RZ, UR5, PT ;  /* 0x00000005ff007c0c */ /* 0x000fc8000bf05270 */
[----:B------:R-:W-:-:S05]  /*c650*/  IMAD.U32 R13, RZ, RZ, UR40 ;  /* 0x00000028ff0d7e24 */ /* 0x000fca000f8e00ff */
[----:B------:R-:W0:Y:S02]  /*c660*/  SHFL.IDX PT, R10, R0, R13, 0x1f ;  /* 0x00001f0d000a7589 */ /* 0x000e2400000e0000 */
[----:B0-----:R-:W-:-:S04]  /*c670*/  IABS R9, R10 ;  /* 0x0000000a00097213 */ /* 0x001fc80000000000 */
[----:B------:R-:W0:Y:S08]  /*c680*/  I2F.RP R4, R9 ;  /* 0x0000000900047306 */ /* 0x000e300000209400 */
[----:B0-----:R-:W0:Y:S02]  /*c690*/  MUFU.RCP R4, R4 ;  /* 0x0000000400047308 */ /* 0x001e240000001000 */
[----:B0-----:R-:W-:-:S06]  /*c6a0*/  VIADD R2, R4, 0xffffffe ;  /* 0x0ffffffe04027836 */ /* 0x001fcc0000000000 */
[----:B------:R0:W1:Y:S01]  /*c6b0*/  F2I.FTZ.U32.TRUNC.NTZ R3, R2 ;  /* 0x0000000200037305 */ /* 0x000062000021f000 */
[----:B------:R-:W-:Y:S05]  /*c6c0*/  @!P0 BRA `(.L_x_242) ;  /* 0x00000000000c8947 */ /* 0x000fea0003800000 */
[----:B------:R-:W-:-:S06]  /*c6d0*/  UIADD3 UR5, UR40, -0x1, URZ ;  /* 0xffffffff28057890 */ /* 0x000fcc000fffe03f */
[----:B------:R-:W-:-:S05]  /*c6e0*/  IMAD.U32 R13, RZ, RZ, UR5 ;  /* 0x00000005ff0d7e24 */ /* 0x000fca000f8e00ff */
[----:B------:R2:W3:Y:S02]  /*c6f0*/  SHFL.IDX PT, R16, R6, R13, 0x1f ;  /* 0x00001f0d06107589 */ /* 0x0004e400000e0000 */
.L_x_242:
[----:B---3--:R-:W-:Y:S01]  /*c700*/  IMAD R16, R16, R11, R8 ;  /* 0x0000000b10107224 */ /* 0x008fe200078e0208 */
[----:B0-----:R-:W-:Y:S01]  /*c710*/  IABS R2, R10 ;  /* 0x0000000a00027213 */ /* 0x001fe20000000000 */
[----:B-1----:R-:W-:Y:S01]  /*c720*/  IMAD.MOV R0, RZ, RZ, -R3 ;  /* 0x000000ffff007224 */ /* 0x002fe200078e0a03 */
[----:B------:R-:W-:Y:S02]  /*c730*/  UIADD3 UR40, UR40, UR4, URZ ;  /* 0x0000000428287290 */ /* 0x000fe4000fffe03f */
[----:B------:R-:W-:Y:S01]  /*c740*/  IADD3 R11, -R16, R7, RZ ;  /* 0x00000007100b7210 */ /* 0x000fe20007ffe1ff */
[----:B------:R-:W-:Y:S02]  /*c750*/  IMAD.MOV R4, RZ, RZ, -R2 ;  /* 0x000000ffff047224 */ /* 0x000fe400078e0a02 */
[----:B------:R-:W-:Y:S01]  /*c760*/  IMAD R7, R0, R9, RZ ;  /* 0x0000000900077224 */ /* 0x000fe200078e02ff */
[----:B------:R-:W-:Y:S01]  /*c770*/  IABS R0, R11 ;  /* 0x0000000b00007213 */ /* 0x000fe20000000000 */
[----:B------:R-:W-:-:S04]  /*c780*/  IMAD.MOV.U32 R2, RZ, RZ, RZ ;  /* 0x000000ffff027224 */ /* 0x000fc800078e00ff */
[----:B------:R-:W-:-:S04]  /*c790*/  IMAD.HI.U32 R2, R3, R7, R2 ;  /* 0x0000000703027227 */ /* 0x000fc800078e0002 */
[----:B------:R-:W-:Y:S02]  /*c7a0*/  IMAD.MOV.U32 R3, RZ, RZ, R0 ;  /* 0x000000ffff037224 */ /* 0x000fe400078e0000 */
[----:B------:R-:W-:Y:S02]  /*c7b0*/  IMAD.MOV.U32 R0, RZ, RZ, R4 ;  /* 0x000000ffff007224 */ /* 0x000fe400078e0004 */
[----:B------:R-:W-:-:S04]  /*c7c0*/  IMAD.HI.U32 R2, R2, R3, RZ ;  /* 0x0000000302027227 */ /* 0x000fc800078e00ff */
[----:B------:R-:W-:-:S05]  /*c7d0*/  IMAD R0, R2, R0, R3 ;  /* 0x0000000002007224 */ /* 0x000fca00078e0203 */
[----:B------:R-:W-:-:S13]  /*c7e0*/  ISETP.GT.U32.AND P1, PT, R9, R0, PT ;  /* 0x000000000900720c */ /* 0x000fda0003f24070 */
[----:B------:R-:W-:Y:S02]  /*c7f0*/  @!P1 IMAD.IADD R0, R0, 0x1, -R9 ;  /* 0x0000000100009824 */ /* 0x000fe400078e0a09 */
[----:B------:R-:W-:Y:S01]  /*c800*/  @!P1 VIADD R2, R2, 0x1 ;  /* 0x0000000102029836 */ /* 0x000fe20000000000 */
[----:B------:R-:W-:Y:S02]  /*c810*/  ISETP.NE.AND P1, PT, R10, RZ, PT ;  /* 0x000000ff0a00720c */ /* 0x000fe40003f25270 */
[----:B------:R-:W-:Y:S02]  /*c820*/  ISETP.GE.U32.AND P0, PT, R0, R9, PT ;  /* 0x000000090000720c */ /* 0x000fe40003f06070 */
[----:B------:R-:W-:-:S04]  /*c830*/  LOP3.LUT R0, R11, R10, RZ, 0x3c, !PT ;  /* 0x0000000a0b007212 */ /* 0x000fc800078e3cff */
[----:B------:R-:W-:-:S07]  /*c840*/  ISETP.GE.AND P2, PT, R0, RZ, PT ;  /* 0x000000ff0000720c */ /* 0x000fce0003f46270 */
[----:B------:R-:W-:-:S06]  /*c850*/  @P0 VIADD R2, R2, 0x1 ;  /* 0x0000000102020836 */ /* 0x000fcc0000000000 */
[----:B------:R-:W-:Y:S01]  /*c860*/  @!P2 IMAD.MOV R2, RZ, RZ, -R2 ;  /* 0x000000ffff02a224 */ /* 0x000fe200078e0a02 */
[----:B------:R-:W-:-:S04]  /*c870*/  @!P1 LOP3.LUT R2, RZ, R10, RZ, 0x33, !PT ;  /* 0x0000000aff029212 */ /* 0x000fc800078e33ff */
[----:B------:R-:W-:Y:S01]  /*c880*/  MOV R18, R2 ;  /* 0x0000000200127202 */ /* 0x000fe20000000f00 */
[----:B------:R-:W-:-:S04]  /*c890*/  IMAD.MOV R17, RZ, RZ, -R2 ;  /* 0x000000ffff117224 */ /* 0x000fc800078e0a02 */
[----:B------:R-:W-:Y:S01]  /*c8a0*/  IMAD R17, R10, R17, R11 ;  /* 0x000000110a117224 */ /* 0x000fe200078e020b */
[----:B------:R-:W-:Y:S06]  /*c8b0*/  BRA `(.L_x_243) ;  /* 0x0000000000107947 */ /* 0x000fec0003800000 */
.L_x_238:
[----:B------:R-:W-:Y:S01]  /*c8c0*/  IMAD.MOV.U32 R16, RZ, RZ, R7 ;  /* 0x000000ffff107224 */ /* 0x000fe200078e0007 */
[----:B------:R-:W-:Y:S01]  /*c8d0*/  ULDC UR40, c[0x0][0xc3c] ;  /* 0x00030f0000287ab9 */ /* 0x000fe20000000800 */
[----:B------:R-:W-:Y:S02]  /*c8e0*/  IMAD.MOV.U32 R17, RZ, RZ, RZ ;  /* 0x000000ffff117224 */ /* 0x000fe400078e00ff */
[----:B------:R-:W-:-:S07]  /*c8f0*/  IMAD.MOV.U32 R18, RZ, RZ, RZ ;  /* 0x000000ffff127224 */ /* 0x000fce00078e00ff */
.L_x_243:
[----:B------:R-:W-:Y:S01]  /*c900*/  ISETP.NE.AND P0, PT, R5, RZ, PT ;  /* 0x000000ff0500720c */ /* 0x000fe20003f05270 */
[----:B------:R-:W-:-:S12]  /*c910*/  IMAD.U32 R19, RZ, RZ, UR40 ;  /* 0x00000028ff137e24 */ /* 0x000fd8000f8e00ff */
[----:B------:R-:W0:Y:S01]  /*c920*/  @!P0 S2R R3, SR_CgaCtaId ;  /* 0x0000000000038919 */ /* 0x000e220000008800 */
[----:B------:R-:W-:-:S04]  /*c930*/  @!P0 MOV R0, 0x400 ;  /* 0x0000040000008802 */ /* 0x000fc80000000f00 */
[----:B0-----:R-:W-:-:S05]  /*c940*/  @!P0 LEA R0, R3, R0, 0x18 ;  /* 0x0000000003008211 */ /* 0x001fca00078ec0ff */
[----:B------:R0:W-:Y:S01]  /*c950*/  @!P0 STS.128 [R0+0x298d0], R16 ;  /* 0x0298d01000008388 */ /* 0x0001e20000000c00 */
[----:B------:R-:W-:Y:S06]  /*c960*/  BAR.ARV 0x5, 0x180 ;  /* 0x0146000000007b1d */ /* 0x000fec0000002000 */
.L_x_236:
[----:B------:R-:W-:Y:S01]  /*c970*/  ULDC UR4, c[0x0][0xc3c] ;  /* 0x00030f0000047ab9 */ /* 0x000fe20000000800 */
[----:B------:R1:W-:Y:S01]  /*c980*/  STL [R1+0x1c], RZ ;  /* 0x00001cff01007387 */ /* 0x0003e20000100800 */
[----:B------:R-:W-:Y:S01]  /*c990*/  UISETP.GE.AND UP0, UPT, UR40, UR4, UPT ;  /* 0x000000042800728c */ /* 0x000fe2000bf06270 */
[----:B------:R-:W-:Y:S02]  /*c9a0*/  IMAD.MOV.U32 R33, RZ, RZ, 0x1 ;  /* 0x00000001ff217424 */ /* 0x000fe400078e00ff */
[----:B------:R-:W-:-:S03]  /*c9b0*/  IMAD.MOV.U32 R28, RZ, RZ, RZ ;  /* 0x000000ffff1c7224 */ /* 0x000fc600078e00ff */
[----:B------:R-:W-:-:S13]  /*c9c0*/  PLOP3.LUT P0, PT, PT, PT, UP0, 0x80, 0x0 ;  /* 0x000000000000781c */ /* 0x000fda0003f0f008 */
[----:B-1----:R-:W-:Y:S05]  /*c9d0*/  @P0 BRA `(.L_x_244) ;  /* 0x0000005400e00947 */ /* 0x002fea0003800000 */
[----:B------:R-:W1:Y:S01]  /*c9e0*/  S2R R14, SR_TID.X ;  /* 0x00000000000e7919 */ /* 0x000e620000002100 */
[----:B------:R-:W3:Y:S01]  /*c9f0*/  S2UR UR4, SR_CgaCtaId ;  /* 0x00000000000479c3 */ /* 0x000ee20000008800 */
[----:B------:R-:W-:Y:S01]  /*ca00*/  MOV R22, 0x400 ;  /* 0x0000040000167802 */ /* 0x000fe20000000f00 */
[----:B------:R-:W-:Y:S01]  /*ca10*/  IMAD.MOV.U32 R36, RZ, RZ, 0x40 ;  /* 0x00000040ff247424 */ /* 0x000fe200078e00ff */
[----:B------:R-:W-:Y:S01]  /*ca20*/  ULOP3.LUT UR46, UR36, 0x2, URZ, 0xfc, !UPT ;  /* 0x00000002242e7892 */ /* 0x000fe2000f8efc3f */
[----:B------:R-:W-:Y:S01]  /*ca30*/  IMAD.MOV.U32 R33, RZ, RZ, 0x1 ;  /* 0x00000001ff217424 */ /* 0x000fe200078e00ff */
[----:B------:R-:W-:Y:S01]  /*ca40*/  ULOP3.LUT UR48, UR36, 0x1, URZ, 0xfc, !UPT ;  /* 0x0000000124307892 */ /* 0x000fe2000f8efc3f */
[----:B------:R-:W-:Y:S01]  /*ca50*/  IMAD.MOV.U32 R28, RZ, RZ, RZ ;  /* 0x000000ffff1c7224 */ /* 0x000fe200078e00ff */
[----:B------:R-:W-:Y:S01]  /*ca60*/  ULDC UR49, c[0x0][0xc] ;  /* 0x0000030000317ab9 */ /* 0x000fe20000000800 */
[C---:B-1----:R-:W-:Y:S01]  /*ca70*/  IMAD.SHL.U32 R4, R14.reuse, 0x10, RZ ;  /* 0x000000100e047824 */ /* 0x042fe200078e00ff */
[C---:B--2---:R-:W-:Y:S01]  /*ca80*/  LOP3.LUT R13, R14.reuse, 0x7f, RZ, 0xc0, !PT ;  /* 0x0000007f0e0d7812 */ /* 0x044fe200078ec0ff */
[C---:B------:R-:W-:Y:S01]  /*ca90*/  IMAD.SHL.U32 R3, R14.reuse, 0x2, RZ ;  /* 0x000000020e037824 */ /* 0x040fe200078e00ff */
[C---:B------:R-:W-:Y:S01]  /*caa0*/  R2P PR, R14.reuse, 0x14 ;  /* 0x000000140e007804 */ /* 0x040fe20000000000 */
[----:B------:R-:W-:Y:S01]  /*cab0*/  IMAD.SHL.U32 R11, R14, 0x4, RZ ;  /* 0x000000040e0b7824 */ /* 0x000fe200078e00ff */
[----:B0-----:R-:W-:-:S02]  /*cac0*/  LOP3.LUT R0, R4, 0x1b0, RZ, 0xc0, !PT ;  /* 0x000001b004007812 */ /* 0x001fc400078ec0ff */
[----:B------:R-:W-:Y:S02]  /*cad0*/  SHF.R.U32.HI R2, RZ, 0x5, R13 ;  /* 0x00000005ff027819 */ /* 0x000fe4000001160d */
[----:B------:R-:W-:Y:S01]  /*cae0*/  LOP3.LUT R10, R0, 0x30, R3, 0x78, !PT ;  /* 0x00000030000a7812 */ /* 0x000fe200078e7803 */
[C---:B------:R-:W-:Y:S01]  /*caf0*/  IMAD.SHL.U32 R0, R14.reuse, 0x20, RZ ;  /* 0x000000200e007824 */ /* 0x040fe200078e00ff */
[----:B------:R-:W-:Y:S01]  /*cb00*/  SHF.L.U32 R3, R14, 0x7, RZ ;  /* 0x000000070e037819 */ /* 0x000fe200000006ff */
[----:B------:R-:W-:Y:S01]  /*cb10*/  IMAD.SHL.U32 R7, R2, 0x200, RZ ;  /* 0x0000020002077824 */ /* 0x000fe200078e00ff */
[----:B------:R-:W-:Y:S02]  /*cb20*/  LOP3.LUT R37, R4, 0x30, RZ, 0xc0, !PT ;  /* 0x0000003004257812 */ /* 0x000fe400078ec0ff */
[----:B------:R-:W-:Y:S02]  /*cb30*/  LOP3.LUT R5, R3, 0x380, RZ, 0xc0, !PT ;  /* 0x0000038003057812 */ /* 0x000fe400078ec0ff */
[----:B------:R-:W-:-:S02]  /*cb40*/  LOP3.LUT R6, R0, 0x80, RZ, 0xc0, !PT ;  /* 0x0000008000067812 */ /* 0x000fc400078ec0ff */
[----:B------:R-:W-:Y:S01]  /*cb50*/  LOP3.LUT R9, R0, 0x380, RZ, 0xc0, !PT ;  /* 0x0000038000097812 */ /* 0x000fe200078ec0ff */
[----:B------:R-:W-:Y:S01]  /*cb60*/  IMAD R5, R2, 0x10, R5 ;  /* 0x0000001002057824 */ /* 0x000fe200078e0205 */
[----:B------:R-:W-:Y:S01]  /*cb70*/  LOP3.LUT R6, R6, 0x10, R14, 0xf8, !PT ;  /* 0x0000001006067812 */ /* 0x000fe200078ef80e */
[----:B------:R-:W-:Y:S01]  /*cb80*/  IMAD.SHL.U32 R2, R2, 0x400, RZ ;  /* 0x0000040002027824 */ /* 0x000fe200078e00ff */
[----:B------:R-:W-:Y:S02]  /*cb90*/  LOP3.LUT R35, R9, 0x30, R4, 0xf8, !PT ;  /* 0x0000003009237812 */ /* 0x000fe400078ef804 */
[----:B------:R-:W-:Y:S02]  /*cba0*/  LOP3.LUT R9, R7, 0x60, R0, 0xf8, !PT ;  /* 0x0000006007097812 */ /* 0x000fe400078ef800 */
[----:B------:R-:W-:Y:S02]  /*cbb0*/  LOP3.LUT R8, R6, 0x10, R11, 0x78, !PT ;  /* 0x0000001006087812 */ /* 0x000fe400078e780b */
[----:B------:R-:W-:-:S02]  /*cbc0*/  LOP3.LUT R6, R5, 0x70, R4, 0x78, !PT ;  /* 0x0000007005067812 */ /* 0x000fc400078e7804 */
[----:B------:R-:W-:Y:S02]  /*cbd0*/  LOP3.LUT R7, R7, 0x40, R4, 0xf8, !PT ;  /* 0x0000004007077812 */ /* 0x000fe400078ef804 */
[----:B------:R-:W-:Y:S02]  /*cbe0*/  LOP3.LUT R9, R9, 0x100, R0, 0xf8, !PT ;  /* 0x0000010009097812 */ /* 0x000fe400078ef800 */
[----:B------:R-:W-:Y:S02]  /*cbf0*/  LOP3.LUT R5, R6, 0xc00, R3, 0xf8, !PT ;  /* 0x00000c0006057812 */ /* 0x000fe400078ef803 */
[----:B------:R-:W-:Y:S02]  /*cc00*/  LOP3.LUT R12, R7, R10, RZ, 0xfc, !PT ;  /* 0x0000000a070c7212 */ /* 0x000fe400078efcff */
[----:B------:R-:W-:Y:S01]  /*cc10*/  LOP3.LUT R3, R9, R8, RZ, 0xfc, !PT ;  /* 0x0000000809037212 */ /* 0x000fe200078efcff */
[----:B------:R0:W-:Y:S01]  /*cc20*/  STL [R1+0x10], R5 ;  /* 0x0000100501007387 */ /* 0x0001e20000100800 */
[----:B------:R-:W-:-:S02]  /*cc30*/  SHF.R.U32.HI R4, RZ, 0x2, R13 ;  /* 0x00000002ff047819 */ /* 0x000fc4000001160d */
[----:B------:R-:W-:Y:S01]  /*cc40*/  LOP3.LUT R35, R35, 0x70, R11, 0x78, !PT ;  /* 0x0000007023237812 */ /* 0x000fe200078e780b */
[----:B------:R-:W-:Y:S01]  /*cc50*/  STL [R1+0x8], R12 ;  /* 0x0000080c01007387 */ /* 0x000fe20000100800 */
[----:B------:R-:W-:Y:S02]  /*cc60*/  LOP3.LUT R0, R4, 0x60, R0, 0xf8, !PT ;  /* 0x0000006004007812 */ /* 0x000fe400078ef800 */
[----:B------:R-:W-:Y:S01]  /*cc70*/  LOP3.LUT R4, R37, 0x40, RZ, 0xfc, !PT ;  /* 0x0000004025047812 */ /* 0x000fe200078efcff */
[----:B------:R3:W-:Y:S01]  /*cc80*/  STL [R1+0xc], R3 ;  /* 0x00000c0301007387 */ /* 0x0007e20000100800 */
[----:B------:R-:W-:Y:S02]  /*cc90*/  LOP3.LUT R2, R0, 0x80, RZ, 0xfc, !PT ;  /* 0x0000008000027812 */ /* 0x000fe400078efcff */
[C---:B0-----:R-:W-:Y:S02]  /*cca0*/  SEL R5, R36.reuse, 0xffffffc0, !P2 ;  /* 0xffffffc024057807 */ /* 0x041fe40005000000 */
[----:B------:R-:W-:-:S03]  /*ccb0*/  SEL R36, R36, 0xffffffc0, !P4 ;  /* 0xffffffc024247807 */ /* 0x000fc60006000000 */
[----:B------:R-:W-:Y:S01]  /*ccc0*/  STL [R1+0x14], R5 ;  /* 0x0000140501007387 */ /* 0x000fe20000100800 */
[----:B---3--:R-:W-:-:S05]  /*ccd0*/  IMAD.U32 R3, RZ, RZ, UR4 ;  /* 0x00000004ff037e24 */ /* 0x008fca000f8e00ff */
[----:B------:R-:W-:Y:S01]  /*cce0*/  LEA R22, R3, R22, 0x18 ;  /* 0x0000001603167211 */ /* 0x000fe200078ec0ff */
[----:B------:R0:W-:Y:S04]  /*ccf0*/  STL [R1+0x4], R3 ;  /* 0x0000040301007387 */ /* 0x0001e80000100800 */
[----:B------:R-:W-:Y:S01]  /*cd00*/  IMAD.IADD R0, R22, 0x1, R12 ;  /* 0x0000000116007824 */ /* 0x000fe200078e020c */
[----:B------:R1:W-:Y:S04]  /*cd10*/  STL [R1+0x1c], RZ ;  /* 0x00001cff01007387 */ /* 0x0003e80000100800 */
[----:B------:R1:W-:Y:S01]  /*cd20*/  STL [R1+0x18], R0 ;  /* 0x0000180001007387 */ /* 0x0003e20000100800 */
[----:B0-----:R-:W-:-:S07]  /*cd30*/  LOP3.LUT R3, R37, 0x80, RZ, 0xfc, !PT ;  /* 0x0000008025037812 */ /* 0x001fce00078efcff */
.L_x_321:
[----:B------:R-:W-:Y:S01]  /*cd40*/  ULDC.64 UR4, c[0x0][0xc88] ;  /* 0x0003220000047ab9 */ /* 0x000fe20000000a00 */
[----:B------:R-:W-:Y:S01]  /*cd50*/  ULDC.64 UR6, c[0x0][0xa18] ;  /* 0x0002860000067ab9 */ /* 0x000fe20000000a00 */
[----:B------:R-:W-:Y:S01]  /*cd60*/  UIMAD.WIDE UR4, UR40, 0x4, UR4 ;  /* 0x00000004280478a5 */ /* 0x000fe2000f8e0204 */
[----:B------:R-:W-:-:S05]  /*cd70*/  ULDC.64 UR8, c[0x0][0xa00] ;  /* 0x0002800000087ab9 */ /* 0x000fca0000000a00 */
[----:B0-----:R-:W-:Y:S01]  /*cd80*/  MOV R2, UR4 ;  /* 0x0000000400027c02 */ /* 0x001fe20008000f00 */
[----:B------:R-:W-:Y:S01]  /*cd90*/  IMAD.U32 R3, RZ, RZ, UR5 ;  /* 0x00000005ff037e24 */ /* 0x000fe2000f8e00ff */
[----:B------:R-:W-:-:S04]  /*cda0*/  ULDC.64 UR4, c[0x0][0xa28] ;  /* 0x00028a0000047ab9 */ /* 0x000fc80000000a00 */
[----:B------:R-:W2:Y:S01]  /*cdb0*/  LDG.E R2, desc[UR52][R2.64] ;  /* 0x0000003402027981 */ /* 0x000ea2000c1e1900 */
[----:B------:R-:W-:Y:S02]  /*cdc0*/  UISETP.NE.U32.AND UP1, UPT, UR4, URZ, UPT ;  /* 0x0000003f0400728c */ /* 0x000fe4000bf25070 */
[----:B------:R-:W-:Y:S02]  /*cdd0*/  UISETP.NE.U32.AND UP0, UPT, UR6, URZ, UPT ;  /* 0x0000003f0600728c */ /* 0x000fe4000bf05070 */
[----:B------:R-:W-:Y:S02]  /*cde0*/  UISETP.NE.AND.EX UP1, UPT, UR5, URZ, UPT, UP1 ;  /* 0x0000003f0500728c */ /* 0x000fe4000bf25310 */
[----:B------:R-:W-:Y:S02]  /*cdf0*/  UISETP.NE.AND.EX UP0, UPT, UR7, URZ, UPT, UP0 ;  /* 0x0000003f0700728c */ /* 0x000fe4000bf05300 */
[----:B------:R-:W-:Y:S02]  /*ce00*/  UISETP.NE.U32.AND UP2, UPT, UR8, URZ, UPT ;  /* 0x0000003f0800728c */ /* 0x000fe4000bf45070 */
[----:B------:R-:W-:-:S02]  /*ce10*/  PLOP3.LUT P0, PT, PT, PT, UP1, 0x80, 0x0 ;  /* 0x000000000000781c */ /* 0x000fc40003f0f018 */
[----:B------:R-:W-:Y:S01]  /*ce20*/  PLOP3.LUT P1, PT, PT, PT, UP0, 0x80, 0x0 ;  /* 0x000000000000781c */ /* 0x000fe20003f2f008 */
[----:B------:R-:W-:Y:S01]  /*ce30*/  UISETP.NE.AND.EX UP5, UPT, UR9, URZ, UPT, UP2 ;  /* 0x0000003f0900728c */ /* 0x000fe2000bfa5320 */
[----:B------:R-:W-:-:S03]  /*ce40*/  IMAD.MOV.U32 R26, RZ, RZ, RZ ;  /* 0x000000ffff1a7224 */ /* 0x000fc600078e00ff */
[----:B------:R-:W-:Y:S02]  /*ce50*/  UP2UR UR47, UPR, URZ, 0x20 ;  /* 0x000000203f2f7883 */ /* 0x000fe40008000000 */
[----:B------:R-:W-:Y:S02]  /*ce60*/  PLOP3.LUT P2, PT, PT, PT, UP5, 0x80, 0x0 ;  /* 0x000000000000781c */ /* 0x000fe40003f4f058 */
[----:B--2---:R-:W-:-:S13]  /*ce70*/  R2UR UR44, R2 ;  /* 0x00000000022c72ca */ /* 0x004fda00000e0000 */
[----:B------:R-:W-:Y:S02]  /*ce80*/  USHF.R.S32.HI UR45, URZ, 0x1f, UR44 ;  /* 0x0000001f3f2d7899 */ /* 0x000fe4000801142c */
[----:B------:R-:W-:Y:S02]  /*ce90*/  @UP1 ULEA UR4, UP3, UR44, UR4, 0x2 ;  /* 0x000000042c041291 */ /* 0x000fe4000f86103f */
[----:B------:R-:W-:Y:S02]  /*cea0*/  USHF.L.U32 UR38, UR44, 0x2, URZ ;  /* 0x000000022c267899 */ /* 0x000fe4000800063f */
[----:B------:R-:W-:Y:S02]  /*ceb0*/  @UP1 ULEA.HI.X UR5, UR44, UR5, UR45, 0x2, UP3 ;  /* 0x000000052c051291 */ /* 0x000fe400098f142d */
[----:B------:R-:W-:Y:S01]  /*cec0*/  USHF.L.U64.HI UR39, UR44, 0x2, UR45 ;  /* 0x000000022c277899 */ /* 0x000fe2000801022d */
[----:B------:R-:W-:Y:S01]  /*ced0*/  IMAD.U32 R2, RZ, RZ, UR4 ;  /* 0x00000004ff027e24 */ /* 0x000fe2000f8e00ff */
[----:B------:R-:W-:-:S02]  /*cee0*/  @UP0 UIADD3 UR6, UP4, UR38, UR6, URZ ;  /* 0x0000000626060290 */ /* 0x000fc4000ff9e03f */
[----:B------:R-:W-:Y:S02]  /*cef0*/  IMAD.U32 R3, RZ, RZ, UR5 ;  /* 0x00000005ff037e24 */ /* 0x000fe4000f8e00ff */
[----:B------:R-:W-:Y:S02]  /*cf00*/  @UP0 UIADD3.X UR7, UR39, UR7, URZ, UP4, !UPT ;  /* 0x0000000727070290 */ /* 0x000fe4000a7fe43f */
[----:B------:R-:W-:Y:S01]  /*cf10*/  UIADD3 UR8, UP0, UR38, UR8, URZ ;  /* 0x0000000826087290 */ /* 0x000fe2000ff1e03f */
[----:B-1----:R0:W5:Y:S03]  /*cf20*/  @P0 LDG.E R0, desc[UR52][R2.64] ;  /* 0x0000003402000981 */ /* 0x002166000c1e1900 */
[----:B------:R-:W-:Y:S01]  /*cf30*/  UIADD3.X UR4, UR39, UR9, URZ, UP0, !UPT ;  /* 0x0000000927047290 */ /* 0x000fe200087fe43f */
[----:B0-----:R-:W-:Y:S02]  /*cf40*/  IMAD.U32 R2, RZ, RZ, UR6 ;  /* 0x00000006ff027e24 */ /* 0x001fe4000f8e00ff */
[----:B------:R-:W-:-:S05]  /*cf50*/  IMAD.U32 R3, RZ, RZ, UR7 ;  /* 0x00000007ff037e24 */ /* 0x000fca000f8e00ff */
[----:B------:R0:W2:Y:S02]  /*cf60*/  @P1 LDG.E R4, desc[UR52][R2.64] ;  /* 0x0000003402041981 */ /* 0x0000a4000c1e1900 */
[----:B0-----:R-:W-:Y:S02]  /*cf70*/  IMAD.U32 R2, RZ, RZ, UR8 ;  /* 0x00000008ff027e24 */ /* 0x001fe4000f8e00ff */
[----:B------:R-:W-:-:S05]  /*cf80*/  IMAD.U32 R3, RZ, RZ, UR4 ;  /* 0x00000004ff037e24 */ /* 0x000fca000f8e00ff */
[----:B------:R0:W5:Y:S01]  /*cf90*/  @P2 LDG.E R26, desc[UR52][R2.64] ;  /* 0x00000034021a2981 */ /* 0x000162000c1e1900 */
[----:B--2---:R-:W-:Y:S01]  /*cfa0*/  @P1 R2UR UR41, R4 ;  /* 0x00000000042912ca */ /* 0x004fe200000e0000 */
[----:B0-----:R-:W-:-:S14]  /*cfb0*/  @P1 BRA `(.L_x_245) ;  /* 0x0000000000241947 */ /* 0x001fdc0003800000 */
[----:B------:R-:W-:Y:S01]  /*cfc0*/  UISETP.NE.AND UP0, UPT, UR47, URZ, UPT ;  /* 0x0000003f2f00728c */ /* 0x000fe2000bf05270 */
[----:B------:R-:W-:-:S05]  /*cfd0*/  ULDC UR41, c[0x0][0x288] ;  /* 0x0000a20000297ab9 */ /* 0x000fca0000000800 */
[----:B------:R-:W-:-:S13]  /*cfe0*/  PLOP3.LUT P1, PT, PT, PT, UP0, 0x40, 0x0 ;  /* 0x000000000000781c */ /* 0x000fda0003f2e808 */
[----:B------:R-:W-:Y:S05]  /*cff0*/  @P1 BRA `(.L_x_245) ;  /* 0x0000000000141947 */ /* 0x000fea0003800000 */
[----:B------:R-:W2:Y:S04]  /*d000*/  LDG.E R5, desc[UR52][R2.64] ;  /* 0x0000003402057981 */ /* 0x000ea8000c1e1900 */
[----:B------:R-:W3:Y:S01]  /*d010*/  LDG.E R4, desc[UR52][R2.64+0x4] ;  /* 0x0000043402047981 */ /* 0x000ee2000c1e1900 */
[----:B--2---:R-:W-:Y:S02]  /*d020*/  R2UR UR4, R5 ;  /* 0x00000000050472ca */ /* 0x004fe400000e0000 */
[----:B---3--:R-:W-:-:S13]  /*d030*/  R2UR UR41, R4 ;  /* 0x00000000042972ca */ /* 0x008fda00000e0000 */
[----:B------:R-:W-:-:S12]  /*d040*/  UIADD3 UR41, -UR4, UR41, URZ ;  /* 0x0000002904297290 */ /* 0x000fd8000fffe13f */
.L_x_245:
[----:B------:R-:W-:Y:S01]  /*d050*/  UMOV UR37, URZ ;  /* 0x0000003f00257c82 */ /* 0x000fe20008000000 */
[----:B------:R-:W-:Y:S01]  /*d060*/  ULDC.64 UR6, c[0x0][0xa20] ;  /* 0x0002880000067ab9 */ /* 0x000fe20000000a00 */
[----:B-----5:R-:W-:Y:S01]  /*d070*/  @P0 R2UR UR37, R0 ;  /* 0x00000000002502ca */ /* 0x020fe200000e0000 */
[----:B------:R-:W-:Y:S01]  /*d080*/  ULDC.64 UR4, c[0x0][0x418] ;  /* 0x0001060000047ab9 */ /* 0x000fe20000000a00 */
[----:B------:R-:W-:Y:S01]  /*d090*/  ISETP.NE.U32.AND P0, PT, RZ, UR6, PT ;  /* 0x00000006ff007c0c */ /* 0x000fe2000bf05070 */
[----:B------:R-:W-:Y:S01]  /*d0a0*/  UISETP.NE.U32.AND UP0, UPT, UR4, URZ, UPT ;  /* 0x0000003f0400728c */ /* 0x000fe2000bf05070 */
[----:B------:R-:W-:Y:S01]  /*d0b0*/  IMAD.U32 R32, RZ, RZ, UR44 ;  /* 0x0000002cff207e24 */ /* 0x000fe2000f8e00ff */
[----:B------:R-:W-:Y:S01]  /*d0c0*/  ULDC UR42, c[0x0][0x2f0] ;  /* 0x0000bc00002a7ab9 */ /* 0x000fe20000000800 */
[----:B------:R-:W-:Y:S01]  /*d0d0*/  ISETP.NE.AND.EX P0, PT, RZ, UR7, PT, P0 ;  /* 0x00000007ff007c0c */ /* 0x000fe2000bf05300 */
[----:B------:R-:W-:Y:S01]  /*d0e0*/  UISETP.NE.AND.EX UP0, UPT, UR5, URZ, UPT, UP0 ;  /* 0x0000003f0500728c */ /* 0x000fe2000bf05300 */
[----:B------:R-:W-:-:S03]  /*d0f0*/  ULDC UR4, c[0x0][0x424] ;  /* 0x0001090000047ab9 */ /* 0x000fc60000000800 */
[----:B------:R-:W-:-:S04]  /*d100*/  USEL UR4, UR4, 0x1, UP0 ;  /* 0x0000000104047887 */ /* 0x000fc80008000000 */
[----:B------:R-:W-:-:S04]  /*d110*/  UIMAD UR42, UR4, UR42, URZ ;  /* 0x0000002a042a72a4 */ /* 0x000fc8000f8e023f */
[----:B------:R-:W-:Y:S08]  /*d120*/  @!P0 BRA `(.L_x_246) ;  /* 0x00000000001c8947 */ /* 0x000ff00003800000 */
[----:B------:R-:W-:-:S04]  /*d130*/  UIADD3 UR4, UP0, UR38, UR6, URZ ;  /* 0x0000000626047290 */ /* 0x000fc8000ff1e03f */
[----:B------:R-:W-:Y:S02]  /*d140*/  UIADD3.X UR5, UR39, UR7, URZ, UP0, !UPT ;  /* 0x0000000727057290 */ /* 0x000fe400087fe43f */
[----:B------:R-:W-:-:S04]  /*d150*/  MOV R2, UR4 ;  /* 0x0000000400027c02 */ /* 0x000fc80008000f00 */
[----:B------:R-:W-:-:S05]  /*d160*/  IMAD.U32 R3, RZ, RZ, UR5 ;  /* 0x00000005ff037e24 */ /* 0x000fca000f8e00ff */
[----:B------:R-:W2:Y:S02]  /*d170*/  LDG.E R2, desc[UR52][R2.64] ;  /* 0x0000003402027981 */ /* 0x000ea4000c1e1900 */
[----:B--2---:R-:W-:Y:S01]  /*d180*/  R2UR UR42, R2 ;  /* 0x00000000022a72ca */ /* 0x004fe200000e0000 */
[----:B------:R-:W-:-:S14]  /*d190*/  BRA `(.L_x_247) ;  /* 0x00000000002c7947 */ /* 0x000fdc0003800000 */
.L_x_246:
[----:B------:R-:W-:Y:S02]  /*d1a0*/  ULDC.64 UR4, c[0x0][0xa08] ;  /* 0x0002820000047ab9 */ /* 0x000fe40000000a00 */
[----:B------:R-:W-:-:S04]  /*d1b0*/  ISETP.NE.U32.AND P0, PT, RZ, UR4, PT ;  /* 0x00000004ff007c0c */ /* 0x000fc8000bf05070 */
[----:B------:R-:W-:-:S13]  /*d1c0*/  ISETP.NE.AND.EX P0, PT, RZ, UR5, PT, P0 ;  /* 0x00000005ff007c0c */ /* 0x000fda000bf05300 */
[----:B------:R-:W-:Y:S05]  /*d1d0*/  @!P0 BRA `(.L_x_247) ;  /* 0x00000000001c8947 */ /* 0x000fea0003800000 */
[----:B------:R-:W0:Y:S02]  /*d1e0*/  LDC.64 R2, c[0x0][0xa08] ;  /* 0x00028200ff027b82 */ /* 0x000e240000000a00 */
[----:B0-----:R-:W-:-:S05]  /*d1f0*/  IMAD.WIDE R2, R32, 0x4, R2 ;  /* 0x0000000420027825 */ /* 0x001fca00078e0202 */
[----:B------:R-:W2:Y:S04]  /*d200*/  LDG.E R4, desc[UR52][R2.64] ;  /* 0x0000003402047981 */ /* 0x000ea8000c1e1900 */
[----:B------:R-:W3:Y:S01]  /*d210*/  LDG.E R0, desc[UR52][R2.64+0x4] ;  /* 0x0000043402007981 */ /* 0x000ee2000c1e1900 */
[----:B--2---:R-:W-:Y:S02]  /*d220*/  R2UR UR42, R4 ;  /* 0x00000000042a72ca */ /* 0x004fe400000e0000 */
[----:B---3--:R-:W-:-:S13]  /*d230*/  R2UR UR4, R0 ;  /* 0x00000000000472ca */ /* 0x008fda00000e0000 */
[----:B------:R-:W-:-:S12]  /*d240*/  UIADD3 UR42, -UR42, UR4, URZ ;  /* 0x000000042a2a7290 */ /* 0x000fd8000fffe13f */
.L_x_247:
[----:B------:R-:W-:Y:S01]  /*d250*/  UIADD3 UR42, -UR37, UR42, URZ ;  /* 0x0000002a252a7290 */ /* 0x000fe2000fffe13f */
[----:B------:R-:W-:Y:S03]  /*d260*/  BSSY B7, `(.L_x_248) ;  /* 0x0000457000077945 */ /* 0x000fe60003800000 */
[----:B------:R-:W-:Y:S02]  /*d270*/  UIADD3 UR4, UR42, 0x9f, URZ ;  /* 0x0000009f2a047890 */ /* 0x000fe4000fffe03f */
[----:B------:R-:W-:Y:S02]  /*d280*/  ISETP.LT.AND P0, PT, RZ, UR42, PT ;  /* 0x0000002aff007c0c */ /* 0x000fe4000bf01270 */
[----:B------:R-:W-:-:S04]  /*d290*/  UIMAD.WIDE UR4, UR4, 0x66666667, URZ ;  /* 0x66666667040478a5 */ /* 0x000fc8000f8e023f */
[----:B------:R-:W-:-:S04]  /*d2a0*/  USHF.R.U32.HI UR43, URZ, 0x1f, UR5 ;  /* 0x0000001f3f2b7899 */ /* 0x000fc80008011605 */
[----:B------:R-:W-:-:S03]  /*d2b0*/  ULEA.HI.SX32 UR43, UR5, UR43, 0x1a ;  /* 0x0000002b052b7291 */ /* 0x000fc6000f8fd23f */
[----:B------:R-:W-:Y:S09]  /*d2c0*/  @P0 BRA `(.L_x_249) ;  /* 0x0000000000440947 */ /* 0x000ff20003800000 */
[----:B------:R-:W0:Y:S02]  /*d2d0*/  S2R R0, SR_TID.X ;  /* 0x0000000000007919 */ /* 0x000e240000002100 */
[----:B0-----:R-:W-:-:S04]  /*d2e0*/  LOP3.LUT R0, R0, 0x7f, RZ, 0xc0, !PT ;  /* 0x0000007f00007812 */ /* 0x001fc800078ec0ff */
[----:B------:R-:W-:-:S13]  /*d2f0*/  ISETP.NE.AND P0, PT, R0, RZ, PT ;  /* 0x000000ff0000720c */ /* 0x000fda0003f05270 */
[----:B------:R-:W-:Y:S05]  /*d300*/  @P0 BRA `(.L_x_250) ;  /* 0x0000004400300947 */ /* 0x000fea0003800000 */
[----:B------:R-:W0:Y:S01]  /*d310*/  S2R R5, SR_LANEID ;  /* 0x0000000000057919 */ /* 0x000e220000000000 */
[----:B------:R-:W-:Y:S01]  /*d320*/  VOTEU.ANY UR4, UPT, PT ;  /* 0x0000000000047886 */ /* 0x000fe200038e0100 */
[----:B------:R-:W1:Y:S01]  /*d330*/  LDC.64 R2, c[0x0][0xc60] ;  /* 0x00031800ff027b82 */ /* 0x000e620000000a00 */
[----:B------:R-:W0:Y:S02]  /*d340*/  FLO.U32 R0, UR4 ;  /* 0x0000000400007d00 */ /* 0x000e2400080e0000 */
[----:B0-----:R-:W-:-:S06]  /*d350*/  ISETP.EQ.U32.AND P0, PT, R0, R5, PT ;  /* 0x000000050000720c */ /* 0x001fcc0003f02070 */
[----:B------:R-:W1:Y:S07]  /*d360*/  POPC R5, UR4 ;  /* 0x0000000400057d09 */ /* 0x000e6e0008000000 */
[----:B-1----:R-:W2:Y:S01]  /*d370*/  @P0 ATOMG.E.ADD.STRONG.GPU PT, R3, desc[UR52][R2.64], R5 ;  /* 0x00000005020309a8 */ /* 0x002ea200081ee1f4 */
[----:B------:R-:W0:Y:S02]  /*d380*/  S2R R4, SR_LTMASK ;  /* 0x0000000000047919 */ /* 0x000e240000003900 */
[----:B0-----:R-:W-:-:S04]  /*d390*/  LOP3.LUT R4, R4, UR4, RZ, 0xc0, !PT ;  /* 0x0000000404047c12 */ /* 0x001fc8000f8ec0ff */
[----:B------:R-:W0:Y:S01]  /*d3a0*/  POPC R7, R4 ;  /* 0x0000000400077309 */ /* 0x000e220000000000 */
[----:B--2---:R-:W0:Y:S02]  /*d3b0*/  SHFL.IDX PT, R0, R3, R0, 0x1f ;  /* 0x00001f0003007589 */ /* 0x004e2400000e0000 */
[----:B0-----:R-:W-:Y:S01]  /*d3c0*/  IADD3 R16, R0, UR49, R7 ;  /* 0x0000003100107c10 */ /* 0x001fe2000fffe007 */
[----:B------:R-:W-:Y:S06]  /*d3d0*/  BRA `(.L_x_250) ;  /* 0x0000004000fc7947 */ /* 0x000fec0003800000 */
.L_x_249:
[----:B------:R-:W-:Y:S01]  /*d3e0*/  VIADD R0, R22, 0x1a400 ;  /* 0x0001a40016007836 */ /* 0x000fe20000000000 */
[----:B------:R-:W-:Y:S04]  /*d3f0*/  BSSY B6, `(.L_x_251) ;  /* 0x0000013000067945 */ /* 0x000fe80003800000 */
[----:B------:R-:W-:-:S13]  /*d400*/  LOP3.LUT P0, RZ, R0, 0x1bf, RZ, 0xc0, !PT ;  /* 0x000001bf00ff7812 */ /* 0x000fda000780c0ff */
[----:B------:R-:W-:Y:S05]  /*d410*/  @!P0 BRA `(.L_x_252) ;  /* 0x0000000000408947 */ /* 0x000fea0003800000 */
[----:B------:R-:W-:Y:S01]  /*d420*/  MOV R2, 0x0 ;  /* 0x0000000000027802 */ /* 0x000fe20000000f00 */
[----:B------:R-:W-:Y:S01]  /*d430*/  ULDC.64 UR6, c[0x4][0xc8] ;  /* 0x0100320000067ab9 */ /* 0x000fe20000000a00 */
[----:B------:R-:W-:Y:S01]  /*d440*/  ULDC.64 UR8, c[0x4][0xd0] ;  /* 0x0100340000087ab9 */ /* 0x000fe20000000a00 */
[----:B------:R-:W-:Y:S01]  /*d450*/  ULDC.64 UR4, c[0x4][0x8] ;  /* 0x0100020000047ab9 */ /* 0x000fe20000000a00 */
[----:B------:R-:W-:Y:S01]  /*d460*/  IMAD.U32 R4, RZ, RZ, UR6 ;  /* 0x00000006ff047e24 */ /* 0x000fe2000f8e00ff */
[----:B------:R-:W-:Y:S01]  /*d470*/  MOV R12, 0x1 ;  /* 0x00000001000c7802 */ /* 0x000fe20000000f00 */
[----:B------:R-:W0:Y:S01]  /*d480*/  LDC.64 R2, c[0x4][R2] ;  /* 0x0100000002027b82 */ /* 0x000e220000000a00 */
[----:B------:R-:W-:Y:S02]  /*d490*/  IMAD.U32 R5, RZ, RZ, UR7 ;  /* 0x00000007ff057e24 */ /* 0x000fe4000f8e00ff */
[----:B------:R-:W-:Y:S02]  /*d4a0*/  IMAD.U32 R6, RZ, RZ, UR8 ;  /* 0x00000008ff067e24 */ /* 0x000fe4000f8e00ff */
[----:B------:R-:W-:-:S02]  /*d4b0*/  IMAD.U32 R7, RZ, RZ, UR9 ;  /* 0x00000009ff077e24 */ /* 0x000fc4000f8e00ff */
[----:B------:R-:W-:Y:S02]  /*d4c0*/  IMAD.U32 R10, RZ, RZ, UR4 ;  /* 0x00000004ff0a7e24 */ /* 0x000fe4000f8e00ff */
[----:B------:R-:W-:Y:S02]  /*d4d0*/  IMAD.U32 R11, RZ, RZ, UR5 ;  /* 0x00000005ff0b7e24 */ /* 0x000fe4000f8e00ff */
[----:B------:R-:W-:Y:S02]  /*d4e0*/  IMAD.MOV.U32 R8, RZ, RZ, 0x70 ;  /* 0x00000070ff087424 */ /* 0x000fe400078e00ff */
[----:B------:R-:W-:-:S07]  /*d4f0*/  IMAD.MOV.U32 R13, RZ, RZ, RZ ;  /* 0x000000ffff0d7224 */ /* 0x000fce00078e00ff */
[----:B------:R-:W-:-:S07]  /*d500*/  LEPC R20, `(.L_x_252) ;  /* 0x000000001014794e */ /* 0x000fce0000000000 */
[----:B0-----:R-:W-:Y:S05]  /*d510*/  CALL.ABS.NOINC R2 ;  /* 0x0000000002007343 */ /* 0x001fea0003c00000 */
.L_x_252:
[----:B------:R-:W-:Y:S05]  /*d520*/  BSYNC B6 ;  /* 0x0000000000067941 */ /* 0x000fea0003800000 */
.L_x_251:
[----:B------:R-:W-:Y:S01]  /*d530*/  VIADD R0, R22, 0xa400 ;  /* 0x0000a40016007836 */ /* 0x000fe20000000000 */
[----:B------:R-:W-:Y:S01]  /*d540*/  LOP3.LUT R23, R23, 0xfffffffe, RZ, 0xc0, !PT ;  /* 0xfffffffe17177812 */ /* 0x000fe200078ec0ff */
[----:B------:R-:W-:Y:S03]  /*d550*/  BSSY B6, `(.L_x_253) ;  /* 0x0000014000067945 */ /* 0x000fe60003800000 */
        /* <DEDUP_REMOVED lines=19> */
.L_x_254:
[----:B------:R-:W-:Y:S05]  /*d690*/  BSYNC B6 ;  /* 0x0000000000067941 */ /* 0x000fea0003800000 */
.L_x_253:
        /* <DEDUP_REMOVED lines=20> */
.L_x_256:
[----:B------:R-:W-:Y:S05]  /*d7e0*/  BSYNC B6 ;  /* 0x0000000000067941 */ /* 0x000fea0003800000 */
.L_x_255:
[----:B------:R-:W-:Y:S01]  /*d7f0*/  LOP3.LUT P6, RZ, R23, 0x1, RZ, 0xc0, !PT ;  /* 0x0000000117ff7812 */ /* 0x000fe200078cc0ff */
[----:B------:R-:W-:-:S12]  /*d800*/  BSSY B6, `(.L_x_257) ;  /* 0x0000012000067945 */ /* 0x000fd80003800000 */
[----:B------:R-:W-:Y:S05]  /*d810*/  @!P6 BRA `(.L_x_258) ;  /* 0x000000000040e947 */ /* 0x000fea0003800000 */
[----:B------:R-:W-:Y:S01]  /*d820*/  MOV R2, 0x0 ;  /* 0x0000000000027802 */ /* 0x000fe20000000f00 */
[----:B------:R-:W-:Y:S01]  /*d830*/  ULDC.64 UR6, c[0x4][0xc8] ;  /* 0x0100320000067ab9 */ /* 0x000fe20000000a00 */
[----:B------:R-:W-:Y:S01]  /*d840*/  ULDC.64 UR8, c[0x4][0xd0] ;  /* 0x0100340000087ab9 */ /* 0x000fe20000000a00 */
[----:B------:R-:W-:Y:S01]  /*d850*/  ULDC.64 UR4, c[0x4][0x20] ;  /* 0x0100080000047ab9 */ /* 0x000fe20000000a00 */
[----:B------:R-:W-:Y:S01]  /*d860*/  IMAD.U32 R4, RZ, RZ, UR6 ;  /* 0x00000006ff047e24 */ /* 0x000fe2000f8e00ff */
[----:B------:R-:W-:Y:S01]  /*d870*/  MOV R13, RZ ;  /* 0x000000ff000d7202 */ /* 0x000fe20000000f00 */
[----:B------:R-:W0:Y:S01]  /*d880*/  LDC.64 R2, c[0x4][R2] ;  /* 0x0100000002027b82 */ /* 0x000e220000000a00 */
[----:B------:R-:W-:Y:S02]  /*d890*/  IMAD.U32 R5, RZ, RZ, UR7 ;  /* 0x00000007ff057e24 */ /* 0x000fe4000f8e00ff */
[----:B------:R-:W-:Y:S02]  /*d8a0*/  IMAD.U32 R6, RZ, RZ, UR8 ;  /* 0x00000008ff067e24 */ /* 0x000fe4000f8e00ff */
[----:B------:R-:W-:-:S02]  /*d8b0*/  IMAD.U32 R7, RZ, RZ, UR9 ;  /* 0x00000009ff077e24 */ /* 0x000fc4000f8e00ff */
[----:B------:R-:W-:Y:S02]  /*d8c0*/  IMAD.U32 R10, RZ, RZ, UR4 ;  /* 0x00000004ff0a7e24 */ /* 0x000fe4000f8e00ff */
[----:B------:R-:W-:Y:S02]  /*d8d0*/  IMAD.U32 R11, RZ, RZ, UR5 ;  /* 0x00000005ff0b7e24 */ /* 0x000fe4000f8e00ff */
[----:B------:R-:W-:Y:S02]  /*d8e0*/  IMAD.MOV.U32 R8, RZ, RZ, 0x70 ;  /* 0x00000070ff087424 */ /* 0x000fe400078e00ff */
[----:B------:R-:W-:-:S07]  /*d8f0*/  IMAD.MOV.U32 R12, RZ, RZ, 0x1 ;  /* 0x00000001ff0c7424 */ /* 0x000fce00078e00ff */
[----:B------:R-:W-:-:S07]  /*d900*/  LEPC R20, `(.L_x_258) ;  /* 0x000000001014794e */ /* 0x000fce0000000000 */
[----:B0-----:R-:W-:Y:S05]  /*d910*/  CALL.ABS.NOINC R2 ;  /* 0x0000000002007343 */ /* 0x001fea0003c00000 */
.L_x_258:
[----:B------:R-:W-:Y:S05]  /*d920*/  BSYNC B6 ;  /* 0x0000000000067941 */ /* 0x000fea0003800000 */
.L_x_257:
[----:B------:R-:W-:Y:S01]  /*d930*/  ULDC.64 UR4, c[0x0][0x9f8] ;  /* 0x00027e0000047ab9 */ /* 0x000fe20000000a00 */
[----:B------:R-:W0:Y:S01]  /*d940*/  LDC R19, c[0x0][0x430] ;  /* 0x00010c00ff137b82 */ /* 0x000e220000000800 */
[----:B------:R-:W-:-:S04]  /*d950*/  UISETP.NE.U32.AND UP0, UPT, UR4, URZ, UPT ;  /* 0x0000003f0400728c */ /* 0x000fc8000bf05070 */
[----:B------:R-:W-:-:S06]  /*d960*/  UISETP.NE.AND.EX UP0, UPT, UR5, URZ, UPT, UP0 ;  /* 0x0000003f0500728c */ /* 0x000fcc000bf05300 */
[----:B------:R-:W-:-:S05]  /*d970*/  PLOP3.LUT P0, PT, PT, PT, UP0, 0x80, 0x0 ;  /* 0x000000000000781c */ /* 0x000fca0003f0f008 */
[----:B------:R-:W-:-:S04]  /*d980*/  @UP0 UIADD3 UR4, UP1, UR38, UR4, URZ ;  /* 0x0000000426040290 */ /* 0x000fc8000ff3e03f */
[----:B------:R-:W-:Y:S02]  /*d990*/  @UP0 UIADD3.X UR5, UR39, UR5, URZ, UP1, !UPT ;  /* 0x0000000527050290 */ /* 0x000fe40008ffe43f */
[----:B------:R-:W-:Y:S01]  /*d9a0*/  IMAD.U32 R2, RZ, RZ, UR4 ;  /* 0x00000004ff027e24 */ /* 0x000fe2000f8e00ff */
[----:B------:R-:W-:Y:S01]  /*d9b0*/  ULDC UR4, c[0x0][0x2f4] ;  /* 0x0000bd0000047ab9 */ /* 0x000fe20000000800 */
[----:B0-----:R-:W-:Y:S02]  /*d9c0*/  ISETP.NE.AND P2, PT, R19, 0x1, PT ;  /* 0x000000011300780c */ /* 0x001fe40003f45270 */
[----:B------:R-:W-:Y:S01]  /*d9d0*/  IMAD.U32 R3, RZ, RZ, UR5 ;  /* 0x00000005ff037e24 */ /* 0x000fe2000f8e00ff */
[----:B------:R-:W-:Y:S01]  /*d9e0*/  LOP3.LUT R23, R23, 0xffffff7f, RZ, 0xc0, !PT ;  /* 0xffffff7f17177812 */ /* 0x000fe200078ec0ff */
[----:B------:R-:W-:-:S03]  /*d9f0*/  ULDC UR5, c[0x0][0x320] ;  /* 0x0000c80000057ab9 */ /* 0x000fc60000000800 */
[----:B------:R0:W5:Y:S01]  /*da00*/  @P0 LDG.E R32, desc[UR52][R2.64] ;  /* 0x0000003402200981 */ /* 0x000162000c1e1900 */
[C---:B------:R-:W-:Y:S01]  /*da10*/  ISETP.GE.AND P0, PT, R37.reuse, UR4, PT ;  /* 0x0000000425007c0c */ /* 0x040fe2000bf06270 */
[----:B------:R-:W-:Y:S01]  /*da20*/  UMOV UR6, 0xffffffff ;  /* 0xffffffff00067882 */ /* 0x000fe20000000000 */
[C---:B------:R-:W-:Y:S02]  /*da30*/  LOP3.LUT R20, R37.reuse, 0x40, RZ, 0xfc, !PT ;  /* 0x0000004025147812 */ /* 0x040fe400078efcff */
[----:B------:R-:W-:Y:S02]  /*da40*/  LOP3.LUT R21, R37, 0x80, RZ, 0xfc, !PT ;  /* 0x0000008025157812 */ /* 0x000fe400078efcff */
[----:B------:R-:W-:Y:S02]  /*da50*/  @P2 LOP3.LUT R23, R23, 0x80, RZ, 0xfc, !PT ;  /* 0x0000008017172812 */ /* 0x000fe400078efcff */
[----:B------:R-:W-:Y:S02]  /*da60*/  ISETP.GE.AND P3, PT, R21, UR4, PT ;  /* 0x0000000415007c0c */ /* 0x000fe4000bf66270 */
[----:B------:R-:W-:-:S02]  /*da70*/  LOP3.LUT R23, R23, 0xffffffef, RZ, 0xc0, !PT ;  /* 0xffffffef17177812 */ /* 0x000fc400078ec0ff */
[----:B------:R-:W-:Y:S02]  /*da80*/  ISETP.GE.AND P1, PT, R37, UR5, PT ;  /* 0x0000000525007c0c */ /* 0x000fe4000bf26270 */
[----:B------:R-:W-:Y:S02]  /*da90*/  @P0 LOP3.LUT R23, R23, 0x10, RZ, 0xfc, !PT ;  /* 0x0000001017170812 */ /* 0x000fe400078efcff */
[----:B------:R-:W-:Y:S02]  /*daa0*/  ISETP.GE.AND P0, PT, R20, UR4, PT ;  /* 0x0000000414007c0c */ /* 0x000fe4000bf06270 */
[----:B------:R-:W-:-:S11]  /*dab0*/  LOP3.LUT R23, R23, 0xfffffff7, RZ, 0xc0, !PT ;  /* 0xfffffff717177812 */ /* 0x000fd600078ec0ff */
[----:B------:R-:W-:Y:S02]  /*dac0*/  @P0 LOP3.LUT R23, R23, 0x8, RZ, 0xfc, !PT ;  /* 0x0000000817170812 */ /* 0x000fe400078efcff */
[----:B------:R-:W-:Y:S02]  /*dad0*/  ISETP.GE.AND P0, PT, R20, UR5, PT ;  /* 0x0000000514007c0c */ /* 0x000fe4000bf06270 */
[----:B------:R-:W-:-:S04]  /*dae0*/  LOP3.LUT R23, R23, 0xfffffffb, RZ, 0xc0, !PT ;  /* 0xfffffffb17177812 */ /* 0x000fc800078ec0ff */
[----:B------:R-:W-:-:S04]  /*daf0*/  @P3 LOP3.LUT R23, R23, 0x4, RZ, 0xfc, !PT ;  /* 0x0000000417173812 */ /* 0x000fc800078efcff */
[----:B------:R-:W-:-:S04]  /*db00*/  LOP3.LUT R23, R23, 0xfffffffe, RZ, 0xc0, !PT ;  /* 0xfffffffe17177812 */ /* 0x000fc800078ec0ff */
[----:B------:R-:W-:-:S04]  /*db10*/  LOP3.LUT R23, R23, 0xfffffffd, RZ, 0xc0, !PT ;  /* 0xfffffffd17177812 */ /* 0x000fc800078ec0ff */
[----:B------:R-:W-:-:S04]  /*db20*/  @P1 LOP3.LUT R23, R23, 0x2, RZ, 0xfc, !PT ;  /* 0x0000000217171812 */ /* 0x000fc800078efcff */
[----:B------:R-:W-:Y:S01]  /*db30*/  @P0 LOP3.LUT R23, R23, 0x1, RZ, 0xfc, !PT ;  /* 0x0000000117170812 */ /* 0x000fe200078efcff */
[----:B0-----:R-:W-:Y:S06]  /*db40*/  BRA.DIV UR6, `(.L_x_259) ;  /* 0x0000004e06007947 */ /* 0x001fec000b800000 */
.L_x_341:
[----:B------:R-:W0:Y:S01]  /*db50*/  S2R R0, SR_TID.X ;  /* 0x0000000000007919 */ /* 0x000e220000002100 */
[----:B------:R-:W-:Y:S01]  /*db60*/  UMOV UR4, 0xa0 ;  /* 0x000000a000047882 */ /* 0x000fe20000000000 */
[----:B------:R-:W1:Y:S01]  /*db70*/  @P2 LDC R5, c[0x0][0x434] ;  /* 0x00010d00ff052b82 */ /* 0x000e620000000800 */
[----:B------:R-:W-:Y:S01]  /*db80*/  UIMAD UR4, UR43, UR4, -0xa0 ;  /* 0xffffff602b0474a4 */ /* 0x000fe2000f8e0204 */
[----:B------:R-:W2:Y:S01]  /*db90*/  S2R R12, SR_TID.X ;  /* 0x00000000000c7919 */ /* 0x000ea20000002100 */
[----:B-----5:R-:W-:-:S05]  /*dba0*/  SHF.R.S32.HI R10, RZ, 0x1f, R32 ;  /* 0x0000001fff0a7819 */ /* 0x020fca0000011420 */
[----:B------:R-:W3:Y:S01]  /*dbb0*/  @P2 LDC R7, c[0x0][0x438] ;  /* 0x00010e00ff072b82 */ /* 0x000ee20000000800 */
[----:B------:R4:W-:Y:S01]  /*dbc0*/  STL [R1], R10 ;  /* 0x0000000a01007387 */ /* 0x0009e20000100800 */
[----:B0-----:R-:W-:Y:S01]  /*dbd0*/  LOP3.LUT R0, R0, 0x7f, RZ, 0xc0, !PT ;  /* 0x0000007f00007812 */ /* 0x001fe200078ec0ff */
[----:B--2---:R-:W-:-:S03]  /*dbe0*/  IMAD.SHL.U32 R11, R12, 0x20, RZ ;  /* 0x000000200c0b7824 */ /* 0x004fc600078e00ff */
[----:B------:R-:W-:Y:S01]  /*dbf0*/  SHF.R.U32.HI R13, RZ, 0x2, R0 ;  /* 0x00000002ff0d7819 */ /* 0x000fe20000011600 */
[----:B------:R-:W-:-:S03]  /*dc00*/  IMAD.SHL.U32 R12, R12, 0x20, RZ ;  /* 0x000000200c0c7824 */ /* 0x000fc600078e00ff */
[C---:B------:R-:W-:Y:S02]  /*dc10*/  LOP3.LUT R11, R13.reuse, 0x60, R11, 0xf8, !PT ;  /* 0x000000600d0b7812 */ /* 0x040fe400078ef80b */
[----:B------:R-:W-:Y:S02]  /*dc20*/  LOP3.LUT R12, R13, 0x60, R12, 0xf8, !PT ;  /* 0x000000600d0c7812 */ /* 0x000fe400078ef80c */
[----:B------:R-:W-:-:S05]  /*dc30*/  LOP3.LUT R11, R11, 0x80, RZ, 0xfc, !PT ;  /* 0x000000800b0b7812 */ /* 0x000fca00078efcff */
[----:B------:R-:W-:-:S05]  /*dc40*/  VIADD R8, R11, UR4 ;  /* 0x000000040b087c36 */ /* 0x000fca0008000000 */
[C---:B------:R-:W-:Y:S01]  /*dc50*/  ISETP.GE.AND P0, PT, R8.reuse, UR42, PT ;  /* 0x0000002a08007c0c */ /* 0x040fe2000bf06270 */
[----:B------:R-:W-:-:S03]  /*dc60*/  VIADD R8, R8, UR37 ;  /* 0x0000002508087c36 */ /* 0x000fc60008000000 */
[----:B------:R-:W-:Y:S01]  /*dc70*/  ISETP.GT.U32.OR P0, PT, R11, 0x9f, P0 ;  /* 0x0000009f0b00780c */ /* 0x000fe20000704470 */
[----:B-1----:R-:W-:-:S04]  /*dc80*/  @P2 IMAD.HI.U32 R4, R8, R5, RZ ;  /* 0x0000000508042227 */ /* 0x002fc800078e00ff */
[----:B------:R-:W-:Y:S01]  /*dc90*/  IMAD.MOV.U32 R0, RZ, RZ, R8 ;  /* 0x000000ffff007224 */ /* 0x000fe200078e0008 */
[----:B---3--:R-:W-:-:S07]  /*dca0*/  @P2 SHF.R.U32.HI R0, RZ, R7, R4 ;  /* 0x00000007ff002219 */ /* 0x008fce0000011604 */
[----:B------:R-:W0:Y:S01]  /*dcb0*/  @!P0 LDC.64 R2, c[0x0][0x428] ;  /* 0x00010a00ff028b82 */ /* 0x000e220000000a00 */
[--C-:B------:R-:W-:Y:S01]  /*dcc0*/  @!P0 SHF.R.S32.HI R7, RZ, 0x1f, R0.reuse ;  /* 0x0000001fff078819 */ /* 0x100fe20000011400 */
[----:B------:R-:W-:-:S06]  /*dcd0*/  @!P0 IMAD.MOV.U32 R6, RZ, RZ, R0 ;  /* 0x000000ffff068224 */ /* 0x000fcc00078e0000 */
[----:B------:R-:W1:Y:S01]  /*dce0*/  @!P0 LDC.64 R4, c[0x0][0x418] ;  /* 0x00010600ff048b82 */ /* 0x000e620000000a00 */
[----:B0-----:R-:W-:-:S04]  /*dcf0*/  @!P0 IMAD R9, R10, R2, RZ ;  /* 0x000000020a098224 */ /* 0x001fc800078e02ff */
[C---:B------:R-:W-:Y:S02]  /*dd00*/  @!P0 IMAD R9, R32.reuse, R3, R9 ;  /* 0x0000000320098224 */ /* 0x040fe400078e0209 */
[----:B------:R-:W-:Y:S01]  /*dd10*/  @!P0 IMAD.WIDE.U32 R2, R32, R2, R6 ;  /* 0x0000000220028225 */ /* 0x000fe200078e0006 */
[----:B------:R-:W-:-:S03]  /*dd20*/  MOV R6, RZ ;  /* 0x000000ff00067202 */ /* 0x000fc60000000f00 */
[----:B------:R-:W-:Y:S01]  /*dd30*/  @!P0 IMAD.IADD R9, R9, 0x1, R3 ;  /* 0x0000000109098824 */ /* 0x000fe200078e0203 */
[----:B-1----:R-:W-:-:S04]  /*dd40*/  @!P0 LEA R4, P1, R2, R4, 0x2 ;  /* 0x0000000402048211 */ /* 0x002fc800078210ff */
[----:B------:R-:W-:Y:S01]  /*dd50*/  @!P0 LEA.HI.X R5, R2, R5, R9, 0x2, P1 ;  /* 0x0000000502058211 */ /* 0x000fe200008f1409 */
[----:B------:R-:W-:-:S04]  /*dd60*/  VIADD R9, R12, UR4 ;  /* 0x000000040c097c36 */ /* 0x000fc80008000000 */
[----:B------:R0:W5:Y:S01]  /*dd70*/  @!P0 LDG.E R6, desc[UR52][R4.64] ;  /* 0x0000003404068981 */ /* 0x000162000c1e1900 */
[C---:B------:R-:W-:Y:S01]  /*dd80*/  ISETP.GE.AND P0, PT, R9.reuse, UR42, PT ;  /* 0x0000002a09007c0c */ /* 0x040fe2000bf06270 */
[----:B------:R-:W-:-:S04]  /*dd90*/  VIADD R9, R9, UR37 ;  /* 0x0000002509097c36 */ /* 0x000fc80008000000 */
[----:B------:R-:W-:Y:S01]  /*dda0*/  IMAD.MOV.U32 R7, RZ, RZ, R9 ;  /* 0x000000ffff077224 */ /* 0x000fe200078e0009 */
[----:B0-----:R-:W0:Y:S08]  /*ddb0*/  @P2 LDC R5, c[0x0][0x434] ;  /* 0x00010d00ff052b82 */ /* 0x001e300000000800 */
[----:B------:R-:W1:Y:S08]  /*ddc0*/  @P2 LDC R4, c[0x0][0x438] ;  /* 0x00010e00ff042b82 */ /* 0x000e700000000800 */
[----:B------:R-:W4:Y:S01]  /*ddd0*/  @!P0 LDC.64 R2, c[0x0][0x428] ;  /* 0x00010a00ff028b82 */ /* 0x000f220000000a00 */
[----:B0-----:R-:W-:-:S05]  /*dde0*/  @P2 IMAD.HI.U32 R5, R9, R5, RZ ;  /* 0x0000000509052227 */ /* 0x001fca00078e00ff */
[----:B-1----:R-:W-:-:S04]  /*ddf0*/  @P2 SHF.R.U32.HI R7, RZ, R4, R5 ;  /* 0x00000004ff072219 */ /* 0x002fc80000011605 */
[--C-:B------:R-:W-:Y:S01]  /*de00*/  @!P0 SHF.R.S32.HI R5, RZ, 0x1f, R7.reuse ;  /* 0x0000001fff058819 */ /* 0x100fe20000011407 */
[----:B------:R-:W-:Y:S02]  /*de10*/  @!P0 IMAD.MOV.U32 R4, RZ, RZ, R7 ;  /* 0x000000ffff048224 */ /* 0x000fe400078e0007 */
[-C--:B----4-:R-:W-:Y:S02]  /*de20*/  @!P0 IMAD R10, R10, R2.reuse, RZ ;  /* 0x000000020a0a8224 */ /* 0x090fe400078e02ff */
[----:B------:R-:W-:-:S04]  /*de30*/  @!P0 IMAD.WIDE.U32 R4, R32, R2, R4 ;  /* 0x0000000220048225 */ /* 0x000fc800078e0004 */
[----:B------:R-:W-:Y:S02]  /*de40*/  @!P0 IMAD R10, R32, R3, R10 ;  /* 0x00000003200a8224 */ /* 0x000fe400078e020a */
[----:B------:R-:W0:Y:S02]  /*de50*/  @!P0 LDC.64 R2, c[0x0][0x418] ;  /* 0x00010600ff028b82 */ /* 0x000e240000000a00 */
[----:B------:R-:W-:Y:S01]  /*de60*/  @!P0 IMAD.IADD R10, R5, 0x1, R10 ;  /* 0x00000001050a8824 */ /* 0x000fe200078e020a */
[----:B0-----:R-:W-:-:S04]  /*de70*/  @!P0 LEA R2, P1, R4, R2, 0x2 ;  /* 0x0000000204028211 */ /* 0x001fc800078210ff */
[----:B------:R-:W-:Y:S01]  /*de80*/  @!P0 LEA.HI.X R3, R4, R3, R10, 0x2, P1 ;  /* 0x0000000304038211 */ /* 0x000fe200008f140a */
[----:B------:R-:W-:-:S06]  /*de90*/  IMAD.MOV.U32 R4, RZ, RZ, RZ ;  /* 0x000000ffff047224 */ /* 0x000fcc00078e00ff */
[----:B------:R0:W5:Y:S01]  /*dea0*/  @!P0 LDG.E R4, desc[UR52][R2.64] ;  /* 0x0000003402048981 */ /* 0x000162000c1e1900 */
[----:B------:R-:W-:Y:S01]  /*deb0*/  ISETP.GT.U32.AND P0, PT, R11, 0x9f, PT ;  /* 0x0000009f0b00780c */ /* 0x000fe20003f04070 */
[----:B------:R-:W-:Y:S01]  /*dec0*/  IMAD.MOV R5, RZ, RZ, -R0 ;  /* 0x000000ffff057224 */ /* 0x000fe200078e0a00 */
[----:B------:R-:W-:Y:S01]  /*ded0*/  LOP3.LUT R23, R23, 0xffffffbf, RZ, 0xc0, !PT ;  /* 0xffffffbf17177812 */ /* 0x000fe200078ec0ff */
[----:B------:R-:W-:Y:S01]  /*dee0*/  IMAD.MOV R0, RZ, RZ, -R7 ;  /* 0x000000ffff007224 */ /* 0x000fe200078e0a07 */
[----:B------:R-:W-:Y:S01]  /*def0*/  SHF.R.S32.HI R34, RZ, 0x1f, R18 ;  /* 0x0000001fff227819 */ /* 0x000fe20000011412 */
[----:B------:R-:W-:Y:S02]  /*df00*/  IMAD.U32 R12, RZ, RZ, UR43 ;  /* 0x0000002bff0c7e24 */ /* 0x000fe4000f8e00ff */
[C---:B------:R-:W-:Y:S01]  /*df10*/  IMAD R7, R19.reuse, R5, R8 ;  /* 0x0000000513077224 */ /* 0x040fe200078e0208 */
[----:B0-----:R-:W-:Y:S01]  /*df20*/  MOV R2, UR46 ;  /* 0x0000002e00027c02 */ /* 0x001fe20008000f00 */
[----:B------:R-:W-:-:S02]  /*df30*/  IMAD R5, R19, R0, R9 ;  /* 0x0000000013057224 */ /* 0x000fc400078e0209 */
[----:B------:R-:W-:Y:S01]  /*df40*/  VIADD R12, R12, 0xffffffff ;  /* 0xffffffff0c0c7836 */ /* 0x000fe20000000000 */
[----:B------:R-:W-:-:S13]  /*df50*/  ISETP.NE.AND P2, PT, R2, 0x3, PT ;  /* 0x000000030200780c */ /* 0x000fda0003f45270 */
[----:B------:R-:W-:-:S04]  /*df60*/  @P2 LOP3.LUT R23, R23, 0x40, RZ, 0xfc, !PT ;  /* 0x0000004017172812 */ /* 0x000fc800078efcff */
[----:B------:R-:W-:-:S04]  /*df70*/  LOP3.LUT R23, R23, 0xffffffdf, RZ, 0xc0, !PT ;  /* 0xffffffdf17177812 */ /* 0x000fc800078ec0ff */
[----:B------:R-:W-:Y:S01]  /*df80*/  @P0 LOP3.LUT R23, R23, 0x20, RZ, 0xfc, !PT ;  /* 0x0000002017170812 */ /* 0x000fe200078efcff */
[----:B------:R-:W-:Y:S06]  /*df90*/  @!P2 BRA `(.L_x_260) ;  /* 0x000000000004a947 */ /* 0x000fec0003800000 */
[----:B------:R-:W-:Y:S01]  /*dfa0*/  BPT.TRAP 0x1 ;  /* 0x000000040000795c */ /* 0x000fe20000300000 */
.L_x_260:
[----:B------:R-:W-:Y:S01]  /*dfb0*/  IMAD R0, R28, 0x8, R22 ;  /* 0x000000081c007824 */ /* 0x000fe200078e0216 */
[----:B------:R-:W-:Y:S01]  /*dfc0*/  SHF.L.U32 R31, R33, 0x1f, RZ ;  /* 0x0000001f211f7819 */ /* 0x000fe200000006ff */
[----:B------:R-:W-:Y:S01]  /*dfd0*/  BSSY B0, `(.L_x_261) ;  /* 0x0000004000007945 */ /* 0x000fe20003800000 */
[----:B------:R-:W-:Y:S02]  /*dfe0*/  SHF.R.S32.HI R29, RZ, 0x1f, R5 ;  /* 0x0000001fff1d7819 */ /* 0x000fe40000011405 */
[----:B------:R-:W0:Y:S02]  /*dff0*/  SYNCS.PHASECHK.TRANS64.TRYWAIT P0, [R0+URZ+0x29880], R31 ;  /* 0x0298801f000075a7 */ /* 0x000e24000800017f */
[----:B0-----:R-:W-:Y:S05]  /*e000*/  @!P0 BRA `(.L_x_262) ;  /* 0x0000004400fc8947 */ /* 0x001fea0003800000 */
.L_x_342:
[----:B------:R-:W-:Y:S05]  /*e010*/  BSYNC B0 ;  /* 0x0000000000007941 */ /* 0x000fea0003800000 */
.L_x_261:
[----:B------:R-:W-:Y:S01]  /*e020*/  ULDC.64 UR4, c[0x0][0x328] ;  /* 0x0000ca0000047ab9 */ /* 0x000fe20000000a00 */
[----:B-----5:R-:W-:Y:S01]  /*e030*/  SHF.R.S32.HI R30, RZ, 0x1f, R4 ;  /* 0x0000001fff1e7819 */ /* 0x020fe20000011404 */
[----:B------:R-:W-:Y:S01]  /*e040*/  IMAD R8, R29, UR4, RZ ;  /* 0x000000041d087c24 */ /* 0x000fe2000f8e02ff */
[----:B------:R-:W-:Y:S01]  /*e050*/  ULDC.64 UR6, c[0x0][0x338] ;  /* 0x0000ce0000067ab9 */ /* 0x000fe20000000a00 */
[C---:B------:R-:W-:Y:S01]  /*e060*/  IMAD.WIDE.U32 R2, R5.reuse, UR4, RZ ;  /* 0x0000000405027c25 */ /* 0x040fe2000f8e00ff */
[----:B------:R-:W-:Y:S01]  /*e070*/  ULDC.64 UR8, c[0x0][0x330] ;  /* 0x0000cc0000087ab9 */ /* 0x000fe20000000a00 */
[----:B------:R-:W1:Y:S01]  /*e080*/  S2R R13, SR_TID.X ;  /* 0x00000000000d7919 */ /* 0x000e620000002100 */
[----:B------:R-:W-:Y:S01]  /*e090*/  SHF.R.S32.HI R25, RZ, 0x1f, R7 ;  /* 0x0000001fff197819 */ /* 0x000fe20000011407 */
[----:B------:R-:W-:Y:S01]  /*e0a0*/  IMAD R8, R5, UR5, R8 ;  /* 0x0000000505087c24 */ /* 0x000fe2000f8e0208 */
[----:B------:R-:W-:Y:S01]  /*e0b0*/  ULDC.64 UR10, c[0x0][0x318] ;  /* 0x0000c600000a7ab9 */ /* 0x000fe20000000a00 */
[----:B------:R-:W-:Y:S01]  /*e0c0*/  IMAD R10, R34, UR8, RZ ;  /* 0x00000008220a7c24 */ /* 0x000fe2000f8e02ff */
[----:B------:R-:W-:Y:S01]  /*e0d0*/  SHF.R.S32.HI R27, RZ, 0x1f, R6 ;  /* 0x0000001fff1b7819 */ /* 0x000fe20000011406 */
[----:B------:R-:W-:Y:S01]  /*e0e0*/  IMAD.IADD R3, R3, 0x1, R8 ;  /* 0x0000000103037824 */ /* 0x000fe200078e0208 */
[----:B------:R-:W-:Y:S01]  /*e0f0*/  LOP3.LUT P1, RZ, R23, 0x1, RZ, 0xc0, !PT ;  /* 0x0000000117ff7812 */ /* 0x000fe2000782c0ff */
[----:B------:R-:W-:-:S02]  /*e100*/  IMAD R8, R30, UR6, RZ ;  /* 0x000000061e087c24 */ /* 0x000fc4000f8e02ff */
[----:B------:R-:W-:-:S04]  /*e110*/  IMAD.WIDE.U32 R2, R4, UR6, R2 ;  /* 0x0000000604027c25 */ /* 0x000fc8000f8e0002 */
[----:B------:R-:W-:Y:S02]  /*e120*/  IMAD R8, R4, UR7, R8 ;  /* 0x0000000704087c24 */ /* 0x000fe4000f8e0208 */
[C---:B------:R-:W-:Y:S02]  /*e130*/  IMAD R10, R18.reuse, UR9, R10 ;  /* 0x00000009120a7c24 */ /* 0x040fe4000f8e020a */
[----:B------:R-:W-:Y:S02]  /*e140*/  IMAD.IADD R3, R3, 0x1, R8 ;  /* 0x0000000103037824 */ /* 0x000fe400078e0208 */
[----:B------:R-:W-:Y:S02]  /*e150*/  IMAD R11, R25, UR4, RZ ;  /* 0x00000004190b7c24 */ /* 0x000fe4000f8e02ff */
[----:B------:R-:W-:-:S04]  /*e160*/  IMAD.WIDE.U32 R2, R18, UR8, R2 ;  /* 0x0000000812027c25 */ /* 0x000fc8000f8e0002 */
[----:B------:R-:W-:Y:S01]  /*e170*/  IMAD R11, R7, UR5, R11 ;  /* 0x00000005070b7c24 */ /* 0x000fe2000f8e020b */
[----:B------:R-:W-:-:S04]  /*e180*/  IADD3 R9, P0, R2, UR10, RZ ;  /* 0x0000000a02097c10 */ /* 0x000fc8000ff1e0ff */
[----:B------:R-:W-:Y:S01]  /*e190*/  IADD3.X R8, R3, UR11, R10, P0, !PT ;  /* 0x0000000b03087c10 */ /* 0x000fe200087fe40a */
[----:B------:R-:W-:Y:S01]  /*e1a0*/  IMAD.WIDE.U32 R2, R7, UR4, RZ ;  /* 0x0000000407027c25 */ /* 0x000fe2000f8e00ff */
[----:B-1----:R-:W-:Y:S01]  /*e1b0*/  LOP3.LUT R13, R13, 0x7f, RZ, 0xc0, !PT ;  /* 0x0000007f0d0d7812 */ /* 0x002fe200078ec0ff */
[----:B------:R-:W-:Y:S02]  /*e1c0*/  UMOV UR4, 0xffffffff ;  /* 0xffffffff00047882 */ /* 0x000fe40000000000 */
[----:B------:R-:W-:Y:S01]  /*e1d0*/  IMAD.IADD R3, R3, 0x1, R11 ;  /* 0x0000000103037824 */ /* 0x000fe200078e020b */
[--C-:B------:R-:W-:Y:S01]  /*e1e0*/  SHF.R.U32.HI R14, RZ, 0x2, R13.reuse ;  /* 0x00000002ff0e7819 */ /* 0x100fe2000001160d */
[----:B------:R-:W-:Y:S01]  /*e1f0*/  IMAD R11, R27, UR6, RZ ;  /* 0x000000061b0b7c24 */ /* 0x000fe2000f8e02ff */
[----:B------:R-:W-:Y:S01]  /*e200*/  SHF.R.U32.HI R13, RZ, 0x5, R13 ;  /* 0x00000005ff0d7819 */ /* 0x000fe2000001160d */
[----:B------:R-:W-:-:S04]  /*e210*/  IMAD.WIDE.U32 R2, R6, UR6, R2 ;  /* 0x0000000606027c25 */ /* 0x000fc8000f8e0002 */
[----:B------:R-:W-:Y:S02]  /*e220*/  IMAD R11, R6, UR7, R11 ;  /* 0x00000007060b7c24 */ /* 0x000fe4000f8e020b */
[----:B------:R-:W-:Y:S02]  /*e230*/  IMAD.SHL.U32 R13, R13, 0x400, RZ ;  /* 0x000004000d0d7824 */ /* 0x000fe400078e00ff */
[----:B------:R-:W-:Y:S02]  /*e240*/  IMAD.IADD R3, R3, 0x1, R11 ;  /* 0x0000000103037824 */ /* 0x000fe400078e020b */
[----:B------:R-:W-:Y:S02]  /*e250*/  IMAD R19, R28, 0x5000, R13 ;  /* 0x000050001c137824 */ /* 0x000fe400078e020d */
[----:B------:R-:W-:-:S03]  /*e260*/  IMAD.WIDE.U32 R2, R18, UR8, R2 ;  /* 0x0000000812027c25 */ /* 0x000fc6000f8e0002 */
[----:B------:R-:W-:Y:S01]  /*e270*/  IADD3 R24, P0, R2, UR10, RZ ;  /* 0x0000000a02187c10 */ /* 0x000fe2000ff1e0ff */
[----:B------:R-:W-:-:S03]  /*e280*/  IMAD.MOV.U32 R2, RZ, RZ, -0xa0 ;  /* 0xffffff60ff027424 */ /* 0x000fc600078e00ff */
[----:B------:R-:W-:Y:S01]  /*e290*/  IADD3.X R21, R10, UR11, R3, P0, !PT ;  /* 0x0000000b0a157c10 */ /* 0x000fe200087fe403 */
[----:B------:R-:W-:-:S04]  /*e2a0*/  IMAD R12, R12, R2, UR42 ;  /* 0x0000002a0c0c7e24 */ /* 0x000fc8000f8e0202 */
[----:B------:R-:W-:-:S05]  /*e2b0*/  IMAD.IADD R20, R12, 0x1, -R14 ;  /* 0x000000010c147824 */ /* 0x000fca00078e0a0e */
[----:B------:R-:W-:Y:S01]  /*e2c0*/  ISETP.GE.AND P5, PT, R20, 0x1, PT ;  /* 0x000000011400780c */ /* 0x000fe20003fa6270 */
[----:B------:R-:W-:-:S12]  /*e2d0*/  BRA.DIV UR4, `(.L_x_263) ;  /* 0x00000046045c7947 */ /* 0x000fd8000b800000 */
[----:B------:R-:W1:Y:S01]  /*e2e0*/  SHFL.IDX PT, R2, R9, RZ, 0x1c1f ;  /* 0x001c1fff09027589 */ /* 0x000e6200000e0000 */
[C---:B------:R-:W-:Y:S02]  /*e2f0*/  LOP3.LUT P6, RZ, R23.reuse, 0x2, RZ, 0xc0, !PT ;  /* 0x0000000217ff7812 */ /* 0x040fe400078cc0ff */
[----:B------:R-:W-:Y:S01]  /*e300*/  IADD3 R19, R22, R19, R35 ;  /* 0x0000001316137210 */ /* 0x000fe20007ffe023 */
[----:B------:R-:W2:Y:S01]  /*e310*/  SHFL.IDX PT, R3, R8, RZ, 0x1c1f ;  /* 0x001c1fff08037589 */ /* 0x000ea200000e0000 */
[----:B------:R-:W-:Y:S02]  /*e320*/  LOP3.LUT R23, R23, 0xfffffeff, RZ, 0xc0, !PT ;  /* 0xfffffeff17177812 */ /* 0x000fe400078ec0ff */
[----:B------:R-:W-:Y:S01]  /*e330*/  ISETP.GE.AND P4, PT, R20, 0x21, PT ;  /* 0x000000211400780c */ /* 0x000fe20003f86270 */
[----:B------:R-:W-:Y:S01]  /*e340*/  IMAD.IADD R10, R36, 0x1, R19 ;  /* 0x00000001240a7824 */ /* 0x000fe200078e0213 */
[----:B------:R-:W-:Y:S01]  /*e350*/  SHFL.IDX PT, R21, R21, RZ, 0x1c1f ;  /* 0x001c1fff15157589 */ /* 0x000fe200000e0000 */
[----:B------:R-:W-:-:S02]  /*e360*/  ISETP.GE.AND P3, PT, R20, 0x41, PT ;  /* 0x000000411400780c */ /* 0x000fc40003f66270 */
[----:B------:R-:W-:Y:S02]  /*e370*/  ISETP.GE.AND P2, PT, R20, 0x61, PT ;  /* 0x000000611400780c */ /* 0x000fe40003f46270 */
[----:B-1----:R-:W-:-:S04]  /*e380*/  IADD3 R2, P0, R37, R2, RZ ;  /* 0x0000000225027210 */ /* 0x002fc80007f1e0ff */
[----:B--2---:R-:W-:Y:S02]  /*e390*/  IADD3.X R3, RZ, R3, RZ, P0, !PT ;  /* 0x00000003ff037210 */ /* 0x004fe400007fe4ff */
[----:B------:R-:W-:-:S13]  /*e3a0*/  ISETP.LT.OR P0, PT, R20, 0x1, P6 ;  /* 0x000000011400780c */ /* 0x000fda0003701670 */
[----:B------:R-:W-:Y:S01]  /*e3b0*/  LDGSTS.E.BYPASS.LTC128B.128 [R19+0xa400], desc[UR52][R2.64], !P0 ;  /* 0x0a40000002137fae */ /* 0x000fe2000c101d74 */
[----:B------:R-:W-:-:S13]  /*e3c0*/  ISETP.LT.OR P0, PT, R20, 0x1, P1 ;  /* 0x000000011400780c */ /* 0x000fda0000f01670 */
[----:B------:R1:W-:Y:S04]  /*e3d0*/  LDGSTS.E.BYPASS.LTC128B.128 [R10+0xa400], desc[UR52][R2.64+0x40], !P0 ;  /* 0x0a400040020a7fae */ /* 0x0003e8000c101d74 */
[----:B-1----:R-:W1:Y:S04]  /*e3e0*/  SHFL.IDX PT, R2, R9, 0x1, 0x1c1f ;  /* 0x003c1f0009027f89 */ /* 0x002e6800000e0000 */
[----:B------:R-:W2:Y:S01]  /*e3f0*/  SHFL.IDX PT, R3, R8, 0x1, 0x1c1f ;  /* 0x003c1f0008037f89 */ /* 0x000ea200000e0000 */
[----:B-1----:R-:W-:-:S05]  /*e400*/  IADD3 R2, P0, R37, R2, RZ ;  /* 0x0000000225027210 */ /* 0x002fca0007f1e0ff */
[----:B--2---:R-:W-:Y:S01]  /*e410*/  IMAD.X R3, RZ, RZ, R3, P0 ;  /* 0x000000ffff037224 */ /* 0x004fe200000e0603 */
[----:B------:R-:W-:-:S13]  /*e420*/  ISETP.LT.OR P0, PT, R20, 0x21, P6 ;  /* 0x000000211400780c */ /* 0x000fda0003701670 */
[----:B------:R-:W-:Y:S01]  /*e430*/  LDGSTS.E.BYPASS.LTC128B.128 [R19+0xb400], desc[UR52][R2.64], !P0 ;  /* 0x0b40000002137fae */ /* 0x000fe2000c101d74 */
[----:B------:R-:W-:-:S13]  /*e440*/  ISETP.LT.OR P0, PT, R20, 0x21, P1 ;  /* 0x000000211400780c */ /* 0x000fda0000f01670 */
[----:B------:R1:W-:Y:S04]  /*e450*/  LDGSTS.E.BYPASS.LTC128B.128 [R10+0xb400], desc[UR52][R2.64+0x40], !P0 ;  /* 0x0b400040020a7fae */ /* 0x0003e8000c101d74 */
[----:B-1----:R-:W1:Y:S04]  /*e460*/  SHFL.IDX PT, R2, R9, 0x2, 0x1c1f ;  /* 0x005c1f0009027f89 */ /* 0x002e6800000e0000 */
[----:B------:R-:W2:Y:S04]  /*e470*/  SHFL.IDX PT, R3, R8, 0x2, 0x1c1f ;  /* 0x005c1f0008037f89 */ /* 0x000ea800000e0000 */
[----:B------:R-:W-:Y:S01]  /*e480*/  SHFL.IDX PT, R8, R8, 0x3, 0x1c1f ;  /* 0x007c1f0008087f89 */ /* 0x000fe200000e0000 */
[----:B-1----:R-:W-:-:S05]  /*e490*/  IADD3 R2, P0, R37, R2, RZ ;  /* 0x0000000225027210 */ /* 0x002fca0007f1e0ff */
[----:B--2---:R-:W-:Y:S01]  /*e4a0*/  IMAD.X R3, RZ, RZ, R3, P0 ;  /* 0x000000ffff037224 */ /* 0x004fe200000e0603 */
[----:B------:R-:W-:-:S13]  /*e4b0*/  ISETP.LT.OR P0, PT, R20, 0x41, P6 ;  /* 0x000000411400780c */ /* 0x000fda0003701670 */
[----:B------:R-:W-:Y:S01]  /*e4c0*/  LDGSTS.E.BYPASS.LTC128B.128 [R19+0xc400], desc[UR52][R2.64], !P0 ;  /* 0x0c40000002137fae */ /* 0x000fe2000c101d74 */
[----:B------:R-:W-:-:S13]  /*e4d0*/  ISETP.LT.OR P0, PT, R20, 0x41, P1 ;  /* 0x000000411400780c */ /* 0x000fda0000f01670 */
[----:B------:R1:W-:Y:S04]  /*e4e0*/  LDGSTS.E.BYPASS.LTC128B.128 [R10+0xc400], desc[UR52][R2.64+0x40], !P0 ;  /* 0x0c400040020a7fae */ /* 0x0003e8000c101d74 */
[----:B-1----:R-:W1:Y:S02]  /*e4f0*/  SHFL.IDX PT, R2, R9, 0x3, 0x1c1f ;  /* 0x007c1f0009027f89 */ /* 0x002e6400000e0000 */
[----:B-1----:R-:W-:-:S05]  /*e500*/  IADD3 R2, P0, R37, R2, RZ ;  /* 0x0000000225027210 */ /* 0x002fca0007f1e0ff */
[----:B------:R-:W-:Y:S01]  /*e510*/  IMAD.X R3, RZ, RZ, R8, P0 ;  /* 0x000000ffff037224 */ /* 0x000fe200000e0608 */
[----:B------:R-:W-:-:S13]  /*e520*/  ISETP.LT.OR P0, PT, R20, 0x61, P6 ;  /* 0x000000611400780c */ /* 0x000fda0003701670 */
[----:B------:R-:W-:Y:S01]  /*e530*/  LDGSTS.E.BYPASS.LTC128B.128 [R19+0xd400], desc[UR52][R2.64], !P0 ;  /* 0x0d40000002137fae */ /* 0x000fe2000c101d74 */
[----:B------:R-:W-:-:S13]  /*e540*/  ISETP.LT.OR P0, PT, R20, 0x61, P1 ;  /* 0x000000611400780c */ /* 0x000fda0000f01670 */
[----:B------:R1:W-:Y:S01]  /*e550*/  LDGSTS.E.BYPASS.LTC128B.128 [R10+0xd400], desc[UR52][R2.64+0x40], !P0 ;  /* 0x0d400040020a7fae */ /* 0x0003e2000c101d74 */
[----:B------:R-:W-:-:S03]  /*e560*/  ISETP.GE.AND P0, PT, R20, 0x81, PT ;  /* 0x000000811400780c */ /* 0x000fc60003f06270 */
[----:B-1----:R1:W2:Y:S10]  /*e570*/  SHFL.IDX PT, R2, R24, RZ, 0x1c1f ;  /* 0x001c1fff18027589 */ /* 0x0022b400000e0000 */
[----:B------:R-:W-:-:S07]  /*e580*/  @P0 LOP3.LUT R23, R23, 0x100, RZ, 0xfc, !PT ;  /* 0x0000010017170812 */ /* 0x000fce00078efcff */
.L_x_354:
[----:B--2---:R-:W-:Y:S02]  /*e590*/  IADD3 R2, P0, R37, R2, RZ ;  /* 0x0000000225027210 */ /* 0x004fe40007f1e0ff */
[----:B------:R-:W-:-:S03]  /*e5a0*/  LOP3.LUT P6, RZ, R23, 0x2, RZ, 0xc0, !PT ;  /* 0x0000000217ff7812 */ /* 0x000fc600078cc0ff */
[----:B------:R-:W-:Y:S01]  /*e5b0*/  IMAD.X R3, RZ, RZ, R21, P0 ;  /* 0x000000ffff037224 */ /* 0x000fe200000e0615 */
[----:B------:R-:W-:-:S13]  /*e5c0*/  ISETP.LT.OR P0, PT, R20, 0x81, P6 ;  /* 0x000000811400780c */ /* 0x000fda0003701670 */
[----:B------:R-:W-:Y:S01]  /*e5d0*/  @!PT LDS RZ, [RZ] ;  /* 0x00000000fffff984 */ /* 0x000fe20000000800 */
[----:B------:R-:W-:Y:S01]  /*e5e0*/  @!PT LDS RZ, [RZ] ;  /* 0x00000000fffff984 */ /* 0x000fe20000000800 */
[----:B------:R-:W-:Y:S01]  /*e5f0*/  @!PT LDS RZ, [RZ] ;  /* 0x00000000fffff984 */ /* 0x000fe20000000800 */
[----:B------:R2:W-:Y:S01]  /*e600*/  LDGSTS.E.BYPASS.LTC128B.128 [R19+0xe400], desc[UR52][R2.64], !P0 ;  /* 0x0e40000002137fae */ /* 0x0005e2000c101d74 */
[----:B------:R-:W-:-:S13]  /*e610*/  ISETP.LT.OR P0, PT, R20, 0x81, P1 ;  /* 0x000000811400780c */ /* 0x000fda0000f01670 */
[----:B------:R2:W-:Y:S01]  /*e620*/  LDGSTS.E.BYPASS.LTC128B.128 [R10+0xe400], desc[UR52][R2.64+0x40], !P0 ;  /* 0x0e400040020a7fae */ /* 0x0005e2000c101d74 */
[----:B------:R-:W-:Y:S01]  /*e630*/  PLOP3.LUT P0, PT, PT, PT, PT, 0x80, 0x0 ;  /* 0x000000000000781c */ /* 0x000fe20003f0f070 */
[----:B------:R-:W-:-:S12]  /*e640*/  NOP ;  /* 0x0000000000007918 */ /* 0x000fd80000000000 */
.L_x_264:
        /* <DEDUP_REMOVED lines=11> */
.L_x_265:
[----:B------:R2:W-:Y:S01]  /*e700*/  SYNCS.ARRIVE.TRANS64.A1T0 RZ, [R0+URZ+0x29870], RZ ;  /* 0x029870ff00ff79a7 */ /* 0x0005e2000810003f */
[----:B------:R-:W-:Y:S05]  /*e710*/  @!P6 BRA `(.L_x_266) ;  /* 0x000000000004e947 */ /* 0x000fea0003800000 */
[----:B------:R-:W-:Y:S01]  /*e720*/  BPT.TRAP 0x1 ;  /* 0x000000040000795c */ /* 0x000fe20000300000 */
.L_x_266:
[----:B------:R-:W3:Y:S01]  /*e730*/  SYNCS.PHASECHK.TRANS64.TRYWAIT P0, [R0+URZ+0x29840], R31 ;  /* 0x0298401f000075a7 */ /* 0x000ee2000800017f */
[----:B------:R-:W-:Y:S04]  /*e740*/  BSSY B0, `(.L_x_267) ;  /* 0x0000002000007945 */ /* 0x000fe80003800000 */
[----:B---3--:R-:W-:Y:S05]  /*e750*/  @!P0 BRA `(.L_x_268) ;  /* 0x0000004800048947 */ /* 0x008fea0003800000 */
.L_x_355:
[----:B------:R-:W-:Y:S05]  /*e760*/  BSYNC B0 ;  /* 0x0000000000007941 */ /* 0x000fea0003800000 */
.L_x_267:
[----:B------:R-:W4:Y:S01]  /*e770*/  LDL R9, [R1+0x8] ;  /* 0x0000080001097983 */ /* 0x000f220000100800 */
[----:B------:R-:W-:Y:S01]  /*e780*/  ULDC.64 UR4, c[0x0][0x300] ;  /* 0x0000c00000047ab9 */ /* 0x000fe20000000a00 */
[----:B------:R-:W-:Y:S01]  /*e790*/  ULDC.64 UR6, c[0x0][0x310] ;  /* 0x0000c40000067ab9 */ /* 0x000fe20000000a00 */
[----:B------:R-:W-:Y:S02]  /*e7a0*/  IMAD R8, R29, UR4, RZ ;  /* 0x000000041d087c24 */ /* 0x000fe4000f8e02ff */
[----:B------:R-:W-:-:S04]  /*e7b0*/  IMAD.WIDE.U32 R2, R5, UR4, RZ ;  /* 0x0000000405027c25 */ /* 0x000fc8000f8e00ff */
[----:B------:R-:W-:Y:S02]  /*e7c0*/  IMAD R8, R5, UR5, R8 ;  /* 0x0000000505087c24 */ /* 0x000fe4000f8e0208 */
[----:B------:R-:W-:Y:S02]  /*e7d0*/  IMAD R30, R30, UR6, RZ ;  /* 0x000000061e1e7c24 */ /* 0x000fe4000f8e02ff */
[----:B------:R-:W-:Y:S02]  /*e7e0*/  IMAD.IADD R3, R3, 0x1, R8 ;  /* 0x0000000103037824 */ /* 0x000fe400078e0208 */
[----:B------:R-:W-:Y:S02]  /*e7f0*/  IMAD R8, R25, UR4, RZ ;  /* 0x0000000419087c24 */ /* 0x000fe4000f8e02ff */
[----:B------:R-:W-:-:S04]  /*e800*/  IMAD.WIDE.U32 R2, R4, UR6, R2 ;  /* 0x0000000604027c25 */ /* 0x000fc8000f8e0002 */
[----:B------:R-:W-:Y:S02]  /*e810*/  IMAD R4, R4, UR7, R30 ;  /* 0x0000000704047c24 */ /* 0x000fe4000f8e021e */
[----:B------:R-:W-:Y:S02]  /*e820*/  IMAD R8, R7, UR5, R8 ;  /* 0x0000000507087c24 */ /* 0x000fe4000f8e0208 */
[----:B------:R-:W-:Y:S02]  /*e830*/  IMAD.IADD R5, R3, 0x1, R4 ;  /* 0x0000000103057824 */ /* 0x000fe400078e0204 */
[----:B------:R-:W-:Y:S02]  /*e840*/  IMAD.MOV.U32 R4, RZ, RZ, R2 ;  /* 0x000000ffff047224 */ /* 0x000fe400078e0002 */
[----:B------:R-:W-:Y:S01]  /*e850*/  IMAD.WIDE.U32 R2, R7, UR4, RZ ;  /* 0x0000000407027c25 */ /* 0x000fe2000f8e00ff */
[----:B------:R-:W-:-:S04]  /*e860*/  ULDC.64 UR4, c[0x0][0x308] ;  /* 0x0000c20000047ab9 */ /* 0x000fc80000000a00 */
[----:B------:R-:W-:Y:S01]  /*e870*/  IADD3 R3, R3, R8, RZ ;  /* 0x0000000803037210 */ /* 0x000fe20007ffe0ff */
[----:B------:R-:W-:-:S04]  /*e880*/  IMAD R8, R27, UR6, RZ ;  /* 0x000000061b087c24 */ /* 0x000fc8000f8e02ff */
[C---:B------:R-:W-:Y:S02]  /*e890*/  IMAD R8, R6.reuse, UR7, R8 ;  /* 0x0000000706087c24 */ /* 0x040fe4000f8e0208 */
[----:B------:R-:W-:Y:S01]  /*e8a0*/  IMAD.WIDE.U32 R2, R6, UR6, R2 ;  /* 0x0000000606027c25 */ /* 0x000fe2000f8e0002 */
[----:B------:R-:W-:-:S03]  /*e8b0*/  ULDC.64 UR6, c[0x0][0x2e8] ;  /* 0x0000ba0000067ab9 */ /* 0x000fc60000000a00 */
[----:B------:R-:W-:-:S04]  /*e8c0*/  IMAD.WIDE.U32 R6, R18, UR4, R4 ;  /* 0x0000000412067c25 */ /* 0x000fc8000f8e0004 */
[----:B------:R-:W-:Y:S01]  /*e8d0*/  IMAD R4, R34, UR4, RZ ;  /* 0x0000000422047c24 */ /* 0x000fe2000f8e02ff */
[----:B------:R-:W-:Y:S01]  /*e8e0*/  IADD3 R5, P0, R6, UR6, RZ ;  /* 0x0000000606057c10 */ /* 0x000fe2000ff1e0ff */
[----:B------:R-:W-:Y:S02]  /*e8f0*/  IMAD.IADD R3, R3, 0x1, R8 ;  /* 0x0000000103037824 */ /* 0x000fe400078e0208 */
[C---:B------:R-:W-:Y:S02]  /*e900*/  IMAD R4, R18.reuse, UR5, R4 ;  /* 0x0000000512047c24 */ /* 0x040fe4000f8e0204 */
[----:B------:R-:W-:Y:S01]  /*e910*/  IMAD.WIDE.U32 R2, R18, UR4, R2 ;  /* 0x0000000412027c25 */ /* 0x000fe2000f8e0002 */
[----:B------:R-:W-:Y:S02]  /*e920*/  UMOV UR4, 0xffffffff ;  /* 0xffffffff00047882 */ /* 0x000fe40000000000 */
[----:B------:R-:W-:Y:S02]  /*e930*/  IADD3.X R6, R7, UR7, R4, P0, !PT ;  /* 0x0000000707067c10 */ /* 0x000fe400087fe404 */
[----:B------:R-:W-:-:S04]  /*e940*/  IADD3 R8, P0, R2, UR6, RZ ;  /* 0x0000000602087c10 */ /* 0x000fc8000ff1e0ff */
[----:B------:R-:W-:Y:S01]  /*e950*/  IADD3.X R7, R4, UR7, R3, P0, !PT ;  /* 0x0000000704077c10 */ /* 0x000fe200087fe403 */
[----:B----4-:R-:W-:Y:S01]  /*e960*/  IMAD R4, R28, 0x7800, R9 ;  /* 0x000078001c047824 */ /* 0x010fe200078e0209 */
[----:B------:R-:W-:Y:S07]  /*e970*/  BRA.DIV UR4, `(.L_x_269) ;  /* 0x0000004604907947 */ /* 0x000fee000b800000 */
[----:B------:R-:W4:Y:S01]  /*e980*/  SHFL.IDX PT, R3, R5, RZ, 0x1c1f ;  /* 0x001c1fff05037589 */ /* 0x000f2200000e0000 */
[C---:B------:R-:W-:Y:S01]  /*e990*/  LOP3.LUT P6, RZ, R23.reuse, 0x8, RZ, 0xc0, !PT ;  /* 0x0000000817ff7812 */ /* 0x040fe200078cc0ff */
[C-C-:B------:R-:W-:Y:S01]  /*e9a0*/  @P5 IMAD.IADD R9, R22.reuse, 0x1, R4.reuse ;  /* 0x0000000116095824 */ /* 0x140fe200078e0204 */
[----:B------:R-:W-:Y:S01]  /*e9b0*/  LOP3.LUT P1, RZ, R23, 0x4, RZ, 0xc0, !PT ;  /* 0x0000000417ff7812 */ /* 0x000fe2000782c0ff */
[----:B------:R-:W5:Y:S01]  /*e9c0*/  SHFL.IDX PT, R2, R6, RZ, 0x1c1f ;  /* 0x001c1fff06027589 */ /* 0x000f6200000e0000 */
[----:B------:R-:W-:-:S03]  /*e9d0*/  @P4 IMAD.IADD R19, R22, 0x1, R4 ;  /* 0x0000000116134824 */ /* 0x000fc600078e0204 */
[----:B------:R-:W-:Y:S04]  /*e9e0*/  SHFL.IDX PT, R7, R7, RZ, 0x1c1f ;  /* 0x001c1fff07077589 */ /* 0x000fe800000e0000 */
[----:B------:R-:W-:Y:S01]  /*e9f0*/  SHFL.IDX PT, R14, R8, RZ, 0x1c1f ;  /* 0x001c1fff080e7589 */ /* 0x000fe200000e0000 */
[----:B----4-:R-:W-:-:S05]  /*ea00*/  @P5 IADD3 R3, P0, R37, R3, RZ ;  /* 0x0000000325035210 */ /* 0x010fca0007f1e0ff */
[----:B-----5:R-:W-:Y:S01]  /*ea10*/  @P5 IMAD.X R2, RZ, RZ, R2, P0 ;  /* 0x000000ffff025224 */ /* 0x020fe200000e0602 */
[----:B------:R-:W-:-:S04]  /*ea20*/  LOP3.LUT P0, RZ, R23, 0x10, RZ, 0xc0, !PT ;  /* 0x0000001017ff7812 */ /* 0x000fc8000780c0ff */
[----:B------:R-:W-:-:S04]  /*ea30*/  @P5 LOP3.LUT R3, R3, R2, RZ, 0x3c, !PT ;  /* 0x0000000203035212 */ /* 0x000fc800078e3cff */
[----:B------:R-:W-:-:S04]  /*ea40*/  @P5 LOP3.LUT R2, R3, R2, RZ, 0x3c, !PT ;  /* 0x0000000203025212 */ /* 0x000fc800078e3cff */
[----:B------:R-:W-:-:S05]  /*ea50*/  @P5 LOP3.LUT R3, R3, R2, RZ, 0x3c, !PT ;  /* 0x0000000203035212 */ /* 0x000fca00078e3cff */
[----:B------:R-:W-:Y:S04]  /*ea60*/  @P5 LDGSTS.E.BYPASS.LTC128B.128 [R9+0x1a400], desc[UR52][R2.64], !P0 ;  /* 0x1a40000002095fae */ /* 0x000fe8000c101d74 */
[----:B------:R-:W-:Y:S04]  /*ea70*/  @P5 LDGSTS.E.BYPASS.LTC128B.128 [R9+0x1cc00], desc[UR52][R2.64+0x40], !P6 ;  /* 0x1cc0004002095fae */ /* 0x000fe8000f101d74 */
[----:B------:R4:W-:Y:S01]  /*ea80*/  @P5 LDGSTS.E.BYPASS.LTC128B.128 [R9+0x1f400], desc[UR52][R2.64+0x80], !P1 ;  /* 0x1f40008002095fae */ /* 0x0009e2000c901d74 */
[----:B------:R-:W-:-:S03]  /*ea90*/  LOP3.LUT P5, RZ, R23, 0x10, RZ, 0xc0, !PT ;  /* 0x0000001017ff7812 */ /* 0x000fc600078ac0ff */
[----:B----4-:R-:W4:Y:S01]  /*eaa0*/  SHFL.IDX PT, R3, R5, 0x1, 0x1c1f ;  /* 0x003c1f0005037f89 */ /* 0x010f2200000e0000 */
[----:B------:R-:W-:-:S03]  /*eab0*/  @P3 IMAD.IADD R9, R22, 0x1, R4 ;  /* 0x0000000116093824 */ /* 0x000fc600078e0204 */
[----:B------:R-:W5:Y:S01]  /*eac0*/  SHFL.IDX PT, R2, R6, 0x1, 0x1c1f ;  /* 0x003c1f0006027f89 */ /* 0x000f6200000e0000 */
[----:B----4-:R-:W-:-:S05]  /*ead0*/  @P4 IADD3 R3, P0, R37, R3, RZ ;  /* 0x0000000325034210 */ /* 0x010fca0007f1e0ff */
[----:B-----5:R-:W-:-:S05]  /*eae0*/  @P4 IMAD.X R2, RZ, RZ, R2, P0 ;  /* 0x000000ffff024224 */ /* 0x020fca00000e0602 */
[----:B------:R-:W-:-:S04]  /*eaf0*/  @P4 LOP3.LUT R3, R3, R2, RZ, 0x3c, !PT ;  /* 0x0000000203034212 */ /* 0x000fc800078e3cff */
[----:B------:R-:W-:-:S04]  /*eb00*/  @P4 LOP3.LUT R2, R3, R2, RZ, 0x3c, !PT ;  /* 0x0000000203024212 */ /* 0x000fc800078e3cff */
[----:B------:R-:W-:-:S05]  /*eb10*/  @P4 LOP3.LUT R3, R3, R2, RZ, 0x3c, !PT ;  /* 0x0000000203034212 */ /* 0x000fca00078e3cff */
[----:B------:R-:W-:Y:S04]  /*eb20*/  @P4 LDGSTS.E.BYPASS.LTC128B.128 [R19+0x1ac00], desc[UR52][R2.64], !P5 ;  /* 0x1ac0000002134fae */ /* 0x000fe8000e901d74 */
[----:B------:R-:W-:Y:S04]  /*eb30*/  @P4 LDGSTS.E.BYPASS.LTC128B.128 [R19+0x1d400], desc[UR52][R2.64+0x40], !P6 ;  /* 0x1d40004002134fae */ /* 0x000fe8000f101d74 */
[----:B------:R4:W-:Y:S04]  /*eb40*/  @P4 LDGSTS.E.BYPASS.LTC128B.128 [R19+0x1fc00], desc[UR52][R2.64+0x80], !P1 ;  /* 0x1fc0008002134fae */ /* 0x0009e8000c901d74 */
[----:B----4-:R-:W4:Y:S01]  /*eb50*/  SHFL.IDX PT, R3, R5, 0x2, 0x1c1f ;  /* 0x005c1f0005037f89 */ /* 0x010f2200000e0000 */
[----:B------:R-:W-:-:S03]  /*eb60*/  @P2 IMAD.IADD R19, R22, 0x1, R4 ;  /* 0x0000000116132824 */ /* 0x000fc600078e0204 */
[----:B------:R-:W5:Y:S04]  /*eb70*/  SHFL.IDX PT, R2, R6, 0x2, 0x1c1f ;  /* 0x005c1f0006027f89 */ /* 0x000f6800000e0000 */
[----:B------:R-:W-:Y:S01]  /*eb80*/  SHFL.IDX PT, R6, R6, 0x3, 0x1c1f ;  /* 0x007c1f0006067f89 */ /* 0x000fe200000e0000 */
        /* <DEDUP_REMOVED lines=8> */
[----:B----4-:R-:W4:Y:S02]  /*ec10*/  SHFL.IDX PT, R2, R5, 0x3, 0x1c1f ;  /* 0x007c1f0005027f89 */ /* 0x010f2400000e0000 */
[----:B----4-:R-:W-:-:S05]  /*ec20*/  @P2 IADD3 R2, P0, R37, R2, RZ ;  /* 0x0000000225022210 */ /* 0x010fca0007f1e0ff */
[----:B------:R-:W-:-:S05]  /*ec30*/  @P2 IMAD.X R3, RZ, RZ, R6, P0 ;  /* 0x000000ffff032224 */ /* 0x000fca00000e0606 */
[----:B------:R4:W-:Y:S04]  /*ec40*/  @P2 LDGSTS.E.BYPASS.LTC128B.128 [R19+0x1bc00], desc[UR52][R2.64], !P5 ;  /* 0x1bc0000002132fae */ /* 0x0009e8000e901d74 */
[----:B------:R4:W-:Y:S04]  /*ec50*/  @P2 LDGSTS.E.BYPASS.LTC128B.128 [R19+0x1e400], desc[UR52][R2.64+0x40], !P6 ;  /* 0x1e40004002132fae */ /* 0x0009e8000f101d74 */
[----:B------:R4:W-:Y:S02]  /*ec60*/  @P2 LDGSTS.E.BYPASS.LTC128B.128 [R19+0x20c00], desc[UR52][R2.64+0x80], !P1 ;  /* 0x20c0008002132fae */ /* 0x0009e4000c901d74 */
.L_x_367:
[----:B------:R-:W-:Y:S01]  /*ec70*/  LOP3.LUT P0, RZ, R23, 0x100, RZ, 0xc0, !PT ;  /* 0x0000010017ff7812 */ /* 0x000fe2000780c0ff */
[----:B------:R-:W-:-:S12]  /*ec80*/  BSSY B0, `(.L_x_270) ;  /* 0x000000e000007945 */ /* 0x000fd80003800000 */
[----:B------:R-:W-:Y:S05]  /*ec90*/  @!P0 BRA `(.L_x_271) ;  /* 0x0000000000308947 */ /* 0x000fea0003800000 */
[C---:B------:R-:W-:Y:S01]  /*eca0*/  LOP3.LUT P3, RZ, R23.reuse, 0x10, RZ, 0xc0, !PT ;  /* 0x0000001017ff7812 */ /* 0x040fe2000786c0ff */
[----:B------:R-:W-:Y:S01]  /*ecb0*/  IMAD.IADD R5, R22, 0x1, R4 ;  /* 0x0000000116057824 */ /* 0x000fe200078e0204 */
[C---:B------:R-:W-:Y:S02]  /*ecc0*/  LOP3.LUT P2, RZ, R23.reuse, 0x8, RZ, 0xc0, !PT ;  /* 0x0000000817ff7812 */ /* 0x040fe4000784c0ff */
[----:B------:R-:W-:Y:S02]  /*ecd0*/  LOP3.LUT P1, RZ, R23, 0x4, RZ, 0xc0, !PT ;  /* 0x0000000417ff7812 */ /* 0x000fe4000782c0ff */
[----:B----4-:R-:W-:-:S04]  /*ece0*/  IADD3 R2, P0, R37, R14, RZ ;  /* 0x0000000e25027210 */ /* 0x010fc80007f1e0ff */
[----:B------:R-:W-:-:S05]  /*ecf0*/  IADD3.X R3, RZ, R7, RZ, P0, !PT ;  /* 0x00000007ff037210 */ /* 0x000fca00007fe4ff */
[----:B------:R-:W-:Y:S01]  /*ed00*/  @!PT LDS RZ, [RZ] ;  /* 0x00000000fffff984 */ /* 0x000fe20000000800 */
[----:B------:R-:W-:Y:S01]  /*ed10*/  @!PT LDS RZ, [RZ] ;  /* 0x00000000fffff984 */ /* 0x000fe20000000800 */
[----:B------:R-:W-:Y:S01]  /*ed20*/  @!PT LDS RZ, [RZ] ;  /* 0x00000000fffff984 */ /* 0x000fe20000000800 */
[----:B------:R4:W-:Y:S04]  /*ed30*/  LDGSTS.E.BYPASS.LTC128B.128 [R5+0x1c400], desc[UR52][R2.64], !P3 ;  /* 0x1c40000002057fae */ /* 0x0009e8000d901d74 */
[----:B------:R4:W-:Y:S04]  /*ed40*/  LDGSTS.E.BYPASS.LTC128B.128 [R5+0x1ec00], desc[UR52][R2.64+0x40], !P2 ;  /* 0x1ec0004002057fae */ /* 0x0009e8000d101d74 */
[----:B------:R4:W-:Y:S02]  /*ed50*/  LDGSTS.E.BYPASS.LTC128B.128 [R5+0x21400], desc[UR52][R2.64+0x80], !P1 ;  /* 0x2140008002057fae */ /* 0x0009e4000c901d74 */
.L_x_271:
[----:B------:R-:W-:Y:S05]  /*ed60*/  BSYNC B0 ;  /* 0x0000000000007941 */ /* 0x000fea0003800000 */
.L_x_270:
[----:B------:R-:W-:Y:S01]  /*ed70*/  NOP ;  /* 0x0000000000007918 */ /* 0x000fe20000000000 */
[----:B------:R-:W-:-:S13]  /*ed80*/  PLOP3.LUT P0, PT, PT, PT, PT, 0x80, 0x0 ;  /* 0x000000000000781c */ /* 0x000fda0003f0f070 */
.L_x_272:
[----:B------:R-:W-:Y:S02]  /*ed90*/  PLOP3.LUT P1, PT, P1, P0, PT, 0xa2, 0x0 ;  /* 0x000000000000781c */ /* 0x000fe40000f21472 */
[----:B------:R-:W-:-:S08]  /*eda0*/  @P0 R2UR P1, UR4, R0 ;  /* 0x00000000000402ca */ /* 0x000fd00000020000 */
[----:B------:R-:W-:-:S05]  /*edb0*/  @P0 PLOP3.LUT P0, PT, P1, PT, PT, 0x80, 0x0 ;  /* 0x000000000000081c */ /* 0x000fca0000f0f070 */
[----:B------:R-:W-:Y:S01]  /*edc0*/  @!P1 SYNCS.ARRIVE.TRANS64.RED.A0T1 RZ, [UR4+0x29830], RZ ;  /* 0x029830ffffff99a7 */ /* 0x000fe20008200404 */
[----:B------:R-:W-:Y:S07]  /*edd0*/  @!P1 ARRIVES.LDGSTSBAR.64.TRANSCNT [UR4+0x29830] ;  /* 0x02983000ff0099b0 */ /* 0x000fee0008000a84 */
[----:B------:R-:W-:Y:S05]  /*ede0*/  @P0 BRA.U.ANY `(.L_x_272) ;  /* 0xfffffffd00e80947 */ /* 0x000fea000393ffff */
[----:B------:R-:W-:Y:S01]  /*edf0*/  NOP ;  /* 0x0000000000007918 */ /* 0x000fe20000000000 */
[----:B----4-:R-:W-:-:S05]  /*ee00*/  IMAD.U32 R2, RZ, RZ, UR46 ;  /* 0x0000002eff027e24 */ /* 0x010fca000f8e00ff */
[----:B------:R-:W-:-:S13]  /*ee10*/  ISETP.NE.AND P2, PT, R2, 0x3, PT ;  /* 0x000000030200780c */ /* 0x000fda0003f45270 */
[----:B------:R-:W-:Y:S05]  /*ee20*/  @!P2 BRA `(.L_x_273) ;  /* 0x000000000004a947 */ /* 0x000fea0003800000 */
[----:B------:R-:W-:Y:S01]  /*ee30*/  BPT.TRAP 0x1 ;  /* 0x000000040000795c */ /* 0x000fe20000300000 */
.L_x_273:
[----:B------:R4:W-:Y:S02]  /*ee40*/  SYNCS.ARRIVE.TRANS64.A1T0 RZ, [R0+URZ+0x29830], RZ ;  /* 0x029830ff00ff79a7 */ /* 0x0009e4000810003f */
[----:B------:R-:W-:Y:S05]  /*ee50*/  WARPSYNC.ALL ;  /* 0x0000000000007948 */ /* 0x000fea0003800000 */
[----:B------:R-:W-:Y:S01]  /*ee60*/  R2UR UR5, R26 ;  /* 0x000000001a0572ca */ /* 0x000fe200000e0000 */
[----:B0-234-:R-:W-:Y:S01]  /*ee70*/  VIADD R0, R22, 0x14400 ;  /* 0x0001440016007836 */ /* 0x01dfe20000000000 */
[----:B------:R-:W-:Y:S01]  /*ee80*/  R2UR UR38, R26 ;  /* 0x000000001a2672ca */ /* 0x000fe200000e0000 */
[----:B------:R-:W-:Y:S01]  /*ee90*/  ULDC.64 UR6, c[0x0][0x298] ;  /* 0x0000a60000067ab9 */ /* 0x000fe20000000a00 */
[----:B------:R-:W-:Y:S01]  /*eea0*/  UISETP.NE.AND UP0, UPT, UR47, URZ, UPT ;  /* 0x0000003f2f00728c */ /* 0x000fe2000bf05270 */
[----:B------:R-:W-:Y:S01]  /*eeb0*/  BSSY B6, `(.L_x_274) ;  /* 0x000001b000067945 */ /* 0x000fe20003800000 */
[----:B------:R-:W-:Y:S01]  /*eec0*/  BAR.SYNC.DEFER_BLOCKING 0x8, 0x180 ;  /* 0x0206000000007b1d */ /* 0x000fe20000010000 */
[----:B------:R-:W-:Y:S01]  /*eed0*/  LOP3.LUT P0, RZ, R0, 0x1bf, RZ, 0xc0, !PT ;  /* 0x000001bf00ff7812 */ /* 0x000fe2000780c0ff */
[----:B------:R-:W-:-:S02]  /*eee0*/  USEL UR44, UR44, URZ, !UP0 ;  /* 0x0000003f2c2c7287 */ /* 0x000fc4000c000000 */
[----:B------:R-:W-:-:S03]  /*eef0*/  USEL UR45, UR45, URZ, !UP0 ;  /* 0x0000003f2d2d7287 */ /* 0x000fc6000c000000 */
[----:B------:R-:W-:Y:S02]  /*ef00*/  USHF.R.S32.HI UR4, URZ, 0x1f, UR5 ;  /* 0x0000001f3f047899 */ /* 0x000fe40008011405 */
[----:B------:R-:W-:Y:S02]  /*ef10*/  UIMAD.WIDE.U32 UR38, UR38, UR6, URZ ;  /* 0x00000006262672a5 */ /* 0x000fe4000f8e003f */
[----:B------:R-:W-:-:S04]  /*ef20*/  UIMAD UR4, UR4, UR6, URZ ;  /* 0x00000006040472a4 */ /* 0x000fc8000f8e023f */
[----:B------:R-:W-:-:S04]  /*ef30*/  UIMAD UR4, UR5, UR7, UR4 ;  /* 0x00000007050472a4 */ /* 0x000fc8000f8e0204 */
[----:B------:R-:W-:Y:S01]  /*ef40*/  UIADD3 UR47, UR39, UR4, URZ ;  /* 0x00000004272f7290 */ /* 0x000fe2000fffe03f */
[----:B------:R-:W-:Y:S11]  /*ef50*/  @!P0 BRA `(.L_x_275) ;  /* 0x0000000000408947 */ /* 0x000ff60003800000 */
        /* <DEDUP_REMOVED lines=15> */
[----:B01----:R-:W-:Y:S05]  /*f050*/  CALL.ABS.NOINC R2 ;  /* 0x0000000002007343 */ /* 0x003fea0003c00000 */
.L_x_275:
[----:B------:R-:W-:Y:S05]  /*f060*/  BSYNC B6 ;  /* 0x0000000000067941 */ /* 0x000fea0003800000 */
.L_x_274:
[----:B------:R0:W5:Y:S01]  /*f070*/  LDL R9, [R1+0x18] ;  /* 0x0000180001097983 */ /* 0x0001620000100800 */
[----:B------:R-:W2:Y:S01]  /*f080*/  LDC R5, c[0x0][0x448] ;  /* 0x00011200ff057b82 */ /* 0x000ea20000000800 */
[----:B------:R-:W3:Y:S01]  /*f090*/  S2R R2, SR_TID.X ;  /* 0x0000000000027919 */ /* 0x000ee20000002100 */
[----:B------:R-:W-:Y:S01]  /*f0a0*/  R2UR UR6, R34 ;  /* 0x00000000220672ca */ /* 0x000fe200000e0000 */
[----:B------:R-:W-:Y:S01]  /*f0b0*/  IMAD.SHL.U32 R6, R17, 0x80, RZ ;  /* 0x0000008011067824 */ /* 0x000fe200078e00ff */
[C---:B------:R-:W-:Y:S01]  /*f0c0*/  R2UR UR7, R18.reuse ;  /* 0x00000000120772ca */ /* 0x040fe200000e0000 */
[----:B------:R-:W-:Y:S01]  /*f0d0*/  ULDC.64 UR8, c[0x0][0x2d8] ;  /* 0x0000b60000087ab9 */ /* 0x000fe20000000a00 */
[----:B--2---:R-:W-:Y:S02]  /*f0e0*/  ISETP.NE.AND P0, PT, R5, 0x1, PT ;  /* 0x000000010500780c */ /* 0x004fe40003f05270 */
[----:B------:R-:W-:Y:S02]  /*f0f0*/  R2UR UR10, R18 ;  /* 0x00000000120a72ca */ /* 0x000fe400000e0000 */
[C---:B---3--:R-:W-:Y:S01]  /*f100*/  LOP3.LUT R19, R2.reuse, 0x7f, RZ, 0xc0, !PT ;  /* 0x0000007f02137812 */ /* 0x048fe200078ec0ff */
[----:B------:R-:W-:-:S08]  /*f110*/  IMAD.SHL.U32 R2, R2, 0x20, RZ ;  /* 0x0000002002027824 */ /* 0x000fd000078e00ff */
[----:B------:R-:W2:Y:S01]  /*f120*/  @P0 LDC R7, c[0x0][0x44c] ;  /* 0x00011300ff070b82 */ /* 0x000ea20000000800 */
[----:B------:R-:W-:-:S04]  /*f130*/  SHF.R.U32.HI R19, RZ, 0x2, R19 ;  /* 0x00000002ff137819 */ /* 0x000fc80000011613 */
[----:B------:R-:W-:-:S03]  /*f140*/  LOP3.LUT R2, R19, 0x60, R2, 0xf8, !PT ;  /* 0x0000006013027812 */ /* 0x000fc600078ef802 */
[----:B------:R-:W3:Y:S01]  /*f150*/  @P0 LDC R3, c[0x0][0x450] ;  /* 0x00011400ff030b82 */ /* 0x000ee20000000800 */
[----:B------:R-:W-:Y:S01]  /*f160*/  UIMAD UR6, UR6, UR8, URZ ;  /* 0x00000008060672a4 */ /* 0x000fe2000f8e023f */
[----:B------:R-:W-:Y:S01]  /*f170*/  LOP3.LUT R0, R2, R6, RZ, 0xfc, !PT ;  /* 0x0000000602007212 */ /* 0x000fe200078efcff */
[----:B------:R-:W-:Y:S01]  /*f180*/  UMOV UR4, UR38 ;  /* 0x0000002600047c82 */ /* 0x000fe20008000000 */
[----:B------:R-:W-:Y:S01]  /*f190*/  UMOV UR5, UR47 ;  /* 0x0000002f00057c82 */ /* 0x000fe20008000000 */
[----:B------:R-:W-:Y:S02]  /*f1a0*/  UIMAD UR6, UR10, UR9, UR6 ;  /* 0x000000090a0672a4 */ /* 0x000fe4000f8e0206 */
[----:B------:R-:W-:Y:S01]  /*f1b0*/  UIMAD.WIDE.U32 UR4, UR7, UR8, UR4 ;  /* 0x00000008070472a5 */ /* 0x000fe2000f8e0004 */
[----:B------:R-:W-:Y:S02]  /*f1c0*/  IMAD.MOV.U32 R2, RZ, RZ, R0 ;  /* 0x000000ffff027224 */ /* 0x000fe400078e0000 */
[----:B------:R-:W-:Y:S01]  /*f1d0*/  ULDC.64 UR8, c[0x0][0x2e0] ;  /* 0x0000b80000087ab9 */ /* 0x000fe20000000a00 */
[----:B------:R-:W-:Y:S01]  /*f1e0*/  UIADD3 UR5, UR5, UR6, URZ ;  /* 0x0000000605057290 */ /* 0x000fe2000fffe03f */
[----:B--2---:R-:W-:Y:S01]  /*f1f0*/  @P0 IMAD.HI.U32 R4, R0, R7, RZ ;  /* 0x0000000700040227 */ /* 0x004fe200078e00ff */
[----:B------:R-:W-:Y:S01]  /*f200*/  UIMAD UR6, UR45, UR8, URZ ;  /* 0x000000082d0672a4 */ /* 0x000fe2000f8e023f */
[----:B------:R-:W2:Y:S01]  /*f210*/  S2R R19, SR_TID.X ;  /* 0x0000000000137919 */ /* 0x000ea20000002100 */
[----:B------:R-:W-:-:S02]  /*f220*/  UIMAD.WIDE.U32 UR4, UR44, UR8, UR4 ;  /* 0x000000082c0472a5 */ /* 0x000fc4000f8e0004 */
[----:B---3--:R-:W-:Y:S01]  /*f230*/  @P0 SHF.R.U32.HI R2, RZ, R3, R4 ;  /* 0x00000003ff020219 */ /* 0x008fe20000011604 */
[----:B------:R-:W-:-:S03]  /*f240*/  UIMAD UR6, UR44, UR9, UR6 ;  /* 0x000000092c0672a4 */ /* 0x000fc6000f8e0206 */
[--C-:B------:R-:W-:Y:S01]  /*f250*/  SHF.R.S32.HI R3, RZ, 0x1f, R2.reuse ;  /* 0x0000001fff037819 */ /* 0x100fe20000011402 */
[----:B------:R-:W-:Y:S01]  /*f260*/  IMAD.MOV R4, RZ, RZ, -R2 ;  /* 0x000000ffff047224 */ /* 0x000fe200078e0a02 */
[----:B------:R-:W-:Y:S01]  /*f270*/  ULDC.64 UR8, c[0x0][0x2d0] ;  /* 0x0000b40000087ab9 */ /* 0x000fe20000000a00 */
[----:B------:R-:W-:Y:S02]  /*f280*/  UIADD3 UR5, UR5, UR6, URZ ;  /* 0x0000000605057290 */ /* 0x000fe4000fffe03f */
[----:B------:R-:W-:Y:S02]  /*f290*/  IMAD R7, R3, UR8, RZ ;  /* 0x0000000803077c24 */ /* 0x000fe4000f8e02ff */
[----:B------:R-:W-:Y:S02]  /*f2a0*/  IMAD.U32 R3, RZ, RZ, UR8 ;  /* 0x00000008ff037e24 */ /* 0x000fe4000f8e00ff */
[----:B------:R-:W-:Y:S02]  /*f2b0*/  IMAD R0, R5, R4, R0 ;  /* 0x0000000405007224 */ /* 0x000fe400078e0200 */
[----:B------:R-:W-:-:S02]  /*f2c0*/  IMAD R7, R2, UR9, R7 ;  /* 0x0000000902077c24 */ /* 0x000fc4000f8e0207 */
[----:B------:R-:W-:Y:S01]  /*f2d0*/  IMAD.WIDE.U32 R2, R2, R3, UR4 ;  /* 0x0000000402027e25 */ /* 0x000fe2000f8e0003 */
[----:B------:R-:W-:Y:S01]  /*f2e0*/  SHF.R.S32.HI R4, RZ, 0x1f, R0 ;  /* 0x0000001fff047819 */ /* 0x000fe20000011400 */
[----:B------:R-:W-:Y:S02]  /*f2f0*/  ULDC.64 UR4, c[0x0][0x2c8] ;  /* 0x0000b20000047ab9 */ /* 0x000fe40000000a00 */
[----:B------:R-:W-:Y:S02]  /*f300*/  IMAD.IADD R3, R3, 0x1, R7 ;  /* 0x0000000103037824 */ /* 0x000fe400078e0207 */
[----:B------:R-:W-:Y:S02]  /*f310*/  IMAD R4, R4, UR4, RZ ;  /* 0x0000000404047c24 */ /* 0x000fe4000f8e02ff */
[----:B------:R-:W-:-:S04]  /*f320*/  IMAD.WIDE.U32 R2, R0, UR4, R2 ;  /* 0x0000000400027c25 */ /* 0x000fc8000f8e0002 */
[----:B------:R-:W-:Y:S01]  /*f330*/  IMAD R7, R0, UR5, R4 ;  /* 0x0000000500077c24 */ /* 0x000fe2000f8e0204 */
[----:B------:R-:W-:Y:S02]  /*f340*/  ULDC.64 UR4, c[0x0][0x280] ;  /* 0x0000a00000047ab9 */ /* 0x000fe40000000a00 */
[----:B------:R-:W-:Y:S01]  /*f350*/  IADD3 R0, P0, R2, UR4, RZ ;  /* 0x0000000402007c10 */ /* 0x000fe2000ff1e0ff */
[----:B------:R-:W-:Y:S01]  /*f360*/  ULDC UR4, c[0x0][0x2b8] ;  /* 0x0000ae0000047ab9 */ /* 0x000fe20000000800 */
[C---:B------:R-:W-:Y:S02]  /*f370*/  LOP3.LUT R10, R37.reuse, 0x40, RZ, 0xfc, !PT ;  /* 0x00000040250a7812 */ /* 0x040fe400078efcff */
[----:B------:R-:W-:Y:S02]  /*f380*/  LOP3.LUT R8, R37, 0x80, RZ, 0xfc, !PT ;  /* 0x0000008025087812 */ /* 0x000fe400078efcff */
[----:B------:R-:W-:Y:S01]  /*f390*/  IADD3.X R4, R3, UR5, R7, P0, !PT ;  /* 0x0000000503047c10 */ /* 0x000fe200087fe407 */
[----:B------:R-:W-:Y:S01]  /*f3a0*/  UMOV UR5, 0xffffffff ;  /* 0xffffffff00057882 */ /* 0x000fe20000000000 */
[----:B--2---:R-:W-:-:S02]  /*f3b0*/  LOP3.LUT R19, R19, 0x7f, RZ, 0xc0, !PT ;  /* 0x0000007f13137812 */ /* 0x004fc400078ec0ff */
[----:B------:R-:W-:Y:S02]  /*f3c0*/  ISETP.GE.AND P3, PT, R37, UR4, PT ;  /* 0x0000000425007c0c */ /* 0x000fe4000bf66270 */
[----:B------:R-:W-:Y:S02]  /*f3d0*/  ISETP.GE.AND P2, PT, R10, UR4, PT ;  /* 0x000000040a007c0c */ /* 0x000fe4000bf46270 */
[----:B------:R-:W-:Y:S02]  /*f3e0*/  ISETP.GE.AND P1, PT, R8, UR4, PT ;  /* 0x0000000408007c0c */ /* 0x000fe4000bf26270 */
[----:B------:R-:W-:Y:S01]  /*f3f0*/  SHF.R.U32.HI R10, RZ, 0x2, R19 ;  /* 0x00000002ff0a7819 */ /* 0x000fe20000011613 */
[----:B0-----:R-:W-:Y:S10]  /*f400*/  BRA.DIV UR5, `(.L_x_276) ;  /* 0x0000004205c87947 */ /* 0x001ff4000b800000 */
[----:B------:R-:W0:Y:S01]  /*f410*/  SHFL.IDX PT, R3, R0, RZ, 0x1c1f ;  /* 0x001c1fff00037589 */ /* 0x000e2200000e0000 */
[----:B------:R-:W-:Y:S02]  /*f420*/  IMAD R5, R5, UR41, RZ ;  /* 0x0000002905057c24 */ /* 0x000fe4000f8e02ff */
[----:B------:R-:W-:Y:S01]  /*f430*/  IMAD.IADD R6, R10, 0x1, R6 ;  /* 0x000000010a067824 */ /* 0x000fe200078e0206 */
[----:B------:R-:W2:Y:S03]  /*f440*/  SHFL.IDX PT, R2, R4, RZ, 0x1c1f ;  /* 0x001c1fff04027589 */ /* 0x000ea600000e0000 */
[C---:B------:R-:W-:Y:S01]  /*f450*/  VIADD R8, R6.reuse, 0x20 ;  /* 0x0000002006087836 */ /* 0x040fe20000000000 */
[----:B------:R-:W-:Y:S01]  /*f460*/  ISETP.GE.AND P0, PT, R6, R5, PT ;  /* 0x000000050600720c */ /* 0x000fe20003f06270 */
[----:B------:R-:W3:-:S12]  /*f470*/  SHFL.IDX PT, R14, R0, 0x1, 0x1c1f ;  /* 0x003c1f00000e7f89 */ /* 0x000ed800000e0000 */
[----:B0-----:R-:W-:-:S04]  /*f480*/  @!P0 IADD3 R7, P4, R37, R3, RZ ;  /* 0x0000000325078210 */ /* 0x001fc80007f9e0ff */
[----:B--2---:R-:W-:Y:S01]  /*f490*/  @!P0 IADD3.X R3, RZ, R2, RZ, P4, !PT ;  /* 0x00000002ff038210 */ /* 0x004fe200027fe4ff */
[----:B------:R-:W-:-:S05]  /*f4a0*/  @!P0 IMAD.MOV.U32 R2, RZ, RZ, R7 ;  /* 0x000000ffff028224 */ /* 0x000fca00078e0007 */
[----:B-----5:R-:W-:Y:S04]  /*f4b0*/  @!P0 LDGSTS.E.BYPASS.LTC128B.128 [R9+0x14400], desc[UR52][R2.64], !P3 ;  /* 0x1440000002098fae */ /* 0x020fe8000d901d74 */
[----:B------:R-:W-:Y:S04]  /*f4c0*/  @!P0 LDGSTS.E.BYPASS.LTC128B.128 [R9+0x16400], desc[UR52][R2.64+0x40], !P2 ;  /* 0x1640004002098fae */ /* 0x000fe8000d101d74 */
[----:B------:R0:W-:Y:S01]  /*f4d0*/  @!P0 LDGSTS.E.BYPASS.LTC128B.128 [R9+0x18400], desc[UR52][R2.64+0x80], !P1 ;  /* 0x1840008002098fae */ /* 0x0001e2000c901d74 */
[----:B------:R-:W-:Y:S01]  /*f4e0*/  ISETP.GE.AND P0, PT, R8, R5, PT ;  /* 0x000000050800720c */ /* 0x000fe20003f06270 */
[----:B------:R-:W-:-:S02]  /*f4f0*/  VIADD R8, R6, 0x40 ;  /* 0x0000004006087836 */ /* 0x000fc40000000000 */
[----:B0-----:R-:W0:Y:S10]  /*f500*/  SHFL.IDX PT, R2, R4, 0x1, 0x1c1f ;  /* 0x003c1f0004027f89 */ /* 0x001e3400000e0000 */
[----:B---3--:R-:W-:-:S05]  /*f510*/  @!P0 IADD3 R14, P4, R37, R14, RZ ;  /* 0x0000000e250e8210 */ /* 0x008fca0007f9e0ff */
[----:B0-----:R-:W-:Y:S02]  /*f520*/  @!P0 IMAD.X R7, RZ, RZ, R2, P4 ;  /* 0x000000ffff078224 */ /* 0x001fe400020e0602 */
[----:B------:R-:W-:Y:S02]  /*f530*/  @!P0 IMAD.MOV.U32 R2, RZ, RZ, R14 ;  /* 0x000000ffff028224 */ /* 0x000fe400078e000e */
[----:B------:R-:W-:Y:S01]  /*f540*/  @!P0 IMAD.MOV.U32 R3, RZ, RZ, R7 ;  /* 0x000000ffff038224 */ /* 0x000fe200078e0007 */
[----:B------:R-:W0:Y:S04]  /*f550*/  SHFL.IDX PT, R14, R0, 0x2, 0x1c1f ;  /* 0x005c1f00000e7f89 */ /* 0x000e2800000e0000 */
[----:B------:R-:W-:Y:S04]  /*f560*/  @!P0 LDGSTS.E.BYPASS.LTC128B.128 [R9+0x14c00], desc[UR52][R2.64], !P3 ;  /* 0x14c0000002098fae */ /* 0x000fe8000d901d74 */
[----:B------:R-:W-:Y:S04]  /*f570*/  @!P0 LDGSTS.E.BYPASS.LTC128B.128 [R9+0x16c00], desc[UR52][R2.64+0x40], !P2 ;  /* 0x16c0004002098fae */ /* 0x000fe8000d101d74 */
[----:B------:R2:W-:Y:S01]  /*f580*/  @!P0 LDGSTS.E.BYPASS.LTC128B.128 [R9+0x18c00], desc[UR52][R2.64+0x80], !P1 ;  /* 0x18c0008002098fae */ /* 0x0005e2000c901d74 */
[----:B------:R-:W-:-:S03]  /*f590*/  ISETP.GE.AND P0, PT, R8, R5, PT ;  /* 0x000000050800720c */ /* 0x000fc60003f06270 */
[----:B--2---:R-:W2:Y:S10]  /*f5a0*/  SHFL.IDX PT, R2, R4, 0x2, 0x1c1f ;  /* 0x005c1f0004027f89 */ /* 0x004eb400000e0000 */
[----:B0-----:R-:W-:Y:S01]  /*f5b0*/  @!P0 IADD3 R14, P4, R37, R14, RZ ;  /* 0x0000000e250e8210 */ /* 0x001fe20007f9e0ff */
[----:B------:R-:W0:Y:S04]  /*f5c0*/  SHFL.IDX PT, R4, R4, 0x3, 0x1c1f ;  /* 0x007c1f0004047f89 */ /* 0x000e2800000e0000 */
[----:B--2---:R-:W-:-:S02]  /*f5d0*/  @!P0 IMAD.X R7, RZ, RZ, R2, P4 ;  /* 0x000000ffff078224 */ /* 0x004fc400020e0602 */
[----:B------:R-:W-:Y:S02]  /*f5e0*/  @!P0 IMAD.MOV.U32 R2, RZ, RZ, R14 ;  /* 0x000000ffff028224 */ /* 0x000fe400078e000e */
[----:B------:R-:W-:Y:S01]  /*f5f0*/  @!P0 IMAD.MOV.U32 R3, RZ, RZ, R7 ;  /* 0x000000ffff038224 */ /* 0x000fe200078e0007 */
[----:B------:R2:W3:Y:S04]  /*f600*/  SHFL.IDX PT, R14, R0, 0x3, 0x1c1f ;  /* 0x007c1f00000e7f89 */ /* 0x0004e800000e0000 */
[----:B------:R2:W-:Y:S04]  /*f610*/  @!P0 LDGSTS.E.BYPASS.LTC128B.128 [R9+0x15400], desc[UR52][R2.64], !P3 ;  /* 0x1540000002098fae */ /* 0x0005e8000d901d74 */
[----:B------:R2:W-:Y:S04]  /*f620*/  @!P0 LDGSTS.E.BYPASS.LTC128B.128 [R9+0x17400], desc[UR52][R2.64+0x40], !P2 ;  /* 0x1740004002098fae */ /* 0x0005e8000d101d74 */
[----:B0-----:R2:W-:Y:S02]  /*f630*/  @!P0 LDGSTS.E.BYPASS.LTC128B.128 [R9+0x19400], desc[UR52][R2.64+0x80], !P1 ;  /* 0x1940008002098fae */ /* 0x0015e4000c901d74 */
.L_x_376:
[----:B------:R-:W-:Y:S01]  /*f640*/  IADD3 R6, R6, 0x60, RZ ;  /* 0x0000006006067810 */ /* 0x000fe20007ffe0ff */
[----:B------:R-:W-:Y:S03]  /*f650*/  BSSY B0, `(.L_x_277) ;  /* 0x000000b000007945 */ /* 0x000fe60003800000 */
[----:B------:R-:W-:-:S13]  /*f660*/  ISETP.GE.AND P0, PT, R6, R5, PT ;  /* 0x000000050600720c */ /* 0x000fda0003f06270 */
[----:B------:R-:W-:Y:S05]  /*f670*/  @P0 BRA `(.L_x_278) ;  /* 0x0000000000200947 */ /* 0x000fea0003800000 */
[----:B--23--:R-:W-:-:S05]  /*f680*/  IADD3 R2, P0, R37, R14, RZ ;  /* 0x0000000e25027210 */ /* 0x00cfca0007f1e0ff */
[----:B------:R-:W-:-:S05]  /*f690*/  IMAD.X R3, RZ, RZ, R4, P0 ;  /* 0x000000ffff037224 */ /* 0x000fca00000e0604 */
[----:B------:R-:W-:Y:S01]  /*f6a0*/  @!PT LDS RZ, [RZ] ;  /* 0x00000000fffff984 */ /* 0x000fe20000000800 */
[----:B------:R-:W-:Y:S01]  /*f6b0*/  @!PT LDS RZ, [RZ] ;  /* 0x00000000fffff984 */ /* 0x000fe20000000800 */
[----:B------:R-:W-:Y:S01]  /*f6c0*/  @!PT LDS RZ, [RZ] ;  /* 0x00000000fffff984 */ /* 0x000fe20000000800 */
[----:B------:R0:W-:Y:S04]  /*f6d0*/  LDGSTS.E.BYPASS.LTC128B.128 [R9+0x15c00], desc[UR52][R2.64], !P3 ;  /* 0x15c0000002097fae */ /* 0x0001e8000d901d74 */
[----:B------:R0:W-:Y:S04]  /*f6e0*/  LDGSTS.E.BYPASS.LTC128B.128 [R9+0x17c00], desc[UR52][R2.64+0x40], !P2 ;  /* 0x17c0004002097fae */ /* 0x0001e8000d101d74 */
[----:B------:R0:W-:Y:S02]  /*f6f0*/  LDGSTS.E.BYPASS.LTC128B.128 [R9+0x19c00], desc[UR52][R2.64+0x80], !P1 ;  /* 0x19c0008002097fae */ /* 0x0001e4000c901d74 */
.L_x_278:
[----:B------:R-:W-:Y:S05]  /*f700*/  BSYNC B0 ;  /* 0x0000000000007941 */ /* 0x000fea0003800000 */
.L_x_277:
[----:B------:R-:W-:Y:S01]  /*f710*/  NOP ;  /* 0x0000000000007918 */ /* 0x000fe20000000000 */
[----:B------:R-:W-:-:S13]  /*f720*/  PLOP3.LUT P0, PT, PT, PT, PT, 0x80, 0x0 ;  /* 0x000000000000781c */ /* 0x000fda0003f0f070 */
.L_x_279:
[----:B------:R-:W-:Y:S02]  /*f730*/  PLOP3.LUT P1, PT, P1, P0, PT, 0xa2, 0x0 ;  /* 0x000000000000781c */ /* 0x000fe40000f21472 */
[----:B------:R-:W-:-:S08]  /*f740*/  @P0 R2UR P1, UR4, R22 ;  /* 0x00000000160402ca */ /* 0x000fd00000020000 */
[----:B------:R-:W-:-:S05]  /*f750*/  @P0 PLOP3.LUT P0, PT, P1, PT, PT, 0x80, 0x0 ;  /* 0x000000000000081c */ /* 0x000fca0000f0f070 */
[----:B------:R-:W-:Y:S01]  /*f760*/  @!P1 SYNCS.ARRIVE.TRANS64.RED.A0T1 RZ, [UR4+0x29800], RZ ;  /* 0x029800ffffff99a7 */ /* 0x000fe20008200404 */
[----:B------:R-:W-:Y:S07]  /*f770*/  @!P1 ARRIVES.LDGSTSBAR.64.TRANSCNT [UR4+0x29800] ;  /* 0x02980000ff0099b0 */ /* 0x000fee0008000a84 */
[----:B------:R-:W-:Y:S05]  /*f780*/  @P0 BRA.U.ANY `(.L_x_279) ;  /* 0xfffffffd00e80947 */ /* 0x000fea000393ffff */
[----:B0-2---:R-:W2:Y:S02]  /*f790*/  LDL.LU R2, [R1+0x1c] ;  /* 0x00001c0001027983 */ /* 0x005ea40000300800 */
[----:B--2---:R-:W-:-:S05]  /*f7a0*/  VIADD R2, R2, 0x1 ;  /* 0x0000000102027836 */ /* 0x004fca0000000000 */
[----:B------:R0:W-:Y:S01]  /*f7b0*/  STL [R1+0x1c], R2 ;  /* 0x00001c0201007387 */ /* 0x0001e20000100800 */
[----:B------:R-:W-:-:S04]  /*f7c0*/  LEA.HI R0, R2, R2, RZ, 0x1 ;  /* 0x0000000202007211 */ /* 0x000fc800078f08ff */
[----:B------:R-:W-:-:S05]  /*f7d0*/  LOP3.LUT R0, R0, 0xfffffffe, RZ, 0xc0, !PT ;  /* 0xfffffffe00007812 */ /* 0x000fca00078ec0ff */
[----:B------:R-:W-:-:S05]  /*f7e0*/  IMAD.IADD R0, R2, 0x1, -R0 ;  /* 0x0000000102007824 */ /* 0x000fca00078e0a00 */
[----:B------:R-:W-:Y:S01]  /*f7f0*/  SHF.L.U32 R3, R0, 0x1f, RZ ;  /* 0x0000001f00037819 */ /* 0x000fe200000006ff */
[----:B------:R-:W-:Y:S01]  /*f800*/  NOP ;  /* 0x0000000000007918 */ /* 0x000fe20000000000 */
[----:B------:R0:W-:Y:S01]  /*f810*/  SYNCS.ARRIVE.TRANS64.A1T0 RZ, [R22+URZ+0x29800], RZ ;  /* 0x029800ff16ff79a7 */ /* 0x0001e2000810003f */
[----:B------:R-:W-:Y:S01]  /*f820*/  BSSY B0, `(.L_x_280) ;  /* 0x0000003000007945 */ /* 0x000fe20003800000 */
[----:B------:R-:W2:Y:S03]  /*f830*/  SYNCS.PHASECHK.TRANS64.TRYWAIT P0, [R22+URZ+0x29820], R3 ;  /* 0x02982003160075a7 */ /* 0x000ea6000800017f */
[----:B0-2---:R-:W-:Y:S05]  /*f840*/  @!P0 BRA `(.L_x_281) ;  /* 0x0000004000f88947 */ /* 0x005fea0003800000 */
.L_x_377:
[----:B------:R-:W-:Y:S05]  /*f850*/  BSYNC B0 ;  /* 0x0000000000007941 */ /* 0x000fea0003800000 */
.L_x_280:
[----:B------:R-:W-:-:S06]  /*f860*/  UISETP.GE.AND UP0, UPT, UR42, 0xa1, UPT ;  /* 0x000000a12a00788c */ /* 0x000fcc000bf06270 */
[----:B------:R-:W-:-:S13]  /*f870*/  PLOP3.LUT P0, PT, PT, PT, UP0, 0x40, 0x0 ;  /* 0x000000000000781c */ /* 0x000fda0003f0e808 */
[----:B------:R-:W-:Y:S05]  /*f880*/  @P0 BRA `(.L_x_282) ;  /* 0x0000001400cc0947 */ /* 0x000fea0003800000 */
[----:B------:R-:W-:Y:S01]  /*f890*/  UIADD3 UR4, UR43, -0x2, URZ ;  /* 0xfffffffe2b047890 */ /* 0x000fe2000fffe03f */
[----:B------:R-:W-:Y:S02]  /*f8a0*/  IMAD.MOV.U32 R20, RZ, RZ, R33 ;  /* 0x000000ffff147224 */ /* 0x000fe400078e0021 */
[----:B------:R-:W-:-:S03]  /*f8b0*/  IMAD.MOV.U32 R19, RZ, RZ, R28 ;  /* 0x000000ffff137224 */ /* 0x000fc600078e001c */
[----:B------:R-:W-:-:S07]  /*f8c0*/  IMAD.U32 R31, RZ, RZ, UR4 ;  /* 0x00000004ff1f7e24 */ /* 0x000fce000f8e00ff */
.L_x_302:
[----:B0-2---:R-:W2:Y:S01]  /*f8d0*/  LDL R11, [R1] ;  /* 0x00000000010b7983 */ /* 0x005ea20000100800 */
[----:B------:R-:W4:Y:S01]  /*f8e0*/  LDC R0, c[0x0][0x430] ;  /* 0x00010c00ff007b82 */ /* 0x000f220000000800 */
[----:B------:R-:W0:Y:S01]  /*f8f0*/  S2R R2, SR_TID.X ;  /* 0x0000000000027919 */ /* 0x000e220000002100 */
[----:B------:R-:W1:Y:S01]  /*f900*/  S2R R4, SR_TID.X ;  /* 0x0000000000047919 */ /* 0x000e620000002100 */
[----:B------:R-:W3:Y:S01]  /*f910*/  S2R R8, SR_TID.X ;  /* 0x0000000000087919 */ /* 0x000ee20000002100 */
[----:B----4-:R-:W-:Y:S02]  /*f920*/  ISETP.NE.AND P0, PT, R0, 0x1, PT ;  /* 0x000000010000780c */ /* 0x010fe40003f05270 */
[----:B0-----:R-:W-:-:S11]  /*f930*/  LOP3.LUT R3, R2, 0x7f, RZ, 0xc0, !PT ;  /* 0x0000007f02037812 */ /* 0x001fd600078ec0ff */
[----:B------:R-:W0:Y:S01]  /*f940*/  @P0 LDC R7, c[0x0][0x434] ;  /* 0x00010d00ff070b82 */ /* 0x000e220000000800 */
[----:B------:R-:W-:Y:S02]  /*f950*/  SHF.R.U32.HI R6, RZ, 0x2, R3 ;  /* 0x00000002ff067819 */ /* 0x000fe40000011603 */
[C---:B-1----:R-:W-:Y:S01]  /*f960*/  LOP3.LUT R3, R4.reuse, 0x7f, RZ, 0xc0, !PT ;  /* 0x0000007f04037812 */ /* 0x042fe200078ec0ff */
[----:B------:R-:W-:-:S04]  /*f970*/  IMAD.SHL.U32 R4, R4, 0x20, RZ ;  /* 0x0000002004047824 */ /* 0x000fc800078e00ff */
[----:B------:R-:W1:Y:S01]  /*f980*/  @P0 LDC R0, c[0x0][0x438] ;  /* 0x00010e00ff000b82 */ /* 0x000e620000000800 */
[----:B------:R-:W-:Y:S01]  /*f990*/  IMAD.MOV.U32 R2, RZ, RZ, 0xa0 ;  /* 0x000000a0ff027424 */ /* 0x000fe200078e00ff */
[----:B------:R-:W-:Y:S02]  /*f9a0*/  LOP3.LUT R4, R6, 0x60, R4, 0xf8, !PT ;  /* 0x0000006006047812 */ /* 0x000fe400078ef804 */
[----:B------:R-:W-:-:S04]  /*f9b0*/  SHF.R.U32.HI R6, RZ, 0x2, R3 ;  /* 0x00000002ff067819 */ /* 0x000fc80000011603 */
[----:B------:R-:W4:Y:S01]  /*f9c0*/  @P0 LDC R5, c[0x0][0x434] ;  /* 0x00010d00ff050b82 */ /* 0x000f220000000800 */
[----:B------:R-:W-:Y:S01]  /*f9d0*/  IMAD R2, R31, R2, UR37 ;  /* 0x000000251f027e24 */ /* 0x000fe2000f8e0202 */
[----:B---3--:R-:W-:-:S06]  /*f9e0*/  SHF.L.U32 R9, R8, 0x5, RZ ;  /* 0x0000000508097819 */ /* 0x008fcc00000006ff */
[----:B------:R-:W3:Y:S01]  /*f9f0*/  @P0 LDC R3, c[0x0][0x438] ;  /* 0x00010e00ff030b82 */ /* 0x000ee20000000800 */
[----:B------:R-:W-:Y:S01]  /*fa00*/  IMAD.IADD R4, R4, 0x1, R2 ;  /* 0x0000000104047824 */ /* 0x000fe200078e0202 */
[----:B------:R-:W-:-:S03]  /*fa10*/  LOP3.LUT R9, R6, 0x60, R9, 0xf8, !PT ;  /* 0x0000006006097812 */ /* 0x000fc600078ef809 */
[----:B0-----:R-:W-:Y:S01]  /*fa20*/  @P0 IMAD.HI.U32 R6, R4, R7, RZ ;  /* 0x0000000704060227 */ /* 0x001fe200078e00ff */
[----:B------:R-:W-:-:S03]  /*fa30*/  LOP3.LUT R9, R9, 0x80, RZ, 0xfc, !PT ;  /* 0x0000008009097812 */ /* 0x000fc600078efcff */
[----:B------:R-:W-:Y:S01]  /*fa40*/  IMAD.MOV.U32 R8, RZ, RZ, R4 ;  /* 0x000000ffff087224 */ /* 0x000fe200078e0004 */
[----:B-1----:R-:W-:Y:S01]  /*fa50*/  @P0 SHF.R.U32.HI R8, RZ, R0, R6 ;  /* 0x00000000ff080219 */ /* 0x002fe20000011606 */
[C---:B------:R-:W-:Y:S01]  /*fa60*/  IMAD.IADD R0, R9.reuse, 0x1, R2 ;  /* 0x0000000109007824 */ /* 0x040fe200078e0202 */
[----:B------:R-:W-:Y:S05]  /*fa70*/  YIELD ;  /* 0x0000000000007946 */ /* 0x000fea0003800000 */
[----:B----4-:R-:W-:Y:S01]  /*fa80*/  @P0 IMAD.HI.U32 R2, R0, R5, RZ ;  /* 0x0000000500020227 */ /* 0x010fe200078e00ff */
[----:B------:R-:W-:Y:S01]  /*fa90*/  ULDC.64 UR6, c[0x0][0x428] ;  /* 0x00010a0000067ab9 */ /* 0x000fe20000000a00 */
[----:B------:R-:W-:Y:S01]  /*faa0*/  ISETP.GT.U32.AND P1, PT, R9, 0x9f, PT ;  /* 0x0000009f0900780c */ /* 0x000fe20003f24070 */
[----:B------:R-:W-:Y:S01]  /*fab0*/  ULDC.64 UR8, c[0x0][0x418] ;  /* 0x0001060000087ab9 */ /* 0x000fe20000000a00 */
[----:B------:R-:W-:Y:S01]  /*fac0*/  IMAD.MOV.U32 R10, RZ, RZ, R0 ;  /* 0x000000ffff0a7224 */ /* 0x000fe200078e0000 */
[----:B------:R-:W-:Y:S01]  /*fad0*/  ULDC UR4, c[0x0][0x430] ;  /* 0x00010c0000047ab9 */ /* 0x000fe20000000800 */
[----:B---3--:R-:W-:Y:S01]  /*fae0*/  @P0 SHF.R.U32.HI R10, RZ, R3, R2 ;  /* 0x00000003ff0a0219 */ /* 0x008fe20000011602 */
[--C-:B------:R-:W-:Y:S01]  /*faf0*/  IMAD.MOV.U32 R2, RZ, RZ, R8.reuse ;  /* 0x000000ffff027224 */ /* 0x100fe200078e0008 */
[----:B------:R-:W-:-:S03]  /*fb00*/  SHF.R.S32.HI R3, RZ, 0x1f, R8 ;  /* 0x0000001fff037819 */ /* 0x000fc60000011408 */
[----:B------:R-:W-:-:S03]  /*fb10*/  IMAD.WIDE.U32 R2, R32, UR6, R2 ;  /* 0x0000000620027c25 */ /* 0x000fc6000f8e0002 */
[----:B------:R-:W-:Y:S01]  /*fb20*/  LEA R6, P0, R2, UR8, 0x2 ;  /* 0x0000000802067c11 */ /* 0x000fe2000f8010ff */
[----:B--2---:R-:W-:-:S04]  /*fb30*/  IMAD R5, R11, UR6, RZ ;  /* 0x000000060b057c24 */ /* 0x004fc8000f8e02ff */
[----:B------:R-:W-:-:S04]  /*fb40*/  IMAD R5, R32, UR7, R5 ;  /* 0x0000000720057c24 */ /* 0x000fc8000f8e0205 */
[----:B------:R-:W-:-:S05]  /*fb50*/  IMAD.IADD R3, R5, 0x1, R3 ;  /* 0x0000000105037824 */ /* 0x000fca00078e0203 */
[----:B------:R-:W-:Y:S01]  /*fb60*/  LEA.HI.X R7, R2, UR9, R3, 0x2, P0 ;  /* 0x0000000902077c11 */ /* 0x000fe200080f1403 */
[----:B------:R-:W-:Y:S01]  /*fb70*/  IMAD.MOV R2, RZ, RZ, -R8 ;  /* 0x000000ffff027224 */ /* 0x000fe200078e0a08 */
[----:B------:R-:W-:-:S03]  /*fb80*/  @!P1 SHF.R.S32.HI R3, RZ, 0x1f, R10 ;  /* 0x0000001fff039819 */ /* 0x000fc6000001140a */
[----:B------:R-:W-:Y:S02]  /*fb90*/  IMAD R4, R2, UR4, R4 ;  /* 0x0000000402047c24 */ /* 0x000fe4000f8e0204 */
[----:B------:R-:W-:-:S04]  /*fba0*/  @!P1 IMAD.MOV.U32 R2, RZ, RZ, R10 ;  /* 0x000000ffff029224 */ /* 0x000fc800078e000a */
[----:B------:R-:W-:-:S04]  /*fbb0*/  @!P1 IMAD.WIDE.U32 R2, R32, UR6, R2 ;  /* 0x0000000620029c25 */ /* 0x000fc8000f8e0002 */
[----:B------:R-:W-:Y:S01]  /*fbc0*/  @!P1 IMAD.IADD R5, R5, 0x1, R3 ;  /* 0x0000000105059824 */ /* 0x000fe200078e0203 */
[----:B------:R-:W-:-:S04]  /*fbd0*/  @!P1 LEA R8, P0, R2, UR8, 0x2 ;  /* 0x0000000802089c11 */ /* 0x000fc8000f8010ff */
[----:B------:R-:W-:Y:S02]  /*fbe0*/  @!P1 LEA.HI.X R9, R2, UR9, R5, 0x2, P0 ;  /* 0x0000000902099c11 */ /* 0x000fe400080f1405 */
[----:B------:R0:W2:Y:S01]  /*fbf0*/  LDG.E R5, desc[UR52][R6.64] ;  /* 0x0000003406057981 */ /* 0x0000a2000c1e1900 */
[----:B------:R-:W-:Y:S02]  /*fc00*/  IMAD.U32 R11, RZ, RZ, UR46 ;  /* 0x0000002eff0b7e24 */ /* 0x000fe4000f8e00ff */
[----:B0-----:R-:W-:Y:S02]  /*fc10*/  IMAD.MOV.U32 R6, RZ, RZ, RZ ;  /* 0x000000ffff067224 */ /* 0x001fe400078e00ff */
[----:B------:R-:W-:-:S04]  /*fc20*/  VIADD R28, R19, 0x1 ;  /* 0x00000001131c7836 */ /* 0x000fc80000000000 */
[----:B------:R0:W5:Y:S01]  /*fc30*/  @!P1 LDG.E R6, desc[UR52][R8.64] ;  /* 0x0000003408069981 */ /* 0x000162000c1e1900 */
[----:B------:R-:W-:Y:S02]  /*fc40*/  ISETP.NE.AND P1, PT, R11, 0x3, PT ;  /* 0x000000030b00780c */ /* 0x000fe40003f25270 */
[----:B------:R-:W-:Y:S02]  /*fc50*/  IADD3 R7, -R10, RZ, RZ ;  /* 0x000000ff0a077210 */ /* 0x000fe40007ffe1ff */
[----:B------:R-:W-:-:S03]  /*fc60*/  ISETP.NE.AND P0, PT, R28, 0x2, PT ;  /* 0x000000021c00780c */ /* 0x000fc60003f05270 */
[----:B------:R-:W-:Y:S01]  /*fc70*/  IMAD R7, R7, UR4, R0 ;  /* 0x0000000407077c24 */ /* 0x000fe2000f8e0200 */
[----:B------:R-:W-:Y:S01]  /*fc80*/  SEL R33, RZ, 0x1, P0 ;  /* 0x00000001ff217807 */ /* 0x000fe20000000000 */
[----:B------:R-:W-:Y:S01]  /*fc90*/  IMAD.MOV.U32 R0, RZ, RZ, R31 ;  /* 0x000000ffff007224 */ /* 0x000fe200078e001f */
[----:B------:R-:W-:Y:S01]  /*fca0*/  SEL R28, R28, RZ, P0 ;  /* 0x000000ff1c1c7207 */ /* 0x000fe20000000000 */
[----:B------:R-:W-:Y:S01]  /*fcb0*/  VIADD R31, R31, 0xffffffff ;  /* 0xffffffff1f1f7836 */ /* 0x000fe20000000000 */
[----:B------:R-:W-:Y:S02]  /*fcc0*/  LOP3.LUT R33, R20, R33, RZ, 0x3c, !PT ;  /* 0x0000002114217212 */ /* 0x000fe400078e3cff */
[----:B------:R-:W-:Y:S02]  /*fcd0*/  ISETP.GT.AND P2, PT, R0, RZ, PT ;  /* 0x000000ff0000720c */ /* 0x000fe40003f44270 */
[----:B--2---:R-:W-:Y:S01]  /*fce0*/  SHF.R.S32.HI R29, RZ, 0x1f, R5 ;  /* 0x0000001fff1d7819 */ /* 0x004fe20000011405 */
[----:B0-----:R-:W-:Y:S10]  /*fcf0*/  @!P1 BRA `(.L_x_283) ;  /* 0x0000000000049947 */ /* 0x001ff40003800000 */
[----:B------:R-:W-:Y:S01]  /*fd00*/  BPT.TRAP 0x1 ;  /* 0x000000040000795c */ /* 0x000fe20000300000 */
.L_x_283:
[----:B------:R-:W-:Y:S01]  /*fd10*/  IMAD R0, R28, 0x8, R22 ;  /* 0x000000081c007824 */ /* 0x000fe200078e0216 */
[----:B------:R-:W-:Y:S01]  /*fd20*/  SHF.L.U32 R30, R33, 0x1f, RZ ;  /* 0x0000001f211e7819 */ /* 0x000fe200000006ff */
[----:B------:R-:W-:Y:S01]  /*fd30*/  BSSY B0, `(.L_x_284) ;  /* 0x0000004000007945 */ /* 0x000fe20003800000 */
[----:B------:R-:W-:Y:S02]  /*fd40*/  SHF.R.S32.HI R27, RZ, 0x1f, R4 ;  /* 0x0000001fff1b7819 */ /* 0x000fe40000011404 */
[----:B------:R-:W0:Y:S02]  /*fd50*/  SYNCS.PHASECHK.TRANS64.TRYWAIT P0, [R0+URZ+0x29880], R30 ;  /* 0x0298801e000075a7 */ /* 0x000e24000800017f */
[----:B0-----:R-:W-:Y:S05]  /*fd60*/  @!P0 BRA `(.L_x_285) ;  /* 0x0000003c00c48947 */ /* 0x001fea0003800000 */
.L_x_378:
[----:B------:R-:W-:Y:S05]  /*fd70*/  BSYNC B0 ;  /* 0x0000000000007941 */ /* 0x000fea0003800000 */
.L_x_284:
        /* <DEDUP_REMOVED lines=11> */
[----:B------:R-:W-:Y:S01]  /*fe30*/  LOP3.LUT P3, RZ, R23, 0x2, RZ, 0xc0, !PT ;  /* 0x0000000217ff7812 */ /* 0x000fe2000786c0ff */
        /* <DEDUP_REMOVED lines=10> */
[----:B------:R-:W-:Y:S02]  /*fee0*/  IADD3 R8, P0, R2, UR10, RZ ;  /* 0x0000000a02087c10 */ /* 0x000fe4000ff1e0ff */
[----:B-1----:R-:W-:Y:S02]  /*fef0*/  LOP3.LUT R11, R11, 0x7f, RZ, 0xc0, !PT ;  /* 0x0000007f0b0b7812 */ /* 0x002fe400078ec0ff */
[----:B------:R-:W-:Y:S01]  /*ff00*/  IADD3.X R9, R21, UR11, R3, P0, !PT ;  /* 0x0000000b15097c10 */ /* 0x000fe200087fe403 */
[----:B------:R-:W-:Y:S01]  /*ff10*/  IMAD.WIDE.U32 R2, R7, UR4, RZ ;  /* 0x0000000407027c25 */ /* 0x000fe2000f8e00ff */
[----:B------:R-:W-:Y:S01]  /*ff20*/  SHF.R.U32.HI R11, RZ, 0x5, R11 ;  /* 0x00000005ff0b7819 */ /* 0x000fe2000001160b */
[----:B------:R-:W-:Y:S02]  /*ff30*/  UMOV UR4, 0xffffffff ;  /* 0xffffffff00047882 */ /* 0x000fe40000000000 */
[----:B------:R-:W-:Y:S01]  /*ff40*/  IMAD.IADD R3, R3, 0x1, R10 ;  /* 0x0000000103037824 */ /* 0x000fe200078e020a */
[----:B------:R-:W-:Y:S01]  /*ff50*/  SHF.L.U32 R11, R11, 0xa, RZ ;  /* 0x0000000a0b0b7819 */ /* 0x000fe200000006ff */
[----:B------:R-:W-:-:S02]  /*ff60*/  IMAD R10, R26, UR6, RZ ;  /* 0x000000061a0a7c24 */ /* 0x000fc4000f8e02ff */
[----:B------:R-:W-:-:S04]  /*ff70*/  IMAD.WIDE.U32 R2, R6, UR6, R2 ;  /* 0x0000000606027c25 */ /* 0x000fc8000f8e0002 */
[----:B------:R-:W-:-:S04]  /*ff80*/  IMAD R10, R6, UR7, R10 ;  /* 0x00000007060a7c24 */ /* 0x000fc8000f8e020a */
[----:B------:R-:W-:Y:S02]  /*ff90*/  IMAD.IADD R3, R3, 0x1, R10 ;  /* 0x0000000103037824 */ /* 0x000fe400078e020a */
[----:B------:R-:W-:Y:S02]  /*ffa0*/  IMAD R10, R28, 0x5000, R11 ;  /* 0x000050001c0a7824 */ /* 0x000fe400078e020b */
[----:B------:R-:W-:-:S03]  /*ffb0*/  IMAD.WIDE.U32 R2, R18, UR8, R2 ;  /* 0x0000000812027c25 */ /* 0x000fc6000f8e0002 */
[----:B------:R-:W-:-:S04]  /*ffc0*/  IADD3 R24, P0, R2, UR10, RZ ;  /* 0x0000000a02187c10 */ /* 0x000fc8000ff1e0ff */
[----:B------:R-:W-:Y:S01]  /*ffd0*/  IADD3.X R21, R21, UR11, R3, P0, !PT ;  /* 0x0000000b15157c10 */ /* 0x000fe200087fe403 */
[----:B------:R-:W-:Y:S08]  /*ffe0*/  BRA.DIV UR4, `(.L_x_286) ;  /* 0x0000003e04387947 */ /* 0x000ff0000b800000 */
[----:B------:R-:W1:Y:S01]  /*fff0*/  SHFL.IDX PT, R2, R8, RZ, 0x1c1f ;  /* 0x001c1fff08027589 */ /* 0x000e6200000e0000 */
[----:B------:R-:W-:-:S03]  /*10000*/  IADD3 R10, R22, R10, R35 ;  /* 0x0000000a160a7210 */ /* 0x000fc60007ffe023 */
        /* <DEDUP_REMOVED lines=26> */
.L_x_390:
        /* <DEDUP_REMOVED lines=9> */
.L_x_287:
        /* <DEDUP_REMOVED lines=11> */
.L_x_288:
[----:B------:R2:W-:Y:S01]  /*102f0*/  SYNCS.ARRIVE.TRANS64.A1T0 RZ, [R0+URZ+0x29870], RZ ;  /* 0x029870ff00ff79a7 */ /* 0x0005e2000810003f */
[----:B------:R-:W-:Y:S05]  /*10300*/  @!P3 BRA `(.L_x_289) ;  /* 0x000000000004b947 */ /* 0x000fea0003800000 */
[----:B------:R-:W-:Y:S01]  /*10310*/  BPT.TRAP 0x1 ;  /* 0x000000040000795c */ /* 0x000fe20000300000 */
.L_x_289:
[----:B------:R-:W3:Y:S01]  /*10320*/  SYNCS.PHASECHK.TRANS64.TRYWAIT P0, [R0+URZ+0x29840], R30 ;  /* 0x0298401e000075a7 */ /* 0x000ee2000800017f */
[----:B------:R-:W-:Y:S04]  /*10330*/  BSSY B0, `(.L_x_290) ;  /* 0x0000002000007945 */ /* 0x000fe80003800000 */
[----:B---3--:R-:W-:Y:S05]  /*10340*/  @!P0 BRA `(.L_x_291) ;  /* 0x0000003c00d48947 */ /* 0x008fea0003800000 */
.L_x_391:
[----:B------:R-:W-:Y:S05]  /*10350*/  BSYNC B0 ;  /* 0x0000000000007941 */ /* 0x000fea0003800000 */
.L_x_290:
[----:B------:R-:W4:Y:S01]  /*10360*/  LDL R9, [R1+0x8] ;  /* 0x0000080001097983 */ /* 0x000f220000100800 */
[----:B------:R-:W-:Y:S01]  /*10370*/  ULDC.64 UR4, c[0x0][0x300] ;  /* 0x0000c00000047ab9 */ /* 0x000fe20000000a00 */
[----:B------:R-:W-:Y:S01]  /*10380*/  ULDC.64 UR6, c[0x0][0x310] ;  /* 0x0000c40000067ab9 */ /* 0x000fe20000000a00 */
[----:B------:R-:W-:Y:S01]  /*10390*/  IMAD R8, R27, UR4, RZ ;  /* 0x000000041b087c24 */ /* 0x000fe2000f8e02ff */
[C---:B------:R-:W-:Y:S01]  /*103a0*/  LOP3.LUT P4, RZ, R23.reuse, 0x10, RZ, 0xc0, !PT ;  /* 0x0000001017ff7812 */ /* 0x040fe2000788c0ff */
[C---:B------:R-:W-:Y:S01]  /*103b0*/  IMAD.WIDE.U32 R2, R4.reuse, UR4, RZ ;  /* 0x0000000404027c25 */ /* 0x040fe2000f8e00ff */
[C---:B------:R-:W-:Y:S02]  /*103c0*/  LOP3.LUT P3, RZ, R23.reuse, 0x8, RZ, 0xc0, !PT ;  /* 0x0000000817ff7812 */ /* 0x040fe4000786c0ff */
[----:B------:R-:W-:Y:S01]  /*103d0*/  LOP3.LUT P1, RZ, R23, 0x4, RZ, 0xc0, !PT ;  /* 0x0000000417ff7812 */ /* 0x000fe2000782c0ff */
[----:B------:R-:W-:Y:S02]  /*103e0*/  IMAD R8, R4, UR5, R8 ;  /* 0x0000000504087c24 */ /* 0x000fe4000f8e0208 */
[----:B------:R-:W-:-:S02]  /*103f0*/  IMAD R29, R29, UR6, RZ ;  /* 0x000000061d1d7c24 */ /* 0x000fc4000f8e02ff */
[----:B------:R-:W-:Y:S02]  /*10400*/  IMAD.IADD R3, R3, 0x1, R8 ;  /* 0x0000000103037824 */ /* 0x000fe400078e0208 */
[----:B------:R-:W-:Y:S02]  /*10410*/  IMAD R8, R25, UR4, RZ ;  /* 0x0000000419087c24 */ /* 0x000fe4000f8e02ff */
[----:B------:R-:W-:-:S04]  /*10420*/  IMAD.WIDE.U32 R2, R5, UR6, R2 ;  /* 0x0000000605027c25 */ /* 0x000fc8000f8e0002 */
[----:B------:R-:W-:Y:S01]  /*10430*/  IMAD R5, R5, UR7, R29 ;  /* 0x0000000705057c24 */ /* 0x000fe2000f8e021d */
[----:B------:R-:W-:Y:S01]  /*10440*/  MOV R4, R2 ;  /* 0x0000000200047202 */ /* 0x000fe20000000f00 */
[----:B------:R-:W-:Y:S02]  /*10450*/  IMAD R8, R7, UR5, R8 ;  /* 0x0000000507087c24 */ /* 0x000fe4000f8e0208 */
[----:B------:R-:W-:Y:S02]  /*10460*/  IMAD.IADD R5, R3, 0x1, R5 ;  /* 0x0000000103057824 */ /* 0x000fe400078e0205 */
[----:B------:R-:W-:Y:S01]  /*10470*/  IMAD.WIDE.U32 R2, R7, UR4, RZ ;  /* 0x0000000407027c25 */ /* 0x000fe2000f8e00ff */
[----:B------:R-:W-:-:S03]  /*10480*/  ULDC.64 UR4, c[0x0][0x308] ;  /* 0x0000c20000047ab9 */ /* 0x000fc60000000a00 */
[----:B------:R-:W-:Y:S02]  /*10490*/  IMAD.IADD R3, R3, 0x1, R8 ;  /* 0x0000000103037824 */ /* 0x000fe400078e0208 */
[----:B------:R-:W-:Y:S02]  /*104a0*/  IMAD R7, R26, UR6, RZ ;  /* 0x000000061a077c24 */ /* 0x000fe4000f8e02ff */
[----:B------:R-:W-:-:S04]  /*104b0*/  IMAD.WIDE.U32 R2, R6, UR6, R2 ;  /* 0x0000000606027c25 */ /* 0x000fc8000f8e0002 */
[----:B------:R-:W-:Y:S01]  /*104c0*/  IMAD R7, R6, UR7, R7 ;  /* 0x0000000706077c24 */ /* 0x000fe2000f8e0207 */
[----:B------:R-:W-:Y:S01]  /*104d0*/  ULDC.64 UR6, c[0x0][0x2e8] ;  /* 0x0000ba0000067ab9 */ /* 0x000fe20000000a00 */
        /* <DEDUP_REMOVED lines=13> */
[----:B------:R-:W-:-:S03]  /*105b0*/  IMAD.IADD R7, R22, 0x1, R7 ;  /* 0x0000000116077824 */ /* 0x000fc600078e0207 */
[----:B------:R-:W5:Y:S04]  /*105c0*/  SHFL.IDX PT, R3, R5, RZ, 0x1c1f ;  /* 0x001c1fff05037589 */ /* 0x000f6800000e0000 */
[----:B------:R-:W-:Y:S04]  /*105d0*/  SHFL.IDX PT, R9, R5, 0x2, 0x1c1f ;  /* 0x005c1f0005097f89 */ /* 0x000fe800000e0000 */
[----:B------:R-:W-:Y:S04]  /*105e0*/  SHFL.IDX PT, R8, R8, RZ, 0x1c1f ;  /* 0x001c1fff08087589 */ /* 0x000fe800000e0000 */
[----:B------:R-:W-:Y:S01]  /*105f0*/  SHFL.IDX PT, R14, R6, RZ, 0x1c1f ;  /* 0x001c1fff060e7589 */ /* 0x000fe200000e0000 */
[----:B----4-:R-:W-:-:S05]  /*10600*/  IADD3 R2, P0, R37, R2, RZ ;  /* 0x0000000225027210 */ /* 0x010fca0007f1e0ff */
[----:B-----5:R-:W-:-:S05]  /*10610*/  IMAD.X R3, RZ, RZ, R3, P0 ;  /* 0x000000ffff037224 */ /* 0x020fca00000e0603 */
[----:B------:R-:W-:Y:S04]  /*10620*/  LDGSTS.E.BYPASS.LTC128B.128 [R7+0x1a400], desc[UR52][R2.64], !P4 ;  /* 0x1a40000002077fae */ /* 0x000fe8000e101d74 */
[----:B------:R-:W-:Y:S04]  /*10630*/  LDGSTS.E.BYPASS.LTC128B.128 [R7+0x1cc00], desc[UR52][R2.64+0x40], !P3 ;  /* 0x1cc0004002077fae */ /* 0x000fe8000d901d74 */
[----:B------:R4:W-:Y:S04]  /*10640*/  LDGSTS.E.BYPASS.LTC128B.128 [R7+0x1f400], desc[UR52][R2.64+0x80], !P1 ;  /* 0x1f40008002077fae */ /* 0x0009e8000c901d74 */
[----:B----4-:R-:W4:Y:S04]  /*10650*/  SHFL.IDX PT, R2, R4, 0x1, 0x1c1f ;  /* 0x003c1f0004027f89 */ /* 0x010f2800000e0000 */
[----:B------:R-:W5:Y:S01]  /*10660*/  SHFL.IDX PT, R3, R5, 0x1, 0x1c1f ;  /* 0x003c1f0005037f89 */ /* 0x000f6200000e0000 */
[----:B----4-:R-:W-:-:S05]  /*10670*/  IADD3 R2, P0, R37, R2, RZ ;  /* 0x0000000225027210 */ /* 0x010fca0007f1e0ff */
[----:B-----5:R-:W-:-:S05]  /*10680*/  IMAD.X R3, RZ, RZ, R3, P0 ;  /* 0x000000ffff037224 */ /* 0x020fca00000e0603 */
[----:B------:R-:W-:Y:S04]  /*10690*/  LDGSTS.E.BYPASS.LTC128B.128 [R7+0x1ac00], desc[UR52][R2.64], !P4 ;  /* 0x1ac0000002077fae */ /* 0x000fe8000e101d74 */
[----:B------:R-:W-:Y:S04]  /*106a0*/  LDGSTS.E.BYPASS.LTC128B.128 [R7+0x1d400], desc[UR52][R2.64+0x40], !P3 ;  /* 0x1d40004002077fae */ /* 0x000fe8000d901d74 */
[----:B------:R4:W-:Y:S04]  /*106b0*/  LDGSTS.E.BYPASS.LTC128B.128 [R7+0x1fc00], desc[UR52][R2.64+0x80], !P1 ;  /* 0x1fc0008002077fae */ /* 0x0009e8000c901d74 */
[----:B----4-:R-:W4:Y:S02]  /*106c0*/  SHFL.IDX PT, R2, R4, 0x2, 0x1c1f ;  /* 0x005c1f0004027f89 */ /* 0x010f2400000e0000 */
[----:B----4-:R-:W-:-:S05]  /*106d0*/  IADD3 R2, P0, R37, R2, RZ ;  /* 0x0000000225027210 */ /* 0x010fca0007f1e0ff */
[----:B------:R-:W-:Y:S02]  /*106e0*/  IMAD.X R3, RZ, RZ, R9, P0 ;  /* 0x000000ffff037224 */ /* 0x000fe400000e0609 */
[----:B------:R-:W-:Y:S04]  /*106f0*/  SHFL.IDX PT, R9, R5, 0x3, 0x1c1f ;  /* 0x007c1f0005097f89 */ /* 0x000fe800000e0000 */
[----:B------:R-:W-:Y:S04]  /*10700*/  LDGSTS.E.BYPASS.LTC128B.128 [R7+0x1b400], desc[UR52][R2.64], !P4 ;  /* 0x1b40000002077fae */ /* 0x000fe8000e101d74 */
[----:B------:R-:W-:Y:S04]  /*10710*/  LDGSTS.E.BYPASS.LTC128B.128 [R7+0x1dc00], desc[UR52][R2.64+0x40], !P3 ;  /* 0x1dc0004002077fae */ /* 0x000fe8000d901d74 */
[----:B------:R4:W-:Y:S04]  /*10720*/  LDGSTS.E.BYPASS.LTC128B.128 [R7+0x20400], desc[UR52][R2.64+0x80], !P1 ;  /* 0x2040008002077fae */ /* 0x0009e8000c901d74 */
[----:B----4-:R-:W4:Y:S02]  /*10730*/  SHFL.IDX PT, R2, R4, 0x3, 0x1c1f ;  /* 0x007c1f0004027f89 */ /* 0x010f2400000e0000 */
[----:B----4-:R-:W-:-:S05]  /*10740*/  IADD3 R2, P0, R37, R2, RZ ;  /* 0x0000000225027210 */ /* 0x010fca0007f1e0ff */
[----:B------:R-:W-:-:S05]  /*10750*/  IMAD.X R3, RZ, RZ, R9, P0 ;  /* 0x000000ffff037224 */ /* 0x000fca00000e0609 */
[----:B------:R4:W-:Y:S04]  /*10760*/  LDGSTS.E.BYPASS.LTC128B.128 [R7+0x1bc00], desc[UR52][R2.64], !P4 ;  /* 0x1bc0000002077fae */ /* 0x0009e8000e101d74 */
[----:B------:R4:W-:Y:S04]  /*10770*/  LDGSTS.E.BYPASS.LTC128B.128 [R7+0x1e400], desc[UR52][R2.64+0x40], !P3 ;  /* 0x1e40004002077fae */ /* 0x0009e8000d901d74 */
[----:B------:R4:W-:Y:S02]  /*10780*/  LDGSTS.E.BYPASS.LTC128B.128 [R7+0x20c00], desc[UR52][R2.64+0x80], !P1 ;  /* 0x20c0008002077fae */ /* 0x0009e4000c901d74 */
.L_x_403:
[----:B----4-:R-:W-:-:S05]  /*10790*/  IADD3 R2, P0, R37, R14, RZ ;  /* 0x0000000e25027210 */ /* 0x010fca0007f1e0ff */
[----:B------:R-:W-:Y:S01]  /*107a0*/  IMAD.X R3, RZ, RZ, R8, P0 ;  /* 0x000000ffff037224 */ /* 0x000fe200000e0608 */
[----:B------:R-:W-:-:S04]  /*107b0*/  PLOP3.LUT P0, PT, PT, PT, PT, 0x80, 0x0 ;  /* 0x000000000000781c */ /* 0x000fc80003f0f070 */
[----:B------:R-:W-:Y:S01]  /*107c0*/  @!PT LDS RZ, [RZ] ;  /* 0x00000000fffff984 */ /* 0x000fe20000000800 */
[----:B------:R-:W-:Y:S01]  /*107d0*/  @!PT LDS RZ, [RZ] ;  /* 0x00000000fffff984 */ /* 0x000fe20000000800 */
[----:B------:R-:W-:Y:S01]  /*107e0*/  @!PT LDS RZ, [RZ] ;  /* 0x00000000fffff984 */ /* 0x000fe20000000800 */
[----:B------:R4:W-:Y:S04]  /*107f0*/  LDGSTS.E.BYPASS.LTC128B.128 [R7+0x1c400], desc[UR52][R2.64], !P4 ;  /* 0x1c40000002077fae */ /* 0x0009e8000e101d74 */
[----:B------:R4:W-:Y:S04]  /*10800*/  LDGSTS.E.BYPASS.LTC128B.128 [R7+0x1ec00], desc[UR52][R2.64+0x40], !P3 ;  /* 0x1ec0004002077fae */ /* 0x0009e8000d901d74 */
[----:B------:R4:W-:Y:S01]  /*10810*/  LDGSTS.E.BYPASS.LTC128B.128 [R7+0x21400], desc[UR52][R2.64+0x80], !P1 ;  /* 0x2140008002077fae */ /* 0x0009e2000c901d74 */
[----:B------:R-:W-:Y:S01]  /*10820*/  NOP ;  /* 0x0000000000007918 */ /* 0x000fe20000000000 */
.L_x_293:
        /* <DEDUP_REMOVED lines=11> */
.L_x_294:
[----:B------:R0:W-:Y:S02]  /*108e0*/  SYNCS.ARRIVE.TRANS64.A1T0 RZ, [R0+URZ+0x29830], RZ ;  /* 0x029830ff00ff79a7 */ /* 0x0001e4000810003f */
[----:B0-23--:R-:W-:-:S04]  /*108f0*/  MOV R0, UR48 ;  /* 0x0000003000007c02 */ /* 0x00dfc80008000f00 */
[----:B------:R-:W-:-:S13]  /*10900*/  ISETP.NE.AND P0, PT, R0, 0x3, PT ;  /* 0x000000030000780c */ /* 0x000fda0003f05270 */
[----:B------:R-:W-:Y:S05]  /*10910*/  @!P0 BRA `(.L_x_295) ;  /* 0x0000000000048947 */ /* 0x000fea0003800000 */
[----:B------:R-:W-:Y:S01]  /*10920*/  BPT.TRAP 0x1 ;  /* 0x000000040000795c */ /* 0x000fe20000300000 */
.L_x_295:
[----:B------:R-:W-:Y:S01]  /*10930*/  LOP3.LUT R0, R20, 0x1, RZ, 0x3c, !PT ;  /* 0x0000000114007812 */ /* 0x000fe200078e3cff */
[----:B------:R-:W-:Y:S01]  /*10940*/  IMAD R3, R19, 0x8, R22 ;  /* 0x0000000813037824 */ /* 0x000fe200078e0216 */
[----:B------:R-:W-:Y:S02]  /*10950*/  BSSY B0, `(.L_x_296) ;  /* 0x0000004000007945 */ /* 0x000fe40003800000 */
[----:B------:R-:W-:-:S04]  /*10960*/  SHF.L.U32 R0, R0, 0x1f, RZ ;  /* 0x0000001f00007819 */ /* 0x000fc800000006ff */
[----:B------:R-:W0:Y:S02]  /*10970*/  SYNCS.PHASECHK.TRANS64.TRYWAIT P1, [R3+URZ+0x29870], R0 ;  /* 0x02987000030075a7 */ /* 0x000e24000802017f */
[----:B0-----:R-:W-:Y:S05]  /*10980*/  @!P1 BRA `(.L_x_297) ;  /* 0x0000003c00d49947 */ /* 0x001fea0003800000 */
.L_x_404:
[----:B------:R-:W-:Y:S05]  /*10990*/  BSYNC B0 ;  /* 0x0000000000007941 */ /* 0x000fea0003800000 */
.L_x_296:
[----:B------:R-:W-:-:S05]  /*109a0*/  IMAD.U32 R2, RZ, RZ, UR46 ;  /* 0x0000002eff027e24 */ /* 0x000fca000f8e00ff */
[----:B------:R-:W-:-:S13]  /*109b0*/  ISETP.NE.AND P1, PT, R2, 0x3, PT ;  /* 0x000000030200780c */ /* 0x000fda0003f25270 */
[----:B------:R-:W-:Y:S05]  /*109c0*/  @!P1 BRA `(.L_x_298) ;  /* 0x0000000000049947 */ /* 0x000fea0003800000 */
[----:B------:R-:W-:Y:S01]  /*109d0*/  BPT.TRAP 0x1 ;  /* 0x000000040000795c */ /* 0x000fe20000300000 */
.L_x_298:
[----:B0-----:R-:W-:Y:S01]  /*109e0*/  SHF.L.U32 R0, R20, 0x1f, RZ ;  /* 0x0000001f14007819 */ /* 0x001fe200000006ff */
[----:B------:R-:W-:-:S03]  /*109f0*/  IMAD R12, R19, 0x5000, RZ ;  /* 0x00005000130c7824 */ /* 0x000fc600078e02ff */
[----:B------:R-:W0:Y:S02]  /*10a00*/  SYNCS.PHASECHK.TRANS64.TRYWAIT P1, [R3+URZ+0x29860], R0 ;  /* 0x02986000030075a7 */ /* 0x000e24000802017f */
[----:B0-----:R-:W-:Y:S05]  /*10a10*/  @!P1 BRA `(.L_x_299) ;  /* 0x0000003c00c49947 */ /* 0x001fea0003800000 */
.L_x_405:
[----:B------:R-:W2:Y:S04]  /*10a20*/  LDL R4, [R1+0x10] ;  /* 0x0000100001047983 */ /* 0x000ea80000100800 */
[----:B------:R-:W3:Y:S04]  /*10a30*/  LDL R2, [R1+0x14] ;  /* 0x0000140001027983 */ /* 0x000ee80000100800 */
[----:B------:R-:W4:Y:S01]  /*10a40*/  LDL R13, [R1+0xc] ;  /* 0x00000c00010d7983 */ /* 0x000f220000100800 */
[----:B------:R-:W-:Y:S05]  /*10a50*/  WARPSYNC.ALL ;  /* 0x0000000000007948 */ /* 0x000fea0003800000 */
[----:B------:R-:W-:-:S05]  /*10a60*/  IMAD.U32 R19, RZ, RZ, UR46 ;  /* 0x0000002eff137e24 */ /* 0x000fca000f8e00ff */
[----:B------:R-:W-:Y:S02]  /*10a70*/  ISETP.NE.AND P1, PT, R19, 0x3, PT ;  /* 0x000000031300780c */ /* 0x000fe40003f25270 */
[----:B--2---:R-:W-:-:S05]  /*10a80*/  LOP3.LUT R5, R12, R4, RZ, 0xfc, !PT ;  /* 0x000000040c057212 */ /* 0x004fca00078efcff */
[----:B0-----:R-:W-:Y:S01]  /*10a90*/  IMAD.IADD R0, R22, 0x1, R5 ;  /* 0x0000000116007824 */ /* 0x001fe200078e0205 */
[----:B----4-:R-:W-:-:S03]  /*10aa0*/  LOP3.LUT R17, R12, R13, RZ, 0xfc, !PT ;  /* 0x0000000d0c117212 */ /* 0x010fc600078efcff */
[----:B---3--:R-:W-:Y:S01]  /*10ab0*/  IMAD.IADD R2, R2, 0x1, R0 ;  /* 0x0000000102027824 */ /* 0x008fe200078e0200 */
[----:B------:R-:W0:Y:S01]  /*10ac0*/  LDSM.16.MT88.4 R4, [R0+0xa400] ;  /* 0x00a400000004783b */ /* 0x000e220000004200 */
[----:B------:R-:W-:Y:S01]  /*10ad0*/  IMAD.IADD R17, R22, 0x1, R17 ;  /* 0x0000000116117824 */ /* 0x000fe200078e0211 */
        /* <DEDUP_REMOVED lines=11> */
[----:B------:R-:W0:Y:S02]  /*10b90*/  LDSM.16.MT88.4 R8, [R0+0xb400] ;  /* 0x00b400000008783b */ /* 0x000e240000004200 */
[C-C-:B0-----:R-:W-:Y:S02]  /*10ba0*/  PRMT R4, R8.reuse, 0x6420, R9.reuse ;  /* 0x0000642008047816 */ /* 0x141fe40000000009 */
[----:B------:R-:W-:Y:S02]  /*10bb0*/  PRMT R5, R8, 0x7531, R9 ;  /* 0x0000753108057816 */ /* 0x000fe40000000009 */
[----:B------:R-:W-:-:S02]  /*10bc0*/  PRMT R6, R10, 0x6420, R11 ;  /* 0x000064200a067816 */ /* 0x000fc4000000000b */
[----:B------:R-:W-:Y:S02]  /*10bd0*/  PRMT R7, R10, 0x7531, R11 ;  /* 0x000075310a077816 */ /* 0x000fe4000000000b */
[----:B------:R-:W1:Y:S04]  /*10be0*/  LDSM.16.MT88.4 R8, [R2+0xb400] ;  /* 0x00b400000208783b */ /* 0x000e680000004200 */
[----:B------:R-:W-:Y:S01]  /*10bf0*/  STSM.16.M88.4 [R17+0x1400], R4 ;  /* 0x0014000411007844 */ /* 0x000fe20000000200 */
[C-C-:B-1----:R-:W-:Y:S02]  /*10c00*/  PRMT R24, R8.reuse, 0x6420, R9.reuse ;  /* 0x0000642008187816 */ /* 0x142fe40000000009 */
[----:B------:R-:W-:Y:S02]  /*10c10*/  PRMT R25, R8, 0x7531, R9 ;  /* 0x0000753108197816 */ /* 0x000fe40000000009 */
[----:B------:R-:W-:-:S02]  /*10c20*/  PRMT R26, R10, 0x6420, R11 ;  /* 0x000064200a1a7816 */ /* 0x000fc4000000000b */
[----:B------:R-:W-:-:S05]  /*10c30*/  PRMT R27, R10, 0x7531, R11 ;  /* 0x000075310a1b7816 */ /* 0x000fca000000000b */
[----:B------:R-:W-:Y:S04]  /*10c40*/  STSM.16.M88.4 [R17+0x1c00], R24 ;  /* 0x001c001811007844 */ /* 0x000fe80000000200 */
[----:B------:R-:W0:Y:S02]  /*10c50*/  LDSM.16.MT88.4 R8, [R0+0xc400] ;  /* 0x00c400000008783b */ /* 0x000e240000004200 */
        /* <DEDUP_REMOVED lines=23> */
[----:B------:R-:W0:Y:S04]  /*10dd0*/  LDSM.16.MT88.4 R8, [R0+0xe400] ;  /* 0x00e400000008783b */ /* 0x000e280000004200 */
        /* <DEDUP_REMOVED lines=19> */
.L_x_300:
[----:B-1----:R1:W-:Y:S01]  /*10f10*/  SYNCS.ARRIVE.TRANS64.A1T0 RZ, [R3+URZ+0x29850], RZ ;  /* 0x029850ff03ff79a7 */ /* 0x0023e2000810003f */
[----:B------:R-:W-:Y:S06]  /*10f20*/  BAR.SYNC.DEFER_BLOCKING 0x2, 0x80 ;  /* 0x0082000000007b1d */ /* 0x000fec0000010000 */
[----:B------:R-:W-:Y:S05]  /*10f30*/  @!P0 BRA `(.L_x_301) ;  /* 0x0000000000048947 */ /* 0x000fea0003800000 */
[----:B------:R-:W-:Y:S01]  /*10f40*/  BPT.TRAP 0x1 ;  /* 0x000000040000795c */ /* 0x000fe20000300000 */
.L_x_301:
[----:B------:R-:W2:Y:S01]  /*10f50*/  LDL R0, [R1+0x4] ;  /* 0x0000040001007983 */ /* 0x000ea20000100800 */
[----:B-1----:R-:W-:Y:S02]  /*10f60*/  VIADD R3, R3, 0x29880 ;  /* 0x0002988003037836 */ /* 0x002fe40000000000 */
[----:B------:R-:W-:Y:S02]  /*10f70*/  IMAD.MOV.U32 R20, RZ, RZ, R33 ;  /* 0x000000ffff147224 */ /* 0x000fe400078e0021 */
[----:B------:R-:W-:Y:S01]  /*10f80*/  IMAD.MOV.U32 R19, RZ, RZ, R28 ;  /* 0x000000ffff137224 */ /* 0x000fe200078e001c */
[----:B--2---:R-:W-:-:S04]  /*10f90*/  PRMT R3, R0, 0x654, R3 ;  /* 0x0000065400037816 */ /* 0x004fc80000000003 */
[----:B------:R2:W-:Y:S01]  /*10fa0*/  SYNCS.ARRIVE.TRANS64.RED.A1T0 RZ, [R3+URZ], RZ ;  /* 0x000000ff03ff79a7 */ /* 0x0005e2000810043f */
[----:B------:R-:W-:Y:S05]  /*10fb0*/  @P2 BRA `(.L_x_302) ;  /* 0xffffffe800442947 */ /* 0x000fea000383ffff */
.L_x_282:
[----:B------:R-:W4:Y:S01]  /*10fc0*/  S2R R0, SR_TID.X ;  /* 0x0000000000007919 */ /* 0x000f220000002100 */
[----:B------:R-:W-:Y:S01]  /*10fd0*/  BSSY B0, `(.L_x_303) ;  /* 0x0000012000007945 */ /* 0x000fe20003800000 */
[----:B----4-:R-:W-:Y:S02]  /*10fe0*/  LOP3.LUT R2, R0, 0x7f, RZ, 0xc0, !PT ;  /* 0x0000007f00027812 */ /* 0x010fe400078ec0ff */
[----:B------:R-:W-:Y:S02]  /*10ff0*/  MOV R0, UR48 ;  /* 0x0000003000007c02 */ /* 0x000fe40008000f00 */
[----:B------:R-:W-:Y:S02]  /*11000*/  ISETP.NE.AND P1, PT, R2, RZ, PT ;  /* 0x000000ff0200720c */ /* 0x000fe40003f25270 */
[----:B------:R-:W-:-:S11]  /*11010*/  ISETP.NE.AND P0, PT, R0, 0x3, PT ;  /* 0x000000030000780c */ /* 0x000fd60003f05270 */
[----:B------:R-:W-:Y:S05]  /*11020*/  @P1 BRA `(.L_x_304) ;  /* 0x0000000000301947 */ /* 0x000fea0003800000 */
[----:B------:R-:W4:Y:S01]  /*11030*/  S2R R5, SR_LANEID ;  /* 0x0000000000057919 */ /* 0x000f220000000000 */
[----:B------:R-:W-:Y:S01]  /*11040*/  VOTEU.ANY UR4, UPT, PT ;  /* 0x0000000000047886 */ /* 0x000fe200038e0100 */
[----:B0-2---:R-:W0:Y:S01]  /*11050*/  LDC.64 R2, c[0x0][0xc60] ;  /* 0x00031800ff027b82 */ /* 0x005e220000000a00 */
[----:B------:R-:W4:Y:S02]  /*11060*/  FLO.U32 R0, UR4 ;  /* 0x0000000400007d00 */ /* 0x000f2400080e0000 */
[----:B----4-:R-:W-:-:S06]  /*11070*/  ISETP.EQ.U32.AND P1, PT, R0, R5, PT ;  /* 0x000000050000720c */ /* 0x010fcc0003f22070 */
[----:B------:R-:W0:Y:S07]  /*11080*/  POPC R5, UR4 ;  /* 0x0000000400057d09 */ /* 0x000e2e0008000000 */
[----:B0-----:R-:W2:Y:S01]  /*11090*/  @P1 ATOMG.E.ADD.STRONG.GPU PT, R3, desc[UR52][R2.64], R5 ;  /* 0x00000005020319a8 */ /* 0x001ea200081ee1f4 */
[----:B------:R-:W0:Y:S02]  /*110a0*/  S2R R4, SR_LTMASK ;  /* 0x0000000000047919 */ /* 0x000e240000003900 */
[----:B0-----:R-:W-:-:S04]  /*110b0*/  LOP3.LUT R4, R4, UR4, RZ, 0xc0, !PT ;  /* 0x0000000404047c12 */ /* 0x001fc8000f8ec0ff */
[----:B------:R-:W0:Y:S01]  /*110c0*/  POPC R7, R4 ;  /* 0x0000000400077309 */ /* 0x000e220000000000 */
[----:B--2---:R-:W0:Y:S02]  /*110d0*/  SHFL.IDX PT, R0, R3, R0, 0x1f ;  /* 0x00001f0003007589 */ /* 0x004e2400000e0000 */
[----:B0-----:R-:W-:-:S07]  /*110e0*/  IADD3 R16, R0, UR49, R7 ;  /* 0x0000003100107c10 */ /* 0x001fce000fffe007 */
.L_x_304:
[----:B------:R-:W-:Y:S05]  /*110f0*/  BSYNC B0 ;  /* 0x0000000000007941 */ /* 0x000fea0003800000 */
.L_x_303:
[----:B------:R-:W-:Y:S05]  /*11100*/  @!P0 BRA `(.L_x_305) ;  /* 0x0000000000048947 */ /* 0x000fea0003800000 */
[----:B------:R-:W-:Y:S01]  /*11110*/  BPT.TRAP 0x1 ;  /* 0x000000040000795c */ /* 0x000fe20000300000 */
.L_x_305:
[----:B------:R-:W-:Y:S01]  /*11120*/  LOP3.LUT R0, R33, 0x1, RZ, 0x3c, !PT ;  /* 0x0000000121007812 */ /* 0x000fe200078e3cff */
[----:B0-----:R-:W-:Y:S01]  /*11130*/  IMAD R17, R28, 0x8, R22 ;  /* 0x000000081c117824 */ /* 0x001fe200078e0216 */
[----:B------:R-:W-:Y:S02]  /*11140*/  BSSY B0, `(.L_x_306) ;  /* 0x0000004000007945 */ /* 0x000fe40003800000 */
[----:B------:R-:W-:-:S04]  /*11150*/  SHF.L.U32 R0, R0, 0x1f, RZ ;  /* 0x0000001f00007819 */ /* 0x000fc800000006ff */
[----:B------:R-:W0:Y:S02]  /*11160*/  SYNCS.PHASECHK.TRANS64.TRYWAIT P1, [R17+URZ+0x29870], R0 ;  /* 0x02987000110075a7 */ /* 0x000e24000802017f */
[----:B0-----:R-:W-:Y:S05]  /*11170*/  @!P1 BRA `(.L_x_307) ;  /* 0x0000003800009947 */ /* 0x001fea0003800000 */
.L_x_406:
[----:B------:R-:W-:Y:S05]  /*11180*/  BSYNC B0 ;  /* 0x0000000000007941 */ /* 0x000fea0003800000 */
.L_x_306:
[----:B------:R-:W-:-:S05]  /*11190*/  IMAD.U32 R2, RZ, RZ, UR46 ;  /* 0x0000002eff027e24 */ /* 0x000fca000f8e00ff */
[----:B------:R-:W-:-:S13]  /*111a0*/  ISETP.NE.AND P1, PT, R2, 0x3, PT ;  /* 0x000000030200780c */ /* 0x000fda0003f25270 */
[----:B------:R-:W-:Y:S05]  /*111b0*/  @!P1 BRA `(.L_x_308) ;  /* 0x0000000000049947 */ /* 0x000fea0003800000 */
[----:B------:R-:W-:Y:S01]  /*111c0*/  BPT.TRAP 0x1 ;  /* 0x000000040000795c */ /* 0x000fe20000300000 */
.L_x_308:
[----:B0-----:R-:W-:-:S04]  /*111d0*/  SHF.L.U32 R0, R33, 0x1f, RZ ;  /* 0x0000001f21007819 */ /* 0x001fc800000006ff */
[----:B------:R-:W0:Y:S02]  /*111e0*/  SYNCS.PHASECHK.TRANS64.TRYWAIT P1, [R17+URZ+0x29860], R0 ;  /* 0x02986000110075a7 */ /* 0x000e24000802017f */
[----:B0-----:R-:W-:Y:S05]  /*111f0*/  @!P1 BRA `(.L_x_309) ;  /* 0x0000003400f49947 */ /* 0x001fea0003800000 */
.L_x_407:
[----:B------:R-:W2:Y:S04]  /*11200*/  LDL R2, [R1+0x10] ;  /* 0x0000100001027983 */ /* 0x000ea80000100800 */
[----:B------:R-:W4:Y:S04]  /*11210*/  LDL R13, [R1+0x14] ;  /* 0x00001400010d7983 */ /* 0x000f280000100800 */
[----:B------:R-:W5:Y:S01]  /*11220*/  LDL R12, [R1+0xc] ;  /* 0x00000c00010c7983 */ /* 0x000f620000100800 */
[----:B0-----:R-:W-:Y:S01]  /*11230*/  IMAD R0, R28, 0x5000, RZ ;  /* 0x000050001c007824 */ /* 0x001fe200078e02ff */
[----:B------:R-:W-:Y:S05]  /*11240*/  WARPSYNC.ALL ;  /* 0x0000000000007948 */ /* 0x000fea0003800000 */
[----:B------:R-:W-:-:S05]  /*11250*/  IMAD.U32 R18, RZ, RZ, UR46 ;  /* 0x0000002eff127e24 */ /* 0x000fca000f8e00ff */
[----:B------:R-:W-:Y:S02]  /*11260*/  ISETP.NE.AND P1, PT, R18, 0x3, PT ;  /* 0x000000031200780c */ /* 0x000fe40003f25270 */
[----:B--2---:R-:W-:-:S05]  /*11270*/  LOP3.LUT R3, R0, R2, RZ, 0xfc, !PT ;  /* 0x0000000200037212 */ /* 0x004fca00078efcff */
[----:B------:R-:W-:-:S04]  /*11280*/  IMAD.IADD R2, R22, 0x1, R3 ;  /* 0x0000000116027824 */ /* 0x000fc800078e0203 */
[----:B----4-:R-:W-:Y:S01]  /*11290*/  IMAD.IADD R3, R13, 0x1, R2 ;  /* 0x000000010d037824 */ /* 0x010fe200078e0202 */
[----:B------:R-:W0:Y:S01]  /*112a0*/  LDSM.16.MT88.4 R8, [R2+0xa400] ;  /* 0x00a400000208783b */ /* 0x000e220000004200 */
[----:B-----5:R-:W-:-:S05]  /*112b0*/  LOP3.LUT R13, R0, R12, RZ, 0xfc, !PT ;  /* 0x0000000c000d7212 */ /* 0x020fca00078efcff */
        /* <DEDUP_REMOVED lines=9> */
[C-C-:B---3--:R-:W-:Y:S02]  /*11350*/  PRMT R14, R10.reuse, 0x6420, R11.reuse ;  /* 0x000064200a0e7816 */ /* 0x148fe4000000000b */
        /* <DEDUP_REMOVED lines=58> */
.L_x_310:
[----:B-1----:R1:W-:Y:S01]  /*11700*/  SYNCS.ARRIVE.TRANS64.A1T0 RZ, [R17+URZ+0x29850], RZ ;  /* 0x029850ff11ff79a7 */ /* 0x0023e2000810003f */
[----:B------:R-:W-:Y:S06]  /*11710*/  BAR.SYNC.DEFER_BLOCKING 0x2, 0x80 ;  /* 0x0082000000007b1d */ /* 0x000fec0000010000 */
[----:B------:R-:W-:Y:S05]  /*11720*/  @!P0 BRA `(.L_x_311) ;  /* 0x0000000000048947 */ /* 0x000fea0003800000 */
[----:B------:R-:W-:Y:S01]  /*11730*/  BPT.TRAP 0x1 ;  /* 0x000000040000795c */ /* 0x000fe20000300000 */
.L_x_311:
[----:B0-----:R-:W2:Y:S01]  /*11740*/  LDL R0, [R1+0x4] ;  /* 0x0000040001007983 */ /* 0x001ea20000100800 */
[----:B-1----:R-:W-:Y:S02]  /*11750*/  VIADD R17, R17, 0x29880 ;  /* 0x0002988011117836 */ /* 0x002fe40000000000 */
[----:B------:R-:W-:-:S05]  /*11760*/  VIADD R28, R28, 0x1 ;  /* 0x000000011c1c7836 */ /* 0x000fca0000000000 */
[----:B------:R-:W-:-:S04]  /*11770*/  ISETP.NE.AND P0, PT, R28, 0x2, PT ;  /* 0x000000021c00780c */ /* 0x000fc80003f05270 */
[----:B------:R-:W-:Y:S02]  /*11780*/  SEL R28, R28, RZ, P0 ;  /* 0x000000ff1c1c7207 */ /* 0x000fe40000000000 */
[----:B--2---:R-:W-:Y:S02]  /*11790*/  PRMT R17, R0, 0x654, R17 ;  /* 0x0000065400117816 */ /* 0x004fe40000000011 */
[----:B------:R-:W-:Y:S02]  /*117a0*/  SEL R0, RZ, 0x1, P0 ;  /* 0x00000001ff007807 */ /* 0x000fe40000000000 */
[----:B------:R0:W-:Y:S02]  /*117b0*/  SYNCS.ARRIVE.TRANS64.RED.A1T0 RZ, [R17+URZ], RZ ;  /* 0x000000ff11ff79a7 */ /* 0x0001e4000810043f */
[----:B------:R-:W-:-:S07]  /*117c0*/  LOP3.LUT R33, R33, R0, RZ, 0x3c, !PT ;  /* 0x0000000021217212 */ /* 0x000fce00078e3cff */
.L_x_250:
[----:B------:R-:W-:Y:S05]  /*117d0*/  BSYNC B7 ;  /* 0x0000000000077941 */ /* 0x000fea0003800000 */
.L_x_248:
[----:B------:R-:W-:-:S13]  /*117e0*/  LOP3.LUT P0, RZ, R23, 0x200, RZ, 0xc0, !PT ;  /* 0x0000020017ff7812 */ /* 0x000fda000780c0ff */
[----:B------:R-:W-:Y:S05]  /*117f0*/  @!P0 BRA `(.L_x_312) ;  /* 0x0000000000288947 */ /* 0x000fea0003800000 */
[----:B------:R-:W1:Y:S08]  /*11800*/  S2UR UR4, SR_CgaCtaId ;  /* 0x00000000000479c3 */ /* 0x000e700000008800 */
[----:B------:R-:W-:Y:S01]  /*11810*/  BAR.SYNC.DEFER_BLOCKING 0x5, 0x180 ;  /* 0x0146000000007b1d */ /* 0x000fe20000010000 */
[----:B------:R-:W-:Y:S01]  /*11820*/  MOV R22, 0x400 ;  /* 0x0000040000167802 */ /* 0x000fe20000000f00 */
[----:B-1----:R-:W-:-:S05]  /*11830*/  IMAD.U32 R0, RZ, RZ, UR4 ;  /* 0x00000004ff007e24 */ /* 0x002fca000f8e00ff */
[----:B------:R-:W-:Y:S01]  /*11840*/  LEA R22, R0, R22, 0x18 ;  /* 0x0000001600167211 */ /* 0x000fe200078ec0ff */
[----:B------:R-:W-:Y:S04]  /*11850*/  STL [R1+0x4], R0 ;  /* 0x0000040001007387 */ /* 0x000fe80000100800 */
[----:B0-----:R-:W0:Y:S02]  /*11860*/  LDS.128 R16, [R22+0x298d0] ;  /* 0x0298d00016107984 */ /* 0x001e240000000c00 */
[----:B0-----:R-:W-:Y:S01]  /*11870*/  R2UR UR40, R19 ;  /* 0x00000000132872ca */ /* 0x001fe200000e0000 */
[----:B------:R-:W-:Y:S06]  /*11880*/  BAR.ARV 0x4, 0x180 ;  /* 0x0106000000007b1d */ /* 0x000fec0000002000 */
[----:B------:R-:W-:Y:S08]  /*11890*/  BRA `(.L_x_313) ;  /* 0x0000000800207947 */ /* 0x000ff00003800000 */
.L_x_312:
[----:B------:R-:W1:Y:S01]  /*118a0*/  S2R R0, SR_TID.X ;  /* 0x0000000000007919 */ /* 0x000e620000002100 */
[----:B------:R-:W-:Y:S01]  /*118b0*/  ULDC UR4, c[0x0][0xc3c] ;  /* 0x00030f0000047ab9 */ /* 0x000fe20000000800 */
[----:B-1----:R-:W-:Y:S01]  /*118c0*/  LOP3.LUT R8, R0, 0x1f, RZ, 0xc0, !PT ;  /* 0x0000001f00087812 */ /* 0x002fe200078ec0ff */
[----:B------:R-:W-:-:S03]  /*118d0*/  IMAD.MOV.U32 R0, RZ, RZ, RZ ;  /* 0x000000ffff007224 */ /* 0x000fc600078e00ff */
[C---:B------:R-:W-:Y:S02]  /*118e0*/  ISETP.NE.AND P0, PT, R8.reuse, 0x1f, PT ;  /* 0x0000001f0800780c */ /* 0x040fe40003f05270 */
[----:B------:R-:W-:-:S04]  /*118f0*/  IADD3 R5, R8, UR40, RZ ;  /* 0x0000002808057c10 */ /* 0x000fc8000fffe0ff */
[----:B------:R-:W-:Y:S01]  /*11900*/  ISETP.GE.OR P1, PT, R5, UR4, !P0 ;  /* 0x0000000405007c0c */ /* 0x000fe2000c726670 */
[----:B------:R-:W-:-:S12]  /*11910*/  ULDC UR4, c[0x0][0xc3c] ;  /* 0x00030f0000047ab9 */ /* 0x000fd80000000800 */
[----:B------:R-:W1:Y:S02]  /*11920*/  @!P1 LDC.64 R2, c[0x0][0xc80] ;  /* 0x00032000ff029b82 */ /* 0x000e640000000a00 */
[----:B-1----:R-:W-:-:S05]  /*11930*/  @!P1 IMAD.WIDE R2, R5, 0x4, R2 ;  /* 0x0000000405029825 */ /* 0x002fca00078e0202 */
[----:B------:R-:W2:Y:S01]  /*11940*/  @!P1 LDG.E R0, desc[UR52][R2.64] ;  /* 0x0000003402009981 */ /* 0x000ea2000c1e1900 */
[C---:B------:R-:W-:Y:S02]  /*11950*/  ISETP.NE.AND P1, PT, R8.reuse, RZ, PT ;  /* 0x000000ff0800720c */ /* 0x040fe40003f25270 */
[C---:B------:R-:W-:Y:S02]  /*11960*/  ISETP.GE.U32.AND P2, PT, R8.reuse, 0x2, PT ;  /* 0x000000020800780c */ /* 0x040fe40003f46070 */
[C---:B------:R-:W-:Y:S02]  /*11970*/  ISETP.GE.U32.AND P3, PT, R8.reuse, 0x4, PT ;  /* 0x000000040800780c */ /* 0x040fe40003f66070 */
[C---:B------:R-:W-:Y:S02]  /*11980*/  ISETP.GE.U32.AND P4, PT, R8.reuse, 0x8, PT ;  /* 0x000000080800780c */ /* 0x040fe40003f86070 */
[----:B------:R-:W-:Y:S01]  /*11990*/  ISETP.GE.U32.AND P5, PT, R8, 0x10, PT ;  /* 0x000000100800780c */ /* 0x000fe20003fa6070 */
[----:B--2---:R-:W1:Y:S02]  /*119a0*/  SHFL.UP PT, R4, R0, 0x1, RZ ;  /* 0x0420000000047989 */ /* 0x004e6400000e00ff */
[----:B-1----:R-:W-:-:S05]  /*119b0*/  SEL R5, R4, RZ, P1 ;  /* 0x000000ff04057207 */ /* 0x002fca0000800000 */
[----:B------:R-:W-:-:S05]  /*119c0*/  IMAD.IADD R5, R0, 0x1, R5 ;  /* 0x0000000100057824 */ /* 0x000fca00078e0205 */
[----:B------:R-:W1:Y:S02]  /*119d0*/  SHFL.UP PT, R4, R5, 0x2, RZ ;  /* 0x0440000005047989 */ /* 0x000e6400000e00ff */
[----:B-1----:R-:W-:-:S05]  /*119e0*/  SEL R4, R4, RZ, P2 ;  /* 0x000000ff04047207 */ /* 0x002fca0001000000 */
[----:B------:R-:W-:Y:S02]  /*119f0*/  IMAD.IADD R4, R5, 0x1, R4 ;  /* 0x0000000105047824 */ /* 0x000fe400078e0204 */
[----:B------:R-:W-:Y:S04]  /*11a00*/  SHFL.IDX PT, R5, R16, RZ, 0x1f ;  /* 0x00001fff10057589 */ /* 0x000fe800000e0000 */
[----:B------:R-:W1:Y:S02]  /*11a10*/  SHFL.UP PT, R6, R4, 0x4, RZ ;  /* 0x0480000004067989 */ /* 0x000e6400000e00ff */
[----:B-1----:R-:W-:-:S05]  /*11a20*/  SEL R3, R6, RZ, P3 ;  /* 0x000000ff06037207 */ /* 0x002fca0001800000 */
[----:B------:R-:W-:Y:S02]  /*11a30*/  IMAD.IADD R6, R4, 0x1, R3 ;  /* 0x0000000104067824 */ /* 0x000fe400078e0203 */
[----:B------:R-:W-:Y:S04]  /*11a40*/  SHFL.IDX PT, R4, R16, 0x1, 0x1f ;  /* 0x00201f0010047f89 */ /* 0x000fe800000e0000 */
[----:B------:R-:W1:Y:S02]  /*11a50*/  SHFL.UP PT, R2, R6, 0x8, RZ ;  /* 0x0500000006027989 */ /* 0x000e6400000e00ff */
[----:B-1----:R-:W-:-:S05]  /*11a60*/  SEL R3, R2, RZ, P4 ;  /* 0x000000ff02037207 */ /* 0x002fca0002000000 */
[----:B------:R-:W-:-:S05]  /*11a70*/  IMAD.IADD R7, R6, 0x1, R3 ;  /* 0x0000000106077824 */ /* 0x000fca00078e0203 */
[----:B------:R-:W1:Y:S02]  /*11a80*/  SHFL.UP PT, R2, R7, 0x10, RZ ;  /* 0x0600000007027989 */ /* 0x000e6400000e00ff */
[----:B-1----:R-:W-:-:S05]  /*11a90*/  SEL R2, R2, RZ, P5 ;  /* 0x000000ff02027207 */ /* 0x002fca0002800000 */
[----:B------:R-:W-:Y:S02]  /*11aa0*/  IMAD.IADD R3, R7, 0x1, R2 ;  /* 0x0000000107037824 */ /* 0x000fe400078e0202 */
[----:B------:R-:W1:Y:S03]  /*11ab0*/  LDC R2, c[0x0][0xc38] ;  /* 0x00030e00ff027b82 */ /* 0x000e660000000800 */
[----:B------:R-:W1:Y:S02]  /*11ac0*/  SHFL.IDX PT, R9, R3, 0x1f, 0x1f ;  /* 0x03e01f0003097f89 */ /* 0x000e6400000e0000 */
[----:B-1----:R-:W-:-:S04]  /*11ad0*/  IMAD R9, R9, R2, RZ ;  /* 0x0000000209097224 */ /* 0x002fc800078e02ff */
[----:B------:R-:W-:-:S05]  /*11ae0*/  IMAD.IADD R4, R4, 0x1, R9 ;  /* 0x0000000104047824 */ /* 0x000fca00078e0209 */
[----:B------:R-:W-:-:S13]  /*11af0*/  ISETP.GT.AND P6, PT, R4, R5, PT ;  /* 0x000000050400720c */ /* 0x000fda0003fc4270 */
[----:B------:R-:W-:Y:S05]  /*11b00*/  @P6 BRA `(.L_x_314) ;  /* 0x0000000000906947 */ /* 0x000fea0003800000 */
.L_x_318:
[----:B------:R-:W-:-:S04]  /*11b10*/  UIADD3 UR40, UR40, 0x1f, URZ ;  /* 0x0000001f28287890 */ /* 0x000fc8000fffe03f */
[----:B------:R-:W-:-:S06]  /*11b20*/  UISETP.GE.AND UP0, UPT, UR40, UR4, UPT ;  /* 0x000000042800728c */ /* 0x000fcc000bf06270 */
[----:B------:R-:W-:-:S13]  /*11b30*/  PLOP3.LUT P6, PT, PT, PT, UP0, 0x40, 0x0 ;  /* 0x000000000000781c */ /* 0x000fda0003fce808 */
[----:B------:R-:W-:Y:S05]  /*11b40*/  @!P6 BRA `(.L_x_315) ;  /* 0x000000040034e947 */ /* 0x000fea0003800000 */
[----:B------:R-:W1:Y:S01]  /*11b50*/  S2R R0, SR_TID.X ;  /* 0x0000000000007919 */ /* 0x000e620000002100 */
[----:B------:R-:W-:Y:S01]  /*11b60*/  BSSY B0, `(.L_x_316) ;  /* 0x0000009000007945 */ /* 0x000fe20003800000 */
[----:B-1----:R-:W-:-:S05]  /*11b70*/  LOP3.LUT R0, R0, 0x1f, RZ, 0xc0, !PT ;  /* 0x0000001f00007812 */ /* 0x002fca00078ec0ff */
[----:B------:R-:W-:Y:S02]  /*11b80*/  VIADD R7, R0, UR40 ;  /* 0x0000002800077c36 */ /* 0x000fe40008000000 */
[----:B------:R-:W-:-:S03]  /*11b90*/  IMAD.MOV.U32 R0, RZ, RZ, RZ ;  /* 0x000000ffff007224 */ /* 0x000fc600078e00ff */
[----:B------:R-:W-:-:S13]  /*11ba0*/  ISETP.GE.OR P6, PT, R7, UR4, !P0 ;  /* 0x0000000407007c0c */ /* 0x000fda000c7c6670 */
[----:B------:R-:W-:Y:S05]  /*11bb0*/  @P6 BRA `(.L_x_317) ;  /* 0x00000000000c6947 */ /* 0x000fea0003800000 */
[----:B------:R-:W1:Y:S02]  /*11bc0*/  LDC.64 R2, c[0x0][0xc80] ;  /* 0x00032000ff027b82 */ /* 0x000e640000000a00 */
[----:B-1----:R-:W-:-:S05]  /*11bd0*/  IMAD.WIDE R2, R7, 0x4, R2 ;  /* 0x0000000407027825 */ /* 0x002fca00078e0202 */
[----:B------:R1:W5:Y:S02]  /*11be0*/  LDG.E R0, desc[UR52][R2.64] ;  /* 0x0000003402007981 */ /* 0x000364000c1e1900 */
.L_x_317:
[----:B------:R-:W-:Y:S05]  /*11bf0*/  BSYNC B0 ;  /* 0x0000000000007941 */ /* 0x000fea0003800000 */
.L_x_316:
[----:B-1---5:R-:W1:Y:S02]  /*11c00*/  SHFL.UP PT, R2, R0, 0x1, RZ ;  /* 0x0420000000027989 */ /* 0x022e6400000e00ff */
[----:B-1----:R-:W-:-:S04]  /*11c10*/  SEL R3, R2, RZ, P1 ;  /* 0x000000ff02037207 */ /* 0x002fc80000800000 */
[----:B------:R-:W-:-:S05]  /*11c20*/  IADD3 R3, R0, R3, RZ ;  /* 0x0000000300037210 */ /* 0x000fca0007ffe0ff */
[----:B------:R-:W1:Y:S02]  /*11c30*/  SHFL.UP PT, R2, R3, 0x2, RZ ;  /* 0x0440000003027989 */ /* 0x000e6400000e00ff */
[----:B-1----:R-:W-:-:S05]  /*11c40*/  SEL R2, R2, RZ, P2 ;  /* 0x000000ff02027207 */ /* 0x002fca0001000000 */
[----:B------:R-:W-:-:S05]  /*11c50*/  IMAD.IADD R6, R3, 0x1, R2 ;  /* 0x0000000103067824 */ /* 0x000fca00078e0202 */
[----:B------:R-:W1:Y:S02]  /*11c60*/  SHFL.UP PT, R2, R6, 0x4, RZ ;  /* 0x0480000006027989 */ /* 0x000e6400000e00ff */
[----:B-1----:R-:W-:-:S05]  /*11c70*/  SEL R7, R2, RZ, P3 ;  /* 0x000000ff02077207 */ /* 0x002fca0001800000 */
[----:B------:R-:W-:-:S05]  /*11c80*/  IMAD.IADD R7, R6, 0x1, R7 ;  /* 0x0000000106077824 */ /* 0x000fca00078e0207 */
[----:B------:R-:W1:Y:S02]  /*11c90*/  SHFL.UP PT, R2, R7, 0x8, RZ ;  /* 0x0500000007027989 */ /* 0x000e6400000e00ff */
[----:B-1----:R-:W-:-:S05]  /*11ca0*/  SEL R2, R2, RZ, P4 ;  /* 0x000000ff02027207 */ /* 0x002fca0002000000 */
[----:B------:R-:W-:-:S05]  /*11cb0*/  IMAD.IADD R8, R7, 0x1, R2 ;  /* 0x0000000107087824 */ /* 0x000fca00078e0202 */
[----:B------:R-:W1:Y:S02]  /*11cc0*/  SHFL.UP PT, R2, R8, 0x10, RZ ;  /* 0x0600000008027989 */ /* 0x000e6400000e00ff */
[----:B-1----:R-:W-:Y:S02]  /*11cd0*/  SEL R9, R2, RZ, P5 ;  /* 0x000000ff02097207 */ /* 0x002fe40002800000 */
[----:B------:R-:W1:Y:S03]  /*11ce0*/  LDC R2, c[0x0][0xc38] ;  /* 0x00030e00ff027b82 */ /* 0x000e660000000800 */
[----:B------:R-:W-:-:S05]  /*11cf0*/  IMAD.IADD R3, R8, 0x1, R9 ;  /* 0x0000000108037824 */ /* 0x000fca00078e0209 */
[----:B------:R-:W1:Y:S02]  /*11d00*/  SHFL.IDX PT, R9, R3, 0x1f, 0x1f ;  /* 0x03e01f0003097f89 */ /* 0x000e6400000e0000 */
[----:B-1----:R-:W-:-:S04]  /*11d10*/  IMAD R9, R9, R2, RZ ;  /* 0x0000000209097224 */ /* 0x002fc800078e02ff */
[----:B------:R-:W-:-:S05]  /*11d20*/  IMAD.IADD R4, R9, 0x1, R4 ;  /* 0x0000000109047824 */ /* 0x000fca00078e0204 */
[----:B------:R-:W-:-:S13]  /*11d30*/  ISETP.GT.AND P6, PT, R4, R5, PT ;  /* 0x000000050400720c */ /* 0x000fda0003fc4270 */
[----:B------:R-:W-:Y:S05]  /*11d40*/  @!P6 BRA `(.L_x_318) ;  /* 0xfffffffc0070e947 */ /* 0x000fea000383ffff */
.L_x_314:
[----:B------:R-:W-:Y:S02]  /*11d50*/  IMAD.IADD R7, R4, 0x1, -R9 ;  /* 0x0000000104077824 */ /* 0x000fe400078e0a09 */
[----:B------:R-:W-:Y:S02]  /*11d60*/  IMAD.MOV.U32 R16, RZ, RZ, RZ ;  /* 0x000000ffff107224 */ /* 0x000fe400078e00ff */
[----:B------:R-:W-:-:S05]  /*11d70*/  IMAD R4, R3, R2, R7 ;  /* 0x0000000203047224 */ /* 0x000fca00078e0207 */
[----:B------:R-:W-:-:S13]  /*11d80*/  ISETP.GT.AND P0, PT, R4, R5, PT ;  /* 0x000000050400720c */ /* 0x000fda0003f04270 */
[----:B------:R-:W-:Y:S02]  /*11d90*/  VOTEU.ANY UR5, UPT, !P0 ;  /* 0x0000000000057886 */ /* 0x000fe400040e0100 */
[----:B------:R-:W-:Y:S02]  /*11da0*/  UPOPC UR4, UR5 ;  /* 0x00000005000472bf */ /* 0x000fe40008000000 */
[----:B------:R-:W-:-:S04]  /*11db0*/  ISETP.NE.AND P0, PT, RZ, UR5, PT ;  /* 0x00000005ff007c0c */ /* 0x000fc8000bf05270 */
[----:B------:R-:W-:-:S05]  /*11dc0*/  IMAD.U32 R11, RZ, RZ, UR4 ;  /* 0x00000004ff0b7e24 */ /* 0x000fca000f8e00ff */
[----:B------:R-:W1:Y:S02]  /*11dd0*/  SHFL.IDX PT, R0, R0, R11, 0x1f ;  /* 0x00001f0b00007589 */ /* 0x000e6400000e0000 */
[----:B-1----:R-:W-:-:S04]  /*11de0*/  IABS R4, R0 ;  /* 0x0000000000047213 */ /* 0x002fc80000000000 */
[----:B------:R-:W1:Y:S08]  /*11df0*/  I2F.RP R6, R4 ;  /* 0x0000000400067306 */ /* 0x000e700000209400 */
[----:B-1----:R-:W1:Y:S02]  /*11e00*/  MUFU.RCP R6, R6 ;  /* 0x0000000600067308 */ /* 0x002e640000001000 */
[----:B-1----:R-:W-:-:S06]  /*11e10*/  VIADD R9, R6, 0xffffffe ;  /* 0x0ffffffe06097836 */ /* 0x002fcc0000000000 */
[----:B------:R-:W1:Y:S01]  /*11e20*/  F2I.FTZ.U32.TRUNC.NTZ R9, R9 ;  /* 0x0000000900097305 */ /* 0x000e62000021f000 */
[----:B------:R-:W-:Y:S05]  /*11e30*/  @!P0 BRA `(.L_x_319) ;  /* 0x00000000000c8947 */ /* 0x000fea0003800000 */
[----:B------:R-:W-:-:S06]  /*11e40*/  UIADD3 UR5, UR4, -0x1, URZ ;  /* 0xffffffff04057890 */ /* 0x000fcc000fffe03f */
[----:B------:R-:W-:-:S06]  /*11e50*/  MOV R16, UR5 ;  /* 0x0000000500107c02 */ /* 0x000fcc0008000f00 */
[----:B------:R2:W3:Y:S02]  /*11e60*/  SHFL.IDX PT, R16, R3, R16, 0x1f ;  /* 0x00001f1003107589 */ /* 0x0004e400000e0000 */
.L_x_319:
[----:B-12---:R-:W-:Y:S01]  /*11e70*/  IMAD.MOV R3, RZ, RZ, -R9 ;  /* 0x000000ffff037224 */ /* 0x006fe200078e0a09 */
[----:B------:R-:W-:Y:S01]  /*11e80*/  UIADD3 UR40, UR4, UR40, URZ ;  /* 0x0000002804287290 */ /* 0x000fe2000fffe03f */
[----:B---3--:R-:W-:Y:S02]  /*11e90*/  IMAD R16, R16, R2, R7 ;  /* 0x0000000210107224 */ /* 0x008fe400078e0207 */
[----:B------:R-:W-:Y:S02]  /*11ea0*/  IMAD R6, R3, R4, RZ ;  /* 0x0000000403067224 */ /* 0x000fe400078e02ff */
[----:B------:R-:W-:Y:S02]  /*11eb0*/  IMAD.MOV.U32 R2, RZ, RZ, RZ ;  /* 0x000000ffff027224 */ /* 0x000fe400078e00ff */
[----:B------:R-:W-:Y:S02]  /*11ec0*/  IMAD.MOV.U32 R3, RZ, RZ, R9 ;  /* 0x000000ffff037224 */ /* 0x000fe400078e0009 */
[----:B0-----:R-:W-:-:S02]  /*11ed0*/  IMAD.IADD R17, R5, 0x1, -R16 ;  /* 0x0000000105117824 */ /* 0x001fc400078e0a10 */
[----:B------:R-:W-:Y:S01]  /*11ee0*/  IMAD.HI.U32 R9, R9, R6, R2 ;  /* 0x0000000609097227 */ /* 0x000fe200078e0002 */
[----:B------:R-:W-:Y:S02]  /*11ef0*/  IABS R3, R0 ;  /* 0x0000000000037213 */ /* 0x000fe40000000000 */
[----:B------:R-:W-:-:S03]  /*11f00*/  IABS R2, R17 ;  /* 0x0000001100027213 */ /* 0x000fc60000000000 */
[----:B------:R-:W-:Y:S02]  /*11f10*/  IMAD.MOV R3, RZ, RZ, -R3 ;  /* 0x000000ffff037224 */ /* 0x000fe400078e0a03 */
[----:B------:R-:W-:-:S04]  /*11f20*/  IMAD.HI.U32 R9, R9, R2, RZ ;  /* 0x0000000209097227 */ /* 0x000fc800078e00ff */
[----:B------:R-:W-:Y:S01]  /*11f30*/  IMAD R3, R9, R3, R2 ;  /* 0x0000000309037224 */ /* 0x000fe200078e0202 */
[----:B------:R-:W-:-:S04]  /*11f40*/  LOP3.LUT R2, R17, R0, RZ, 0x3c, !PT ;  /* 0x0000000011027212 */ /* 0x000fc800078e3cff */
[----:B------:R-:W-:Y:S02]  /*11f50*/  ISETP.GT.U32.AND P1, PT, R4, R3, PT ;  /* 0x000000030400720c */ /* 0x000fe40003f24070 */
[----:B------:R-:W-:-:S11]  /*11f60*/  ISETP.GE.AND P2, PT, R2, RZ, PT ;  /* 0x000000ff0200720c */ /* 0x000fd60003f46270 */
[----:B------:R-:W-:Y:S02]  /*11f70*/  @!P1 IMAD.IADD R3, R3, 0x1, -R4 ;  /* 0x0000000103039824 */ /* 0x000fe400078e0a04 */
[----:B------:R-:W-:Y:S01]  /*11f80*/  @!P1 VIADD R9, R9, 0x1 ;  /* 0x0000000109099836 */ /* 0x000fe20000000000 */
[----:B------:R-:W-:Y:S02]  /*11f90*/  ISETP.NE.AND P1, PT, R0, RZ, PT ;  /* 0x000000ff0000720c */ /* 0x000fe40003f25270 */
[----:B------:R-:W-:-:S13]  /*11fa0*/  ISETP.GE.U32.AND P0, PT, R3, R4, PT ;  /* 0x000000040300720c */ /* 0x000fda0003f06070 */
[----:B------:R-:W-:-:S04]  /*11fb0*/  @P0 VIADD R9, R9, 0x1 ;  /* 0x0000000109090836 */ /* 0x000fc80000000000 */
[----:B------:R-:W-:Y:S01]  /*11fc0*/  @!P2 IMAD.MOV R9, RZ, RZ, -R9 ;  /* 0x000000ffff09a224 */ /* 0x000fe200078e0a09 */
[----:B------:R-:W-:-:S04]  /*11fd0*/  @!P1 LOP3.LUT R9, RZ, R0, RZ, 0x33, !PT ;  /* 0x00000000ff099212 */ /* 0x000fc800078e33ff */
[----:B------:R-:W-:Y:S01]  /*11fe0*/  IADD3 R2, -R9, RZ, RZ ;  /* 0x000000ff09027210 */ /* 0x000fe20007ffe1ff */
[----:B------:R-:W-:-:S04]  /*11ff0*/  IMAD.MOV.U32 R18, RZ, RZ, R9 ;  /* 0x000000ffff127224 */ /* 0x000fc800078e0009 */
[----:B------:R-:W-:Y:S01]  /*12000*/  IMAD R17, R0, R2, R17 ;  /* 0x0000000200117224 */ /* 0x000fe200078e0211 */
[----:B------:R-:W-:Y:S06]  /*12010*/  BRA `(.L_x_320) ;  /* 0x0000000000107947 */ /* 0x000fec0003800000 */
.L_x_315:
[----:B------:R-:W-:Y:S01]  /*12020*/  IMAD.MOV.U32 R16, RZ, RZ, R5 ;  /* 0x000000ffff107224 */ /* 0x000fe200078e0005 */
[----:B------:R-:W-:Y:S01]  /*12030*/  ULDC UR40, c[0x0][0xc3c] ;  /* 0x00030f0000287ab9 */ /* 0x000fe20000000800 */
[----:B0-----:R-:W-:Y:S02]  /*12040*/  IMAD.MOV.U32 R17, RZ, RZ, RZ ;  /* 0x000000ffff117224 */ /* 0x001fe400078e00ff */
[----:B------:R-:W-:-:S07]  /*12050*/  IMAD.MOV.U32 R18, RZ, RZ, RZ ;  /* 0x000000ffff127224 */ /* 0x000fce00078e00ff */
.L_x_320:
[----:B------:R0:W2:Y:S01]  /*12060*/  LDL R2, [R1+0x4] ;  /* 0x0000040001027983 */ /* 0x0000a20000100800 */
[----:B------:R-:W1:Y:S02]  /*12070*/  S2R R0, SR_TID.X ;  /* 0x0000000000007919 */ /* 0x000e640000002100 */
[----:B-1----:R-:W-:Y:S01]  /*12080*/  LOP3.LUT R0, R0, 0x1f, RZ, 0xc0, !PT ;  /* 0x0000001f00007812 */ /* 0x002fe200078ec0ff */
[----:B------:R-:W-:Y:S03]  /*12090*/  BAR.SYNC.DEFER_BLOCKING 0x4, 0x180 ;  /* 0x0106000000007b1d */ /* 0x000fe60000010000 */
[----:B------:R-:W-:Y:S01]  /*120a0*/  ISETP.NE.AND P0, PT, R0, RZ, PT ;  /* 0x000000ff0000720c */ /* 0x000fe20003f05270 */
[----:B------:R-:W-:-:S12]  /*120b0*/  IMAD.U32 R19, RZ, RZ, UR40 ;  /* 0x00000028ff137e24 */ /* 0x000fd8000f8e00ff */
[----:B------:R-:W-:Y:S01]  /*120c0*/  @!P0 MOV R0, 0x400 ;  /* 0x0000040000008802 */ /* 0x000fe20000000f00 */
[----:B--2---:R-:W1:Y:S03]  /*120d0*/  @!P0 S2R R2, SR_CgaCtaId ;  /* 0x0000000000028919 */ /* 0x004e660000008800 */
[----:B-1----:R-:W-:Y:S01]  /*120e0*/  @!P0 LEA R22, R2, R0, 0x18 ;  /* 0x0000000002168211 */ /* 0x002fe200078ec0ff */
[----:B------:R0:W-:Y:S04]  /*120f0*/  @!P0 STL [R1+0x4], R2 ;  /* 0x0000040201008387 */ /* 0x0001e80000100800 */
[----:B------:R0:W-:Y:S01]  /*12100*/  @!P0 STS.128 [R22+0x298d0], R16 ;  /* 0x0298d01016008388 */ /* 0x0001e20000000c00 */
[----:B------:R-:W-:Y:S06]  /*12110*/  BAR.ARV 0x5, 0x180 ;  /* 0x0146000000007b1d */ /* 0x000fec0000002000 */
.L_x_313:
[----:B------:R-:W-:Y:S02]  /*12120*/  ULDC UR4, c[0x0][0xc3c] ;  /* 0x00030f0000047ab9 */ /* 0x000fe40000000800 */
[----:B------:R-:W-:-:S06]  /*12130*/  UISETP.GE.AND UP0, UPT, UR40, UR4, UPT ;  /* 0x000000042800728c */ /* 0x000fcc000bf06270 */
[----:B------:R-:W-:-:S13]  /*12140*/  PLOP3.LUT P0, PT, PT, PT, UP0, 0x80, 0x0 ;  /* 0x000000000000781c */ /* 0x000fda0003f0f008 */
[----:B------:R-:W-:Y:S05]  /*12150*/  @!P0 BRA `(.L_x_321) ;  /* 0xffffffa800f88947 */ /* 0x000fea000383ffff */
.L_x_244:
[----:B0-----:R-:W3:Y:S01]  /*12160*/  LDL.LU R0, [R1+0x1c] ;  /* 0x00001c0001007983 */ /* 0x001ee20000300800 */
[----:B------:R-:W-:Y:S01]  /*12170*/  BSSY B0, `(.L_x_322) ;  /* 0x000000b000007945 */ /* 0x000fe20003800000 */
[----:B------:R-:W0:Y:S01]  /*12180*/  S2R R5, SR_CgaCtaId ;  /* 0x0000000000057919 */ /* 0x000e220000008800 */
[----:B---3--:R-:W-:-:S05]  /*12190*/  VIADD R0, R0, 0x1 ;  /* 0x0000000100007836 */ /* 0x008fca0000000000 */
[----:B------:R-:W-:-:S04]  /*121a0*/  LEA.HI R2, R0, R0, RZ, 0x1 ;  /* 0x0000000000027211 */ /* 0x000fc800078f08ff */
[----:B------:R-:W-:Y:S02]  /*121b0*/  LOP3.LUT R3, R2, 0xfffffffe, RZ, 0xc0, !PT ;  /* 0xfffffffe02037812 */ /* 0x000fe400078ec0ff */
[----:B------:R-:W-:-:S03]  /*121c0*/  MOV R2, 0x400 ;  /* 0x0000040000027802 */ /* 0x000fc60000000f00 */
[----:B------:R-:W-:Y:S01]  /*121d0*/  IMAD.IADD R0, R0, 0x1, -R3 ;  /* 0x0000000100007824 */ /* 0x000fe200078e0a03 */
[----:B0-----:R-:W-:-:S04]  /*121e0*/  LEA R5, R5, R2, 0x18 ;  /* 0x0000000205057211 */ /* 0x001fc800078ec0ff */
[----:B------:R-:W-:-:S04]  /*121f0*/  SHF.L.U32 R0, R0, 0x1f, RZ ;  /* 0x0000001f00007819 */ /* 0x000fc800000006ff */
[----:B------:R-:W0:Y:S02]  /*12200*/  SYNCS.PHASECHK.TRANS64.TRYWAIT P0, [R5+URZ+0x29820], R0 ;  /* 0x02982000050075a7 */ /* 0x000e24000800017f */
[----:B0-----:R-:W-:Y:S05]  /*12210*/  @!P0 BRA `(.L_x_323) ;  /* 0x0000002800008947 */ /* 0x001fea0003800000 */
.L_x_408:
[----:B------:R-:W-:Y:S05]  /*12220*/  BSYNC B0 ;  /* 0x0000000000007941 */ /* 0x000fea0003800000 */
.L_x_322:
[----:B------:R-:W-:-:S03]  /*12230*/  UMOV UR4, 0xffffffff ;  /* 0xffffffff00047882 */ /* 0x000fc60000000000 */
[----:B------:R-:W-:Y:S05]  /*12240*/  BRA.DIV UR4, `(.L_x_324) ;  /* 0x0000002a04087947 */ /* 0x000fea000b800000 */
[----:B0-----:R-:W0:Y:S02]  /*12250*/  S2R R0, SR_TID.X ;  /* 0x0000000000007919 */ /* 0x001e240000002100 */
[----:B0-----:R-:W-:-:S04]  /*12260*/  SHF.R.U32.HI R0, RZ, 0x5, R0 ;  /* 0x00000005ff007819 */ /* 0x001fc80000011600 */
[----:B------:R-:W-:-:S05]  /*12270*/  LOP3.LUT R0, R0, 0x3, RZ, 0xc0, !PT ;  /* 0x0000000300007812 */ /* 0x000fca00078ec0ff */
[----:B------:R0:W1:Y:S02]  /*12280*/  SHFL.IDX PT, R14, R0, RZ, 0x1f ;  /* 0x00001fff000e7589 */ /* 0x00006400000e0000 */
.L_x_411:
[----:B-1----:R-:W-:Y:S01]  /*12290*/  ISETP.NE.AND P0, PT, R14, RZ, PT ;  /* 0x000000ff0e00720c */ /* 0x002fe20003f05270 */
[----:B------:R-:W-:-:S12]  /*122a0*/  BSSY B0, `(.L_x_325) ;  /* 0x000002c000007945 */ /* 0x000fd80003800000 */
[----:B------:R-:W-:Y:S05]  /*122b0*/  @P0 BRA `(.L_x_326) ;  /* 0x0000000000a80947 */ /* 0x000fea0003800000 */
[----:B------:R-:W-:-:S03]  /*122c0*/  UMOV UR4, 0xffffffff ;  /* 0xffffffff00047882 */ /* 0x000fc60000000000 */
[----:B------:R-:W-:Y:S05]  /*122d0*/  BRA.DIV UR4, `(.L_x_327) ;  /* 0x0000002a04187947 */ /* 0x000fea000b800000 */
[----:B------:R-:W-:-:S13]  /*122e0*/  ELECT P6, URZ, PT ;  /* 0x00000000003f782f */ /* 0x000fda00038c0000 */
.L_x_414:
[----:B------:R-:W-:Y:S05]  /*122f0*/  @!P6 BRA `(.L_x_326) ;  /* 0x000000000098e947 */ /* 0x000fea0003800000 */
[----:B------:R-:W-:-:S06]  /*12300*/  ULOP3.LUT UR4, UR36, 0x2, URZ, 0xfc, !UPT ;  /* 0x0000000224047892 */ /* 0x000fcc000f8efc3f */
[----:B0-----:R-:W-:-:S05]  /*12310*/  IMAD.U32 R0, RZ, RZ, UR4 ;  /* 0x00000004ff007e24 */ /* 0x001fca000f8e00ff */
[----:B------:R-:W-:-:S13]  /*12320*/  ISETP.NE.AND P0, PT, R0, 0x3, PT ;  /* 0x000000030000780c */ /* 0x000fda0003f05270 */
[----:B------:R-:W-:Y:S05]  /*12330*/  @!P0 BRA `(.L_x_328) ;  /* 0x0000000000048947 */ /* 0x000fea0003800000 */
[----:B------:R-:W-:Y:S01]  /*12340*/  BPT.TRAP 0x1 ;  /* 0x000000040000795c */ /* 0x000fe20000300000 */
.L_x_328:
[C---:B------:R-:W-:Y:S01]  /*12350*/  IMAD R3, R28.reuse, 0x8, R5 ;  /* 0x000000081c037824 */ /* 0x040fe200078e0205 */
[----:B------:R-:W-:Y:S02]  /*12360*/  SHF.L.U32 R2, R33, 0x1f, RZ ;  /* 0x0000001f21027819 */ /* 0x000fe400000006ff */
[----:B------:R-:W-:Y:S02]  /*12370*/  IADD3 R28, R28, 0x1, RZ ;  /* 0x000000011c1c7810 */ /* 0x000fe40007ffe0ff */
[----:B------:R-:W0:Y:S02]  /*12380*/  SYNCS.PHASECHK.TRANS64.TRYWAIT P1, [R3+URZ+0x29840], R2 ;  /* 0x02984002030075a7 */ /* 0x000e24000802017f */
[----:B------:R-:W-:-:S04]  /*12390*/  ISETP.NE.AND P2, PT, R28, 0x2, PT ;  /* 0x000000021c00780c */ /* 0x000fc80003f45270 */
[----:B------:R-:W-:Y:S01]  /*123a0*/  SEL R0, RZ, 0x1, P2 ;  /* 0x00000001ff007807 */ /* 0x000fe20001000000 */
[----:B0-----:R-:W-:Y:S08]  /*123b0*/  @!P1 BRA `(.L_x_329) ;  /* 0x0000002800009947 */ /* 0x001ff00003800000 */
.L_x_415:
[----:B------:R-:W-:Y:S02]  /*123c0*/  SEL R28, R28, RZ, P2 ;  /* 0x000000ff1c1c7207 */ /* 0x000fe40001000000 */
[----:B------:R-:W-:Y:S01]  /*123d0*/  LOP3.LUT R0, R33, R0, RZ, 0x3c, !PT ;  /* 0x0000000021007212 */ /* 0x000fe200078e3cff */
[----:B------:R-:W-:Y:S06]  /*123e0*/  @!P0 BRA `(.L_x_330) ;  /* 0x0000000000048947 */ /* 0x000fec0003800000 */
[----:B------:R-:W-:Y:S01]  /*123f0*/  BPT.TRAP 0x1 ;  /* 0x000000040000795c */ /* 0x000fe20000300000 */
.L_x_330:
[----:B------:R-:W-:Y:S01]  /*12400*/  IMAD R5, R28, 0x8, R5 ;  /* 0x000000081c057824 */ /* 0x000fe200078e0205 */
[----:B------:R-:W-:-:S04]  /*12410*/  SHF.L.U32 R0, R0, 0x1f, RZ ;  /* 0x0000001f00007819 */ /* 0x000fc800000006ff */
[----:B------:R-:W1:Y:S02]  /*12420*/  SYNCS.PHASECHK.TRANS64.TRYWAIT P1, [R5+URZ+0x29840], R0 ;  /* 0x02984000050075a7 */ /* 0x000e64000802017f */
[----:B-1----:R-:W-:Y:S05]  /*12430*/  @!P1 BRA `(.L_x_331) ;  /* 0x0000002400f49947 */ /* 0x002fea0003800000 */
.L_x_416:
[----:B------:R-:W-:Y:S05]  /*12440*/  @!P0 BRA `(.L_x_332) ;  /* 0x0000000000048947 */ /* 0x000fea0003800000 */
[----:B------:R-:W-:Y:S01]  /*12450*/  BPT.TRAP 0x1 ;  /* 0x000000040000795c */ /* 0x000fe20000300000 */
.L_x_332:
[----:B------:R-:W3:Y:S02]  /*12460*/  SYNCS.PHASECHK.TRANS64.TRYWAIT P1, [R3+URZ+0x29860], R2 ;  /* 0x02986002030075a7 */ /* 0x000ee4000802017f */
[----:B---3--:R-:W-:Y:S05]  /*12470*/  @!P1 BRA `(.L_x_333) ;  /* 0x0000002400f89947 */ /* 0x008fea0003800000 */
.L_x_417:
[----:B------:R-:W-:Y:S05]  /*12480*/  @!P0 BRA `(.L_x_334) ;  /* 0x0000000000048947 */ /* 0x000fea0003800000 */
[----:B------:R-:W-:Y:S01]  /*12490*/  BPT.TRAP 0x1 ;  /* 0x000000040000795c */ /* 0x000fe20000300000 */
.L_x_334:
[----:B------:R-:W4:Y:S02]  /*124a0*/  SYNCS.PHASECHK.TRANS64.TRYWAIT P1, [R5+URZ+0x29860], R0 ;  /* 0x02986000050075a7 */ /* 0x000f24000802017f */
[----:B----4-:R-:W-:Y:S05]  /*124b0*/  @!P1 BRA `(.L_x_335) ;  /* 0x0000002400fc9947 */ /* 0x010fea0003800000 */
.L_x_418:
[----:B------:R-:W-:Y:S05]  /*124c0*/  @!P0 BRA `(.L_x_336) ;  /* 0x0000000000048947 */ /* 0x000fea0003800000 */
[----:B------:R-:W-:Y:S01]  /*124d0*/  BPT.TRAP 0x1 ;  /* 0x000000040000795c */ /* 0x000fe20000300000 */
.L_x_336:
[----:B------:R-:W5:Y:S02]  /*124e0*/  SYNCS.PHASECHK.TRANS64.TRYWAIT P1, [R3+URZ+0x29880], R2 ;  /* 0x02988002030075a7 */ /* 0x000f64000802017f */
[----:B-----5:R-:W-:Y:S05]  /*124f0*/  @!P1 BRA `(.L_x_337) ;  /* 0x0000002800009947 */ /* 0x020fea0003800000 */
.L_x_419:
[----:B------:R-:W-:Y:S05]  /*12500*/  @!P0 BRA `(.L_x_338) ;  /* 0x0000000000048947 */ /* 0x000fea0003800000 */
[----:B------:R-:W-:Y:S01]  /*12510*/  BPT.TRAP 0x1 ;  /* 0x000000040000795c */ /* 0x000fe20000300000 */
.L_x_338:
[----:B------:R0:W0:Y:S02]  /*12520*/  SYNCS.PHASECHK.TRANS64.TRYWAIT P0, [R5+URZ+0x29880], R0 ;  /* 0x02988000050075a7 */ /* 0x000024000800017f */
[----:B0-----:R-:W-:Y:S05]  /*12530*/  @!P0 NANOSLEEP.SYNCS 0x989680 ;  /* 0x009896800000895d */ /* 0x001fea0003900000 */
[----:B------:R-:W0:Y:S02]  /*12540*/  @!P0 SYNCS.PHASECHK.TRANS64 P0, [R5+URZ+0x29880], R0 ;  /* 0x02988000050085a7 */ /* 0x000e24000800007f */
[----:B0-----:R-:W-:Y:S05]  /*12550*/  @!P0 BRA `(.L_x_338) ;  /* 0xfffffffc00f08947 */ /* 0x001fea000383ffff */
.L_x_326:
[----:B------:R-:W-:Y:S05]  /*12560*/  BSYNC B0 ;  /* 0x0000000000007941 */ /* 0x000fea0003800000 */
.L_x_325:
[----:B------:R-:W-:Y:S05]  /*12570*/  EXIT ;  /* 0x000000000000794d */ /* 0x000fea0003800000 */
.L_x_193:
[----:B0-----:R-:W-:-:S04]  /*12580*/  IMAD.U32 R3, RZ, RZ, UR47 ;  /* 0x0000002fff037e24 */ /* 0x001fc8000f8e00ff */
[----:B------:R0:W1:Y:S03]  /*12590*/  SYNCS.PHASECHK.TRANS64.TRYWAIT P1, [R3+URZ+0x29800], R8 ;  /* 0x02980008030075a7 */ /* 0x000066000802017f */
[----:B-1----:R-:W-:Y:S05]  /*125a0*/  @!P1 NANOSLEEP.SYNCS 0x989680 ;  /* 0x009896800000995d */ /* 0x002fea0003900000 */
[----:B------:R-:W1:Y:S02]  /*125b0*/  @!P1 SYNCS.PHASECHK.TRANS64 P1, [R3+URZ+0x29800], R8 ;  /* 0x02980008030095a7 */ /* 0x000e64000802007f */
[----:B-1----:R-:W-:Y:S05]  /*125c0*/  @!P1 BRA `(.L_x_193) ;  /* 0xfffffffc00ec9947 */ /* 0x002fea000383ffff */
[----:B------:R-:W-:Y:S05]  /*125d0*/  BRA `(.L_x_339) ;  /* 0xfffffef000b47947 */ /* 0x000fea000383ffff */
.L_x_197:
[----:B-1----:R1:W2:Y:S02]  /*125e0*/  SYNCS.PHASECHK.TRANS64.TRYWAIT P1, [R3+URZ+0x29830], R4 ;  /* 0x02983004030075a7 */ /* 0x0022a4000802017f */
[----:B--2---:R-:W-:Y:S05]  /*125f0*/  @!P1 NANOSLEEP.SYNCS 0x989680 ;  /* 0x009896800000995d */ /* 0x004fea0003900000 */
[----:B------:R-:W2:Y:S02]  /*12600*/  @!P1 SYNCS.PHASECHK.TRANS64 P1, [R3+URZ+0x29830], R4 ;  /* 0x02983004030095a7 */ /* 0x000ea4000802007f */
[----:B--2---:R-:W-:Y:S05]  /*12610*/  @!P1 BRA `(.L_x_197) ;  /* 0xfffffffc00f09947 */ /* 0x004fea000383ffff */
[----:B------:R-:W-:Y:S05]  /*12620*/  BRA `(.L_x_196) ;  /* 0xfffffef000d47947 */ /* 0x000fea000383ffff */
.L_x_203:
[----:B-1----:R-:W-:-:S04]  /*12630*/  IMAD.U32 R8, RZ, RZ, UR6 ;  /* 0x00000006ff087e24 */ /* 0x002fc8000f8e00ff */
[----:B------:R1:W2:Y:S03]  /*12640*/  SYNCS.PHASECHK.TRANS64.TRYWAIT P1, [R8+URZ+0x29830], R7 ;  /* 0x02983007080075a7 */ /* 0x0002a6000802017f */
[----:B--2---:R-:W-:Y:S05]  /*12650*/  @!P1 NANOSLEEP.SYNCS 0x989680 ;  /* 0x009896800000995d */ /* 0x004fea0003900000 */
[----:B------:R-:W2:Y:S02]  /*12660*/  @!P1 SYNCS.PHASECHK.TRANS64 P1, [R8+URZ+0x29830], R7 ;  /* 0x02983007080095a7 */ /* 0x000ea4000802007f */
[----:B--2---:R-:W-:Y:S05]  /*12670*/  @!P1 BRA `(.L_x_203) ;  /* 0xfffffffc00ec9947 */ /* 0x004fea000383ffff */
[----:B------:R-:W-:Y:S05]  /*12680*/  BRA `(.L_x_200) ;  /* 0xffffff3000347947 */ /* 0x000fea000383ffff */
.L_x_207:
[----:B-1----:R-:W-:-:S04]  /*12690*/  IMAD.U32 R8, RZ, RZ, UR6 ;  /* 0x00000006ff087e24 */ /* 0x002fc8000f8e00ff */
[----:B------:R1:W2:Y:S03]  /*126a0*/  SYNCS.PHASECHK.TRANS64.TRYWAIT P1, [R8+URZ+0x29850], R7 ;  /* 0x02985007080075a7 */ /* 0x0002a6000802017f */
[----:B--2---:R-:W-:Y:S05]  /*126b0*/  @!P1 NANOSLEEP.SYNCS 0x989680 ;  /* 0x009896800000995d */ /* 0x004fea0003900000 */
[----:B------:R-:W2:Y:S02]  /*126c0*/  @!P1 SYNCS.PHASECHK.TRANS64 P1, [R8+URZ+0x29850], R7 ;  /* 0x02985007080095a7 */ /* 0x000ea4000802007f */
[----:B--2---:R-:W-:Y:S05]  /*126d0*/  @!P1 BRA `(.L_x_207) ;  /* 0xfffffffc00ec9947 */ /* 0x004fea000383ffff */
[----:B------:R-:W-:Y:S05]  /*126e0*/  BRA `(.L_x_204) ;  /* 0xffffff3c00407947 */ /* 0x000fea000383ffff */
.L_x_214:
[----:B-1----:R-:W-:-:S04]  /*126f0*/  IMAD.U32 R3, RZ, RZ, UR9 ;  /* 0x00000009ff037e24 */ /* 0x002fc8000f8e00ff */
[----:B------:R1:W2:Y:S03]  /*12700*/  SYNCS.PHASECHK.TRANS64.TRYWAIT P1, [R3+URZ+0x29850], R0 ;  /* 0x02985000030075a7 */ /* 0x0002a6000802017f */
[----:B--2---:R-:W-:Y:S05]  /*12710*/  @!P1 NANOSLEEP.SYNCS 0x989680 ;  /* 0x009896800000995d */ /* 0x004fea0003900000 */
[----:B------:R-:W2:Y:S02]  /*12720*/  @!P1 SYNCS.PHASECHK.TRANS64 P1, [R3+URZ+0x29850], R0 ;  /* 0x02985000030095a7 */ /* 0x000ea4000802007f */
[----:B--2---:R-:W-:Y:S05]  /*12730*/  @!P1 BRA `(.L_x_214) ;  /* 0xfffffffc00ec9947 */ /* 0x004fea000383ffff */
[----:B------:R-:W-:Y:S05]  /*12740*/  BRA `(.L_x_213) ;  /* 0xffffff6400b07947 */ /* 0x000fea000383ffff */
.L_x_259:
[----:B------:R-:W0:Y:S01]  /*12750*/  S2R R20, SR_TID.X ;  /* 0x0000000000147919 */ /* 0x000e220000002100 */
[----:B------:R-:W-:Y:S02]  /*12760*/  IMAD.MOV.U32 R12, RZ, RZ, RZ ;  /* 0x000000ffff0c7224 */ /* 0x000fe400078e00ff */
[----:B------:R-:W-:Y:S02]  /*12770*/  IMAD.MOV.U32 R11, RZ, RZ, 0x1f ;  /* 0x0000001fff0b7424 */ /* 0x000fe400078e00ff */
[----:B------:R-:W-:Y:S01]  /*12780*/  IMAD.MOV.U32 R15, RZ, RZ, -0x1 ;  /* 0xffffffffff0f7424 */ /* 0x000fe200078e00ff */
[----:B0-----:R-:W-:-:S04]  /*12790*/  SHF.R.U32.HI R20, RZ, 0x5, R20 ;  /* 0x00000005ff147819 */ /* 0x001fc80000011614 */
[----:B------:R-:W-:-:S05]  /*127a0*/  LOP3.LUT R20, R20, 0x3, RZ, 0xc0, !PT ;  /* 0x0000000314147812 */ /* 0x000fca00078ec0ff */
[----:B------:R-:W-:-:S07]  /*127b0*/  IMAD.MOV.U32 R13, RZ, RZ, R20 ;  /* 0x000000ffff0d7224 */ /* 0x000fce00078e0014 */
[----:B-----5:R-:W-:Y:S05]  /*127c0*/  WARPSYNC.COLLECTIVE R15, `(.L_x_340) ;  /* 0x000000000f087348 */ /* 0x020fea0003c00000 */
[----:B------:R0:W1:Y:S02]  /*127d0*/  SHFL.IDX P6, R14, R13, R12, R11 ;  /* 0x0000000c0d0e7389 */ /* 0x00006400000c000b */
[----:B01---5:R-:W-:Y:S01]  /*127e0*/  ENDCOLLECTIVE ;  /* 0x000000000000791b */ /* 0x023fe20003800000 */
.L_x_340:
[----:B------:R-:W-:Y:S05]  /*127f0*/  BRA `(.L_x_341) ;  /* 0xffffffb000d47947 */ /* 0x000fea000383ffff */
.L_x_262:
[----:B0-----:R0:W1:Y:S02]  /*12800*/  SYNCS.PHASECHK.TRANS64.TRYWAIT P0, [R0+URZ+0x29880], R31 ;  /* 0x0298801f000075a7 */ /* 0x001064000800017f */
[----:B-1----:R-:W-:Y:S05]  /*12810*/  @!P0 NANOSLEEP.SYNCS 0x989680 ;  /* 0x009896800000895d */ /* 0x002fea0003900000 */
[----:B------:R-:W1:Y:S02]  /*12820*/  @!P0 SYNCS.PHASECHK.TRANS64 P0, [R0+URZ+0x29880], R31 ;  /* 0x0298801f000085a7 */ /* 0x000e64000800007f */
[----:B-1----:R-:W-:Y:S05]  /*12830*/  @!P0 BRA `(.L_x_262) ;  /* 0xfffffffc00f08947 */ /* 0x002fea000383ffff */
[----:B------:R-:W-:Y:S05]  /*12840*/  BRA `(.L_x_342) ;  /* 0xffffffb400f07947 */ /* 0x000fea000383ffff */
.L_x_263:
[----:B------:R-:W-:Y:S01]  /*12850*/  BSSY B0, `(.L_x_343) ;  /* 0x0000008000007945 */ /* 0x000fe20003800000 */
[----:B------:R-:W-:Y:S01]  /*12860*/  MOV R13, R8 ;  /* 0x00000008000d7202 */ /* 0x000fe20000000f00 */
[----:B------:R-:W-:Y:S02]  /*12870*/  IMAD.MOV.U32 R12, RZ, RZ, RZ ;  /* 0x000000ffff0c7224 */ /* 0x000fe400078e00ff */
[----:B------:R-:W-:Y:S02]  /*12880*/  IMAD.MOV.U32 R11, RZ, RZ, 0x1c1f ;  /* 0x00001c1fff0b7424 */ /* 0x000fe400078e00ff */
[----:B------:R-:W-:-:S07]  /*12890*/  IMAD.MOV.U32 R15, RZ, RZ, -0x1 ;  /* 0xffffffffff0f7424 */ /* 0x000fce00078e00ff */
[----:B0-----:R-:W-:Y:S05]  /*128a0*/  WARPSYNC.COLLECTIVE R15, `(.L_x_344) ;  /* 0x000000000f087348 */ /* 0x001fea0003c00000 */
[----:B------:R1:W2:Y:S02]  /*128b0*/  SHFL.IDX P6, R14, R13, R12, R11 ;  /* 0x0000000c0d0e7389 */ /* 0x0002a400000c000b */
[----:B012---:R-:W-:Y:S01]  /*128c0*/  ENDCOLLECTIVE ;  /* 0x000000000000791b */ /* 0x007fe20003800000 */
.L_x_344:
[----:B------:R-:W-:Y:S05]  /*128d0*/  BSYNC B0 ;  /* 0x0000000000007941 */ /* 0x000fea0003800000 */
.L_x_343:
[----:B------:R-:W-:Y:S01]  /*128e0*/  IMAD.MOV.U32 R13, RZ, RZ, R9 ;  /* 0x000000ffff0d7224 */ /* 0x000fe200078e0009 */
[C---:B------:R-:W-:Y:S01]  /*128f0*/  LOP3.LUT P2, RZ, R23.reuse, 0x2, RZ, 0xc0, !PT ;  /* 0x0000000217ff7812 */ /* 0x040fe2000784c0ff */
[----:B------:R-:W-:Y:S01]  /*12900*/  IMAD.MOV.U32 R12, RZ, RZ, RZ ;  /* 0x000000ffff0c7224 */ /* 0x000fe200078e00ff */
[----:B------:R-:W-:Y:S01]  /*12910*/  IADD3 R19, R22, R19, R35 ;  /* 0x0000001316137210 */ /* 0x000fe20007ffe023 */
[----:B------:R-:W-:Y:S01]  /*12920*/  IMAD.MOV.U32 R11, RZ, RZ, 0x1c1f ;  /* 0x00001c1fff0b7424 */ /* 0x000fe200078e00ff */
[----:B------:R-:W-:Y:S01]  /*12930*/  LOP3.LUT R23, R23, 0xfffffeff, RZ, 0xc0, !PT ;  /* 0xfffffeff17177812 */ /* 0x000fe200078ec0ff */
[----:B------:R-:W-:Y:S01]  /*12940*/  IMAD.MOV.U32 R15, RZ, RZ, -0x1 ;  /* 0xffffffffff0f7424 */ /* 0x000fe200078e00ff */
[C---:B------:R-:W-:Y:S01]  /*12950*/  ISETP.GE.AND P4, PT, R20.reuse, 0x21, PT ;  /* 0x000000211400780c */ /* 0x040fe20003f86270 */
[----:B------:R-:W-:Y:S01]  /*12960*/  IMAD.MOV.U32 R3, RZ, RZ, R14 ;  /* 0x000000ffff037224 */ /* 0x000fe200078e000e */
[----:B------:R-:W-:Y:S01]  /*12970*/  ISETP.GE.AND P3, PT, R20, 0x41, PT ;  /* 0x000000411400780c */ /* 0x000fe20003f66270 */
[----:B------:R-:W-:-:S12]  /*12980*/  IMAD.IADD R10, R36, 0x1, R19 ;  /* 0x00000001240a7824 */ /* 0x000fd800078e0213 */
[----:B------:R-:W-:Y:S05]  /*12990*/  WARPSYNC.COLLECTIVE R15, `(.L_x_345) ;  /* 0x000000000f087348 */ /* 0x000fea0003c00000 */
[----:B------:R0:W1:Y:S02]  /*129a0*/  SHFL.IDX P6, R14, R13, R12, R11 ;  /* 0x0000000c0d0e7389 */ /* 0x00006400000c000b */
[----:B01----:R-:W-:Y:S01]  /*129b0*/  ENDCOLLECTIVE ;  /* 0x000000000000791b */ /* 0x003fe20003800000 */
.L_x_345:
[----:B------:R-:W-:Y:S02]  /*129c0*/  IMAD.MOV.U32 R13, RZ, RZ, R8 ;  /* 0x000000ffff0d7224 */ /* 0x000fe400078e0008 */
[----:B------:R-:W-:Y:S02]  /*129d0*/  IMAD.MOV.U32 R12, RZ, RZ, 0x1 ;  /* 0x00000001ff0c7424 */ /* 0x000fe400078e00ff */
[----:B------:R-:W-:-:S07]  /*129e0*/  IMAD.MOV.U32 R2, RZ, RZ, R14 ;  /* 0x000000ffff027224 */ /* 0x000fce00078e000e */
[----:B------:R-:W-:Y:S05]  /*129f0*/  WARPSYNC.COLLECTIVE R15, `(.L_x_346) ;  /* 0x000000000f087348 */ /* 0x000fea0003c00000 */
[----:B------:R0:W1:Y:S02]  /*12a00*/  SHFL.IDX P6, R14, R13, R12, R11 ;  /* 0x0000000c0d0e7389 */ /* 0x00006400000c000b */
[----:B01----:R-:W-:Y:S01]  /*12a10*/  ENDCOLLECTIVE ;  /* 0x000000000000791b */ /* 0x003fe20003800000 */
.L_x_346:
[----:B------:R-:W-:-:S04]  /*12a20*/  IADD3 R2, P0, R37, R2, RZ ;  /* 0x0000000225027210 */ /* 0x000fc80007f1e0ff */
[----:B------:R-:W-:Y:S02]  /*12a30*/  IADD3.X R3, RZ, R3, RZ, P0, !PT ;  /* 0x00000003ff037210 */ /* 0x000fe400007fe4ff */
[----:B------:R-:W-:Y:S01]  /*12a40*/  ISETP.LT.OR P0, PT, R20, 0x1, P2 ;  /* 0x000000011400780c */ /* 0x000fe20001701670 */
[----:B------:R-:W-:-:S12]  /*12a50*/  IMAD.MOV.U32 R13, RZ, RZ, R9 ;  /* 0x000000ffff0d7224 */ /* 0x000fd800078e0009 */
[----:B------:R-:W-:Y:S01]  /*12a60*/  @!PT LDS RZ, [RZ] ;  /* 0x00000000fffff984 */ /* 0x000fe20000000800 */
[----:B------:R-:W-:Y:S01]  /*12a70*/  @!PT LDS RZ, [RZ] ;  /* 0x00000000fffff984 */ /* 0x000fe20000000800 */
[----:B------:R-:W-:Y:S01]  /*12a80*/  @!PT LDS RZ, [RZ] ;  /* 0x00000000fffff984 */ /* 0x000fe20000000800 */
[----:B------:R-:W-:Y:S01]  /*12a90*/  LDGSTS.E.BYPASS.LTC128B.128 [R19+0xa400], desc[UR52][R2.64], !P0 ;  /* 0x0a40000002137fae */ /* 0x000fe2000c101d74 */
[----:B------:R-:W-:-:S13]  /*12aa0*/  ISETP.LT.OR P0, PT, R20, 0x1, P1 ;  /* 0x000000011400780c */ /* 0x000fda0000f01670 */
[----:B------:R0:W-:Y:S02]  /*12ab0*/  LDGSTS.E.BYPASS.LTC128B.128 [R10+0xa400], desc[UR52][R2.64+0x40], !P0 ;  /* 0x0a400040020a7fae */ /* 0x0001e4000c101d74 */
[----:B0-----:R-:W-:-:S07]  /*12ac0*/  IMAD.MOV.U32 R3, RZ, RZ, R14 ;  /* 0x000000ffff037224 */ /* 0x001fce00078e000e */
[----:B------:R-:W-:Y:S05]  /*12ad0*/  WARPSYNC.COLLECTIVE R15, `(.L_x_347) ;  /* 0x000000000f087348 */ /* 0x000fea0003c00000 */
[----:B------:R0:W1:Y:S02]  /*12ae0*/  SHFL.IDX P6, R14, R13, R12, R11 ;  /* 0x0000000c0d0e7389 */ /* 0x00006400000c000b */
[----:B01----:R-:W-:Y:S01]  /*12af0*/  ENDCOLLECTIVE ;  /* 0x000000000000791b */ /* 0x003fe20003800000 */
.L_x_347:
[----:B------:R-:W-:Y:S02]  /*12b00*/  IMAD.MOV.U32 R13, RZ, RZ, R8 ;  /* 0x000000ffff0d7224 */ /* 0x000fe400078e0008 */
[----:B------:R-:W-:Y:S02]  /*12b10*/  IMAD.MOV.U32 R12, RZ, RZ, 0x2 ;  /* 0x00000002ff0c7424 */ /* 0x000fe400078e00ff */
[----:B------:R-:W-:-:S07]  /*12b20*/  IMAD.MOV.U32 R2, RZ, RZ, R14 ;  /* 0x000000ffff027224 */ /* 0x000fce00078e000e */
[----:B------:R-:W-:Y:S05]  /*12b30*/  WARPSYNC.COLLECTIVE R15, `(.L_x_348) ;  /* 0x000000000f087348 */ /* 0x000fea0003c00000 */
[----:B------:R0:W1:Y:S02]  /*12b40*/  SHFL.IDX P6, R14, R13, R12, R11 ;  /* 0x0000000c0d0e7389 */ /* 0x00006400000c000b */
[----:B01----:R-:W-:Y:S01]  /*12b50*/  ENDCOLLECTIVE ;  /* 0x000000000000791b */ /* 0x003fe20003800000 */
.L_x_348:
[----:B------:R-:W-:-:S05]  /*12b60*/  IADD3 R2, P0, R37, R2, RZ ;  /* 0x0000000225027210 */ /* 0x000fca0007f1e0ff */
[----:B------:R-:W-:Y:S01]  /*12b70*/  IMAD.X R3, RZ, RZ, R3, P0 ;  /* 0x000000ffff037224 */ /* 0x000fe200000e0603 */
        /* <DEDUP_REMOVED lines=8> */
[----:B0-----:R-:W-:-:S07]  /*12c00*/  MOV R3, R14 ;  /* 0x0000000e00037202 */ /* 0x001fce0000000f00 */
[----:B------:R-:W-:Y:S05]  /*12c10*/  WARPSYNC.COLLECTIVE R15, `(.L_x_349) ;  /* 0x000000000f087348 */ /* 0x000fea0003c00000 */
[----:B------:R0:W1:Y:S02]  /*12c20*/  SHFL.IDX P6, R14, R13, R12, R11 ;  /* 0x0000000c0d0e7389 */ /* 0x00006400000c000b */
[----:B01----:R-:W-:Y:S01]  /*12c30*/  ENDCOLLECTIVE ;  /* 0x000000000000791b */ /* 0x003fe20003800000 */
.L_x_349:
[----:B------:R-:W-:Y:S02]  /*12c40*/  IMAD.MOV.U32 R13, RZ, RZ, R8 ;  /* 0x000000ffff0d7224 */ /* 0x000fe400078e0008 */
[----:B------:R-:W-:Y:S02]  /*12c50*/  IMAD.MOV.U32 R12, RZ, RZ, 0x3 ;  /* 0x00000003ff0c7424 */ /* 0x000fe400078e00ff */
[----:B------:R-:W-:-:S07]  /*12c60*/  IMAD.MOV.U32 R2, RZ, RZ, R14 ;  /* 0x000000ffff027224 */ /* 0x000fce00078e000e */
[----:B------:R-:W-:Y:S05]  /*12c70*/  WARPSYNC.COLLECTIVE R15, `(.L_x_350) ;  /* 0x000000000f087348 */ /* 0x000fea0003c00000 */
[----:B------:R0:W1:Y:S02]  /*12c80*/  SHFL.IDX P6, R14, R13, R12, R11 ;  /* 0x0000000c0d0e7389 */ /* 0x00006400000c000b */
[----:B01----:R-:W-:Y:S01]  /*12c90*/  ENDCOLLECTIVE ;  /* 0x000000000000791b */ /* 0x003fe20003800000 */
.L_x_350:
[----:B------:R-:W-:-:S05]  /*12ca0*/  IADD3 R2, P0, R37, R2, RZ ;  /* 0x0000000225027210 */ /* 0x000fca0007f1e0ff */
[----:B------:R-:W-:Y:S01]  /*12cb0*/  IMAD.X R3, RZ, RZ, R3, P0 ;  /* 0x000000ffff037224 */ /* 0x000fe200000e0603 */
[----:B------:R-:W-:Y:S01]  /*12cc0*/  ISETP.LT.OR P0, PT, R20, 0x41, P2 ;  /* 0x000000411400780c */ /* 0x000fe20001701670 */
[----:B------:R-:W-:-:S12]  /*12cd0*/  IMAD.MOV.U32 R13, RZ, RZ, R9 ;  /* 0x000000ffff0d7224 */ /* 0x000fd800078e0009 */
[----:B------:R-:W-:Y:S01]  /*12ce0*/  @!PT LDS RZ, [RZ] ;  /* 0x00000000fffff984 */ /* 0x000fe20000000800 */
[----:B------:R-:W-:Y:S01]  /*12cf0*/  @!PT LDS RZ, [RZ] ;  /* 0x00000000fffff984 */ /* 0x000fe20000000800 */
[----:B------:R-:W-:Y:S01]  /*12d00*/  @!PT LDS RZ, [RZ] ;  /* 0x00000000fffff984 */ /* 0x000fe20000000800 */
[----:B------:R0:W-:Y:S01]  /*12d10*/  LDGSTS.E.BYPASS.LTC128B.128 [R19+0xc400], desc[UR52][R2.64], !P0 ;  /* 0x0c40000002137fae */ /* 0x0001e2000c101d74 */
[----:B------:R-:W-:Y:S01]  /*12d20*/  ISETP.LT.OR P0, PT, R20, 0x41, P1 ;  /* 0x000000411400780c */ /* 0x000fe20000f01670 */
[----:B------:R-:W-:-:S12]  /*12d30*/  IMAD.MOV.U32 R8, RZ, RZ, R14 ;  /* 0x000000ffff087224 */ /* 0x000fd800078e000e */
[----:B0-----:R-:W-:Y:S05]  /*12d40*/  WARPSYNC.COLLECTIVE R15, `(.L_x_351) ;  /* 0x000000000f087348 */ /* 0x001fea0003c00000 */
[----:B------:R1:W2:Y:S02]  /*12d50*/  SHFL.IDX P6, R14, R13, R12, R11 ;  /* 0x0000000c0d0e7389 */ /* 0x0002a400000c000b */
[----:B012---:R-:W-:Y:S01]  /*12d60*/  ENDCOLLECTIVE ;  /* 0x000000000000791b */ /* 0x007fe20003800000 */
.L_x_351:
[----:B------:R-:W-:Y:S01]  /*12d70*/  @!PT LDS RZ, [RZ] ;  /* 0x00000000fffff984 */ /* 0x000fe20000000800 */
[----:B------:R-:W-:Y:S01]  /*12d80*/  @!PT LDS RZ, [RZ] ;  /* 0x00000000fffff984 */ /* 0x000fe20000000800 */
[----:B------:R-:W-:Y:S01]  /*12d90*/  @!PT LDS RZ, [RZ] ;  /* 0x00000000fffff984 */ /* 0x000fe20000000800 */
[----:B------:R0:W-:Y:S01]  /*12da0*/  LDGSTS.E.BYPASS.LTC128B.128 [R10+0xc400], desc[UR52][R2.64+0x40], !P0 ;  /* 0x0c400040020a7fae */ /* 0x0001e2000c101d74 */
[----:B------:R-:W-:Y:S01]  /*12db0*/  MOV R13, R21 ;  /* 0x00000015000d7202 */ /* 0x000fe20000000f00 */
[----:B------:R-:W-:Y:S02]  /*12dc0*/  IMAD.MOV.U32 R12, RZ, RZ, RZ ;  /* 0x000000ffff0c7224 */ /* 0x000fe400078e00ff */
[----:B0-----:R-:W-:-:S07]  /*12dd0*/  IMAD.MOV.U32 R2, RZ, RZ, R14 ;  /* 0x000000ffff027224 */ /* 0x001fce00078e000e */
[----:B------:R-:W-:Y:S05]  /*12de0*/  WARPSYNC.COLLECTIVE R15, `(.L_x_352) ;  /* 0x000000000f087348 */ /* 0x000fea0003c00000 */
[----:B------:R0:W1:Y:S02]  /*12df0*/  SHFL.IDX P6, R14, R13, R12, R11 ;  /* 0x0000000c0d0e7389 */ /* 0x00006400000c000b */
[----:B01----:R-:W-:Y:S01]  /*12e00*/  ENDCOLLECTIVE ;  /* 0x000000000000791b */ /* 0x003fe20003800000 */
.L_x_352:
[----:B------:R-:W-:-:S05]  /*12e10*/  IADD3 R2, P0, R37, R2, RZ ;  /* 0x0000000225027210 */ /* 0x000fca0007f1e0ff */
[----:B------:R-:W-:Y:S01]  /*12e20*/  IMAD.X R3, RZ, RZ, R8, P0 ;  /* 0x000000ffff037224 */ /* 0x000fe200000e0608 */
[C---:B------:R-:W-:Y:S02]  /*12e30*/  ISETP.LT.OR P0, PT, R20.reuse, 0x61, P2 ;  /* 0x000000611400780c */ /* 0x040fe40001701670 */
[----:B------:R-:W-:Y:S01]  /*12e40*/  ISETP.GE.AND P2, PT, R20, 0x61, PT ;  /* 0x000000611400780c */ /* 0x000fe20003f46270 */
[----:B------:R-:W-:-:S10]  /*12e50*/  IMAD.MOV.U32 R13, RZ, RZ, R24 ;  /* 0x000000ffff0d7224 */ /* 0x000fd400078e0018 */
        /* <DEDUP_REMOVED lines=9> */
.L_x_353:
[----:B------:R-:W-:Y:S01]  /*12ef0*/  @!PT LDS RZ, [RZ] ;  /* 0x00000000fffff984 */ /* 0x000fe20000000800 */
[----:B------:R-:W-:Y:S01]  /*12f00*/  @!PT LDS RZ, [RZ] ;  /* 0x00000000fffff984 */ /* 0x000fe20000000800 */
[----:B------:R-:W-:Y:S01]  /*12f10*/  @!PT LDS RZ, [RZ] ;  /* 0x00000000fffff984 */ /* 0x000fe20000000800 */
[----:B------:R0:W-:Y:S01]  /*12f20*/  LDGSTS.E.BYPASS.LTC128B.128 [R10+0xd400], desc[UR52][R2.64+0x40], !P0 ;  /* 0x0d400040020a7fae */ /* 0x0001e2000c101d74 */
[----:B------:R-:W-:Y:S01]  /*12f30*/  ISETP.GE.AND P0, PT, R20, 0x81, PT ;  /* 0x000000811400780c */ /* 0x000fe20003f06270 */
[----:B0-----:R-:W-:-:S12]  /*12f40*/  IMAD.MOV.U32 R2, RZ, RZ, R14 ;  /* 0x000000ffff027224 */ /* 0x001fd800078e000e */
[----:B------:R-:W-:Y:S01]  /*12f50*/  @P0 LOP3.LUT R23, R23, 0x100, RZ, 0xfc, !PT ;  /* 0x0000010017170812 */ /* 0x000fe200078efcff */
[----:B------:R-:W-:Y:S06]  /*12f60*/  BRA `(.L_x_354) ;  /* 0xffffffb400887947 */ /* 0x000fec000383ffff */
.L_x_268:
[----:B---3--:R3:W4:Y:S02]  /*12f70*/  SYNCS.PHASECHK.TRANS64.TRYWAIT P0, [R0+URZ+0x29840], R31 ;  /* 0x0298401f000075a7 */ /* 0x008724000800017f */
[----:B----4-:R-:W-:Y:S05]  /*12f80*/  @!P0 NANOSLEEP.SYNCS 0x989680 ;  /* 0x009896800000895d */ /* 0x010fea0003900000 */
[----:B------:R-:W4:Y:S02]  /*12f90*/  @!P0 SYNCS.PHASECHK.TRANS64 P0, [R0+URZ+0x29840], R31 ;  /* 0x0298401f000085a7 */ /* 0x000f24000800007f */
[----:B----4-:R-:W-:Y:S05]  /*12fa0*/  @!P0 BRA `(.L_x_268) ;  /* 0xfffffffc00f08947 */ /* 0x010fea000383ffff */
[----:B------:R-:W-:Y:S05]  /*12fb0*/  BRA `(.L_x_355) ;  /* 0xffffffb400e87947 */ /* 0x000fea000383ffff */
.L_x_269:
[----:B------:R-:W-:Y:S01]  /*12fc0*/  BSSY B0, `(.L_x_356) ;  /* 0x0000008000007945 */ /* 0x000fe20003800000 */
[----:B------:R-:W-:Y:S02]  /*12fd0*/  IMAD.MOV.U32 R13, RZ, RZ, R6 ;  /* 0x000000ffff0d7224 */ /* 0x000fe400078e0006 */
[----:B------:R-:W-:Y:S02]  /*12fe0*/  IMAD.MOV.U32 R12, RZ, RZ, RZ ;  /* 0x000000ffff0c7224 */ /* 0x000fe400078e00ff */
[----:B------:R-:W-:Y:S02]  /*12ff0*/  IMAD.MOV.U32 R11, RZ, RZ, 0x1c1f ;  /* 0x00001c1fff0b7424 */ /* 0x000fe400078e00ff */
[----:B------:R-:W-:-:S07]  /*13000*/  IMAD.MOV.U32 R15, RZ, RZ, -0x1 ;  /* 0xffffffffff0f7424 */ /* 0x000fce00078e00ff */
[----:B0123--:R-:W-:Y:S05]  /*13010*/  WARPSYNC.COLLECTIVE R15, `(.L_x_357) ;  /* 0x000000000f087348 */ /* 0x00ffea0003c00000 */
[----:B------:R4:W0:Y:S02]  /*13020*/  SHFL.IDX P6, R14, R13, R12, R11 ;  /* 0x0000000c0d0e7389 */ /* 0x00082400000c000b */
[----:B01234-:R-:W-:Y:S01]  /*13030*/  ENDCOLLECTIVE ;  /* 0x000000000000791b */ /* 0x01ffe20003800000 */
.L_x_357:
[----:B------:R-:W-:Y:S05]  /*13040*/  BSYNC B0 ;  /* 0x0000000000007941 */ /* 0x000fea0003800000 */
.L_x_356:
[----:B------:R-:W-:Y:S01]  /*13050*/  MOV R13, R5 ;  /* 0x00000005000d7202 */ /* 0x000fe20000000f00 */
[----:B------:R-:W-:Y:S01]  /*13060*/  IMAD.MOV.U32 R12, RZ, RZ, RZ ;  /* 0x000000ffff0c7224 */ /* 0x000fe200078e00ff */
[----:B------:R-:W-:Y:S01]  /*13070*/  LOP3.LUT P1, RZ, R23, 0x4, RZ, 0xc0, !PT ;  /* 0x0000000417ff7812 */ /* 0x000fe2000782c0ff */
[----:B------:R-:W-:Y:S02]  /*13080*/  IMAD.MOV.U32 R11, RZ, RZ, 0x1c1f ;  /* 0x00001c1fff0b7424 */ /* 0x000fe400078e00ff */
[----:B------:R-:W-:Y:S02]  /*13090*/  IMAD.MOV.U32 R15, RZ, RZ, -0x1 ;  /* 0xffffffffff0f7424 */ /* 0x000fe400078e00ff */
[----:B------:R-:W-:Y:S02]  /*130a0*/  IMAD.MOV.U32 R2, RZ, RZ, R14 ;  /* 0x000000ffff027224 */ /* 0x000fe400078e000e */
[----:B------:R-:W-:-:S07]  /*130b0*/  @P5 IMAD.IADD R9, R22, 0x1, R4 ;  /* 0x0000000116095824 */ /* 0x000fce00078e0204 */
[----:B------:R-:W-:Y:S05]  /*130c0*/  WARPSYNC.COLLECTIVE R15, `(.L_x_358) ;  /* 0x000000000f087348 */ /* 0x000fea0003c00000 */
[----:B------:R0:W1:Y:S02]  /*130d0*/  SHFL.IDX P6, R14, R13, R12, R11 ;  /* 0x0000000c0d0e7389 */ /* 0x00006400000c000b */
[----:B01----:R-:W-:Y:S01]  /*130e0*/  ENDCOLLECTIVE ;  /* 0x000000000000791b */ /* 0x003fe20003800000 */
.L_x_358:
[----:B------:R-:W-:Y:S02]  /*130f0*/  @P4 IMAD.IADD R19, R22, 0x1, R4 ;  /* 0x0000000116134824 */ /* 0x000fe400078e0204 */
[----:B------:R-:W-:Y:S02]  /*13100*/  IMAD.MOV.U32 R13, RZ, RZ, R6 ;  /* 0x000000ffff0d7224 */ /* 0x000fe400078e0006 */
[----:B------:R-:W-:Y:S02]  /*13110*/  IMAD.MOV.U32 R12, RZ, RZ, 0x1 ;  /* 0x00000001ff0c7424 */ /* 0x000fe400078e00ff */
[----:B------:R-:W-:Y:S01]  /*13120*/  IMAD.MOV.U32 R3, RZ, RZ, R14 ;  /* 0x000000ffff037224 */ /* 0x000fe200078e000e */
[----:B------:R-:W-:-:S04]  /*13130*/  LOP3.LUT P6, RZ, R23, 0x8, RZ, 0xc0, !PT ;  /* 0x0000000817ff7812 */ /* 0x000fc800078cc0ff */
[----:B------:R-:W-:-:S05]  /*13140*/  @P5 IADD3 R3, P0, R37, R3, RZ ;  /* 0x0000000325035210 */ /* 0x000fca0007f1e0ff */
[----:B------:R-:W-:Y:S01]  /*13150*/  @P5 IMAD.X R2, RZ, RZ, R2, P0 ;  /* 0x000000ffff025224 */ /* 0x000fe200000e0602 */
[----:B------:R-:W-:-:S04]  /*13160*/  LOP3.LUT P0, RZ, R23, 0x10, RZ, 0xc0, !PT ;  /* 0x0000001017ff7812 */ /* 0x000fc8000780c0ff */
[----:B------:R-:W-:-:S04]  /*13170*/  @P5 LOP3.LUT R3, R3, R2, RZ, 0x3c, !PT ;  /* 0x0000000203035212 */ /* 0x000fc800078e3cff */
[----:B------:R-:W-:-:S04]  /*13180*/  @P5 LOP3.LUT R2, R3, R2, RZ, 0x3c, !PT ;  /* 0x0000000203025212 */ /* 0x000fc800078e3cff */
[----:B------:R-:W-:-:S05]  /*13190*/  @P5 LOP3.LUT R3, R3, R2, RZ, 0x3c, !PT ;  /* 0x0000000203035212 */ /* 0x000fca00078e3cff */
[----:B------:R-:W-:Y:S01]  /*131a0*/  @!PT LDS RZ, [RZ] ;  /* 0x00000000fffff984 */ /* 0x000fe20000000800 */
[----:B------:R-:W-:Y:S01]  /*131b0*/  @!PT LDS RZ, [RZ] ;  /* 0x00000000fffff984 */ /* 0x000fe20000000800 */
[----:B------:R-:W-:Y:S01]  /*131c0*/  @!PT LDS RZ, [RZ] ;  /* 0x00000000fffff984 */ /* 0x000fe20000000800 */
[----:B------:R0:W-:Y:S04]  /*131d0*/  @P5 LDGSTS.E.BYPASS.LTC128B.128 [R9+0x1a400], desc[UR52][R2.64], !P0 ;  /* 0x1a40000002095fae */ /* 0x0001e8000c101d74 */
[----:B------:R0:W-:Y:S02]  /*131e0*/  @P5 LDGSTS.E.BYPASS.LTC128B.128 [R9+0x1cc00], desc[UR52][R2.64+0x40], !P6 ;  /* 0x1cc0004002095fae */ /* 0x0001e4000f101d74 */
[----:B0-----:R-:W-:Y:S05]  /*131f0*/  WARPSYNC.COLLECTIVE R15, `(.L_x_359) ;  /* 0x000000000f087348 */ /* 0x001fea0003c00000 */
[----:B------:R1:W2:Y:S02]  /*13200*/  SHFL.IDX P6, R14, R13, R12, R11 ;  /* 0x0000000c0d0e7389 */ /* 0x0002a400000c000b */
[----:B012---:R-:W-:Y:S01]  /*13210*/  ENDCOLLECTIVE ;  /* 0x000000000000791b */ /* 0x007fe20003800000 */
.L_x_359:
[----:B------:R-:W-:Y:S01]  /*13220*/  @!PT LDS RZ, [RZ] ;  /* 0x00000000fffff984 */ /* 0x000fe20000000800 */
[----:B------:R-:W-:Y:S01]  /*13230*/  @!PT LDS RZ, [RZ] ;  /* 0x00000000fffff984 */ /* 0x000fe20000000800 */
[----:B------:R-:W-:Y:S01]  /*13240*/  @!PT LDS RZ, [RZ] ;  /* 0x00000000fffff984 */ /* 0x000fe20000000800 */
[----:B------:R0:W-:Y:S01]  /*13250*/  @P5 LDGSTS.E.BYPASS.LTC128B.128 [R9+0x1f400], desc[UR52][R2.64+0x80], !P1 ;  /* 0x1f40008002095fae */ /* 0x0001e2000c901d74 */
[----:B------:R-:W-:Y:S02]  /*13260*/  LOP3.LUT P5, RZ, R23, 0x8, RZ, 0xc0, !PT ;  /* 0x0000000817ff7812 */ /* 0x000fe400078ac0ff */
[----:B------:R-:W-:Y:S02]  /*13270*/  MOV R13, R5 ;  /* 0x00000005000d7202 */ /* 0x000fe40000000f00 */
[----:B0-----:R-:W-:Y:S01]  /*13280*/  @P3 IADD3 R9, R22, R4, RZ ;  /* 0x0000000416093210 */ /* 0x001fe20007ffe0ff */
[----:B------:R-:W-:-:S08]  /*13290*/  IMAD.MOV.U32 R2, RZ, RZ, R14 ;  /* 0x000000ffff027224 */ /* 0x000fd000078e000e */
[----:B------:R-:W-:Y:S05]  /*132a0*/  WARPSYNC.COLLECTIVE R15, `(.L_x_360) ;  /* 0x000000000f087348 */ /* 0x000fea0003c00000 */
[----:B------:R0:W1:Y:S02]  /*132b0*/  SHFL.IDX P6, R14, R13, R12, R11 ;  /* 0x0000000c0d0e7389 */ /* 0x00006400000c000b */
[----:B01----:R-:W-:Y:S01]  /*132c0*/  ENDCOLLECTIVE ;  /* 0x000000000000791b */ /* 0x003fe20003800000 */
.L_x_360:
[----:B------:R-:W-:Y:S02]  /*132d0*/  IMAD.MOV.U32 R13, RZ, RZ, R6 ;  /* 0x000000ffff0d7224 */ /* 0x000fe400078e0006 */
[----:B------:R-:W-:Y:S02]  /*132e0*/  IMAD.MOV.U32 R12, RZ, RZ, 0x2 ;  /* 0x00000002ff0c7424 */ /* 0x000fe400078e00ff */
[----:B------:R-:W-:Y:S01]  /*132f0*/  IMAD.MOV.U32 R3, RZ, RZ, R14 ;  /* 0x000000ffff037224 */ /* 0x000fe200078e000e */
[----:B------:R-:W-:-:S04]  /*13300*/  LOP3.LUT P6, RZ, R23, 0x10, RZ, 0xc0, !PT ;  /* 0x0000001017ff7812 */ /* 0x000fc800078cc0ff */
[----:B------:R-:W-:-:S05]  /*13310*/  @P4 IADD3 R3, P0, R37, R3, RZ ;  /* 0x0000000325034210 */ /* 0x000fca0007f1e0ff */
[----:B------:R-:W-:-:S05]  /*13320*/  @P4 IMAD.X R2, RZ, RZ, R2, P0 ;  /* 0x000000ffff024224 */ /* 0x000fca00000e0602 */
[----:B------:R-:W-:-:S04]  /*13330*/  @P4 LOP3.LUT R3, R3, R2, RZ, 0x3c, !PT ;  /* 0x0000000203034212 */ /* 0x000fc800078e3cff */
[----:B------:R-:W-:-:S04]  /*13340*/  @P4 LOP3.LUT R2, R3, R2, RZ, 0x3c, !PT ;  /* 0x0000000203024212 */ /* 0x000fc800078e3cff */
[----:B------:R-:W-:-:S05]  /*13350*/  @P4 LOP3.LUT R3, R3, R2, RZ, 0x3c, !PT ;  /* 0x0000000203034212 */ /* 0x000fca00078e3cff */
[----:B------:R-:W-:Y:S01]  /*13360*/  @!PT LDS RZ, [RZ] ;  /* 0x00000000fffff984 */ /* 0x000fe20000000800 */
[----:B------:R-:W-:Y:S01]  /*13370*/  @!PT LDS RZ, [RZ] ;  /* 0x00000000fffff984 */ /* 0x000fe20000000800 */
[----:B------:R-:W-:Y:S01]  /*13380*/  @!PT LDS RZ, [RZ] ;  /* 0x00000000fffff984 */ /* 0x000fe20000000800 */
[----:B------:R0:W-:Y:S02]  /*13390*/  @P4 LDGSTS.E.BYPASS.LTC128B.128 [R19+0x1ac00], desc[UR52][R2.64], !P6 ;  /* 0x1ac0000002134fae */ /* 0x0001e4000f101d74 */
[----:B0-----:R-:W-:Y:S05]  /*133a0*/  WARPSYNC.COLLECTIVE R15, `(.L_x_361) ;  /* 0x000000000f087348 */ /* 0x001fea0003c00000 */
[----:B------:R1:W2:Y:S02]  /*133b0*/  SHFL.IDX P6, R14, R13, R12, R11 ;  /* 0x0000000c0d0e7389 */ /* 0x0002a400000c000b */
[----:B012---:R-:W-:Y:S01]  /*133c0*/  ENDCOLLECTIVE ;  /* 0x000000000000791b */ /* 0x007fe20003800000 */
.L_x_361:
[----:B------:R-:W-:Y:S01]  /*133d0*/  @!PT LDS RZ, [RZ] ;  /* 0x00000000fffff984 */ /* 0x000fe20000000800 */
[----:B------:R-:W-:Y:S01]  /*133e0*/  @!PT LDS RZ, [RZ] ;  /* 0x00000000fffff984 */ /* 0x000fe20000000800 */
[----:B------:R-:W-:Y:S01]  /*133f0*/  @!PT LDS RZ, [RZ] ;  /* 0x00000000fffff984 */ /* 0x000fe20000000800 */
[----:B------:R-:W-:Y:S04]  /*13400*/  @P4 LDGSTS.E.BYPASS.LTC128B.128 [R19+0x1d400], desc[UR52][R2.64+0x40], !P5 ;  /* 0x1d40004002134fae */ /* 0x000fe8000e901d74 */
[----:B------:R0:W-:Y:S01]  /*13410*/  @P4 LDGSTS.E.BYPASS.LTC128B.128 [R19+0x1fc00], desc[UR52][R2.64+0x80], !P1 ;  /* 0x1fc0008002134fae */ /* 0x0001e2000c901d74 */
[----:B------:R-:W-:Y:S01]  /*13420*/  LOP3.LUT P4, RZ, R23, 0x10, RZ, 0xc0, !PT ;  /* 0x0000001017ff7812 */ /* 0x000fe2000788c0ff */
[----:B------:R-:W-:Y:S02]  /*13430*/  IMAD.MOV.U32 R13, RZ, RZ, R5 ;  /* 0x000000ffff0d7224 */ /* 0x000fe400078e0005 */
[----:B0-----:R-:W-:Y:S02]  /*13440*/  @P2 IMAD.IADD R19, R22, 0x1, R4 ;  /* 0x0000000116132824 */ /* 0x001fe400078e0204 */
[----:B------:R-:W-:-:S08]  /*13450*/  IMAD.MOV.U32 R2, RZ, RZ, R14 ;  /* 0x000000ffff027224 */ /* 0x000fd000078e000e */
[----:B------:R-:W-:Y:S05]  /*13460*/  WARPSYNC.COLLECTIVE R15, `(.L_x_362) ;  /* 0x000000000f087348 */ /* 0x000fea0003c00000 */
[----:B------:R0:W1:Y:S02]  /*13470*/  SHFL.IDX P6, R14, R13, R12, R11 ;  /* 0x0000000c0d0e7389 */ /* 0x00006400000c000b */
[----:B01----:R-:W-:Y:S01]  /*13480*/  ENDCOLLECTIVE ;  /* 0x000000000000791b */ /* 0x003fe20003800000 */
.L_x_362:
[----:B------:R-:W-:Y:S02]  /*13490*/  IMAD.MOV.U32 R13, RZ, RZ, R6 ;  /* 0x000000ffff0d7224 */ /* 0x000fe400078e0006 */
[----:B------:R-:W-:Y:S02]  /*134a0*/  IMAD.MOV.U32 R12, RZ, RZ, 0x3 ;  /* 0x00000003ff0c7424 */ /* 0x000fe400078e00ff */
[----:B------:R-:W-:-:S07]  /*134b0*/  IMAD.MOV.U32 R3, RZ, RZ, R14 ;  /* 0x000000ffff037224 */ /* 0x000fce00078e000e */
[----:B------:R-:W-:Y:S05]  /*134c0*/  WARPSYNC.COLLECTIVE R15, `(.L_x_363) ;  /* 0x000000000f087348 */ /* 0x000fea0003c00000 */
[----:B------:R0:W1:Y:S02]  /*134d0*/  SHFL.IDX P6, R14, R13, R12, R11 ;  /* 0x0000000c0d0e7389 */ /* 0x00006400000c000b */
[----:B01----:R-:W-:Y:S01]  /*134e0*/  ENDCOLLECTIVE ;  /* 0x000000000000791b */ /* 0x003fe20003800000 */
.L_x_363:
[----:B------:R-:W-:-:S05]  /*134f0*/  @P3 IADD3 R3, P0, R37, R3, RZ ;  /* 0x0000000325033210 */ /* 0x000fca0007f1e0ff */
[----:B------:R-:W-:-:S05]  /*13500*/  @P3 IMAD.X R2, RZ, RZ, R2, P0 ;  /* 0x000000ffff023224 */ /* 0x000fca00000e0602 */
[----:B------:R-:W-:Y:S01]  /*13510*/  @P3 LOP3.LUT R3, R3, R2, RZ, 0x3c, !PT ;  /* 0x0000000203033212 */ /* 0x000fe200078e3cff */
[----:B------:R-:W-:-:S03]  /*13520*/  IMAD.MOV.U32 R13, RZ, RZ, R5 ;  /* 0x000000ffff0d7224 */ /* 0x000fc600078e0005 */
[----:B------:R-:W-:-:S04]  /*13530*/  @P3 LOP3.LUT R2, R3, R2, RZ, 0x3c, !PT ;  /* 0x0000000203023212 */ /* 0x000fc800078e3cff */
[----:B------:R-:W-:Y:S01]  /*13540*/  @P3 LOP3.LUT R3, R3, R2, RZ, 0x3c, !PT ;  /* 0x0000000203033212 */ /* 0x000fe200078e3cff */
[----:B------:R-:W-:-:S07]  /*13550*/  IMAD.MOV.U32 R6, RZ, RZ, R14 ;  /* 0x000000ffff067224 */ /* 0x000fce00078e000e */
[----:B------:R-:W-:Y:S05]  /*13560*/  WARPSYNC.COLLECTIVE R15, `(.L_x_364) ;  /* 0x000000000f087348 */ /* 0x000fea0003c00000 */
[----:B------:R0:W1:Y:S02]  /*13570*/  SHFL.IDX P6, R14, R13, R12, R11 ;  /* 0x0000000c0d0e7389 */ /* 0x00006400000c000b */
[----:B01----:R-:W-:Y:S01]  /*13580*/  ENDCOLLECTIVE ;  /* 0x000000000000791b */ /* 0x003fe20003800000 */
.L_x_364:
[----:B------:R-:W-:Y:S01]  /*13590*/  @!PT LDS RZ, [RZ] ;  /* 0x00000000fffff984 */ /* 0x000fe20000000800 */
[----:B------:R-:W-:Y:S01]  /*135a0*/  @!PT LDS RZ, [RZ] ;  /* 0x00000000fffff984 */ /* 0x000fe20000000800 */
[----:B------:R-:W-:Y:S01]  /*135b0*/  @!PT LDS RZ, [RZ] ;  /* 0x00000000fffff984 */ /* 0x000fe20000000800 */
[----:B------:R-:W-:Y:S04]  /*135c0*/  @P3 LDGSTS.E.BYPASS.LTC128B.128 [R9+0x1b400], desc[UR52][R2.64], !P4 ;  /* 0x1b40000002093fae */ /* 0x000fe8000e101d74 */
[----:B------:R-:W-:Y:S04]  /*135d0*/  @P3 LDGSTS.E.BYPASS.LTC128B.128 [R9+0x1dc00], desc[UR52][R2.64+0x40], !P5 ;  /* 0x1dc0004002093fae */ /* 0x000fe8000e901d74 */
[----:B------:R0:W-:Y:S01]  /*135e0*/  @P3 LDGSTS.E.BYPASS.LTC128B.128 [R9+0x20400], desc[UR52][R2.64+0x80], !P1 ;  /* 0x2040008002093fae */ /* 0x0001e2000c901d74 */
[----:B------:R-:W-:Y:S01]  /*135f0*/  IMAD.MOV.U32 R13, RZ, RZ, R7 ;  /* 0x000000ffff0d7224 */ /* 0x000fe200078e0007 */
[----:B------:R-:W-:Y:S01]  /*13600*/  MOV R12, RZ ;  /* 0x000000ff000c7202 */ /* 0x000fe20000000f00 */
[----:B0-----:R-:W-:-:S07]  /*13610*/  IMAD.MOV.U32 R2, RZ, RZ, R14 ;  /* 0x000000ffff027224 */ /* 0x001fce00078e000e */
[----:B------:R-:W-:Y:S05]  /*13620*/  WARPSYNC.COLLECTIVE R15, `(.L_x_365) ;  /* 0x000000000f087348 */ /* 0x000fea0003c00000 */
[----:B------:R0:W1:Y:S02]  /*13630*/  SHFL.IDX P6, R14, R13, R12, R11 ;  /* 0x0000000c0d0e7389 */ /* 0x00006400000c000b */
[----:B01----:R-:W-:Y:S01]  /*13640*/  ENDCOLLECTIVE ;  /* 0x000000000000791b */ /* 0x003fe20003800000 */
.L_x_365:
[----:B------:R-:W-:-:S05]  /*13650*/  @P2 IADD3 R2, P0, R37, R2, RZ ;  /* 0x0000000225022210 */ /* 0x000fca0007f1e0ff */
[----:B------:R-:W-:-:S05]  /*13660*/  @P2 IMAD.X R3, RZ, RZ, R6, P0 ;  /* 0x000000ffff032224 */ /* 0x000fca00000e0606 */
        /* <DEDUP_REMOVED lines=11> */
.L_x_366:
[----:B------:R-:W-:Y:S05]  /*13720*/  BRA `(.L_x_367) ;  /* 0xffffffb400507947 */ /* 0x000fea000383ffff */
.L_x_276:
[----:B------:R-:W-:Y:S02]  /*13730*/  IMAD.MOV.U32 R13, RZ, RZ, R4 ;  /* 0x000000ffff0d7224 */ /* 0x000fe400078e0004 */
[----:B------:R-:W-:Y:S02]  /*13740*/  IMAD.MOV.U32 R12, RZ, RZ, RZ ;  /* 0x000000ffff0c7224 */ /* 0x000fe400078e00ff */
[----:B------:R-:W-:Y:S02]  /*13750*/  IMAD.MOV.U32 R11, RZ, RZ, 0x1c1f ;  /* 0x00001c1fff0b7424 */ /* 0x000fe400078e00ff */
[----:B------:R-:W-:Y:S02]  /*13760*/  IMAD.MOV.U32 R15, RZ, RZ, -0x1 ;  /* 0xffffffffff0f7424 */ /* 0x000fe400078e00ff */
[----:B------:R-:W-:Y:S02]  /*13770*/  IMAD R5, R5, UR41, RZ ;  /* 0x0000002905057c24 */ /* 0x000fe4000f8e02ff */
[----:B------:R-:W-:-:S07]  /*13780*/  IMAD.IADD R6, R10, 0x1, R6 ;  /* 0x000000010a067824 */ /* 0x000fce00078e0206 */
[----:B-1---5:R-:W-:Y:S05]  /*13790*/  WARPSYNC.COLLECTIVE R15, `(.L_x_368) ;  /* 0x000000000f087348 */ /* 0x022fea0003c00000 */
[----:B------:R0:W2:Y:S02]  /*137a0*/  SHFL.IDX P6, R14, R13, R12, R11 ;  /* 0x0000000c0d0e7389 */ /* 0x0000a400000c000b */
[----:B012--5:R-:W-:Y:S01]  /*137b0*/  ENDCOLLECTIVE ;  /* 0x000000000000791b */ /* 0x027fe20003800000 */
.L_x_368:
[C---:B------:R-:W-:Y:S01]  /*137c0*/  VIADD R8, R6.reuse, 0x20 ;  /* 0x0000002006087836 */ /* 0x040fe20000000000 */
[----:B------:R-:W-:Y:S01]  /*137d0*/  ISETP.GE.AND P0, PT, R6, R5, PT ;  /* 0x000000050600720c */ /* 0x000fe20003f06270 */
[----:B------:R-:W-:Y:S02]  /*137e0*/  IMAD.MOV.U32 R13, RZ, RZ, R0 ;  /* 0x000000ffff0d7224 */ /* 0x000fe400078e0000 */
[----:B------:R-:W-:-:S10]  /*137f0*/  IMAD.MOV.U32 R2, RZ, RZ, R14 ;  /* 0x000000ffff027224 */ /* 0x000fd400078e000e */
[----:B------:R-:W-:Y:S05]  /*13800*/  WARPSYNC.COLLECTIVE R15, `(.L_x_369) ;  /* 0x000000000f087348 */ /* 0x000fea0003c00000 */
[----:B------:R0:W1:Y:S02]  /*13810*/  SHFL.IDX P6, R14, R13, R12, R11 ;  /* 0x0000000c0d0e7389 */ /* 0x00006400000c000b */
[----:B01----:R-:W-:Y:S01]  /*13820*/  ENDCOLLECTIVE ;  /* 0x000000000000791b */ /* 0x003fe20003800000 */
.L_x_369:
[----:B------:R-:W-:Y:S02]  /*13830*/  IMAD.MOV.U32 R13, RZ, RZ, R4 ;  /* 0x000000ffff0d7224 */ /* 0x000fe400078e0004 */
[----:B------:R-:W-:Y:S01]  /*13840*/  IMAD.MOV.U32 R12, RZ, RZ, 0x1 ;  /* 0x00000001ff0c7424 */ /* 0x000fe200078e00ff */
[----:B------:R-:W-:-:S07]  /*13850*/  MOV R3, R14 ;  /* 0x0000000e00037202 */ /* 0x000fce0000000f00 */
[----:B------:R-:W-:Y:S05]  /*13860*/  WARPSYNC.COLLECTIVE R15, `(.L_x_370) ;  /* 0x000000000f087348 */ /* 0x000fea0003c00000 */
[----:B------:R0:W1:Y:S02]  /*13870*/  SHFL.IDX P6, R14, R13, R12, R11 ;  /* 0x0000000c0d0e7389 */ /* 0x00006400000c000b */
[----:B01----:R-:W-:Y:S01]  /*13880*/  ENDCOLLECTIVE ;  /* 0x000000000000791b */ /* 0x003fe20003800000 */
.L_x_370:
[----:B------:R-:W-:-:S05]  /*13890*/  @!P0 IADD3 R7, P4, R37, R3, RZ ;  /* 0x0000000325078210 */ /* 0x000fca0007f9e0ff */
[----:B------:R-:W-:Y:S02]  /*138a0*/  @!P0 IMAD.X R3, RZ, RZ, R2, P4 ;  /* 0x000000ffff038224 */ /* 0x000fe400020e0602 */
[----:B------:R-:W-:Y:S02]  /*138b0*/  @!P0 IMAD.MOV.U32 R2, RZ, RZ, R7 ;  /* 0x000000ffff028224 */ /* 0x000fe400078e0007 */
[----:B------:R-:W-:-:S03]  /*138c0*/  IMAD.MOV.U32 R13, RZ, RZ, R0 ;  /* 0x000000ffff0d7224 */ /* 0x000fc600078e0000 */
[----:B------:R-:W-:Y:S01]  /*138d0*/  @!PT LDS RZ, [RZ] ;  /* 0x00000000fffff984 */ /* 0x000fe20000000800 */
[----:B------:R-:W-:Y:S01]  /*138e0*/  @!PT LDS RZ, [RZ] ;  /* 0x00000000fffff984 */ /* 0x000fe20000000800 */
[----:B------:R-:W-:Y:S01]  /*138f0*/  @!PT LDS RZ, [RZ] ;  /* 0x00000000fffff984 */ /* 0x000fe20000000800 */
[----:B------:R-:W-:Y:S04]  /*13900*/  @!P0 LDGSTS.E.BYPASS.LTC128B.128 [R9+0x14400], desc[UR52][R2.64], !P3 ;  /* 0x1440000002098fae */ /* 0x000fe8000d901d74 */
[----:B------:R-:W-:Y:S04]  /*13910*/  @!P0 LDGSTS.E.BYPASS.LTC128B.128 [R9+0x16400], desc[UR52][R2.64+0x40], !P2 ;  /* 0x1640004002098fae */ /* 0x000fe8000d101d74 */
[----:B------:R0:W-:Y:S01]  /*13920*/  @!P0 LDGSTS.E.BYPASS.LTC128B.128 [R9+0x18400], desc[UR52][R2.64+0x80], !P1 ;  /* 0x1840008002098fae */ /* 0x0001e2000c901d74 */
[----:B------:R-:W-:Y:S01]  /*13930*/  ISETP.GE.AND P0, PT, R8, R5, PT ;  /* 0x000000050800720c */ /* 0x000fe20003f06270 */
[----:B------:R-:W-:-:S02]  /*13940*/  VIADD R8, R6, 0x40 ;  /* 0x0000004006087836 */ /* 0x000fc40000000000 */
[----:B0-----:R-:W-:-:S10]  /*13950*/  IMAD.MOV.U32 R2, RZ, RZ, R14 ;  /* 0x000000ffff027224 */ /* 0x001fd400078e000e */
[----:B------:R-:W-:Y:S05]  /*13960*/  WARPSYNC.COLLECTIVE R15, `(.L_x_371) ;  /* 0x000000000f087348 */ /* 0x000fea0003c00000 */
[----:B------:R0:W1:Y:S02]  /*13970*/  SHFL.IDX P6, R14, R13, R12, R11 ;  /* 0x0000000c0d0e7389 */ /* 0x00006400000c000b */
[----:B01----:R-:W-:Y:S01]  /*13980*/  ENDCOLLECTIVE ;  /* 0x000000000000791b */ /* 0x003fe20003800000 */
.L_x_371:
        /* <DEDUP_REMOVED lines=8> */
.L_x_372:
[----:B------:R-:W-:-:S05]  /*13a10*/  @!P0 IMAD.MOV.U32 R3, RZ, RZ, R7 ;  /* 0x000000ffff038224 */ /* 0x000fca00078e0007 */
[----:B------:R-:W-:Y:S01]  /*13a20*/  @!PT LDS RZ, [RZ] ;  /* 0x00000000fffff984 */ /* 0x000fe20000000800 */
[----:B------:R-:W-:Y:S01]  /*13a30*/  @!PT LDS RZ, [RZ] ;  /* 0x00000000fffff984 */ /* 0x000fe20000000800 */
[----:B------:R-:W-:Y:S01]  /*13a40*/  @!PT LDS RZ, [RZ] ;  /* 0x00000000fffff984 */ /* 0x000fe20000000800 */
[----:B------:R-:W-:Y:S04]  /*13a50*/  @!P0 LDGSTS.E.BYPASS.LTC128B.128 [R9+0x14c00], desc[UR52][R2.64], !P3 ;  /* 0x14c0000002098fae */ /* 0x000fe8000d901d74 */
[----:B------:R-:W-:Y:S01]  /*13a60*/  @!P0 LDGSTS.E.BYPASS.LTC128B.128 [R9+0x16c00], desc[UR52][R2.64+0x40], !P2 ;  /* 0x16c0004002098fae */ /* 0x000fe2000d101d74 */
[----:B------:R-:W-:-:S03]  /*13a70*/  IMAD.MOV.U32 R13, RZ, RZ, R0 ;  /* 0x000000ffff0d7224 */ /* 0x000fc600078e0000 */
[----:B------:R0:W-:Y:S01]  /*13a80*/  @!P0 LDGSTS.E.BYPASS.LTC128B.128 [R9+0x18c00], desc[UR52][R2.64+0x80], !P1 ;  /* 0x18c0008002098fae */ /* 0x0001e2000c901d74 */
[----:B------:R-:W-:Y:S01]  /*13a90*/  ISETP.GE.AND P0, PT, R8, R5, PT ;  /* 0x000000050800720c */ /* 0x000fe20003f06270 */
[----:B0-----:R-:W-:-:S12]  /*13aa0*/  IMAD.MOV.U32 R2, RZ, RZ, R14 ;  /* 0x000000ffff027224 */ /* 0x001fd800078e000e */
[----:B------:R-:W-:Y:S05]  /*13ab0*/  WARPSYNC.COLLECTIVE R15, `(.L_x_373) ;  /* 0x000000000f087348 */ /* 0x000fea0003c00000 */
[----:B------:R0:W1:Y:S02]  /*13ac0*/  SHFL.IDX P6, R14, R13, R12, R11 ;  /* 0x0000000c0d0e7389 */ /* 0x00006400000c000b */
[----:B01----:R-:W-:Y:S01]  /*13ad0*/  ENDCOLLECTIVE ;  /* 0x000000000000791b */ /* 0x003fe20003800000 */
.L_x_373:
[----:B------:R-:W-:Y:S02]  /*13ae0*/  IMAD.MOV.U32 R13, RZ, RZ, R4 ;  /* 0x000000ffff0d7224 */ /* 0x000fe400078e0004 */
[----:B------:R-:W-:Y:S01]  /*13af0*/  IMAD.MOV.U32 R12, RZ, RZ, 0x3 ;  /* 0x00000003ff0c7424 */ /* 0x000fe200078e00ff */
[----:B------:R-:W-:-:S05]  /*13b00*/  @!P0 IADD3 R14, P4, R37, R14, RZ ;  /* 0x0000000e250e8210 */ /* 0x000fca0007f9e0ff */
[----:B------:R-:W-:Y:S01]  /*13b10*/  @!P0 IMAD.X R7, RZ, RZ, R2, P4 ;  /* 0x000000ffff078224 */ /* 0x000fe200020e0602 */
[----:B------:R-:W-:-:S07]  /*13b20*/  @!P0 MOV R2, R14 ;  /* 0x0000000e00028202 */ /* 0x000fce0000000f00 */
[----:B------:R-:W-:Y:S05]  /*13b30*/  WARPSYNC.COLLECTIVE R15, `(.L_x_374) ;  /* 0x000000000f087348 */ /* 0x000fea0003c00000 */
[----:B------:R0:W1:Y:S02]  /*13b40*/  SHFL.IDX P6, R14, R13, R12, R11 ;  /* 0x0000000c0d0e7389 */ /* 0x00006400000c000b */
[----:B01----:R-:W-:Y:S01]  /*13b50*/  ENDCOLLECTIVE ;  /* 0x000000000000791b */ /* 0x003fe20003800000 */
.L_x_374:
[----:B------:R-:W-:-:S05]  /*13b60*/  @!P0 IMAD.MOV.U32 R3, RZ, RZ, R7 ;  /* 0x000000ffff038224 */ /* 0x000fca00078e0007 */
[----:B------:R-:W-:Y:S01]  /*13b70*/  @!PT LDS RZ, [RZ] ;  /* 0x00000000fffff984 */ /* 0x000fe20000000800 */
[----:B------:R-:W-:Y:S01]  /*13b80*/  @!PT LDS RZ, [RZ] ;  /* 0x00000000fffff984 */ /* 0x000fe20000000800 */
[----:B------:R-:W-:Y:S01]  /*13b90*/  @!PT LDS RZ, [RZ] ;  /* 0x00000000fffff984 */ /* 0x000fe20000000800 */
[----:B------:R0:W-:Y:S04]  /*13ba0*/  @!P0 LDGSTS.E.BYPASS.LTC128B.128 [R9+0x15400], desc[UR52][R2.64], !P3 ;  /* 0x1540000002098fae */ /* 0x0001e8000d901d74 */
[----:B------:R0:W-:Y:S01]  /*13bb0*/  @!P0 LDGSTS.E.BYPASS.LTC128B.128 [R9+0x17400], desc[UR52][R2.64+0x40], !P2 ;  /* 0x1740004002098fae */ /* 0x0001e2000d101d74 */
[----:B------:R-:W-:-:S03]  /*13bc0*/  IMAD.MOV.U32 R13, RZ, RZ, R0 ;  /* 0x000000ffff0d7224 */ /* 0x000fc600078e0000 */
[----:B------:R0:W-:Y:S01]  /*13bd0*/  @!P0 LDGSTS.E.BYPASS.LTC128B.128 [R9+0x19400], desc[UR52][R2.64+0x80], !P1 ;  /* 0x1940008002098fae */ /* 0x0001e2000c901d74 */
[----:B------:R-:W-:-:S07]  /*13be0*/  IMAD.MOV.U32 R4, RZ, RZ, R14 ;  /* 0x000000ffff047224 */ /* 0x000fce00078e000e */
[----:B0-----:R-:W-:Y:S05]  /*13bf0*/  WARPSYNC.COLLECTIVE R15, `(.L_x_375) ;  /* 0x000000000f087348 */ /* 0x001fea0003c00000 */
[----:B------:R1:W2:Y:S02]  /*13c00*/  SHFL.IDX P6, R14, R13, R12, R11 ;  /* 0x0000000c0d0e7389 */ /* 0x0002a400000c000b */
[----:B012---:R-:W-:Y:S01]  /*13c10*/  ENDCOLLECTIVE ;  /* 0x000000000000791b */ /* 0x007fe20003800000 */
.L_x_375:
[----:B------:R-:W-:Y:S05]  /*13c20*/  BRA `(.L_x_376) ;  /* 0xffffffb800847947 */ /* 0x000fea000383ffff */
.L_x_281:
[----:B0-----:R0:W2:Y:S02]  /*13c30*/  SYNCS.PHASECHK.TRANS64.TRYWAIT P0, [R22+URZ+0x29820], R3 ;  /* 0x02982003160075a7 */ /* 0x0010a4000800017f */
[----:B--2---:R-:W-:Y:S05]  /*13c40*/  @!P0 NANOSLEEP.SYNCS 0x989680 ;  /* 0x009896800000895d */ /* 0x004fea0003900000 */
[----:B------:R-:W2:Y:S02]  /*13c50*/  @!P0 SYNCS.PHASECHK.TRANS64 P0, [R22+URZ+0x29820], R3 ;  /* 0x02982003160085a7 */ /* 0x000ea4000800007f */
[----:B--2---:R-:W-:Y:S05]  /*13c60*/  @!P0 BRA `(.L_x_281) ;  /* 0xfffffffc00f08947 */ /* 0x004fea000383ffff */
[----:B------:R-:W-:Y:S05]  /*13c70*/  BRA `(.L_x_377) ;  /* 0xffffffb800f47947 */ /* 0x000fea000383ffff */
.L_x_285:
[----:B0-----:R0:W1:Y:S02]  /*13c80*/  SYNCS.PHASECHK.TRANS64.TRYWAIT P0, [R0+URZ+0x29880], R30 ;  /* 0x0298801e000075a7 */ /* 0x001064000800017f */
[----:B-1----:R-:W-:Y:S05]  /*13c90*/  @!P0 NANOSLEEP.SYNCS 0x989680 ;  /* 0x009896800000895d */ /* 0x002fea0003900000 */
[----:B------:R-:W1:Y:S02]  /*13ca0*/  @!P0 SYNCS.PHASECHK.TRANS64 P0, [R0+URZ+0x29880], R30 ;  /* 0x0298801e000085a7 */ /* 0x000e64000800007f */
[----:B-1----:R-:W-:Y:S05]  /*13cb0*/  @!P0 BRA `(.L_x_285) ;  /* 0xfffffffc00f08947 */ /* 0x002fea000383ffff */
[----:B------:R-:W-:Y:S05]  /*13cc0*/  BRA `(.L_x_378) ;  /* 0xffffffc000287947 */ /* 0x000fea000383ffff */
.L_x_286:
[----:B------:R-:W-:Y:S01]  /*13cd0*/  BSSY B0, `(.L_x_379) ;  /* 0x0000008000007945 */ /* 0x000fe20003800000 */
[----:B------:R-:W-:Y:S01]  /*13ce0*/  IMAD.MOV.U32 R13, RZ, RZ, R9 ;  /* 0x000000ffff0d7224 */ /* 0x000fe200078e0009 */
[----:B------:R-:W-:Y:S01]  /*13cf0*/  MOV R15, 0xffffffff ;  /* 0xffffffff000f7802 */ /* 0x000fe20000000f00 */
[----:B------:R-:W-:Y:S02]  /*13d00*/  IMAD.MOV.U32 R12, RZ, RZ, RZ ;  /* 0x000000ffff0c7224 */ /* 0x000fe400078e00ff */
[----:B------:R-:W-:-:S07]  /*13d10*/  IMAD.MOV.U32 R11, RZ, RZ, 0x1c1f ;  /* 0x00001c1fff0b7424 */ /* 0x000fce00078e00ff */
[----:B0-----:R-:W-:Y:S05]  /*13d20*/  WARPSYNC.COLLECTIVE R15, `(.L_x_380) ;  /* 0x000000000f087348 */ /* 0x001fea0003c00000 */
[----:B------:R1:W2:Y:S02]  /*13d30*/  SHFL.IDX P6, R14, R13, R12, R11 ;  /* 0x0000000c0d0e7389 */ /* 0x0002a400000c000b */
[----:B012---:R-:W-:Y:S01]  /*13d40*/  ENDCOLLECTIVE ;  /* 0x000000000000791b */ /* 0x007fe20003800000 */
.L_x_380:
[----:B------:R-:W-:Y:S05]  /*13d50*/  BSYNC B0 ;  /* 0x0000000000007941 */ /* 0x000fea0003800000 */
.L_x_379:
[----:B------:R-:W-:Y:S01]  /*13d60*/  IMAD.MOV.U32 R13, RZ, RZ, R8 ;  /* 0x000000ffff0d7224 */ /* 0x000fe200078e0008 */
[----:B------:R-:W-:Y:S01]  /*13d70*/  IADD3 R10, R22, R10, R35 ;  /* 0x0000000a160a7210 */ /* 0x000fe20007ffe023 */
[----:B------:R-:W-:Y:S02]  /*13d80*/  IMAD.MOV.U32 R12, RZ, RZ, RZ ;  /* 0x000000ffff0c7224 */ /* 0x000fe400078e00ff */
[----:B------:R-:W-:Y:S02]  /*13d90*/  IMAD.MOV.U32 R11, RZ, RZ, 0x1c1f ;  /* 0x00001c1fff0b7424 */ /* 0x000fe400078e00ff */
[----:B------:R-:W-:Y:S02]  /*13da0*/  IMAD.MOV.U32 R15, RZ, RZ, -0x1 ;  /* 0xffffffffff0f7424 */ /* 0x000fe400078e00ff */
[----:B------:R-:W-:Y:S02]  /*13db0*/  IMAD.MOV.U32 R3, RZ, RZ, R14 ;  /* 0x000000ffff037224 */ /* 0x000fe400078e000e */
[----:B------:R-:W-:-:S07]  /*13dc0*/  IMAD.IADD R17, R36, 0x1, R10 ;  /* 0x0000000124117824 */ /* 0x000fce00078e020a */
[----:B------:R-:W-:Y:S05]  /*13dd0*/  WARPSYNC.COLLECTIVE R15, `(.L_x_381) ;  /* 0x000000000f087348 */ /* 0x000fea0003c00000 */
[----:B------:R0:W1:Y:S02]  /*13de0*/  SHFL.IDX P6, R14, R13, R12, R11 ;  /* 0x0000000c0d0e7389 */ /* 0x00006400000c000b */
[----:B01----:R-:W-:Y:S01]  /*13df0*/  ENDCOLLECTIVE ;  /* 0x000000000000791b */ /* 0x003fe20003800000 */
.L_x_381:
[----:B------:R-:W-:Y:S01]  /*13e00*/  MOV R13, R9 ;  /* 0x00000009000d7202 */ /* 0x000fe20000000f00 */
[----:B------:R-:W-:Y:S02]  /*13e10*/  IMAD.MOV.U32 R12, RZ, RZ, 0x1 ;  /* 0x00000001ff0c7424 */ /* 0x000fe400078e00ff */
[----:B------:R-:W-:-:S07]  /*13e20*/  IMAD.MOV.U32 R2, RZ, RZ, R14 ;  /* 0x000000ffff027224 */ /* 0x000fce00078e000e */
[----:B------:R-:W-:Y:S05]  /*13e30*/  WARPSYNC.COLLECTIVE R15, `(.L_x_382) ;  /* 0x000000000f087348 */ /* 0x000fea0003c00000 */
[----:B------:R0:W1:Y:S02]  /*13e40*/  SHFL.IDX P6, R14, R13, R12, R11 ;  /* 0x0000000c0d0e7389 */ /* 0x00006400000c000b */
[----:B01----:R-:W-:Y:S01]  /*13e50*/  ENDCOLLECTIVE ;  /* 0x000000000000791b */ /* 0x003fe20003800000 */
.L_x_382:
        /* <DEDUP_REMOVED lines=12> */
.L_x_383:
[----:B------:R-:W-:Y:S02]  /*13f20*/  IMAD.MOV.U32 R13, RZ, RZ, R9 ;  /* 0x000000ffff0d7224 */ /* 0x000fe400078e0009 */
[----:B------:R-:W-:Y:S02]  /*13f30*/  IMAD.MOV.U32 R12, RZ, RZ, 0x2 ;  /* 0x00000002ff0c7424 */ /* 0x000fe400078e00ff */
[----:B------:R-:W-:-:S07]  /*13f40*/  IMAD.MOV.U32 R2, RZ, RZ, R14 ;  /* 0x000000ffff027224 */ /* 0x000fce00078e000e */
[----:B------:R-:W-:Y:S05]  /*13f50*/  WARPSYNC.COLLECTIVE R15, `(.L_x_384) ;  /* 0x000000000f087348 */ /* 0x000fea0003c00000 */
[----:B------:R0:W1:Y:S02]  /*13f60*/  SHFL.IDX P6, R14, R13, R12, R11 ;  /* 0x0000000c0d0e7389 */ /* 0x00006400000c000b */
[----:B01----:R-:W-:Y:S01]  /*13f70*/  ENDCOLLECTIVE ;  /* 0x000000000000791b */ /* 0x003fe20003800000 */
.L_x_384:
[----:B------:R-:W-:-:S05]  /*13f80*/  IADD3 R2, P0, R37, R2, RZ ;  /* 0x0000000225027210 */ /* 0x000fca0007f1e0ff */
[----:B------:R-:W-:-:S05]  /*13f90*/  IMAD.X R3, RZ, RZ, R3, P0 ;  /* 0x000000ffff037224 */ /* 0x000fca00000e0603 */
[----:B------:R-:W-:Y:S01]  /*13fa0*/  @!PT LDS RZ, [RZ] ;  /* 0x00000000fffff984 */ /* 0x000fe20000000800 */
[----:B------:R-:W-:Y:S01]  /*13fb0*/  @!PT LDS RZ, [RZ] ;  /* 0x00000000fffff984 */ /* 0x000fe20000000800 */
[----:B------:R-:W-:Y:S01]  /*13fc0*/  @!PT LDS RZ, [RZ] ;  /* 0x00000000fffff984 */ /* 0x000fe20000000800 */
[----:B------:R-:W-:Y:S01]  /*13fd0*/  LDGSTS.E.BYPASS.LTC128B.128 [R10+0xb400], desc[UR52][R2.64], !P3 ;  /* 0x0b400000020a7fae */ /* 0x000fe2000d901d74 */
[----:B------:R-:W-:-:S03]  /*13fe0*/  MOV R13, R8 ;  /* 0x00000008000d7202 */ /* 0x000fc60000000f00 */
[----:B------:R0:W-:Y:S02]  /*13ff0*/  LDGSTS.E.BYPASS.LTC128B.128 [R17+0xb400], desc[UR52][R2.64+0x40], !P1 ;  /* 0x0b40004002117fae */ /* 0x0001e4000c901d74 */
[----:B0-----:R-:W-:-:S07]  /*14000*/  IMAD.MOV.U32 R3, RZ, RZ, R14 ;  /* 0x000000ffff037224 */ /* 0x001fce00078e000e */
[----:B------:R-:W-:Y:S05]  /*14010*/  WARPSYNC.COLLECTIVE R15, `(.L_x_385) ;  /* 0x000000000f087348 */ /* 0x000fea0003c00000 */
[----:B------:R0:W1:Y:S02]  /*14020*/  SHFL.IDX P6, R14, R13, R12, R11 ;  /* 0x0000000c0d0e7389 */ /* 0x00006400000c000b */
[----:B01----:R-:W-:Y:S01]  /*14030*/  ENDCOLLECTIVE ;  /* 0x000000000000791b */ /* 0x003fe20003800000 */
.L_x_385:
[----:B------:R-:W-:Y:S02]  /*14040*/  IMAD.MOV.U32 R13, RZ, RZ, R9 ;  /* 0x000000ffff0d7224 */ /* 0x000fe400078e0009 */
[----:B------:R-:W-:Y:S02]  /*14050*/  IMAD.MOV.U32 R12, RZ, RZ, 0x3 ;  /* 0x00000003ff0c7424 */ /* 0x000fe400078e00ff */
[----:B------:R-:W-:-:S07]  /*14060*/  IMAD.MOV.U32 R2, RZ, RZ, R14 ;  /* 0x000000ffff027224 */ /* 0x000fce00078e000e */
[----:B------:R-:W-:Y:S05]  /*14070*/  WARPSYNC.COLLECTIVE R15, `(.L_x_386) ;  /* 0x000000000f087348 */ /* 0x000fea0003c00000 */
[----:B------:R0:W1:Y:S02]  /*14080*/  SHFL.IDX P6, R14, R13, R12, R11 ;  /* 0x0000000c0d0e7389 */ /* 0x00006400000c000b */
[----:B01----:R-:W-:Y:S01]  /*14090*/  ENDCOLLECTIVE ;  /* 0x000000000000791b */ /* 0x003fe20003800000 */
.L_x_386:
        /* <DEDUP_REMOVED lines=12> */
.L_x_387:
[----:B------:R-:W-:Y:S01]  /*14160*/  MOV R13, R21 ;  /* 0x00000015000d7202 */ /* 0x000fe20000000f00 */
[----:B------:R-:W-:Y:S02]  /*14170*/  IMAD.MOV.U32 R12, RZ, RZ, RZ ;  /* 0x000000ffff0c7224 */ /* 0x000fe400078e00ff */
[----:B------:R-:W-:-:S07]  /*14180*/  IMAD.MOV.U32 R2, RZ, RZ, R14 ;  /* 0x000000ffff027224 */ /* 0x000fce00078e000e */
[----:B------:R-:W-:Y:S05]  /*14190*/  WARPSYNC.COLLECTIVE R15, `(.L_x_388) ;  /* 0x000000000f087348 */ /* 0x000fea0003c00000 */
[----:B------:R0:W1:Y:S02]  /*141a0*/  SHFL.IDX P6, R14, R13, R12, R11 ;  /* 0x0000000c0d0e7389 */ /* 0x00006400000c000b */
[----:B01----:R-:W-:Y:S01]  /*141b0*/  ENDCOLLECTIVE ;  /* 0x000000000000791b */ /* 0x003fe20003800000 */
.L_x_388:
        /* <DEDUP_REMOVED lines=12> */
.L_x_389:
[----:B------:R-:W-:Y:S01]  /*14280*/  IMAD.MOV.U32 R2, RZ, RZ, R14 ;  /* 0x000000ffff027224 */ /* 0x000fe200078e000e */
[----:B------:R-:W-:Y:S06]  /*14290*/  BRA `(.L_x_390) ;  /* 0xffffffbc00c47947 */ /* 0x000fec000383ffff */
.L_x_291:
[----:B---3--:R3:W4:Y:S02]  /*142a0*/  SYNCS.PHASECHK.TRANS64.TRYWAIT P0, [R0+URZ+0x29840], R30 ;  /* 0x0298401e000075a7 */ /* 0x008724000800017f */
[----:B----4-:R-:W-:Y:S05]  /*142b0*/  @!P0 NANOSLEEP.SYNCS 0x989680 ;  /* 0x009896800000895d */ /* 0x010fea0003900000 */
[----:B------:R-:W4:Y:S02]  /*142c0*/  @!P0 SYNCS.PHASECHK.TRANS64 P0, [R0+URZ+0x29840], R30 ;  /* 0x0298401e000085a7 */ /* 0x000f24000800007f */
[----:B----4-:R-:W-:Y:S05]  /*142d0*/  @!P0 BRA `(.L_x_291) ;  /* 0xfffffffc00f08947 */ /* 0x010fea000383ffff */
[----:B------:R-:W-:Y:S05]  /*142e0*/  BRA `(.L_x_391) ;  /* 0xffffffc000187947 */ /* 0x000fea000383ffff */
.L_x_292:
        /* <DEDUP_REMOVED lines=8> */
.L_x_393:
[----:B------:R-:W-:Y:S05]  /*14370*/  BSYNC B0 ;  /* 0x0000000000007941 */ /* 0x000fea0003800000 */
.L_x_392:
[----:B------:R-:W-:Y:S01]  /*14380*/  IMAD.MOV.U32 R13, RZ, RZ, R4 ;  /* 0x000000ffff0d7224 */ /* 0x000fe200078e0004 */
[----:B------:R-:W-:Y:S01]  /*14390*/  MOV R3, R14 ;  /* 0x0000000e00037202 */ /* 0x000fe20000000f00 */
[----:B------:R-:W-:Y:S02]  /*143a0*/  IMAD.MOV.U32 R12, RZ, RZ, RZ ;  /* 0x000000ffff0c7224 */ /* 0x000fe400078e00ff */
[----:B------:R-:W-:Y:S02]  /*143b0*/  IMAD.MOV.U32 R11, RZ, RZ, 0x1c1f ;  /* 0x00001c1fff0b7424 */ /* 0x000fe400078e00ff */
[----:B------:R-:W-:Y:S02]  /*143c0*/  IMAD.MOV.U32 R15, RZ, RZ, -0x1 ;  /* 0xffffffffff0f7424 */ /* 0x000fe400078e00ff */
[----:B------:R-:W-:-:S07]  /*143d0*/  IMAD.IADD R7, R22, 0x1, R7 ;  /* 0x0000000116077824 */ /* 0x000fce00078e0207 */
[----:B------:R-:W-:Y:S05]  /*143e0*/  WARPSYNC.COLLECTIVE R15, `(.L_x_394) ;  /* 0x000000000f087348 */ /* 0x000fea0003c00000 */
[----:B------:R0:W1:Y:S02]  /*143f0*/  SHFL.IDX P6, R14, R13, R12, R11 ;  /* 0x0000000c0d0e7389 */ /* 0x00006400000c000b */
[----:B01----:R-:W-:Y:S01]  /*14400*/  ENDCOLLECTIVE ;  /* 0x000000000000791b */ /* 0x003fe20003800000 */
.L_x_394:
[----:B------:R-:W-:Y:S01]  /*14410*/  IMAD.MOV.U32 R13, RZ, RZ, R5 ;  /* 0x000000ffff0d7224 */ /* 0x000fe200078e0005 */
[----:B------:R-:W-:Y:S01]  /*14420*/  MOV R12, 0x1 ;  /* 0x00000001000c7802 */ /* 0x000fe20000000f00 */
[----:B------:R-:W-:-:S07]  /*14430*/  IMAD.MOV.U32 R2, RZ, RZ, R14 ;  /* 0x000000ffff027224 */ /* 0x000fce00078e000e */
[----:B------:R-:W-:Y:S05]  /*14440*/  WARPSYNC.COLLECTIVE R15, `(.L_x_395) ;  /* 0x000000000f087348 */ /* 0x000fea0003c00000 */
[----:B------:R0:W1:Y:S02]  /*14450*/  SHFL.IDX P6, R14, R13, R12, R11 ;  /* 0x0000000c0d0e7389 */ /* 0x00006400000c000b */
[----:B01----:R-:W-:Y:S01]  /*14460*/  ENDCOLLECTIVE ;  /* 0x000000000000791b */ /* 0x003fe20003800000 */
.L_x_395:
[----:B------:R-:W-:-:S05]  /*14470*/  IADD3 R2, P0, R37, R2, RZ ;  /* 0x0000000225027210 */ /* 0x000fca0007f1e0ff */
[----:B------:R-:W-:-:S05]  /*14480*/  IMAD.X R3, RZ, RZ, R3, P0 ;  /* 0x000000ffff037224 */ /* 0x000fca00000e0603 */
[----:B------:R-:W-:Y:S01]  /*14490*/  @!PT LDS RZ, [RZ] ;  /* 0x00000000fffff984 */ /* 0x000fe20000000800 */
[----:B------:R-:W-:Y:S01]  /*144a0*/  @!PT LDS RZ, [RZ] ;  /* 0x00000000fffff984 */ /* 0x000fe20000000800 */
[----:B------:R-:W-:Y:S01]  /*144b0*/  @!PT LDS RZ, [RZ] ;  /* 0x00000000fffff984 */ /* 0x000fe20000000800 */
[----:B------:R-:W-:Y:S01]  /*144c0*/  LDGSTS.E.BYPASS.LTC128B.128 [R7+0x1a400], desc[UR52][R2.64], !P4 ;  /* 0x1a40000002077fae */ /* 0x000fe2000e101d74 */
[----:B------:R-:W-:-:S03]  /*144d0*/  IMAD.MOV.U32 R13, RZ, RZ, R4 ;  /* 0x000000ffff0d7224 */ /* 0x000fc600078e0004 */
[----:B------:R-:W-:Y:S04]  /*144e0*/  LDGSTS.E.BYPASS.LTC128B.128 [R7+0x1cc00], desc[UR52][R2.64+0x40], !P3 ;  /* 0x1cc0004002077fae */ /* 0x000fe8000d901d74 */
[----:B------:R0:W-:Y:S02]  /*144f0*/  LDGSTS.E.BYPASS.LTC128B.128 [R7+0x1f400], desc[UR52][R2.64+0x80], !P1 ;  /* 0x1f40008002077fae */ /* 0x0001e4000c901d74 */
[----:B0-----:R-:W-:-:S07]  /*14500*/  IMAD.MOV.U32 R3, RZ, RZ, R14 ;  /* 0x000000ffff037224 */ /* 0x001fce00078e000e */
[----:B------:R-:W-:Y:S05]  /*14510*/  WARPSYNC.COLLECTIVE R15, `(.L_x_396) ;  /* 0x000000000f087348 */ /* 0x000fea0003c00000 */
[----:B------:R0:W1:Y:S02]  /*14520*/  SHFL.IDX P6, R14, R13, R12, R11 ;  /* 0x0000000c0d0e7389 */ /* 0x00006400000c000b */
[----:B01----:R-:W-:Y:S01]  /*14530*/  ENDCOLLECTIVE ;  /* 0x000000000000791b */ /* 0x003fe20003800000 */
.L_x_396:
[----:B------:R-:W-:Y:S02]  /*14540*/  IMAD.MOV.U32 R13, RZ, RZ, R5 ;  /* 0x000000ffff0d7224 */ /* 0x000fe400078e0005 */
[----:B------:R-:W-:Y:S02]  /*14550*/  IMAD.MOV.U32 R12, RZ, RZ, 0x2 ;  /* 0x00000002ff0c7424 */ /* 0x000fe400078e00ff */
[----:B------:R-:W-:-:S07]  /*14560*/  IMAD.MOV.U32 R2, RZ, RZ, R14 ;  /* 0x000000ffff027224 */ /* 0x000fce00078e000e */
[----:B------:R-:W-:Y:S05]  /*14570*/  WARPSYNC.COLLECTIVE R15, `(.L_x_397) ;  /* 0x000000000f087348 */ /* 0x000fea0003c00000 */
[----:B------:R0:W1:Y:S02]  /*14580*/  SHFL.IDX P6, R14, R13, R12, R11 ;  /* 0x0000000c0d0e7389 */ /* 0x00006400000c000b */
[----:B01----:R-:W-:Y:S01]  /*14590*/  ENDCOLLECTIVE ;  /* 0x000000000000791b */ /* 0x003fe20003800000 */
.L_x_397:
[----:B------:R-:W-:-:S05]  /*145a0*/  IADD3 R2, P0, R37, R2, RZ ;  /* 0x0000000225027210 */ /* 0x000fca0007f1e0ff */
[----:B------:R-:W-:-:S05]  /*145b0*/  IMAD.X R3, RZ, RZ, R3, P0 ;  /* 0x000000ffff037224 */ /* 0x000fca00000e0603 */
        /* <DEDUP_REMOVED lines=11> */
.L_x_398:
[----:B------:R-:W-:Y:S02]  /*14670*/  IMAD.MOV.U32 R13, RZ, RZ, R5 ;  /* 0x000000ffff0d7224 */ /* 0x000fe400078e0005 */
[----:B------:R-:W-:Y:S01]  /*14680*/  IMAD.MOV.U32 R12, RZ, RZ, 0x3 ;  /* 0x00000003ff0c7424 */ /* 0x000fe200078e00ff */
[----:B------:R-:W-:-:S07]  /*14690*/  MOV R2, R14 ;  /* 0x0000000e00027202 */ /* 0x000fce0000000f00 */
[----:B------:R-:W-:Y:S05]  /*146a0*/  WARPSYNC.COLLECTIVE R15, `(.L_x_399) ;  /* 0x000000000f087348 */ /* 0x000fea0003c00000 */
[----:B------:R0:W1:Y:S02]  /*146b0*/  SHFL.IDX P6, R14, R13, R12, R11 ;  /* 0x0000000c0d0e7389 */ /* 0x00006400000c000b */
[----:B01----:R-:W-:Y:S01]  /*146c0*/  ENDCOLLECTIVE ;  /* 0x000000000000791b */ /* 0x003fe20003800000 */
.L_x_399:
        /* <DEDUP_REMOVED lines=13> */
.L_x_400:
[----:B------:R-:W-:Y:S01]  /*147a0*/  IMAD.MOV.U32 R13, RZ, RZ, R8 ;  /* 0x000000ffff0d7224 */ /* 0x000fe200078e0008 */
[----:B------:R-:W-:Y:S01]  /*147b0*/  MOV R12, RZ ;  /* 0x000000ff000c7202 */ /* 0x000fe20000000f00 */
[----:B------:R-:W-:-:S07]  /*147c0*/  IMAD.MOV.U32 R2, RZ, RZ, R14 ;  /* 0x000000ffff027224 */ /* 0x000fce00078e000e */
[----:B------:R-:W-:Y:S05]  /*147d0*/  WARPSYNC.COLLECTIVE R15, `(.L_x_401) ;  /* 0x000000000f087348 */ /* 0x000fea0003c00000 */
[----:B------:R0:W1:Y:S02]  /*147e0*/  SHFL.IDX P6, R14, R13, R12, R11 ;  /* 0x0000000c0d0e7389 */ /* 0x00006400000c000b */
[----:B01----:R-:W-:Y:S01]  /*147f0*/  ENDCOLLECTIVE ;  /* 0x000000000000791b */ /* 0x003fe20003800000 */
.L_x_401:
        /* <DEDUP_REMOVED lines=13> */
.L_x_402:
[----:B------:R-:W-:Y:S05]  /*148d0*/  BRA `(.L_x_403) ;  /* 0xffffffbc00ac7947 */ /* 0x000fea000383ffff */
.L_x_297:
[----:B0-----:R0:W2:Y:S02]  /*148e0*/  SYNCS.PHASECHK.TRANS64.TRYWAIT P1, [R3+URZ+0x29870], R0 ;  /* 0x02987000030075a7 */ /* 0x0010a4000802017f */
[----:B--2---:R-:W-:Y:S05]  /*148f0*/  @!P1 NANOSLEEP.SYNCS 0x989680 ;  /* 0x009896800000995d */ /* 0x004fea0003900000 */
[----:B------:R-:W2:Y:S02]  /*14900*/  @!P1 SYNCS.PHASECHK.TRANS64 P1, [R3+URZ+0x29870], R0 ;  /* 0x02987000030095a7 */ /* 0x000ea4000802007f */
[----:B--2---:R-:W-:Y:S05]  /*14910*/  @!P1 BRA `(.L_x_297) ;  /* 0xfffffffc00f09947 */ /* 0x004fea000383ffff */
[----:B------:R-:W-:Y:S05]  /*14920*/  BRA `(.L_x_404) ;  /* 0xffffffc000187947 */ /* 0x000fea000383ffff */
.L_x_299:
[----:B0-----:R0:W2:Y:S02]  /*14930*/  SYNCS.PHASECHK.TRANS64.TRYWAIT P1, [R3+URZ+0x29860], R0 ;  /* 0x02986000030075a7 */ /* 0x0010a4000802017f */
[----:B--2---:R-:W-:Y:S05]  /*14940*/  @!P1 NANOSLEEP.SYNCS 0x989680 ;  /* 0x009896800000995d */ /* 0x004fea0003900000 */
[----:B------:R-:W2:Y:S02]  /*14950*/  @!P1 SYNCS.PHASECHK.TRANS64 P1, [R3+URZ+0x29860], R0 ;  /* 0x02986000030095a7 */ /* 0x000ea4000802007f */
[----:B--2---:R-:W-:Y:S05]  /*14960*/  @!P1 BRA `(.L_x_299) ;  /* 0xfffffffc00f09947 */ /* 0x004fea000383ffff */
[----:B------:R-:W-:Y:S05]  /*14970*/  BRA `(.L_x_405) ;  /* 0xffffffc000287947 */ /* 0x000fea000383ffff */
.L_x_307:
[----:B0-----:R0:W4:Y:S02]  /*14980*/  SYNCS.PHASECHK.TRANS64.TRYWAIT P1, [R17+URZ+0x29870], R0 ;  /* 0x02987000110075a7 */ /* 0x001124000802017f */
[----:B----4-:R-:W-:Y:S05]  /*14990*/  @!P1 NANOSLEEP.SYNCS 0x989680 ;  /* 0x009896800000995d */ /* 0x010fea0003900000 */
[----:B------:R-:W4:Y:S02]  /*149a0*/  @!P1 SYNCS.PHASECHK.TRANS64 P1, [R17+URZ+0x29870], R0 ;  /* 0x02987000110095a7 */ /* 0x000f24000802007f */
[----:B----4-:R-:W-:Y:S05]  /*149b0*/  @!P1 BRA `(.L_x_307) ;  /* 0xfffffffc00f09947 */ /* 0x010fea000383ffff */
[----:B------:R-:W-:Y:S05]  /*149c0*/  BRA `(.L_x_406) ;  /* 0xffffffc400ec7947 */ /* 0x000fea000383ffff */
.L_x_309:
[----:B0-----:R0:W4:Y:S02]  /*149d0*/  SYNCS.PHASECHK.TRANS64.TRYWAIT P1, [R17+URZ+0x29860], R0 ;  /* 0x02986000110075a7 */ /* 0x001124000802017f */
[----:B----4-:R-:W-:Y:S05]  /*149e0*/  @!P1 NANOSLEEP.SYNCS 0x989680 ;  /* 0x009896800000995d */ /* 0x010fea0003900000 */
[----:B------:R-:W4:Y:S02]  /*149f0*/  @!P1 SYNCS.PHASECHK.TRANS64 P1, [R17+URZ+0x29860], R0 ;  /* 0x02986000110095a7 */ /* 0x000f24000802007f */
[----:B----4-:R-:W-:Y:S05]  /*14a00*/  @!P1 BRA `(.L_x_309) ;  /* 0xfffffffc00f09947 */ /* 0x010fea000383ffff */
[----:B------:R-:W-:Y:S05]  /*14a10*/  BRA `(.L_x_407) ;  /* 0xffffffc400f87947 */ /* 0x000fea000383ffff */
.L_x_323:
[----:B0-----:R0:W1:Y:S02]  /*14a20*/  SYNCS.PHASECHK.TRANS64.TRYWAIT P0, [R5+URZ+0x29820], R0 ;  /* 0x02982000050075a7 */ /* 0x001064000800017f */
[----:B-1----:R-:W-:Y:S05]  /*14a30*/  @!P0 NANOSLEEP.SYNCS 0x989680 ;  /* 0x009896800000895d */ /* 0x002fea0003900000 */
[----:B------:R-:W1:Y:S02]  /*14a40*/  @!P0 SYNCS.PHASECHK.TRANS64 P0, [R5+URZ+0x29820], R0 ;  /* 0x02982000050085a7 */ /* 0x000e64000800007f */
[----:B-1----:R-:W-:Y:S05]  /*14a50*/  @!P0 BRA `(.L_x_323) ;  /* 0xfffffffc00f08947 */ /* 0x002fea000383ffff */
[----:B------:R-:W-:Y:S05]  /*14a60*/  BRA `(.L_x_408) ;  /* 0xffffffd400ec7947 */ /* 0x000fea000383ffff */
.L_x_324:
[----:B------:R-:W1:Y:S01]  /*14a70*/  S2R R2, SR_TID.X ;  /* 0x0000000000027919 */ /* 0x000e620000002100 */
[----:B------:R-:W-:Y:S01]  /*14a80*/  BSSY B0, `(.L_x_409) ;  /* 0x000000a000007945 */ /* 0x000fe20003800000 */
[----:B------:R-:W-:Y:S02]  /*14a90*/  IMAD.MOV.U32 R12, RZ, RZ, RZ ;  /* 0x000000ffff0c7224 */ /* 0x000fe400078e00ff */
[----:B------:R-:W-:Y:S02]  /*14aa0*/  IMAD.MOV.U32 R11, RZ, RZ, 0x1f ;  /* 0x0000001fff0b7424 */ /* 0x000fe400078e00ff */
[----:B------:R-:W-:Y:S01]  /*14ab0*/  IMAD.MOV.U32 R15, RZ, RZ, -0x1 ;  /* 0xffffffffff0f7424 */ /* 0x000fe200078e00ff */
[----:B-1----:R-:W-:-:S04]  /*14ac0*/  SHF.R.U32.HI R2, RZ, 0x5, R2 ;  /* 0x00000005ff027819 */ /* 0x002fc80000011602 */
[----:B------:R-:W-:-:S05]  /*14ad0*/  LOP3.LUT R2, R2, 0x3, RZ, 0xc0, !PT ;  /* 0x0000000302027812 */ /* 0x000fca00078ec0ff */
[----:B--2---:R-:W-:-:S07]  /*14ae0*/  IMAD.MOV.U32 R13, RZ, RZ, R2 ;  /* 0x000000ffff0d7224 */ /* 0x004fce00078e0002 */
[----:B0-----:R-:W-:Y:S05]  /*14af0*/  WARPSYNC.COLLECTIVE R15, `(.L_x_410) ;  /* 0x000000000f087348 */ /* 0x001fea0003c00000 */
[----:B------:R1:W2:Y:S02]  /*14b00*/  SHFL.IDX P6, R14, R13, R12, R11 ;  /* 0x0000000c0d0e7389 */ /* 0x0002a400000c000b */
[----:B012---:R-:W-:Y:S01]  /*14b10*/  ENDCOLLECTIVE ;  /* 0x000000000000791b */ /* 0x007fe20003800000 */
.L_x_410:
[----:B------:R-:W-:Y:S05]  /*14b20*/  BSYNC B0 ;  /* 0x0000000000007941 */ /* 0x000fea0003800000 */
.L_x_409:
[----:B------:R-:W-:Y:S05]  /*14b30*/  BRA `(.L_x_411) ;  /* 0xffffffd400d47947 */ /* 0x000fea000383ffff */
.L_x_327:
[----:B------:R-:W-:Y:S01]  /*14b40*/  BSSY B1, `(.L_x_412) ;  /* 0x0000006000017945 */ /* 0x000fe20003800000 */
[----:B------:R-:W-:-:S07]  /*14b50*/  IMAD.MOV.U32 R15, RZ, RZ, -0x1 ;  /* 0xffffffffff0f7424 */ /* 0x000fce00078e00ff */
[----:B0-2---:R-:W-:Y:S05]  /*14b60*/  WARPSYNC.COLLECTIVE R15, `(.L_x_413) ;  /* 0x000000000f0c7348 */ /* 0x005fea0003c00000 */
[----:B------:R-:W-:Y:S02]  /*14b70*/  ELECT P6, UR62, PT ;  /* 0x00000000003e782f */ /* 0x000fe400038c0000 */
[----:B------:R-:W-:Y:S01]  /*14b80*/  MOV R14, UR62 ;  /* 0x0000003e000e7c02 */ /* 0x000fe20008000f00 */
[----:B0-2---:R-:W-:Y:S10]  /*14b90*/  ENDCOLLECTIVE ;  /* 0x000000000000791b */ /* 0x005ff40003800000 */
.L_x_413:
[----:B------:R-:W-:Y:S05]  /*14ba0*/  BSYNC B1 ;  /* 0x0000000000017941 */ /* 0x000fea0003800000 */
.L_x_412:
[----:B------:R-:W-:Y:S05]  /*14bb0*/  BRA `(.L_x_414) ;  /* 0xffffffd400cc7947 */ /* 0x000fea000383ffff */
.L_x_329:
[----:B0-----:R0:W1:Y:S02]  /*14bc0*/  SYNCS.PHASECHK.TRANS64.TRYWAIT P1, [R3+URZ+0x29840], R2 ;  /* 0x02984002030075a7 */ /* 0x001064000802017f */
[----:B-1----:R-:W-:Y:S05]  /*14bd0*/  @!P1 NANOSLEEP.SYNCS 0x989680 ;  /* 0x009896800000995d */ /* 0x002fea0003900000 */
[----:B------:R-:W1:Y:S02]  /*14be0*/  @!P1 SYNCS.PHASECHK.TRANS64 P1, [R3+URZ+0x29840], R2 ;  /* 0x02984002030095a7 */ /* 0x000e64000802007f */
[----:B-1----:R-:W-:Y:S05]  /*14bf0*/  @!P1 BRA `(.L_x_329) ;  /* 0xfffffffc00f09947 */ /* 0x002fea000383ffff */
[----:B------:R-:W-:Y:S05]  /*14c00*/  BRA `(.L_x_415) ;  /* 0xffffffd400ec7947 */ /* 0x000fea000383ffff */
.L_x_331:
[----:B-1----:R1:W3:Y:S02]  /*14c10*/  SYNCS.PHASECHK.TRANS64.TRYWAIT P1, [R5+URZ+0x29840], R0 ;  /* 0x02984000050075a7 */ /* 0x0022e4000802017f */
[----:B---3--:R-:W-:Y:S05]  /*14c20*/  @!P1 NANOSLEEP.SYNCS 0x989680 ;  /* 0x009896800000995d */ /* 0x008fea0003900000 */
[----:B------:R-:W3:Y:S02]  /*14c30*/  @!P1 SYNCS.PHASECHK.TRANS64 P1, [R5+URZ+0x29840], R0 ;  /* 0x02984000050095a7 */ /* 0x000ee4000802007f */
[----:B---3--:R-:W-:Y:S05]  /*14c40*/  @!P1 BRA `(.L_x_331) ;  /* 0xfffffffc00f09947 */ /* 0x008fea000383ffff */
[----:B------:R-:W-:Y:S05]  /*14c50*/  BRA `(.L_x_416) ;  /* 0xffffffd400f87947 */ /* 0x000fea000383ffff */
.L_x_333:
[----:B---3--:R3:W4:Y:S02]  /*14c60*/  SYNCS.PHASECHK.TRANS64.TRYWAIT P1, [R3+URZ+0x29860], R2 ;  /* 0x02986002030075a7 */ /* 0x008724000802017f */
[----:B----4-:R-:W-:Y:S05]  /*14c70*/  @!P1 NANOSLEEP.SYNCS 0x989680 ;  /* 0x009896800000995d */ /* 0x010fea0003900000 */
[----:B------:R-:W4:Y:S02]  /*14c80*/  @!P1 SYNCS.PHASECHK.TRANS64 P1, [R3+URZ+0x29860], R2 ;  /* 0x02986002030095a7 */ /* 0x000f24000802007f */
[----:B----4-:R-:W-:Y:S05]  /*14c90*/  @!P1 BRA `(.L_x_333) ;  /* 0xfffffffc00f09947 */ /* 0x010fea000383ffff */
[----:B------:R-:W-:Y:S05]  /*14ca0*/  BRA `(.L_x_417) ;  /* 0xffffffd400f47947 */ /* 0x000fea000383ffff */
.L_x_335:
[----:B----4-:R4:W0:Y:S02]  /*14cb0*/  SYNCS.PHASECHK.TRANS64.TRYWAIT P1, [R5+URZ+0x29860], R0 ;  /* 0x02986000050075a7 */ /* 0x010824000802017f */
[----:B0-----:R-:W-:Y:S05]  /*14cc0*/  @!P1 NANOSLEEP.SYNCS 0x989680 ;  /* 0x009896800000995d */ /* 0x001fea0003900000 */
[----:B------:R-:W0:Y:S02]  /*14cd0*/  @!P1 SYNCS.PHASECHK.TRANS64 P1, [R5+URZ+0x29860], R0 ;  /* 0x02986000050095a7 */ /* 0x000e24000802007f */
[----:B0-----:R-:W-:Y:S05]  /*14ce0*/  @!P1 BRA `(.L_x_335) ;  /* 0xfffffffc00f09947 */ /* 0x001fea000383ffff */
[----:B------:R-:W-:Y:S05]  /*14cf0*/  BRA `(.L_x_418) ;  /* 0xffffffd400f07947 */ /* 0x000fea000383ffff */
.L_x_337:
[----:B------:R0:W0:Y:S02]  /*14d00*/  SYNCS.PHASECHK.TRANS64.TRYWAIT P1, [R3+URZ+0x29880], R2 ;  /* 0x02988002030075a7 */ /* 0x000024000802017f */
[----:B0-----:R-:W-:Y:S05]  /*14d10*/  @!P1 NANOSLEEP.SYNCS 0x989680 ;  /* 0x009896800000995d */ /* 0x001fea0003900000 */
[----:B------:R-:W0:Y:S02]  /*14d20*/  @!P1 SYNCS.PHASECHK.TRANS64 P1, [R3+URZ+0x29880], R2 ;  /* 0x02988002030095a7 */ /* 0x000e24000802007f */
[----:B0-----:R-:W-:Y:S05]  /*14d30*/  @!P1 BRA `(.L_x_337) ;  /* 0xfffffffc00f09947 */ /* 0x001fea000383ffff */
[----:B------:R-:W-:Y:S05]  /*14d40*/  BRA `(.L_x_419) ;  /* 0xffffffd400ec7947 */ /* 0x000fea000383ffff */
.L_x_420:
        /* <DEDUP_REMOVED lines=11> */
.L_x_3191:


//--------------------- .text._ZN7cutlass13device_kernelIN5flash11enable_sm90INS1_16FlashAttnFwdSm90INS1_25CollectiveMainloopFwdSm90ILi2EN4cute5tupleIJNS5_1CILi1EEES8_S8_EEENS6_IJNS7_ILi128EEENS7_ILi160EEENS7_ILi192EEEEEELi128ENS_12float_e4m3_tEfNS_4arch4Sm90ELb0ELb0ELb1ELb1ELb1ELb1ELb0ELb1ELb1ELb1ELb0ELb0EEENS1_21CollectiveEpilogueFwdINS6_IJSA_SA_SB_EEES9_NS_10bfloat16_tESG_Li256ELb1ELb1ELb0ELb1EEENS1_36VarlenDynamicPersistentTileSchedulerILi128ELi160ELi256ELi128ELb0ELb1ELb1ELb0ELb1ELb1EEEEEEEEEvNT_6ParamsE --------------------------
	.section	.text._ZN7cutlass13device_kernelIN5flash11enable_sm90INS1_16FlashAttnFwdSm90INS1_25CollectiveMainloopFwdSm90ILi2EN4cute5tupleIJNS5_1CILi1EEES8_S8_EEENS6_IJNS7_ILi128EEENS7_ILi160EEENS7_ILi192EEEEEELi128ENS_12float_e4m3_tEfNS_4arch4Sm90ELb0ELb0ELb1ELb1ELb1ELb1ELb0ELb1ELb1ELb1ELb0ELb0EEENS1_21CollectiveEpilogueFwdINS6_IJSA_SA_SB_EEES9_NS_10bfloat16_tESG_Li256ELb1ELb1ELb0ELb1EEENS1_36VarlenDynamicPersistentTileSchedulerILi128ELi160ELi256ELi128ELb0ELb1ELb1ELb0ELb1ELb1EEEEEEEEEvNT_6ParamsE,"ax",@progbits
	.align	128
.text._ZN7cutlass13device_kernelIN5flash11enable_sm90INS1_16FlashAttnFwdSm90INS1_25CollectiveMainloopFwdSm90ILi2EN4cute5tupleIJNS5_1CILi1EEES8_S8_EEENS6_IJNS7_ILi128EEENS7_ILi160EEENS7_ILi192EEEEEELi128ENS_12float_e4m3_tEfNS_4arch4Sm90ELb0ELb0ELb1ELb1ELb1ELb1ELb0ELb1ELb1ELb1ELb0ELb0EEENS1_21CollectiveEpilogueFwdINS6_IJSA_SA_SB_EEES9_NS_10bfloat16_tESG_Li256ELb1ELb1ELb0ELb1EEENS1_36VarlenDynamicPersistentTileSchedulerILi128ELi160ELi256ELi128ELb0ELb1ELb1ELb0ELb1ELb1EEEEEEEEEvNT_6ParamsE:
        .type           _ZN7cutlass13device_kernelIN5flash11enable_sm90INS1_16FlashAttnFwdSm90INS1_25CollectiveMainloopFwdSm90ILi2EN4cute5tupleIJNS5_1CILi1EEES8_S8_EEENS6_IJNS7_ILi128EEENS7_ILi160EEENS7_ILi192EEEEEELi128ENS_12float_e4m3_tEfNS_4arch4Sm90ELb0ELb0ELb1ELb1ELb1ELb1ELb0ELb1ELb1ELb1ELb0ELb0EEENS1_21CollectiveEpilogueFwdINS6_IJSA_SA_SB_EEES9_NS_10bfloat16_tESG_Li256ELb1ELb1ELb0ELb1EEENS1_36VarlenDynamicPersistentTileSchedulerILi128ELi160ELi256ELi128ELb0ELb1ELb1ELb0ELb1ELb1EEEEEEEEEvNT_6ParamsE,@function
        .size           _ZN7cutlass13device_kernelIN5flash11enable_sm90INS1_16FlashAttnFwdSm90INS1_25CollectiveMainloopFwdSm90ILi2EN4cute5tupleIJNS5_1CILi1EEES8_S8_EEENS6_IJNS7_ILi128EEENS7_ILi160EEENS7_ILi192EEEEEELi128ENS_12float_e4m3_tEfNS_4arch4Sm90ELb0ELb0ELb1ELb1ELb1ELb1ELb0ELb1ELb1ELb1ELb0ELb0EEENS1_21CollectiveEpilogueFwdINS6_IJSA_SA_SB_EEES9_NS_10bfloat16_tESG_Li256ELb1ELb1ELb0ELb1EEENS1_36VarlenDynamicPersistentTileSchedulerILi128ELi160ELi256ELi128ELb0ELb1ELb1ELb0ELb1ELb1EEEEEEEEEvNT_6ParamsE,(.L_x_3192 - _ZN7cutlass13device_kernelIN5flash11enable_sm90INS1_16FlashAttnFwdSm90INS1_25CollectiveMainloopFwdSm90ILi2EN4cute5tupleIJNS5_1CILi1EEES8_S8_EEENS6_IJNS7_ILi128EEENS7_ILi160EEENS7_ILi192EEEEEELi128ENS_12float_e4m3_tEfNS_4arch4Sm90ELb0ELb0ELb1ELb1ELb1ELb1ELb0ELb1ELb1ELb1ELb0ELb0EEENS1_21CollectiveEpilogueFwdINS6_IJSA_SA_SB_EEES9_NS_10bfloat16_tESG_Li256ELb1ELb1ELb0ELb1EEENS1_36VarlenDynamicPersistentTileSchedulerILi128ELi160ELi256ELi128ELb0ELb1ELb1ELb0ELb1ELb1EEEEEEEEEvNT_6ParamsE)
        .other          _ZN7cutlass13device_kernelIN5flash11enable_sm90INS1_16FlashAttnFwdSm90INS1_25CollectiveMainloopFwdSm90ILi2EN4cute5tupleIJNS5_1CILi1EEES8_S8_EEENS6_IJNS7_ILi128EEENS7_ILi160EEENS7_ILi192EEEEEELi128ENS_12float_e4m3_tEfNS_4arch4Sm90ELb0ELb0ELb1ELb1ELb1ELb1ELb0ELb1ELb1ELb1ELb0ELb0EEENS1_21CollectiveEpilogueFwdINS6_IJSA_SA_SB_EEES9_NS_10bfloat16_tESG_Li256ELb1ELb1ELb0ELb1EEENS1_36VarlenDynamicPersistentTileSchedulerILi128ELi160ELi256ELi128ELb0ELb1ELb1ELb0ELb1ELb1EEEEEEEEEvNT_6ParamsE,@"STO_CUDA_ENTRY STV_DEFAULT"
_ZN7cutlass13device_kernelIN5flash11enable_sm90INS1_16FlashAttnFwdSm90INS1_25CollectiveMainloopFwdSm90ILi2EN4cute5tupleIJNS5_1CILi1EEES8_S8_EEENS6_IJNS7_ILi128EEENS7_ILi160EEENS7_ILi192EEEEEELi128ENS_12float_e4m3_tEfNS_4arch4Sm90ELb0ELb0ELb1ELb1ELb1ELb1ELb0ELb1ELb1ELb1ELb0ELb0EEENS1_21CollectiveEpilogueFwdINS6_IJSA_SA_SB_EEES9_NS_10bfloat16_tESG_Li256ELb1ELb1ELb0ELb1EEENS1_36VarlenDynamicPersistentTileSchedulerILi128ELi160ELi256ELi128ELb0ELb1ELb1ELb0ELb1ELb1EEEEEEEEEvNT_6ParamsE:
[----:B------:R-:W0:Y:S02]  /*0000*/  LDC R1, c[0x0][0x28] ;  /* 0x00000a00ff017b82 */ /* 0x000e240000000800 */
[----:B0-----:R-:W-:Y:S01]  /*0010*/  VIADD R1, R1, 0xffffffb0 ;  /* 0xffffffb001017836 */ /* 0x001fe20000000000 */
[----:B------:R-:W0:Y:S01]  /*0020*/  S2R R3, SR_TID.X ;  /* 0x0000000000037919 */ /* 0x000e220000002100 */
[----:B------:R-:W-:Y:S01]  /*0030*/  ELECT P0, URZ, PT ;  /* 0x00000000003f782f */ /* 0x000fe20003800000 */
[----:B------:R-:W-:Y:S01]  /*0040*/  BSSY B0, `(.L_x_421) ;  /* 0x000000e000007945 */ /* 0x000fe20003800000 */
[--C-:B0-----:R-:W-:Y:S02]  /*0050*/  SHF.R.U32.HI R0, RZ, 0x5, R3.reuse ;  /* 0x00000005ff007819 */ /* 0x101fe40000011603 */
[----:B------:R-:W-:-:S03]  /*0060*/  SHF.R.U32.HI R3, RZ, 0x7, R3 ;  /* 0x00000007ff037819 */ /* 0x000fc60000011603 */
[----:B------:R-:W0:Y:S02]  /*0070*/  SHFL.IDX PT, R2, R0, RZ, 0x1f ;  /* 0x00001fff00027589 */ /* 0x000e2400000e0000 */
[----:B0-----:R-:W-:-:S13]  /*0080*/  ISETP.EQ.AND P0, PT, R2, RZ, P0 ;  /* 0x000000ff0200720c */ /* 0x001fda0000702270 */
[----:B------:R-:W-:Y:S05]  /*0090*/  @!P0 BRA `(.L_x_422) ;  /* 0x0000000000208947 */ /* 0x000fea0003800000 */
[----:B------:R-:W-:Y:S02]  /*00a0*/  ULDC.64 UR4, c[0x0][0x198] ;  /* 0x0000660000047ab9 */ /* 0x000fe40000000a00 */
[----:B------:R-:W-:Y:S02]  /*00b0*/  UIADD3 UR6, UP0, UR4, 0x570, URZ ;  /* 0x0000057004067890 */ /* 0x000fe4000ff1e03f */
[----:B------:R-:W-:Y:S02]  /*00c0*/  UIADD3 UR4, UP1, UR4, 0x670, URZ ;  /* 0x0000067004047890 */ /* 0x000fe4000ff3e03f */
[----:B------:R-:W-:Y:S02]  /*00d0*/  UIADD3.X UR7, URZ, UR5, URZ, UP0, !UPT ;  /* 0x000000053f077290 */ /* 0x000fe400087fe43f */
[----:B------:R-:W-:-:S07]  /*00e0*/  UIADD3.X UR5, URZ, UR5, URZ, UP1, !UPT ;  /* 0x000000053f057290 */ /* 0x000fce0008ffe43f */
[----:B------:R0:W-:Y:S02]  /*00f0*/  UTMACCTL.PF [UR6] ;  /* 0x00000000060079b9 */ /* 0x0001e40008040000 */
[----:B------:R0:W-:Y:S02]  /*0100*/  UTMACCTL.PF [UR4] ;  /* 0x00000000040079b9 */ /* 0x0001e40008040000 */
[----:B0-----:R-:W-:Y:S01]  /*0110*/  NOP ;  /* 0x0000000000007918 */ /* 0x001fe20000000000 */
.L_x_422:
[----:B------:R-:W-:Y:S05]  /*0120*/  BSYNC B0 ;  /* 0x0000000000007941 */ /* 0x000fea0003800000 */
.L_x_421:
[----:B------:R-:W-:Y:S01]  /*0130*/  VOTEU.ANY UP0, P0 ;  /* 0x00000000003f7886 */ /* 0x000fe20000000100 */
[----:B------:R-:W0:Y:S01]  /*0140*/  SHFL.IDX PT, R3, R3, RZ, 0x1f ;  /* 0x00001fff03037589 */ /* 0x000e2200000e0000 */
[----:B------:R-:W-:Y:S01]  /*0150*/  UMOV UR4, 0x80 ;  /* 0x0000008000047882 */ /* 0x000fe20000000000 */
[----:B------:R-:W-:Y:S01]  /*0160*/  UMOV UR7, 0x100 ;  /* 0x0000010000077882 */ /* 0x000fe20000000000 */
[----:B------:R-:W-:Y:S01]  /*0170*/  VOTEU.ANY UP1, P0 ;  /* 0x00000000003f7886 */ /* 0x000fe20000020100 */
[----:B------:R-:W1:Y:S01]  /*0180*/  @UP0 S2UR UR8, SR_CgaCtaId ;  /* 0x00000000000809c3 */ /* 0x000e620000008800 */
[----:B------:R-:W2:Y:S01]  /*0190*/  SHFL.IDX PT, R2, R0, RZ, 0x1f ;  /* 0x00001fff00027589 */ /* 0x000ea200000e0000 */
[----:B------:R-:W-:Y:S01]  /*01a0*/  @UP0 UMOV UR6, 0x400 ;  /* 0x0000040000060882 */ /* 0x000fe20000000000 */
[----:B------:R-:W-:-:S04]  /*01b0*/  @UP0 UIADD3 UR4, -UR4, 0x100000, URZ ;  /* 0x0010000004040890 */ /* 0x000fc8000fffe13f */
[----:B------:R-:W-:Y:S02]  /*01c0*/  @UP0 USHF.L.U32 UR5, UR4, 0xb, URZ ;  /* 0x0000000b04050899 */ /* 0x000fe4000800063f */
[----:B------:R-:W-:Y:S01]  /*01d0*/  @UP0 USHF.L.U32 UR4, UR4, 0x1, URZ ;  /* 0x0000000104040899 */ /* 0x000fe2000800063f */
[----:B------:R-:W-:Y:S01]  /*01e0*/  VOTEU.ANY UP2, P0 ;  /* 0x00000000003f7886 */ /* 0x000fe20000040100 */
[----:B0-----:R-:W-:Y:S01]  /*01f0*/  R2UR UR9, R3 ;  /* 0x00000000030972ca */ /* 0x001fe200000e0000 */
[----:B-1----:R-:W-:Y:S01]  /*0200*/  @UP0 ULEA UR8, UR8, UR6, 0x18 ;  /* 0x0000000608080291 */ /* 0x002fe2000f8ec03f */
[----:B--2---:R-:W-:Y:S01]  /*0210*/  ISETP.NE.AND P1, PT, R2, RZ, PT ;  /* 0x000000ff0200720c */ /* 0x004fe20003f25270 */
[----:B------:R-:W-:-:S04]  /*0220*/  @UP0 UIADD3 UR6, -UR7, 0x100000, URZ ;  /* 0x0010000007060890 */ /* 0x000fc8000fffe13f */
[----:B------:R-:W-:Y:S02]  /*0230*/  @UP0 USHF.L.U32 UR7, UR6, 0xb, URZ ;  /* 0x0000000b06070899 */ /* 0x000fe4000800063f */
[----:B------:R-:W-:-:S04]  /*0240*/  @UP0 USHF.L.U32 UR6, UR6, 0x1, URZ ;  /* 0x0000000106060899 */ /* 0x000fc8000800063f */
[----:B------:R-:W-:Y:S01]  /*0250*/  UISETP.NE.AND UP0, UPT, UR9, URZ, UPT ;  /* 0x0000003f0900728c */ /* 0x000fe2000bf05270 */
[----:B------:R-:W0:Y:S02]  /*0260*/  FENCE.VIEW.ASYNC.S ;  /* 0x00000000000073c6 */ /* 0x000e240000000000 */
[----:B0-----:R0:W1:Y:S05]  /*0270*/  @UP1 SYNCS.EXCH.64 URZ, [UR8+0x29800], UR4 ;  /* 0x02980004083f15b2 */ /* 0x00106a0008000100 */
[----:B------:R0:W2:Y:S01]  /*0280*/  @UP2 SYNCS.EXCH.64 URZ, [UR8+0x29820], UR6 ;  /* 0x02982006083f25b2 */ /* 0x0000a20008000100 */
[----:B------:R-:W-:Y:S05]  /*0290*/  @P1 BRA `(.L_x_423) ;  /* 0x0000000000481947 */ /* 0x000fea0003800000 */
[----:B0-----:R-:W0:Y:S01]  /*02a0*/  S2UR UR5, SR_CgaCtaId ;  /* 0x00000000000579c3 */ /* 0x001e220000008800 */
        /* <DEDUP_REMOVED lines=12> */
[----:B0-----:R3:W4:Y:S08]  /*0370*/  SYNCS.EXCH.64 URZ, [UR8+0x29830], UR4 ;  /* 0x02983004083f75b2 */ /* 0x0017300008000100 */
[----:B------:R3:W0:Y:S01]  /*0380*/  SYNCS.EXCH.64 URZ, [UR8+0x29840], UR6 ;  /* 0x02984006083f75b2 */ /* 0x0006220008000100 */
[----:B------:R3:W0:Y:S01]  /*0390*/  SYNCS.EXCH.64 URZ, [UR8+0x29838], UR4 ;  /* 0x02983804083f75b2 */ /* 0x0006220008000100 */
[----:B------:R3:W0:Y:S02]  /*03a0*/  SYNCS.EXCH.64 URZ, [UR8+0x29848], UR6 ;  /* 0x02984806083f75b2 */ /* 0x0006240008000100 */
[----:B---3--:R-:W-:Y:S01]  /*03b0*/  NOP ;  /* 0x0000000000007918 */ /* 0x008fe20000000000 */
.L_x_423:
[----:B------:R-:W3:Y:S01]  /*03c0*/  SHFL.IDX PT, R2, R0, RZ, 0x1f ;  /* 0x00001fff00027589 */ /* 0x000ee200000e0000 */
[----:B------:R-:W-:Y:S01]  /*03d0*/  NOP ;  /* 0x0000000000007918 */ /* 0x000fe20000000000 */
[----:B---3--:R-:W-:-:S13]  /*03e0*/  ISETP.NE.AND P0, PT, R2, RZ, PT ;  /* 0x000000ff0200720c */ /* 0x008fda0003f05270 */
        /* <DEDUP_REMOVED lines=14> */
[----:B0-----:R3:W0:Y:S08]  /*04d0*/  SYNCS.EXCH.64 URZ, [UR8+0x29850], UR4 ;  /* 0x02985004083f75b2 */ /* 0x0016300008000100 */
[----:B------:R3:W0:Y:S01]  /*04e0*/  SYNCS.EXCH.64 URZ, [UR8+0x29860], UR6 ;  /* 0x02986006083f75b2 */ /* 0x0006220008000100 */
[----:B------:R3:W0:Y:S01]  /*04f0*/  SYNCS.EXCH.64 URZ, [UR8+0x29858], UR4 ;  /* 0x02985804083f75b2 */ /* 0x0006220008000100 */
[----:B------:R3:W0:Y:S02]  /*0500*/  SYNCS.EXCH.64 URZ, [UR8+0x29868], UR6 ;  /* 0x02986806083f75b2 */ /* 0x0006240008000100 */
[----:B---3--:R-:W-:Y:S01]  /*0510*/  NOP ;  /* 0x0000000000007918 */ /* 0x008fe20000000000 */
.L_x_424:
[----:B------:R-:W3:Y:S01]  /*0520*/  SHFL.IDX PT, R2, R0, RZ, 0x1f ;  /* 0x00001fff00027589 */ /* 0x000ee200000e0000 */
[----:B------:R-:W-:Y:S01]  /*0530*/  NOP ;  /* 0x0000000000007918 */ /* 0x000fe20000000000 */
[----:B---3--:R-:W-:-:S13]  /*0540*/  ISETP.NE.AND P0, PT, R2, RZ, PT ;  /* 0x000000ff0200720c */ /* 0x008fda0003f05270 */
[----:B------:R-:W-:Y:S05]  /*0550*/  @P0 BRA `(.L_x_425) ;  /* 0x0000000000380947 */ /* 0x000fea0003800000 */
[----:B0-----:R-:W0:Y:S01]  /*0560*/  S2UR UR5, SR_CgaCtaId ;  /* 0x00000000000579c3 */ /* 0x001e220000008800 */
[----:B------:R-:W-:Y:S01]  /*0570*/  UMOV UR4, 0x400 ;  /* 0x0000040000047882 */ /* 0x000fe20000000000 */
[----:B------:R-:W-:Y:S01]  /*0580*/  UMOV UR7, 0x80 ;  /* 0x0000008000077882 */ /* 0x000fe20000000000 */
[----:B------:R-:W-:Y:S01]  /*0590*/  ELECT P0, URZ, PT ;  /* 0x00000000003f782f */ /* 0x000fe20003800000 */
[----:B0-----:R-:W-:Y:S02]  /*05a0*/  ULEA UR6, UR5, UR4, 0x18 ;  /* 0x0000000405067291 */ /* 0x001fe4000f8ec03f */
[----:B------:R-:W-:-:S04]  /*05b0*/  UIADD3 UR4, -UR7, 0x100000, URZ ;  /* 0x0010000007047890 */ /* 0x000fc8000fffe13f */
[----:B------:R-:W-:Y:S02]  /*05c0*/  USHF.L.U32 UR5, UR4, 0xb, URZ ;  /* 0x0000000b04057899 */ /* 0x000fe4000800063f */
[----:B------:R-:W-:Y:S01]  /*05d0*/  USHF.L.U32 UR4, UR4, 0x1, URZ ;  /* 0x0000000104047899 */ /* 0x000fe2000800063f */
[----:B------:R-:W0:Y:S11]  /*05e0*/  FENCE.VIEW.ASYNC.S ;  /* 0x00000000000073c6 */ /* 0x000e360000000000 */
[----:B0-----:R3:W0:Y:S01]  /*05f0*/  SYNCS.EXCH.64 URZ, [UR6+0x29870], UR4 ;  /* 0x02987004063f75b2 */ /* 0x0016220008000100 */
[----:B------:R3:W0:Y:S01]  /*0600*/  SYNCS.EXCH.64 URZ, [UR6+0x29880], UR4 ;  /* 0x02988004063f75b2 */ /* 0x0006220008000100 */
[----:B------:R3:W0:Y:S01]  /*0610*/  SYNCS.EXCH.64 URZ, [UR6+0x29878], UR4 ;  /* 0x02987804063f75b2 */ /* 0x0006220008000100 */
[----:B------:R3:W0:Y:S02]  /*0620*/  SYNCS.EXCH.64 URZ, [UR6+0x29888], UR4 ;  /* 0x02988804063f75b2 */ /* 0x0006240008000100 */
[----:B---3--:R-:W-:Y:S01]  /*0630*/  NOP ;  /* 0x0000000000007918 */ /* 0x008fe20000000000 */
.L_x_425:
        /* <DEDUP_REMOVED lines=22> */
.L_x_426:
[----:B------:R-:W3:Y:S01]  /*07a0*/  SHFL.IDX PT, R3, R0, RZ, 0x1f ;  /* 0x00001fff00037589 */ /* 0x000ee200000e0000 */
[----:B------:R-:W-:Y:S01]  /*07b0*/  NOP ;  /* 0x0000000000007918 */ /* 0x000fe20000000000 */
[----:B------:R-:W0:Y:S01]  /*07c0*/  S2R R2, SR_CgaCtaId ;  /* 0x0000000000027919 */ /* 0x000e220000008800 */
[----:B---3--:R-:W-:-:S13]  /*07d0*/  ISETP.NE.AND P0, PT, R3, RZ, PT ;  /* 0x000000ff0300720c */ /* 0x008fda0003f05270 */
[----:B0-----:R-:W-:Y:S05]  /*07e0*/  @P0 BRA `(.L_x_427) ;  /* 0x0000000000480947 */ /* 0x001fea0003800000 */
[----:B------:R-:W0:Y:S01]  /*07f0*/  S2UR UR5, SR_CgaCtaId ;  /* 0x00000000000579c3 */ /* 0x000e220000008800 */
        /* <DEDUP_REMOVED lines=12> */
[----:B0-----:R0:W3:Y:S08]  /*08c0*/  SYNCS.EXCH.64 URZ, [UR8+0x298b0], UR4 ;  /* 0x0298b004083f75b2 */ /* 0x0010f00008000100 */
[----:B------:R0:W0:Y:S01]  /*08d0*/  SYNCS.EXCH.64 URZ, [UR8+0x298c0], UR6 ;  /* 0x0298c006083f75b2 */ /* 0x0000220008000100 */
[----:B------:R0:W0:Y:S01]  /*08e0*/  SYNCS.EXCH.64 URZ, [UR8+0x298b8], UR4 ;  /* 0x0298b804083f75b2 */ /* 0x0000220008000100 */
[----:B------:R0:W0:Y:S01]  /*08f0*/  SYNCS.EXCH.64 URZ, [UR8+0x298c8], UR6 ;  /* 0x0298c806083f75b2 */ /* 0x0000220008000100 */
[----:B------:R-:W-:Y:S01]  /*0900*/  NOP ;  /* 0x0000000000007918 */ /* 0x000fe20000000000 */
.L_x_427:
[----:B------:R-:W-:Y:S01]  /*0910*/  PLOP3.LUT P0, PT, PT, PT, UP0, 0x80, 0x0 ;  /* 0x000000000000781c */ /* 0x000fe20003f0f008 */
[----:B------:R-:W-:Y:S01]  /*0920*/  UMOV UR36, 0x1 ;  /* 0x0000000100247882 */ /* 0x000fe20000000000 */
[----:B------:R-:W-:Y:S01]  /*0930*/  NOP ;  /* 0x0000000000007918 */ /* 0x000fe20000000000 */
[----:B------:R-:W-:Y:S01]  /*0940*/  USEL UR36, UR36, 0x2, !UP0 ;  /* 0x0000000224247887 */ /* 0x000fe2000c000000 */
[----:B------:R-:W-:Y:S01]  /*0950*/  BSSY B8, `(.L_x_428) ;  /* 0x000296b000087945 */ /* 0x000fe20003800000 */
[----:B------:R-:W-:Y:S01]  /*0960*/  ULDC.64 UR50, c[0x0][0x208] ;  /* 0x0000820000327ab9 */ /* 0x000fe20000000a00 */
[----:B01234-:R-:W-:Y:S07]  /*0970*/  BAR.SYNC.DEFER_BLOCKING 0x0 ;  /* 0x0000000000007b1d */ /* 0x01ffee0000010000 */
[----:B------:R-:W-:Y:S05]  /*0980*/  @!P0 BRA `(.L_x_429) ;  /* 0x0000021c002c8947 */ /* 0x000fea0003800000 */
.L_x_430:
[----:B------:R-:W-:-:S08]  /*0990*/  NOP ;  /* 0x0000000000007918 */ /* 0x000fd00000000000 */
[----:B------:R-:W0:Y:S02]  /*09a0*/  USETMAXREG.TRY_ALLOC.CTAPOOL UP0, 0xe8 ;  /* 0x000000e8000079c8 */ /* 0x000e240008000600 */
[----:B0-----:R-:W-:-:S13]  /*09b0*/  PLOP3.LUT P0, PT, PT, PT, UP0, 0x80, 0x0 ;  /* 0x000000000000781c */ /* 0x001fda0003f0f008 */
[----:B------:R-:W-:Y:S05]  /*09c0*/  @!P0 BRA `(.L_x_430) ;  /* 0xfffffffc00f08947 */ /* 0x000fea000383ffff */
[----:B------:R-:W2:Y:S01]  /*09d0*/  LDL.LU R0, [R1] ;  /* 0x0000000001007983 */ /* 0x000ea20000300800 */
[----:B------:R-:W0:Y:S01]  /*09e0*/  S2R R2, SR_TID.X ;  /* 0x0000000000027919 */ /* 0x000e220000002100 */
[----:B------:R-:W1:Y:S01]  /*09f0*/  S2UR UR38, SR_CgaCtaId ;  /* 0x00000000002679c3 */ /* 0x000e620000008800 */
[----:B------:R-:W-:Y:S01]  /*0a00*/  UMOV UR4, 0x400 ;  /* 0x0000040000047882 */ /* 0x000fe20000000000 */
[----:B0-----:R-:W-:-:S06]  /*0a10*/  SHF.R.U32.HI R2, RZ, 0x7, R2 ;  /* 0x00000007ff027819 */ /* 0x001fcc0000011602 */
[----:B------:R-:W-:Y:S06]  /*0a20*/  BAR.ARV 0x8, 0x180 ;  /* 0x0206000000007b1d */ /* 0x000fec0000002000 */
[----:B------:R-:W-:-:S13]  /*0a30*/  ISETP.NE.AND P0, PT, R2, 0x1, PT ;  /* 0x000000010200780c */ /* 0x000fda0003f05270 */
[----:B------:R-:W-:Y:S08]  /*0a40*/  @!P0 BAR.ARV 0x9, 0x100 ;  /* 0x0244000000008b1d */ /* 0x000ff00000002000 */
[----:B------:R-:W-:Y:S01]  /*0a50*/  BAR.SYNC.DEFER_BLOCKING 0x5, 0x180 ;  /* 0x0146000000007b1d */ /* 0x000fe20000010000 */
[----:B-1----:R-:W-:-:S06]  /*0a60*/  ULEA UR4, UR38, UR4, 0x18 ;  /* 0x0000000426047291 */ /* 0x002fcc000f8ec03f */
[----:B------:R-:W-:Y:S01]  /*0a70*/  IMAD.U32 R18, RZ, RZ, UR4 ;  /* 0x00000004ff127e24 */ /* 0x000fe2000f8e00ff */
[----:B------:R-:W-:-:S04]  /*0a80*/  ULDC UR4, c[0x0][0xc3c] ;  /* 0x00030f0000047ab9 */ /* 0x000fc80000000800 */
[----:B------:R-:W0:Y:S01]  /*0a90*/  LDS.128 R168, [R18+0x298d0] ;  /* 0x0298d00012a87984 */ /* 0x000e220000000c00 */
[----:B------:R-:W-:Y:S06]  /*0aa0*/  BAR.ARV 0x4, 0x180 ;  /* 0x0106000000007b1d */ /* 0x000fec0000002000 */
[----:B--2---:R-:W-:-:S04]  /*0ab0*/  LOP3.LUT R0, R0, 0xfffffffb, RZ, 0xc0, !PT ;  /* 0xfffffffb00007812 */ /* 0x004fc800078ec0ff */
[----:B------:R-:W-:-:S05]  /*0ac0*/  @P0 LOP3.LUT R0, R0, 0x4, RZ, 0xfc, !PT ;  /* 0x0000000400000812 */ /* 0x000fca00078efcff */
[----:B------:R1:W-:Y:S01]  /*0ad0*/  STL [R1], R0 ;  /* 0x0000000001007387 */ /* 0x0003e20000100800 */
[----:B0-----:R-:W-:-:S13]  /*0ae0*/  ISETP.GE.AND P0, PT, R171, UR4, PT ;  /* 0x00000004ab007c0c */ /* 0x001fda000bf06270 */
[----:B-1----:R-:W-:Y:S05]  /*0af0*/  @P0 BRA `(.L_x_431) ;  /* 0x0000029400400947 */ /* 0x002fea0003800000 */
[----:B------:R-:W0:Y:S01]  /*0b00*/  S2R R0, SR_TID.X ;  /* 0x0000000000007919 */ /* 0x000e220000002100 */
[----:B------:R-:W-:Y:S01]  /*0b10*/  IMAD.MOV.U32 R19, RZ, RZ, -0x2 ;  /* 0xfffffffeff137424 */ /* 0x000fe200078e00ff */
[----:B------:R-:W-:Y:S01]  /*0b20*/  R2UR UR39, R18 ;  /* 0x00000000122772ca */ /* 0x000fe200000e0000 */
[----:B------:R-:W-:Y:S01]  /*0b30*/  IMAD.MOV.U32 R226, RZ, RZ, 0x20 ;  /* 0x00000020ffe27424 */ /* 0x000fe200078e00ff */
[----:B------:R-:W-:Y:S01]  /*0b40*/  ULOP3.LUT UR48, UR36, 0x1, URZ, 0xfc, !UPT ;  /* 0x0000000124307892 */ /* 0x000fe2000f8efc3f */
[----:B------:R-:W-:Y:S01]  /*0b50*/  IMAD.MOV.U32 R199, RZ, RZ, RZ ;  /* 0x000000ffffc77224 */ /* 0x000fe200078e00ff */
[----:B------:R-:W-:Y:S01]  /*0b60*/  UMOV UR37, URZ ;  /* 0x0000003f00257c82 */ /* 0x000fe20008000000 */
[----:B------:R-:W-:Y:S02]  /*0b70*/  IMAD.MOV.U32 R211, RZ, RZ, RZ ;  /* 0x000000ffffd37224 */ /* 0x000fe400078e00ff */
[----:B------:R-:W-:-:S06]  /*0b80*/  IMAD.MOV.U32 R205, RZ, RZ, RZ ;  /* 0x000000ffffcd7224 */ /* 0x000fcc00078e00ff */
[----:B------:R-:W-:Y:S01]  /*0b90*/  UIADD3 UR39, UR39, 0x14400, URZ ;  /* 0x0001440027277890 */ /* 0x000fe2000fffe03f */
[----:B0-----:R-:W-:-:S05]  /*0ba0*/  VIADD R21, R0, 0xffffff80 ;  /* 0xffffff8000157836 */ /* 0x001fca0000000000 */
[----:B------:R-:W-:Y:S02]  /*0bb0*/  SHF.R.S32.HI R0, RZ, 0x1f, R21 ;  /* 0x0000001fff007819 */ /* 0x000fe40000011415 */
[-C--:B------:R-:W-:Y:S02]  /*0bc0*/  LEA.HI R5, R21, R21.reuse, RZ, 0x1 ;  /* 0x0000001515057211 */ /* 0x080fe400078f08ff */
[CC--:B------:R-:W-:Y:S02]  /*0bd0*/  LEA.HI R2, R0.reuse, R21.reuse, RZ, 0x4 ;  /* 0x0000001500027211 */ /* 0x0c0fe400078f20ff */
[----:B------:R-:W-:Y:S02]  /*0be0*/  LEA.HI R3, R0, R21, RZ, 0x5 ;  /* 0x0000001500037211 */ /* 0x000fe400078f28ff */
[----:B------:R-:W-:Y:S02]  /*0bf0*/  SHF.R.S32.HI R217, RZ, 0x4, R2 ;  /* 0x00000004ffd97819 */ /* 0x000fe40000011402 */
[----:B------:R-:W-:-:S02]  /*0c00*/  SHF.L.U32 R4, R3, 0x5, RZ ;  /* 0x0000000503047819 */ /* 0x000fc400000006ff */
[----:B------:R-:W-:Y:S02]  /*0c10*/  LOP3.LUT R3, R2, 0x3fffff0, RZ, 0xc0, !PT ;  /* 0x03fffff002037812 */ /* 0x000fe400078ec0ff */
[----:B------:R-:W-:Y:S02]  /*0c20*/  LEA.HI R6, R0, R21, RZ, 0x2 ;  /* 0x0000001500067211 */ /* 0x000fe400078f10ff */
[----:B------:R-:W-:Y:S01]  /*0c30*/  LEA.HI R2, R2, R217, RZ, 0x1 ;  /* 0x000000d902027211 */ /* 0x000fe200078f08ff */
[----:B------:R-:W-:Y:S01]  /*0c40*/  IMAD.IADD R3, R21, 0x1, -R3 ;  /* 0x0000000115037824 */ /* 0x000fe200078e0a03 */
[----:B------:R-:W-:Y:S02]  /*0c50*/  LOP3.LUT R228, R5, 0xfffffffe, RZ, 0xc0, !PT ;  /* 0xfffffffe05e47812 */ /* 0x000fe400078ec0ff */
[----:B------:R-:W-:Y:S02]  /*0c60*/  LOP3.LUT R4, R4, 0xfffffc00, RZ, 0xc0, !PT ;  /* 0xfffffc0004047812 */ /* 0x000fe400078ec0ff */
[----:B------:R-:W-:Y:S01]  /*0c70*/  SHF.R.S32.HI R7, RZ, 0x2, R6 ;  /* 0x00000002ff077819 */ /* 0x000fe20000011406 */
[----:B------:R-:W-:Y:S01]  /*0c80*/  IMAD.IADD R228, R21, 0x1, -R228 ;  /* 0x0000000115e47824 */ /* 0x000fe200078e0ae4 */
[----:B------:R-:W-:Y:S01]  /*0c90*/  SHF.R.S32.HI R8, RZ, 0x1f, R6 ;  /* 0x0000001fff087819 */ /* 0x000fe20000011406 */
[----:B------:R-:W-:Y:S01]  /*0ca0*/  IMAD R3, R3, 0x40, R4 ;  /* 0x0000004003037824 */ /* 0x000fe200078e0204 */
[----:B------:R-:W-:Y:S01]  /*0cb0*/  LOP3.LUT R2, R2, 0x1ffffffe, RZ, 0xc0, !PT ;  /* 0x1ffffffe02027812 */ /* 0x000fe200078ec0ff */
[----:B------:R-:W-:Y:S01]  /*0cc0*/  IMAD.SHL.U32 R16, R228, 0x10, RZ ;  /* 0x00000010e4107824 */ /* 0x000fe200078e00ff */
[----:B------:R-:W-:-:S02]  /*0cd0*/  LOP3.LUT R6, R6, 0xfffffffc, RZ, 0xc0, !PT ;  /* 0xfffffffc06067812 */ /* 0x000fc400078ec0ff */
[----:B------:R-:W-:Y:S01]  /*0ce0*/  LEA.HI R8, R8, R7, RZ, 0x2 ;  /* 0x0000000708087211 */ /* 0x000fe200078f10ff */
[----:B------:R-:W-:Y:S01]  /*0cf0*/  IMAD.IADD R2, R217, 0x1, -R2 ;  /* 0x00000001d9027824 */ /* 0x000fe200078e0a02 */
[----:B------:R-:W-:Y:S01]  /*0d00*/  SHF.L.U32 R22, R228, 0x3, RZ ;  /* 0x00000003e4167819 */ /* 0x000fe200000006ff */
[----:B------:R-:W-:Y:S01]  /*0d10*/  IMAD.IADD R6, R21, 0x1, -R6 ;  /* 0x0000000115067824 */ /* 0x000fe200078e0a06 */
[----:B------:R-:W-:Y:S01]  /*0d20*/  LOP3.LUT R8, R8, 0xfffffffc, RZ, 0xc0, !PT ;  /* 0xfffffffc08087812 */ /* 0x000fe200078ec0ff */
[----:B------:R-:W-:Y:S01]  /*0d30*/  IMAD R2, R2, 0x8, R3 ;  /* 0x0000000802027824 */ /* 0x000fe200078e0203 */
[--C-:B------:R-:W-:Y:S01]  /*0d40*/  SHF.R.S32.HI R198, RZ, 0x1, R5.reuse ;  /* 0x00000001ffc67819 */ /* 0x100fe20000011405 */
[----:B------:R-:W-:Y:S01]  /*0d50*/  VIADD R202, R22, 0x40 ;  /* 0x0000004016ca7836 */ /* 0x000fe20000000000 */
[----:B------:R-:W-:Y:S01]  /*0d60*/  LEA.HI R4, R6, R6, RZ, 0x1 ;  /* 0x0000000606047211 */ /* 0x000fe200078f08ff */
[----:B------:R-:W-:Y:S01]  /*0d70*/  VIADD R200, R22, 0x20 ;  /* 0x0000002016c87836 */ /* 0x000fe20000000000 */
[----:B------:R-:W-:Y:S01]  /*0d80*/  SHF.R.S32.HI R3, RZ, 0x1f, R5 ;  /* 0x0000001fff037819 */ /* 0x000fe20000011405 */
[----:B------:R-:W-:Y:S01]  /*0d90*/  IMAD.IADD R8, R7, 0x1, -R8 ;  /* 0x0000000107087824 */ /* 0x000fe200078e0a08 */
[----:B------:R0:W-:Y:S01]  /*0da0*/  STL [R1+0x40], R2 ;  /* 0x0000400201007387 */ /* 0x0001e20000100800 */
[----:B------:R-:W-:Y:S01]  /*0db0*/  LOP3.LUT R7, R4, 0x1ffffffe, RZ, 0xc0, !PT ;  /* 0x1ffffffe04077812 */ /* 0x000fe200078ec0ff */
[----:B------:R-:W-:Y:S01]  /*0dc0*/  VIADD R12, R198, 0x80 ;  /* 0x00000080c60c7836 */ /* 0x000fe20000000000 */
[----:B------:R-:W-:Y:S01]  /*0dd0*/  LEA.HI R3, R3, R198, RZ, 0x3 ;  /* 0x000000c603037211 */ /* 0x000fe200078f18ff */
[C---:B------:R-:W-:Y:S01]  /*0de0*/  VIADD R201, R22.reuse, 0x10 ;  /* 0x0000001016c97836 */ /* 0x040fe20000000000 */
[----:B------:R-:W-:Y:S01]  /*0df0*/  IADD3 R4, R22, R202, RZ ;  /* 0x000000ca16047210 */ /* 0x000fe20007ffe0ff */
[----:B------:R-:W-:Y:S01]  /*0e00*/  IMAD.IADD R11, R6, 0x1, -R7 ;  /* 0x00000001060b7824 */ /* 0x000fe200078e0a07 */
[----:B------:R-:W-:Y:S01]  /*0e10*/  IADD3 R9, R22, R200, RZ ;  /* 0x000000c816097210 */ /* 0x000fe20007ffe0ff */
[----:B------:R-:W-:Y:S01]  /*0e20*/  IMAD.SHL.U32 R208, R8, 0x80, RZ ;  /* 0x0000008008d07824 */ /* 0x000fe200078e00ff */
[----:B------:R-:W-:Y:S01]  /*0e30*/  LOP3.LUT R3, R3, 0xfffffff8, RZ, 0xc0, !PT ;  /* 0xfffffff803037812 */ /* 0x000fe200078ec0ff */
[----:B------:R-:W-:Y:S01]  /*0e40*/  VIADD R203, R22, 0x30 ;  /* 0x0000003016cb7836 */ /* 0x000fe20000000000 */
[----:B0-----:R-:W-:Y:S01]  /*0e50*/  LEA.HI R2, R0, R21, RZ, 0x7 ;  /* 0x0000001500027211 */ /* 0x001fe200078f38ff */
[----:B------:R-:W-:Y:S01]  /*0e60*/  VIADD R204, R22, 0x50 ;  /* 0x0000005016cc7836 */ /* 0x000fe20000000000 */
[----:B------:R-:W-:Y:S01]  /*0e70*/  SHF.R.S32.HI R7, RZ, 0x1f, R4 ;  /* 0x0000001fff077819 */ /* 0x000fe20000011404 */
[----:B------:R-:W-:Y:S01]  /*0e80*/  IMAD.IADD R20, R198, 0x1, -R3 ;  /* 0x00000001c6147824 */ /* 0x000fe200078e0a03 */
[----:B------:R-:W-:Y:S01]  /*0e90*/  LOP3.LUT R229, R2, 0xffffff80, RZ, 0xc0, !PT ;  /* 0xffffff8002e57812 */ /* 0x000fe200078ec0ff */
[----:B------:R-:W-:Y:S01]  /*0ea0*/  VIADD R172, R16, 0x60 ;  /* 0x0000006010ac7836 */ /* 0x000fe20000000000 */
[----:B------:R-:W-:Y:S01]  /*0eb0*/  SHF.R.S32.HI R10, RZ, 0x1f, R9 ;  /* 0x0000001fff0a7819 */ /* 0x000fe20000011409 */
[----:B------:R-:W-:Y:S01]  /*0ec0*/  IMAD.SHL.U32 R3, R20, 0x80, RZ ;  /* 0x0000008014037824 */ /* 0x000fe200078e00ff */
[----:B------:R-:W-:Y:S01]  /*0ed0*/  IADD3 R229, R21, -R229, RZ ;  /* 0x800000e515e57210 */ /* 0x000fe20007ffe0ff */
[----:B------:R0:W-:Y:S01]  /*0ee0*/  STL [R1+0x34], R20 ;  /* 0x0000341401007387 */ /* 0x0001e20000100800 */
[CC--:B------:R-:W-:Y:S01]  /*0ef0*/  LEA.HI R13, R7.reuse, R4.reuse, RZ, 0x4 ;  /* 0x00000004070d7211 */ /* 0x0c0fe200078f20ff */
[----:B------:R-:W-:Y:S01]  /*0f00*/  VIADD R175, R16, 0x80 ;  /* 0x0000008010af7836 */ /* 0x000fe20000000000 */
[----:B------:R-:W-:-:S02]  /*0f10*/  LEA.HI R17, R7, R4, RZ, 0x6 ;  /* 0x0000000407117211 */ /* 0x000fc400078f30ff */
[CC--:B------:R-:W-:Y:S02]  /*0f20*/  LEA.HI R173, R10.reuse, R9.reuse, RZ, 0x4 ;  /* 0x000000090aad7211 */ /* 0x0c0fe400078f20ff */
[----:B------:R-:W-:Y:S01]  /*0f30*/  LEA.HI R15, R10, R9, RZ, 0x6 ;  /* 0x000000090a0f7211 */ /* 0x000fe200078f30ff */
[----:B------:R-:W-:Y:S01]  /*0f40*/  IMAD.SHL.U32 R17, R17, 0x80, RZ ;  /* 0x0000008011117824 */ /* 0x000fe200078e00ff */
[----:B------:R-:W-:Y:S02]  /*0f50*/  LEA.HI R14, R12, R12, RZ, 0x1 ;  /* 0x0000000c0c0e7211 */ /* 0x000fe400078f08ff */
[----:B------:R-:W-:Y:S01]  /*0f60*/  SHF.R.S32.HI R4, RZ, 0x1f, R12 ;  /* 0x0000001fff047819 */ /* 0x000fe2000001140c */
[----:B------:R-:W-:Y:S01]  /*0f70*/  IMAD.SHL.U32 R15, R15, 0x80, RZ ;  /* 0x000000800f0f7824 */ /* 0x000fe200078e00ff */
[----:B------:R-:W-:Y:S02]  /*0f80*/  SHF.R.S32.HI R10, RZ, 0x1f, R229 ;  /* 0x0000001fff0a7819 */ /* 0x000fe400000114e5 */
[----:B------:R-:W-:-:S02]  /*0f90*/  LOP3.LUT R6, R14, 0x3fffffe, RZ, 0xc0, !PT ;  /* 0x03fffffe0e067812 */ /* 0x000fc400078ec0ff */
[----:B------:R-:W-:Y:S02]  /*0fa0*/  LEA.HI R7, R4, R12, RZ, 0x3 ;  /* 0x0000000c04077211 */ /* 0x000fe400078f18ff */
[----:B------:R-:W-:Y:S02]  /*0fb0*/  LEA.HI R4, R10, R229, RZ, 0x2 ;  /* 0x000000e50a047211 */ /* 0x000fe400078f10ff */
[----:B------:R-:W-:Y:S01]  /*0fc0*/  IADD3 R213, R12, -R6, RZ ;  /* 0x800000060cd57210 */ /* 0x000fe20007ffe0ff */
[----:B------:R-:W-:Y:S01]  /*0fd0*/  IMAD.SHL.U32 R9, R7, 0x40, RZ ;  /* 0x0000004007097824 */ /* 0x000fe200078e00ff */
[----:B------:R-:W-:Y:S02]  /*0fe0*/  LOP3.LUT R3, R3, 0x380, RZ, 0xc0, !PT ;  /* 0x0000038003037812 */ /* 0x000fe400078ec0ff */
[----:B------:R-:W-:Y:S02]  /*0ff0*/  LOP3.LUT R12, R4, 0x7ffffffc, RZ, 0xc0, !PT ;  /* 0x7ffffffc040c7812 */ /* 0x000fe400078ec0ff */
[----:B------:R-:W-:-:S02]  /*1000*/  SHF.R.S32.HI R7, RZ, 0x2, R4 ;  /* 0x00000002ff077819 */ /* 0x000fc40000011404 */
[----:B------:R-:W-:Y:S01]  /*1010*/  SHF.R.S32.HI R6, RZ, 0x1f, R4 ;  /* 0x0000001fff067819 */ /* 0x000fe20000011404 */
[----:B------:R-:W-:Y:S01]  /*1020*/  IMAD.IADD R12, R229, 0x1, -R12 ;  /* 0x00000001e50c7824 */ /* 0x000fe200078e0a0c */
[----:B------:R-:W-:Y:S02]  /*1030*/  SHF.R.U32.HI R4, RZ, 0x3, R3 ;  /* 0x00000003ff047819 */ /* 0x000fe40000011603 */
[----:B------:R-:W-:Y:S02]  /*1040*/  LOP3.LUT R3, R3, 0x10, R16, 0xf8, !PT ;  /* 0x0000001003037812 */ /* 0x000fe400078ef810 */
[----:B0-----:R-:W-:Y:S02]  /*1050*/  LOP3.LUT R20, R9, 0xfffffe00, RZ, 0xc0, !PT ;  /* 0xfffffe0009147812 */ /* 0x001fe400078ec0ff */
[----:B------:R-:W-:Y:S02]  /*1060*/  LEA.HI R9, R6, R7, RZ, 0x3 ;  /* 0x0000000706097211 */ /* 0x000fe400078f18ff */
[----:B------:R-:W-:Y:S01]  /*1070*/  LOP3.LUT R6, R3, R4, RZ, 0x3c, !PT ;  /* 0x0000000403067212 */ /* 0x000fe200078e3cff */
[----:B------:R-:W-:Y:S01]  /*1080*/  IMAD R3, R12, R19, 0xa0 ;  /* 0x000000a00c037424 */ /* 0x000fe200078e0213 */
[----:B------:R-:W-:Y:S01]  /*1090*/  LEA.HI R0, R0, R21, RZ, 0x3 ;  /* 0x0000001500007211 */ /* 0x000fe200078f18ff */
[----:B------:R-:W-:Y:S01]  /*10a0*/  IMAD R213, R213, 0x40, R20 ;  /* 0x00000040d5d57824 */ /* 0x000fe200078e0214 */
[----:B------:R-:W-:-:S02]  /*10b0*/  LOP3.LUT R4, R9, 0xfffffff8, RZ, 0xc0, !PT ;  /* 0xfffffff809047812 */ /* 0x000fc400078ec0ff */
[----:B------:R0:W-:Y:S01]  /*10c0*/  STL [R1+0x38], R3 ;  /* 0x0000380301007387 */ /* 0x0001e20000100800 */
[----:B------:R-:W-:Y:S02]  /*10d0*/  LEA.HI R10, R10, R229, RZ, 0x5 ;  /* 0x000000e50a0a7211 */ /* 0x000fe400078f28ff */
[----:B------:R-:W-:Y:S02]  /*10e0*/  LOP3.LUT R220, R0, 0xfffffff8, RZ, 0xc0, !PT ;  /* 0xfffffff800dc7812 */ /* 0x000fe400078ec0ff */
[----:B------:R-:W-:Y:S02]  /*10f0*/  IADD3 R7, R7, -R4, RZ ;  /* 0x8000000407077210 */ /* 0x000fe40007ffe0ff */
[----:B------:R-:W-:Y:S02]  /*1100*/  SHF.R.S32.HI R10, RZ, 0x5, R10 ;  /* 0x00000005ff0a7819 */ /* 0x000fe4000001140a */
[----:B------:R-:W-:Y:S02]  /*1110*/  IADD3 R220, R21, -R220, RZ ;  /* 0x800000dc15dc7210 */ /* 0x000fe40007ffe0ff */
[----:B0-----:R-:W-:-:S02]  /*1120*/  SHF.R.S32.HI R3, RZ, 0x7, R2 ;  /* 0x00000007ff037819 */ /* 0x001fc40000011402 */
[----:B------:R-:W-:Y:S01]  /*1130*/  LEA.HI R5, R5, R198, RZ, 0x1 ;  /* 0x000000c605057211 */ /* 0x000fe200078f08ff */
[----:B------:R-:W-:Y:S01]  /*1140*/  IMAD.SHL.U32 R214, R220, 0x8, RZ ;  /* 0x00000008dcd67824 */ /* 0x000fe200078e00ff */
[----:B------:R-:W-:Y:S02]  /*1150*/  LEA.HI R2, R2, R3, RZ, 0x1 ;  /* 0x0000000302027211 */ /* 0x000fe400078f08ff */
[----:B------:R-:W-:Y:S01]  /*1160*/  LEA R7, R10, R7, 0x4 ;  /* 0x000000070a077211 */ /* 0x000fe200078e20ff */
[----:B------:R-:W-:Y:S01]  /*1170*/  VIADD R219, R214, 0x40 ;  /* 0x00000040d6db7836 */ /* 0x000fe20000000000 */
[----:B------:R-:W-:Y:S02]  /*1180*/  LOP3.LUT R2, R2, 0x3fffffe, RZ, 0xc0, !PT ;  /* 0x03fffffe02027812 */ /* 0x000fe400078ec0ff */
[----:B------:R-:W-:Y:S02]  /*1190*/  LOP3.LUT R5, R5, 0x3fffffe, RZ, 0xc0, !PT ;  /* 0x03fffffe05057812 */ /* 0x000fe400078ec0ff */
[----:B------:R-:W-:-:S02]  /*11a0*/  IADD3 R2, R3, -R2, RZ ;  /* 0x8000000203027210 */ /* 0x000fc40007ffe0ff */
[----:B------:R-:W-:Y:S01]  /*11b0*/  SHF.R.S32.HI R227, RZ, 0x3, R0 ;  /* 0x00000003ffe37819 */ /* 0x000fe20000011400 */
[----:B------:R-:W-:Y:S01]  /*11c0*/  IMAD.IADD R4, R198, 0x1, -R5 ;  /* 0x00000001c6047824 */ /* 0x000fe200078e0a05 */
[----:B------:R-:W-:Y:S01]  /*11d0*/  SHF.R.S32.HI R0, RZ, 0x1f, R201 ;  /* 0x0000001fff007819 */ /* 0x000fe200000114c9 */
[----:B------:R-:W-:Y:S01]  /*11e0*/  IMAD R7, R2, 0x40, R7 ;  /* 0x0000004002077824 */ /* 0x000fe200078e0207 */
[----:B------:R-:W-:Y:S01]  /*11f0*/  SHF.R.S32.HI R2, RZ, 0x1f, R214 ;  /* 0x0000001fff027819 */ /* 0x000fe200000114d6 */
[C---:B------:R-:W-:Y:S01]  /*1200*/  IMAD R4, R217.reuse, 0x8, R4 ;  /* 0x00000008d9047824 */ /* 0x040fe200078e0204 */
[----:B------:R-:W-:Y:S01]  /*1210*/  SHF.R.S32.HI R2, RZ, 0x1f, R200 ;  /* 0x0000001fff027819 */ /* 0x000fe200000114c8 */
[----:B------:R-:W-:Y:S01]  /*1220*/  IMAD R217, R217, 0x400, R6 ;  /* 0x00000400d9d97824 */ /* 0x000fe200078e0206 */
[----:B------:R-:W-:Y:S01]  /*1230*/  STL [R1+0x30], R7 ;  /* 0x0000300701007387 */ /* 0x000fe20000100800 */
[----:B------:R-:W-:Y:S01]  /*1240*/  LOP3.LUT R208, R208, 0x180, RZ, 0xc0, !PT ;  /* 0x00000180d0d07812 */ /* 0x000fe200078ec0ff */
[----:B------:R-:W-:Y:S01]  /*1250*/  IMAD.SHL.U32 R210, R4, 0x40, RZ ;  /* 0x0000004004d27824 */ /* 0x000fe200078e00ff */
[----:B------:R-:W-:Y:S01]  /*1260*/  SHF.R.S32.HI R3, RZ, 0x1f, R203 ;  /* 0x0000001fff037819 */ /* 0x000fe200000114cb */
[----:B------:R0:W-:Y:S01]  /*1270*/  STL [R1+0x18], R0 ;  /* 0x0000180001007387 */ /* 0x0001e20000100800 */
[----:B------:R-:W-:-:S02]  /*1280*/  LOP3.LUT R4, R208, 0x30, R173, 0xf8, !PT ;  /* 0x00000030d0047812 */ /* 0x000fc400078ef8ad */
[----:B------:R-:W-:Y:S01]  /*1290*/  SHF.R.U32.HI R209, RZ, 0x3, R208 ;  /* 0x00000003ffd17819 */ /* 0x000fe200000116d0 */
[----:B------:R1:W-:Y:S01]  /*12a0*/  STL [R1+0x14], R2 ;  /* 0x0000140201007387 */ /* 0x0003e20000100800 */
[----:B------:R-:W-:Y:S02]  /*12b0*/  LOP3.LUT P0, RZ, R8, 0x2, RZ, 0xc0, !PT ;  /* 0x0000000208ff7812 */ /* 0x000fe4000780c0ff */
[----:B------:R-:W-:Y:S01]  /*12c0*/  LOP3.LUT R8, R208, 0x30, R13, 0xf8, !PT ;  /* 0x00000030d0087812 */ /* 0x000fe200078ef80d */
[----:B------:R2:W-:Y:S01]  /*12d0*/  STL [R1+0x10], R3 ;  /* 0x0000100301007387 */ /* 0x0005e20000100800 */
[----:B------:R-:W-:Y:S02]  /*12e0*/  LOP3.LUT R15, R15, 0xffffe000, RZ, 0xc0, !PT ;  /* 0xffffe0000f0f7812 */ /* 0x000fe400078ec0ff */
[----:B0-----:R-:W-:Y:S02]  /*12f0*/  SHF.R.S32.HI R0, RZ, 0x1f, R202 ;  /* 0x0000001fff007819 */ /* 0x001fe400000114ca */
[----:B------:R-:W-:-:S02]  /*1300*/  LOP3.LUT R4, R4, R209, RZ, 0x3c, !PT ;  /* 0x000000d104047212 */ /* 0x000fc400078e3cff */
[----:B-1----:R-:W-:Y:S01]  /*1310*/  SHF.R.S32.HI R2, RZ, 0x1f, R204 ;  /* 0x0000001fff027819 */ /* 0x002fe200000114cc */
[----:B------:R0:W-:Y:S01]  /*1320*/  STL [R1+0xc], R0 ;  /* 0x00000c0001007387 */ /* 0x0001e20000100800 */
[----:B------:R-:W-:Y:S02]  /*1330*/  LOP3.LUT R17, R17, 0xffffe000, RZ, 0xc0, !PT ;  /* 0xffffe00011117812 */ /* 0x000fe400078ec0ff */
[----:B------:R-:W-:Y:S01]  /*1340*/  LOP3.LUT R8, R8, R209, RZ, 0x3c, !PT ;  /* 0x000000d108087212 */ /* 0x000fe200078e3cff */
[----:B------:R1:W-:Y:S01]  /*1350*/  STL [R1+0x8], R2 ;  /* 0x0000080201007387 */ /* 0x0003e20000100800 */
[----:B--2---:R-:W-:Y:S02]  /*1360*/  SHF.R.S32.HI R3, RZ, 0x1f, R219 ;  /* 0x0000001fff037819 */ /* 0x004fe400000114db */
[-C--:B------:R-:W-:Y:S02]  /*1370*/  IADD3 R15, R4, R210.reuse, R15 ;  /* 0x000000d2040f7210 */ /* 0x080fe40007ffe00f */
[----:B------:R-:W-:-:S02]  /*1380*/  IADD3 R5, R8, R210, R17 ;  /* 0x000000d208057210 */ /* 0x000fc40007ffe011 */
[C---:B0-----:R-:W-:Y:S02]  /*1390*/  LOP3.LUT R0, R208.reuse, 0x10, R16, 0xf8, !PT ;  /* 0x00000010d0007812 */ /* 0x041fe400078ef810 */
[----:B------:R-:W-:Y:S02]  /*13a0*/  SHF.R.S32.HI R14, RZ, 0x1, R14 ;  /* 0x00000001ff0e7819 */ /* 0x000fe4000001140e */
[----:B-1----:R-:W-:Y:S02]  /*13b0*/  LOP3.LUT R2, R208, 0x30, R16, 0xf8, !PT ;  /* 0x00000030d0027812 */ /* 0x002fe400078ef810 */
[-C--:B------:R-:W-:Y:S02]  /*13c0*/  LOP3.LUT R215, R0, R209.reuse, RZ, 0x3c, !PT ;  /* 0x000000d100d77212 */ /* 0x080fe400078e3cff */
[----:B------:R-:W-:Y:S01]  /*13d0*/  LOP3.LUT R3, R2, R209, RZ, 0x3c, !PT ;  /* 0x000000d102037212 */ /* 0x000fe200078e3cff */
[C---:B------:R-:W-:Y:S01]  /*13e0*/  IMAD.IADD R2, R18.reuse, 0x1, R15 ;  /* 0x0000000112027824 */ /* 0x040fe200078e020f */
[----:B------:R-:W-:Y:S01]  /*13f0*/  IADD3 R0, R18, R5, RZ ;  /* 0x0000000512007210 */ /* 0x000fe20007ffe0ff */
[----:B------:R-:W-:Y:S01]  /*1400*/  IMAD.IADD R215, R210, 0x1, R215 ;  /* 0x00000001d2d77824 */ /* 0x000fe200078e02d7 */
[----:B------:R-:W-:-:S02]  /*1410*/  IADD3 R3, R18, R210, R3 ;  /* 0x000000d212037210 */ /* 0x000fc40007ffe003 */
[----:B------:R-:W-:Y:S02]  /*1420*/  SEL R226, R226, 0xffffffe0, !P0 ;  /* 0xffffffe0e2e27807 */ /* 0x000fe40004000000 */
[----:B------:R-:W-:Y:S01]  /*1430*/  IADD3 R196, R16, 0xa0, RZ ;  /* 0x000000a010c47810 */ /* 0x000fe20007ffe0ff */
[----:B------:R-:W-:Y:S01]  /*1440*/  STL [R1+0x24], R3 ;  /* 0x0000240301007387 */ /* 0x000fe20000100800 */
[----:B------:R-:W-:Y:S01]  /*1450*/  SHF.L.U32 R14, R14, 0x7, RZ ;  /* 0x000000070e0e7819 */ /* 0x000fe200000006ff */
[----:B------:R-:W-:Y:S01]  /*1460*/  IMAD.IADD R216, R226, 0x1, R215 ;  /* 0x00000001e2d87824 */ /* 0x000fe200078e02d7 */
[----:B------:R-:W-:Y:S01]  /*1470*/  MOV R19, RZ ;  /* 0x000000ff00137202 */ /* 0x000fe20000000f00 */
[----:B------:R-:W-:Y:S01]  /*1480*/  STL [R1+0x20], R2 ;  /* 0x0000200201007387 */ /* 0x000fe20000100800 */
[----:B------:R-:W-:Y:S02]  /*1490*/  SHF.R.S32.HI R17, RZ, 0x1f, R16 ;  /* 0x0000001fff117819 */ /* 0x000fe40000011410 */
[----:B------:R-:W-:Y:S01]  /*14a0*/  SHF.R.S32.HI R197, RZ, 0x1f, R172 ;  /* 0x0000001fffc57819 */ /* 0x000fe200000114ac */
[----:B------:R0:W-:Y:S01]  /*14b0*/  STL [R1+0x1c], R0 ;  /* 0x00001c0001007387 */ /* 0x0001e20000100800 */
[----:B------:R-:W-:-:S02]  /*14c0*/  SHF.R.S32.HI R207, RZ, 0x1f, R175 ;  /* 0x0000001fffcf7819 */ /* 0x000fc400000114af */
[----:B------:R-:W-:Y:S02]  /*14d0*/  SHF.R.S32.HI R206, RZ, 0x1f, R196 ;  /* 0x0000001fffce7819 */ /* 0x000fe400000114c4 */
[----:B------:R-:W-:Y:S02]  /*14e0*/  LOP3.LUT R212, R14, 0x180, RZ, 0xc0, !PT ;  /* 0x000001800ed47812 */ /* 0x000fe400078ec0ff */
[----:B------:R-:W-:Y:S02]  /*14f0*/  SHF.R.S32.HI R173, RZ, 0x4, R173 ;  /* 0x00000004ffad7819 */ /* 0x000fe400000114ad */
[----:B------:R-:W-:Y:S01]  /*1500*/  SHF.R.S32.HI R174, RZ, 0x4, R13 ;  /* 0x00000004ffae7819 */ /* 0x000fe2000001140d */
[----:B0-----:R-:W-:Y:S01]  /*1510*/  IMAD R0, R11, 0x8, R7 ;  /* 0x000000080b007824 */ /* 0x001fe200078e0207 */
[----:B------:R-:W-:-:S04]  /*1520*/  IADD3 R226, R226, UR39, R215 ;  /* 0x00000027e2e27c10 */ /* 0x000fc8000fffe0d7 */
[----:B------:R0:W-:Y:S03]  /*1530*/  STL [R1+0x3c], R0 ;  /* 0x00003c0001007387 */ /* 0x0001e60000100800 */
.L_x_630:
[----:B0---4-:R-:W1:Y:S02]  /*1540*/  LDC.64 R2, c[0x0][0xc88] ;  /* 0x00032200ff027b82 */ /* 0x011e640000000a00 */
[----:B-1----:R-:W-:-:S05]  /*1550*/  IMAD.WIDE R2, R171, 0x4, R2 ;  /* 0x00000004ab027825 */ /* 0x002fca00078e0202 */
[----:B--2---:R1:W2:Y:S01]  /*1560*/  LDG.E R218, desc[UR50][R2.64] ;  /* 0x0000003202da7981 */ /* 0x0042a2000c1e1900 */
[----:B------:R-:W-:Y:S05]  /*1570*/  YIELD ;  /* 0x0000000000007946 */ /* 0x000fea0003800000 */
[----:B------:R-:W-:Y:S01]  /*1580*/  ULDC.64 UR4, c[0x0][0xa28] ;  /* 0x00028a0000047ab9 */ /* 0x000fe20000000a00 */
[----:B------:R-:W-:Y:S01]  /*1590*/  ULDC.64 UR8, c[0x0][0xa18] ;  /* 0x0002860000087ab9 */ /* 0x000fe20000000a00 */
[----:B------:R-:W-:Y:S01]  /*15a0*/  ISETP.NE.U32.AND P1, PT, RZ, UR4, PT ;  /* 0x00000004ff007c0c */ /* 0x000fe2000bf25070 */
[----:B------:R-:W-:Y:S01]  /*15b0*/  ULDC.64 UR6, c[0x0][0xa08] ;  /* 0x0002820000067ab9 */ /* 0x000fe20000000a00 */
[----:B-1----:R-:W-:Y:S01]  /*15c0*/  MOV R3, RZ ;  /* 0x000000ff00037202 */ /* 0x002fe20000000f00 */
[----:B------:R-:W-:Y:S01]  /*15d0*/  IMAD.MOV.U32 R27, RZ, RZ, RZ ;  /* 0x000000ffff1b7224 */ /* 0x000fe200078e00ff */
[----:B------:R-:W-:-:S02]  /*15e0*/  ISETP.NE.AND.EX P1, PT, RZ, UR5, PT, P1 ;  /* 0x00000005ff007c0c */ /* 0x000fc4000bf25310 */
[----:B------:R-:W-:-:S04]  /*15f0*/  ISETP.NE.U32.AND P0, PT, RZ, UR6, PT ;  /* 0x00000006ff007c0c */ /* 0x000fc8000bf05070 */
[----:B------:R-:W-:Y:S02]  /*1600*/  ISETP.NE.AND.EX P0, PT, RZ, UR7, PT, P0 ;  /* 0x00000007ff007c0c */ /* 0x000fe4000bf05300 */
[----:B--2---:R-:W-:Y:S01]  /*1610*/  SHF.R.S32.HI R224, RZ, 0x1f, R218 ;  /* 0x0000001fffe07819 */ /* 0x004fe200000114da */
[----:B------:R-:W-:-:S04]  /*1620*/  IMAD.SHL.U32 R222, R218, 0x4, RZ ;  /* 0x00000004dade7824 */ /* 0x000fc800078e00ff */
[C---:B---3--:R-:W-:Y:S02]  /*1630*/  @P1 LEA R4, P2, R218.reuse, UR4, 0x2 ;  /* 0x00000004da041c11 */ /* 0x048fe4000f8410ff */
[C-C-:B------:R-:W-:Y:S02]  /*1640*/  SHF.L.U64.HI R223, R218.reuse, 0x2, R224.reuse ;  /* 0x00000002dadf7819 */ /* 0x140fe400000102e0 */
[----:B------:R-:W-:Y:S02]  /*1650*/  @P1 LEA.HI.X R5, R218, UR5, R224, 0x2, P2 ;  /* 0x00000005da051c11 */ /* 0x000fe400090f14e0 */
[----:B------:R-:W-:Y:S01]  /*1660*/  ISETP.NE.U32.AND P2, PT, RZ, UR8, PT ;  /* 0x00000008ff007c0c */ /* 0x000fe2000bf45070 */
[----:B------:R-:W-:Y:S01]  /*1670*/  ULDC UR4, c[0x0][0x288] ;  /* 0x0000a20000047ab9 */ /* 0x000fe20000000800 */
[----:B------:R-:W-:Y:S01]  /*1680*/  IADD3 R8, P3, R222, UR6, RZ ;  /* 0x00000006de087c10 */ /* 0x000fe2000ff7e0ff */
[----:B------:R1:W5:Y:S01]  /*1690*/  @P1 LDG.E R3, desc[UR50][R4.64] ;  /* 0x0000003204031981 */ /* 0x000362000c1e1900 */
[----:B------:R-:W-:Y:S01]  /*16a0*/  ISETP.NE.AND.EX P2, PT, RZ, UR9, PT, P2 ;  /* 0x00000009ff007c0c */ /* 0x000fe2000bf45320 */
[----:B------:R-:W-:Y:S01]  /*16b0*/  IMAD.U32 R151, RZ, RZ, UR4 ;  /* 0x00000004ff977e24 */ /* 0x000fe2000f8e00ff */
[----:B------:R-:W-:Y:S01]  /*16c0*/  IADD3.X R9, R223, UR7, RZ, P3, !PT ;  /* 0x00000007df097c10 */ /* 0x000fe20009ffe4ff */
[----:B------:R-:W-:-:S04]  /*16d0*/  ULDC.64 UR4, c[0x0][0x418] ;  /* 0x0001060000047ab9 */ /* 0x000fc80000000a00 */
[----:B------:R1:W5:Y:S06]  /*16e0*/  @P0 LDG.E R27, desc[UR50][R8.64] ;  /* 0x00000032081b0981 */ /* 0x00036c000c1e1900 */
[----:B------:R-:W-:-:S04]  /*16f0*/  @P2 IADD3 R6, P1, R222, UR8, RZ ;  /* 0x00000008de062c10 */ /* 0x000fc8000ff3e0ff */
[----:B------:R-:W-:-:S05]  /*1700*/  @P2 IADD3.X R7, R223, UR9, RZ, P1, !PT ;  /* 0x00000009df072c10 */ /* 0x000fca0008ffe4ff */
[----:B------:R1:W5:Y:S01]  /*1710*/  @P2 LDG.E R151, desc[UR50][R6.64] ;  /* 0x0000003206972981 */ /* 0x000362000c1e1900 */
[----:B------:R-:W-:-:S03]  /*1720*/  UISETP.NE.U32.AND UP0, UPT, UR4, URZ, UPT ;  /* 0x0000003f0400728c */ /* 0x000fc6000bf05070 */
[----:B------:R-:W-:Y:S01]  /*1730*/  ULDC UR4, c[0x0][0x424] ;  /* 0x0001090000047ab9 */ /* 0x000fe20000000800 */
[----:B------:R-:W-:-:S03]  /*1740*/  UISETP.NE.AND.EX UP0, UPT, UR5, URZ, UPT, UP0 ;  /* 0x0000003f0500728c */ /* 0x000fc6000bf05300 */
[----:B------:R-:W-:Y:S01]  /*1750*/  ULDC UR5, c[0x0][0x2f0] ;  /* 0x0000bc0000057ab9 */ /* 0x000fe20000000800 */
[----:B------:R-:W-:-:S04]  /*1760*/  USEL UR4, UR4, 0x1, UP0 ;  /* 0x0000000104047887 */ /* 0x000fc80008000000 */
[----:B------:R-:W-:-:S03]  /*1770*/  UIMAD UR4, UR4, UR5, URZ ;  /* 0x00000005040472a4 */ /* 0x000fc6000f8e023f */
[----:B------:R-:W-:Y:S02]  /*1780*/  ULDC UR5, c[0x0][0x348] ;  /* 0x0000d20000057ab9 */ /* 0x000fe40000000800 */
[----:B------:R-:W-:Y:S02]  /*1790*/  IMAD.U32 R2, RZ, RZ, UR5 ;  /* 0x00000005ff027e24 */ /* 0x000fe4000f8e00ff */
[----:B------:R-:W-:Y:S01]  /*17a0*/  IMAD.U32 R26, RZ, RZ, UR4 ;  /* 0x00000004ff1a7e24 */ /* 0x000fe2000f8e00ff */
[----:B------:R-:W-:Y:S01]  /*17b0*/  MOV R24, R218 ;  /* 0x000000da00187202 */ /* 0x000fe20000000f00 */
[----:B-1----:R-:W-:Y:S06]  /*17c0*/  @P2 BRA `(.L_x_432) ;  /* 0x0000000000242947 */ /* 0x002fec0003800000 */
[----:B------:R-:W-:Y:S02]  /*17d0*/  ULDC.64 UR4, c[0x0][0xa00] ;  /* 0x0002800000047ab9 */ /* 0x000fe40000000a00 */
[----:B------:R-:W-:-:S04]  /*17e0*/  ISETP.NE.U32.AND P1, PT, RZ, UR4, PT ;  /* 0x00000004ff007c0c */ /* 0x000fc8000bf25070 */
[----:B------:R-:W-:-:S13]  /*17f0*/  ISETP.NE.AND.EX P1, PT, RZ, UR5, PT, P1 ;  /* 0x00000005ff007c0c */ /* 0x000fda000bf25310 */
[----:B------:R-:W-:Y:S05]  /*1800*/  @!P1 BRA `(.L_x_432) ;  /* 0x0000000000149947 */ /* 0x000fea0003800000 */
[----:B------:R-:W1:Y:S02]  /*1810*/  LDC.64 R4, c[0x0][0xa00] ;  /* 0x00028000ff047b82 */ /* 0x000e640000000a00 */
[----:B-1----:R-:W-:-:S05]  /*1820*/  IMAD.WIDE R4, R24, 0x4, R4 ;  /* 0x0000000418047825 */ /* 0x002fca00078e0204 */
[----:B-----5:R-:W2:Y:S04]  /*1830*/  LDG.E R151, desc[UR50][R4.64] ;  /* 0x0000003204977981 */ /* 0x020ea8000c1e1900 */
[----:B0-----:R-:W2:Y:S02]  /*1840*/  LDG.E R0, desc[UR50][R4.64+0x4] ;  /* 0x0000043204007981 */ /* 0x001ea4000c1e1900 */
[----:B--2---:R-:W-:-:S07]  /*1850*/  IMAD.IADD R151, R0, 0x1, -R151 ;  /* 0x0000000100977824 */ /* 0x004fce00078e0a97 */
.L_x_432:
[----:B------:R-:W-:Y:S01]  /*1860*/  ULDC.64 UR4, c[0x0][0xa20] ;  /* 0x0002880000047ab9 */ /* 0x000fe20000000a00 */
[----:B------:R-:W-:Y:S01]  /*1870*/  IMAD.MOV.U32 R225, RZ, RZ, R169 ;  /* 0x000000ffffe17224 */ /* 0x000fe200078e00a9 */
[----:B------:R-:W-:Y:S02]  /*1880*/  ISETP.NE.U32.AND P1, PT, RZ, UR4, PT ;  /* 0x00000004ff007c0c */ /* 0x000fe4000bf25070 */
[----:B------:R-:W-:Y:S02]  /*1890*/  MOV R221, R170 ;  /* 0x000000aa00dd7202 */ /* 0x000fe40000000f00 */
[----:B------:R-:W-:-:S13]  /*18a0*/  ISETP.NE.AND.EX P1, PT, RZ, UR5, PT, P1 ;  /* 0x00000005ff007c0c */ /* 0x000fda000bf25310 */
[----:B------:R-:W-:Y:S05]  /*18b0*/  @!P1 BRA `(.L_x_433) ;  /* 0x0000000000109947 */ /* 0x000fea0003800000 */
[----:B------:R-:W-:-:S04]  /*18c0*/  IADD3 R4, P0, R222, UR4, RZ ;  /* 0x00000004de047c10 */ /* 0x000fc8000ff1e0ff */
[----:B------:R-:W-:-:S05]  /*18d0*/  IADD3.X R5, R223, UR5, RZ, P0, !PT ;  /* 0x00000005df057c10 */ /* 0x000fca00087fe4ff */
[----:B------:R1:W5:Y:S01]  /*18e0*/  LDG.E R26, desc[UR50][R4.64] ;  /* 0x00000032041a7981 */ /* 0x000362000c1e1900 */
[----:B------:R-:W-:Y:S05]  /*18f0*/  BRA `(.L_x_434) ;  /* 0x0000000000107947 */ /* 0x000fea0003800000 */
.L_x_433:
[----:B------:R-:W-:Y:S05]  /*1900*/  @!P0 BRA `(.L_x_434) ;  /* 0x00000000000c8947 */ /* 0x000fea0003800000 */
[----:B------:R-:W2:Y:S04]  /*1910*/  LDG.E R5, desc[UR50][R8.64] ;  /* 0x0000003208057981 */ /* 0x000ea8000c1e1900 */
[----:B------:R-:W2:Y:S02]  /*1920*/  LDG.E R26, desc[UR50][R8.64+0x4] ;  /* 0x00000432081a7981 */ /* 0x000ea4000c1e1900 */
[----:B--2---:R-:W-:-:S07]  /*1930*/  IMAD.IADD R26, R26, 0x1, -R5 ;  /* 0x000000011a1a7824 */ /* 0x004fce00078e0a05 */
.L_x_434:
[----:B------:R-:W-:Y:S02]  /*1940*/  ULDC.64 UR4, c[0x0][0xa10] ;  /* 0x0002840000047ab9 */ /* 0x000fe40000000a00 */
[----:B------:R-:W-:-:S04]  /*1950*/  ISETP.NE.U32.AND P0, PT, RZ, UR4, PT ;  /* 0x00000004ff007c0c */ /* 0x000fc8000bf05070 */
[----:B------:R-:W-:Y:S01]  /*1960*/  ISETP.NE.AND.EX P0, PT, RZ, UR5, PT, P0 ;  /* 0x00000005ff007c0c */ /* 0x000fe2000bf05300 */
[----:B-----5:R-:W-:Y:S01]  /*1970*/  IMAD.IADD R11, R26, 0x1, -R3 ;  /* 0x000000011a0b7824 */ /* 0x020fe200078e0a03 */
[----:B------:R-:W-:-:S11]  /*1980*/  ULDC.64 UR4, c[0x0][0xa30] ;  /* 0x00028c0000047ab9 */ /* 0x000fd60000000a00 */
[----:B-1----:R-:W1:Y:S02]  /*1990*/  @P0 LDC.64 R4, c[0x0][0xa10] ;  /* 0x00028400ff040b82 */ /* 0x002e640000000a00 */
[----:B-1----:R-:W-:-:S05]  /*19a0*/  @P0 IMAD.WIDE R4, R24, 0x4, R4 ;  /* 0x0000000418040825 */ /* 0x002fca00078e0204 */
[----:B0-----:R-:W2:Y:S04]  /*19b0*/  @P0 LDG.E R0, desc[UR50][R4.64] ;  /* 0x0000003204000981 */ /* 0x001ea8000c1e1900 */
[----:B------:R-:W2:Y:S01]  /*19c0*/  @P0 LDG.E R9, desc[UR50][R4.64+0x4] ;  /* 0x0000043204090981 */ /* 0x000ea2000c1e1900 */
[----:B------:R-:W-:Y:S01]  /*19d0*/  IMAD.MOV R122, RZ, RZ, -R11 ;  /* 0x000000ffff7a7224 */ /* 0x000fe200078e0a0b */
[----:B------:R-:W-:Y:S01]  /*19e0*/  ISETP.NE.U32.AND P1, PT, RZ, UR4, PT ;  /* 0x00000004ff007c0c */ /* 0x000fe2000bf25070 */
[----:B------:R-:W-:-:S03]  /*19f0*/  IMAD.MOV.U32 R136, RZ, RZ, R26 ;  /* 0x000000ffff887224 */ /* 0x000fc600078e001a */
[----:B------:R-:W-:Y:S02]  /*1a00*/  VIMNMX R122, RZ, R122, !PT ;  /* 0x0000007aff7a7248 */ /* 0x000fe40007fe0100 */
[----:B------:R-:W-:-:S13]  /*1a10*/  ISETP.NE.AND.EX P1, PT, RZ, UR5, PT, P1 ;  /* 0x00000005ff007c0c */ /* 0x000fda000bf25310 */
[----:B------:R-:W-:-:S04]  /*1a20*/  @P1 IADD3 R6, P2, R222, UR4, RZ ;  /* 0x00000004de061c10 */ /* 0x000fc8000ff5e0ff */
[----:B------:R-:W-:-:S05]  /*1a30*/  @P1 IADD3.X R7, R223, UR5, RZ, P2, !PT ;  /* 0x00000005df071c10 */ /* 0x000fca00097fe4ff */
[----:B------:R0:W5:Y:S01]  /*1a40*/  @P1 LDG.E R136, desc[UR50][R6.64] ;  /* 0x0000003206881981 */ /* 0x000162000c1e1900 */
[----:B--2---:R-:W-:-:S05]  /*1a50*/  @P0 IADD3 R2, -R0, R9, RZ ;  /* 0x0000000900020210 */ /* 0x004fca0007ffe1ff */
[----:B------:R-:W-:-:S04]  /*1a60*/  IMAD.IADD R152, R11, 0x1, R2 ;  /* 0x000000010b987824 */ /* 0x000fc800078e0202 */
[----:B------:R-:W-:-:S04]  /*1a70*/  VIADD R0, R152, 0x9f ;  /* 0x0000009f98007836 */ /* 0x000fc80000000000 */
[----:B------:R-:W-:-:S05]  /*1a80*/  IMAD.HI R0, R0, 0x66666667, RZ ;  /* 0x6666666700007827 */ /* 0x000fca00078e02ff */
[----:B------:R-:W-:-:S04]  /*1a90*/  SHF.R.U32.HI R3, RZ, 0x1f, R0 ;  /* 0x0000001fff037819 */ /* 0x000fc80000011600 */
[----:B------:R-:W-:-:S05]  /*1aa0*/  LEA.HI.SX32 R154, R0, R3, 0x1a ;  /* 0x00000003009a7211 */ /* 0x000fca00078fd2ff */
[----:B------:R-:W-:-:S05]  /*1ab0*/  IMAD R3, R154, 0xa0, -R11 ;  /* 0x000000a09a037824 */ /* 0x000fca00078e0a0b */
[----:B------:R-:W-:-:S04]  /*1ac0*/  VIMNMX R3, R3, R2, PT ;  /* 0x0000000203037248 */ /* 0x000fc80003fe0100 */
[----:B------:R-:W-:Y:S01]  /*1ad0*/  ISETP.GT.AND P0, PT, R3, R122, PT ;  /* 0x0000007a0300720c */ /* 0x000fe20003f04270 */
[----:B------:R-:W-:-:S05]  /*1ae0*/  IMAD.WIDE.U32 R122, R122, -0x33333333, RZ ;  /* 0xcccccccd7a7a7825 */ /* 0x000fca00078e00ff */
[----:B------:R-:W-:-:S05]  /*1af0*/  SHF.R.U32.HI R122, RZ, 0x7, R123 ;  /* 0x00000007ff7a7819 */ /* 0x000fca000001167b */
[----:B------:R-:W-:Y:S02]  /*1b00*/  IMAD.MOV.U32 R25, RZ, RZ, R122 ;  /* 0x000000ffff197224 */ /* 0x000fe400078e007a */
[----:B------:R-:W-:-:S05]  /*1b10*/  @P0 IADD3 R0, R3, 0x9f, RZ ;  /* 0x0000009f03000810 */ /* 0x000fca0007ffe0ff */
[----:B------:R-:W-:-:S05]  /*1b20*/  @P0 IMAD.HI R0, R0, 0x66666667, RZ ;  /* 0x6666666700000827 */ /* 0x000fca00078e02ff */
[----:B------:R-:W-:-:S04]  /*1b30*/  @P0 SHF.R.U32.HI R3, RZ, 0x1f, R0 ;  /* 0x0000001fff030819 */ /* 0x000fc80000011600 */
[----:B------:R-:W-:Y:S02]  /*1b40*/  @P0 LEA.HI.SX32 R25, R0, R3, 0x1a ;  /* 0x0000000300190211 */ /* 0x000fe400078fd2ff */
[----:B------:R-:W-:Y:S02]  /*1b50*/  PLOP3.LUT P0, PT, PT, PT, PT, 0x80, 0x0 ;  /* 0x000000000000781c */ /* 0x000fe40003f0f070 */
[----:B------:R-:W-:-:S13]  /*1b60*/  ISETP.GT.AND P1, PT, R25, R122, PT ;  /* 0x0000007a1900720c */ /* 0x000fda0003f24270 */
[----:B0-----:R-:W-:Y:S05]  /*1b70*/  @!P1 BRA `(.L_x_435) ;  /* 0x000000e400549947 */ /* 0x001fea0003800000 */
[----:B------:R-:W-:Y:S01]  /*1b80*/  VIADD R0, R18, 0x1a400 ;  /* 0x0001a40012007836 */ /* 0x000fe20000000000 */
[----:B------:R-:W-:Y:S04]  /*1b90*/  BSSY B6, `(.L_x_436) ;  /* 0x0000013000067945 */ /* 0x000fe80003800000 */
[----:B------:R-:W-:-:S13]  /*1ba0*/  LOP3.LUT P0, RZ, R0, 0x1bf, RZ, 0xc0, !PT ;  /* 0x000001bf00ff7812 */ /* 0x000fda000780c0ff */
[----:B------:R-:W-:Y:S05]  /*1bb0*/  @!P0 BRA `(.L_x_437) ;  /* 0x0000000000408947 */ /* 0x000fea0003800000 */
[----:B------:R-:W-:Y:S01]  /*1bc0*/  MOV R0, 0x0 ;  /* 0x0000000000007802 */ /* 0x000fe20000000f00 */
[----:B------:R-:W-:Y:S01]  /*1bd0*/  ULDC.64 UR4, c[0x4][0xc8] ;  /* 0x0100320000047ab9 */ /* 0x000fe20000000a00 */
[----:B------:R-:W-:Y:S01]  /*1be0*/  ULDC.64 UR6, c[0x4][0x30] ;  /* 0x01000c0000067ab9 */ /* 0x000fe20000000a00 */
[----:B------:R-:W-:Y:S01]  /*1bf0*/  IMAD.U32 R4, RZ, RZ, UR4 ;  /* 0x00000004ff047e24 */ /* 0x000fe2000f8e00ff */
[----:B------:R0:W1:Y:S01]  /*1c00*/  LDC.64 R14, c[0x4][R0] ;  /* 0x01000000000e7b82 */ /* 0x0000620000000a00 */
[----:B------:R-:W-:Y:S01]  /*1c10*/  MOV R5, UR5 ;  /* 0x0000000500057c02 */ /* 0x000fe20008000f00 */
        /* <DEDUP_REMOVED lines=9> */
[----:B-1---5:R-:W-:Y:S05]  /*1cb0*/  CALL.ABS.NOINC R14 ;  /* 0x000000000e007343 */ /* 0x022fea0003c00000 */
.L_x_437:
[----:B------:R-:W-:Y:S05]  /*1cc0*/  BSYNC B6 ;  /* 0x0000000000067941 */ /* 0x000fea0003800000 */
.L_x_436:
[----:B------:R-:W-:Y:S01]  /*1cd0*/  IADD3 R0, R18, 0xa400, RZ ;  /* 0x0000a40012007810 */ /* 0x000fe20007ffe0ff */
[----:B------:R-:W-:Y:S03]  /*1ce0*/  BSSY B6, `(.L_x_438) ;  /* 0x0000013000067945 */ /* 0x000fe60003800000 */
[----:B------:R-:W-:-:S13]  /*1cf0*/  LOP3.LUT P0, RZ, R0, 0x3ff, RZ, 0xc0, !PT ;  /* 0x000003ff00ff7812 */ /* 0x000fda000780c0ff */
[----:B------:R-:W-:Y:S05]  /*1d00*/  @!P0 BRA `(.L_x_439) ;  /* 0x0000000000408947 */ /* 0x000fea0003800000 */
        /* <DEDUP_REMOVED lines=9> */
[----:B------:R-:W-:Y:S01]  /*1da0*/  IMAD.U32 R10, RZ, RZ, UR4 ;  /* 0x00000004ff0a7e24 */ /* 0x000fe2000f8e00ff */
[----:B------:R-:W-:Y:S01]  /*1db0*/  MOV R12, 0x1 ;  /* 0x00000001000c7802 */ /* 0x000fe20000000f00 */
[----:B------:R-:W-:-:S02]  /*1dc0*/  IMAD.U32 R11, RZ, RZ, UR5 ;  /* 0x00000005ff0b7e24 */ /* 0x000fc4000f8e00ff */
[----:B------:R-:W-:Y:S02]  /*1dd0*/  IMAD.MOV.U32 R8, RZ, RZ, 0x70 ;  /* 0x00000070ff087424 */ /* 0x000fe400078e00ff */
[----:B0-----:R-:W-:-:S07]  /*1de0*/  IMAD.MOV.U32 R13, RZ, RZ, RZ ;  /* 0x000000ffff0d7224 */ /* 0x001fce00078e00ff */
[----:B------:R-:W-:-:S07]  /*1df0*/  LEPC R20, `(.L_x_439) ;  /* 0x000000001014794e */ /* 0x000fce0000000000 */
[----:B-1---5:R-:W-:Y:S05]  /*1e00*/  CALL.ABS.NOINC R14 ;  /* 0x000000000e007343 */ /* 0x022fea0003c00000 */
.L_x_439:
[----:B------:R-:W-:Y:S05]  /*1e10*/  BSYNC B6 ;  /* 0x0000000000067941 */ /* 0x000fea0003800000 */
.L_x_438:
[----:B------:R-:W2:Y:S01]  /*1e20*/  LDL.LU R10, [R1] ;  /* 0x00000000010a7983 */ /* 0x000ea20000300800 */
[----:B------:R-:W-:Y:S01]  /*1e30*/  ULDC.64 UR4, c[0x0][0x9f8] ;  /* 0x00027e0000047ab9 */ /* 0x000fe20000000a00 */
[----:B------:R-:W0:Y:S01]  /*1e40*/  S2R R20, SR_TID.X ;  /* 0x0000000000147919 */ /* 0x000e220000002100 */
[----:B------:R-:W-:Y:S01]  /*1e50*/  ISETP.NE.U32.AND P0, PT, RZ, UR4, PT ;  /* 0x00000004ff007c0c */ /* 0x000fe2000bf05070 */
[C---:B------:R-:W-:Y:S01]  /*1e60*/  VIADD R0, R16.reuse, 0x20 ;  /* 0x0000002010007836 */ /* 0x040fe20000000000 */
[----:B------:R-:W1:Y:S01]  /*1e70*/  LDC R121, c[0x0][0x3f4] ;  /* 0x0000fd00ff797b82 */ /* 0x000e620000000800 */
[----:B------:R-:W3:Y:S01]  /*1e80*/  LDL R12, [R1+0x34] ;  /* 0x00003400010c7983 */ /* 0x000ee20000100800 */
[----:B------:R-:W-:Y:S01]  /*1e90*/  ISETP.NE.AND.EX P0, PT, RZ, UR5, PT, P0 ;  /* 0x00000005ff007c0c */ /* 0x000fe2000bf05300 */
[----:B------:R-:W-:-:S05]  /*1ea0*/  VIADD R3, R16, 0x40 ;  /* 0x0000004010037836 */ /* 0x000fca0000000000 */
[----:B------:R-:W4:Y:S07]  /*1eb0*/  LDC.64 R100, c[0x0][0x3f8] ;  /* 0x0000fe00ff647b82 */ /* 0x000f2e0000000a00 */
[----:B------:R-:W-:Y:S01]  /*1ec0*/  @P0 IADD3 R4, P1, R222, UR4, RZ ;  /* 0x00000004de040c10 */ /* 0x000fe2000ff3e0ff */
[----:B------:R-:W-:Y:S01]  /*1ed0*/  ULDC UR4, c[0x0][0x320] ;  /* 0x0000c80000047ab9 */ /* 0x000fe20000000800 */
[----:B------:R-:W4:Y:S02]  /*1ee0*/  LDC.64 R94, c[0x0][0x408] ;  /* 0x00010200ff5e7b82 */ /* 0x000f240000000a00 */
[----:B------:R-:W-:-:S05]  /*1ef0*/  @P0 IADD3.X R5, R223, UR5, RZ, P1, !PT ;  /* 0x00000005df050c10 */ /* 0x000fca0008ffe4ff */
[----:B------:R1:W3:Y:S01]  /*1f00*/  @P0 LDG.E R24, desc[UR50][R4.64] ;  /* 0x0000003204180981 */ /* 0x0002e2000c1e1900 */
[----:B0-----:R-:W-:-:S04]  /*1f10*/  SHF.R.U32.HI R20, RZ, 0x7, R20 ;  /* 0x00000007ff147819 */ /* 0x001fc80000011614 */
[----:B------:R-:W-:Y:S02]  /*1f20*/  ISETP.NE.AND P6, PT, R20, 0x1, PT ;  /* 0x000000011400780c */ /* 0x000fe40003fc5270 */
[----:B------:R-:W-:Y:S02]  /*1f30*/  ISETP.GE.AND P2, PT, R16, UR4, PT ;  /* 0x0000000410007c0c */ /* 0x000fe4000bf46270 */
[----:B------:R-:W-:Y:S02]  /*1f40*/  ISETP.GE.AND P3, PT, R0, UR4, PT ;  /* 0x0000000400007c0c */ /* 0x000fe4000bf66270 */
[----:B------:R-:W-:Y:S02]  /*1f50*/  ISETP.GE.AND P0, PT, R3, UR4, PT ;  /* 0x0000000403007c0c */ /* 0x000fe4000bf06270 */
[----:B------:R-:W-:-:S05]  /*1f60*/  ISETP.GE.AND P1, PT, R172, UR4, PT ;  /* 0x00000004ac007c0c */ /* 0x000fca000bf26270 */
[----:B------:R-:W-:Y:S05]  /*1f70*/  @!P6 WARPSYNC.ALL ;  /* 0x000000000000e948 */ /* 0x000fea0003800000 */
[----:B------:R-:W-:Y:S02]  /*1f80*/  ULDC UR4, c[0x0][0x2f4] ;  /* 0x0000bd0000047ab9 */ /* 0x000fe40000000800 */
[----:B------:R-:W-:Y:S02]  /*1f90*/  ISETP.GE.AND P5, PT, R0, UR4, PT ;  /* 0x0000000400007c0c */ /* 0x000fe4000bfa6270 */
[----:B------:R-:W-:Y:S02]  /*1fa0*/  ISETP.GE.AND P4, PT, R16, UR4, PT ;  /* 0x0000000410007c0c */ /* 0x000fe4000bf86270 */
[----:B-1----:R-:W-:-:S02]  /*1fb0*/  SEL R5, RZ, 0xffffffff, P5 ;  /* 0xffffffffff057807 */ /* 0x002fc40002800000 */
[----:B------:R-:W-:Y:S02]  /*1fc0*/  SEL R4, RZ, 0x1, P4 ;  /* 0x00000001ff047807 */ /* 0x000fe40002000000 */
[----:B------:R-:W-:-:S04]  /*1fd0*/  SHF.L.U32 R5, R5, 0x1, RZ ;  /* 0x0000000105057819 */ /* 0x000fc800000006ff */
[----:B------:R-:W-:Y:S02]  /*1fe0*/  LOP3.LUT R6, R5, 0x2, R4, 0xe2, !PT ;  /* 0x0000000205067812 */ /* 0x000fe400078ee204 */
[----:B------:R-:W-:Y:S02]  /*1ff0*/  SEL R5, RZ, 0xffffffff, P3 ;  /* 0xffffffffff057807 */ /* 0x000fe40001800000 */
[----:B------:R-:W-:Y:S02]  /*2000*/  ISETP.GE.AND P3, PT, R3, UR4, PT ;  /* 0x0000000403007c0c */ /* 0x000fe4000bf66270 */
[----:B------:R-:W-:Y:S01]  /*2010*/  ISETP.GE.AND P4, PT, R172, UR4, PT ;  /* 0x00000004ac007c0c */ /* 0x000fe2000bf86270 */
[----:B------:R-:W-:Y:S01]  /*2020*/  IMAD.SHL.U32 R9, R5, 0x2, RZ ;  /* 0x0000000205097824 */ /* 0x000fe200078e00ff */
[----:B------:R-:W-:Y:S02]  /*2030*/  SHF.R.S32.HI R11, RZ, 0x1f, R198 ;  /* 0x0000001fff0b7819 */ /* 0x000fe400000114c6 */
[----:B------:R-:W-:-:S02]  /*2040*/  SEL R5, RZ, 0x4, P3 ;  /* 0x00000004ff057807 */ /* 0x000fc40001800000 */
[----:B------:R-:W-:Y:S02]  /*2050*/  SEL R7, RZ, 0x8, P4 ;  /* 0x00000008ff077807 */ /* 0x000fe40002000000 */
[----:B------:R-:W-:Y:S02]  /*2060*/  SEL R4, RZ, 0x1, P2 ;  /* 0x00000001ff047807 */ /* 0x000fe40001000000 */
[----:B------:R-:W-:Y:S01]  /*2070*/  ISETP.GE.AND P5, PT, R3, R121, PT ;  /* 0x000000790300720c */ /* 0x000fe20003fa6270 */
[----:B----4-:R-:W-:Y:S01]  /*2080*/  IMAD R8, R11, R100, RZ ;  /* 0x000000640b087224 */ /* 0x010fe200078e02ff */
[----:B------:R-:W-:Y:S02]  /*2090*/  LOP3.LUT R7, R7, R6, R5, 0xfe, !PT ;  /* 0x0000000607077212 */ /* 0x000fe400078efe05 */
[----:B------:R-:W-:Y:S02]  /*20a0*/  LOP3.LUT R4, R9, 0x2, R4, 0xe2, !PT ;  /* 0x0000000209047812 */ /* 0x000fe400078ee204 */
[----:B------:R-:W-:-:S02]  /*20b0*/  ISETP.GE.AND P2, PT, R175, UR4, PT ;  /* 0x00000004af007c0c */ /* 0x000fc4000bf46270 */
[----:B------:R-:W-:Y:S02]  /*20c0*/  SEL R5, RZ, 0x4, P0 ;  /* 0x00000004ff057807 */ /* 0x000fe40000000000 */
[----:B------:R-:W-:Y:S02]  /*20d0*/  SEL R6, RZ, 0x8, P1 ;  /* 0x00000008ff067807 */ /* 0x000fe40000800000 */
[----:B------:R-:W-:Y:S01]  /*20e0*/  ISETP.GE.AND P0, PT, R16, R121, PT ;  /* 0x000000791000720c */ /* 0x000fe20003f06270 */
[----:B------:R-:W-:Y:S01]  /*20f0*/  IMAD R13, R198, R101, R8 ;  /* 0x00000065c60d7224 */ /* 0x000fe200078e0208 */
[----:B------:R-:W-:Y:S02]  /*2100*/  SEL R8, RZ, 0x10, P2 ;  /* 0x00000010ff087807 */ /* 0x000fe40001000000 */
[----:B------:R-:W-:Y:S02]  /*2110*/  LOP3.LUT R9, R6, R4, R5, 0xfe, !PT ;  /* 0x0000000406097212 */ /* 0x000fe400078efe05 */
[----:B------:R-:W-:-:S02]  /*2120*/  ISETP.GE.AND P3, PT, R0, R121, PT ;  /* 0x000000790000720c */ /* 0x000fc40003f66270 */
[----:B------:R-:W-:Y:S02]  /*2130*/  SEL R5, R121, RZ, P0 ;  /* 0x000000ff79057207 */ /* 0x000fe40000000000 */
[----:B------:R-:W-:Y:S02]  /*2140*/  LOP3.LUT R28, R7, R8, RZ, 0xfc, !PT ;  /* 0x00000008071c7212 */ /* 0x000fe400078efcff */
[----:B------:R-:W-:Y:S01]  /*2150*/  SEL R7, R121, RZ, P3 ;  /* 0x000000ff79077207 */ /* 0x000fe20001800000 */
[----:B------:R-:W-:Y:S01]  /*2160*/  IMAD.IADD R5, R16, 0x1, R5 ;  /* 0x0000000110057824 */ /* 0x000fe200078e0205 */
[--C-:B------:R-:W-:Y:S01]  /*2170*/  SHF.R.S32.HI R23, RZ, 0x1f, R22.reuse ;  /* 0x0000001fff177819 */ /* 0x100fe20000011416 */
[-C--:B------:R-:W-:Y:S01]  /*2180*/  IMAD R11, R11, R94.reuse, RZ ;  /* 0x0000005e0b0b7224 */ /* 0x080fe200078e02ff */
[----:B------:R-:W-:Y:S02]  /*2190*/  SEL R6, R121, RZ, P5 ;  /* 0x000000ff79067207 */ /* 0x000fe40002800000 */
[----:B------:R-:W-:Y:S01]  /*21a0*/  IADD3 R7, R0, R7, RZ ;  /* 0x0000000700077210 */ /* 0x000fe20007ffe0ff */
[----:B------:R-:W-:Y:S01]  /*21b0*/  IMAD.WIDE.U32 R98, R198, R94, R22 ;  /* 0x0000005ec6627225 */ /* 0x000fe200078e0016 */
[----:B------:R-:W-:-:S03]  /*21c0*/  SHF.R.S32.HI R4, RZ, 0x1f, R5 ;  /* 0x0000001fff047819 */ /* 0x000fc60000011405 */
[C---:B------:R-:W-:Y:S02]  /*21d0*/  IMAD R11, R198.reuse, R95, R11 ;  /* 0x0000005fc60b7224 */ /* 0x040fe400078e020b */
[----:B------:R-:W-:Y:S01]  /*21e0*/  IMAD.WIDE.U32 R96, R198, R94, R16 ;  /* 0x0000005ec6607225 */ /* 0x000fe200078e0010 */
[CC--:B------:R-:W-:Y:S02]  /*21f0*/  LEA.HI R21, R4.reuse, R5.reuse, RZ, 0x4 ;  /* 0x0000000504157211 */ /* 0x0c0fe400078f20ff */
[----:B------:R-:W-:Y:S01]  /*2200*/  LEA.HI R5, R4, R5, RZ, 0x6 ;  /* 0x0000000504057211 */ /* 0x000fe200078f30ff */
[----:B------:R-:W-:Y:S02]  /*2210*/  IMAD.IADD R99, R99, 0x1, R11 ;  /* 0x0000000163637824 */ /* 0x000fe400078e020b */
[----:B------:R-:W-:Y:S01]  /*2220*/  IMAD.IADD R97, R11, 0x1, R97 ;  /* 0x000000010b617824 */ /* 0x000fe200078e0261 */
[----:B------:R-:W-:Y:S01]  /*2230*/  SHF.R.S32.HI R5, RZ, 0x6, R5 ;  /* 0x00000006ff057819 */ /* 0x000fe20000011405 */
[----:B------:R-:W-:-:S04]  /*2240*/  IMAD.WIDE.U32 R102, R198, R100, R16 ;  /* 0x00000064c6667225 */ /* 0x000fc800078e0010 */
[----:B------:R-:W-:Y:S01]  /*2250*/  IMAD.WIDE.U32 R104, R198, R100, R22 ;  /* 0x00000064c6687225 */ /* 0x000fe200078e0016 */
[----:B------:R-:W-:-:S03]  /*2260*/  IADD3 R103, R13, R103, RZ ;  /* 0x000000670d677210 */ /* 0x000fc60007ffe0ff */
[C---:B------:R-:W-:Y:S02]  /*2270*/  IMAD R135, R5.reuse, 0x2800, R210 ;  /* 0x0000280005877824 */ /* 0x040fe400078e02d2 */
[----:B------:R-:W-:Y:S01]  /*2280*/  IMAD R133, R5, 0x2800, R213 ;  /* 0x0000280005857824 */ /* 0x000fe200078e02d5 */
[----:B------:R-:W-:Y:S01]  /*2290*/  SHF.R.U32.HI R4, RZ, 0x3, R212 ;  /* 0x00000003ff047819 */ /* 0x000fe200000116d4 */
[----:B------:R-:W-:Y:S01]  /*22a0*/  IMAD.IADD R105, R105, 0x1, R13 ;  /* 0x0000000169697824 */ /* 0x000fe200078e020d */
[----:B------:R-:W-:Y:S01]  /*22b0*/  LOP3.LUT R13, R212, 0x30, R21, 0xf8, !PT ;  /* 0x00000030d40d7812 */ /* 0x000fe200078ef815 */
[----:B------:R-:W-:Y:S02]  /*22c0*/  IMAD.IADD R126, R27, 0x1, R26 ;  /* 0x000000011b7e7824 */ /* 0x000fe400078e021a */
[----:B------:R-:W-:Y:S02]  /*22d0*/  IMAD.MOV.U32 R123, RZ, RZ, 0x20 ;  /* 0x00000020ff7b7424 */ /* 0x000fe400078e00ff */
[----:B------:R-:W-:Y:S01]  /*22e0*/  IMAD.MOV.U32 R124, RZ, RZ, 0x40 ;  /* 0x00000040ff7c7424 */ /* 0x000fe200078e00ff */
[C---:B------:R-:W-:Y:S01]  /*22f0*/  SHF.L.U64.HI R109, R94.reuse, 0x7, R95 ;  /* 0x000000075e6d7819 */ /* 0x040fe2000001025f */
[----:B------:R-:W-:Y:S01]  /*2300*/  IMAD.SHL.U32 R110, R94, 0x80, RZ ;  /* 0x000000805e6e7824 */ /* 0x000fe200078e00ff */
[----:B------:R-:W-:Y:S01]  /*2310*/  SHF.L.U64.HI R107, R100, 0x7, R101 ;  /* 0x00000007646b7819 */ /* 0x000fe20000010265 */
[----:B-----5:R-:W-:Y:S01]  /*2320*/  IMAD.WIDE.U32 R98, R136, R94, R98 ;  /* 0x0000005e88627225 */ /* 0x020fe200078e0062 */
[----:B------:R-:W-:-:S03]  /*2330*/  SHF.L.U32 R108, R100, 0x7, RZ ;  /* 0x00000007646c7819 */ /* 0x000fc600000006ff */
[----:B------:R-:W-:Y:S01]  /*2340*/  IMAD.WIDE.U32 R96, R136, R94, R96 ;  /* 0x0000005e88607225 */ /* 0x000fe200078e0060 */
[----:B------:R-:W-:-:S03]  /*2350*/  SHF.R.S32.HI R117, RZ, 0x4, R21 ;  /* 0x00000004ff757819 */ /* 0x000fc60000011415 */
[----:B------:R-:W-:Y:S02]  /*2360*/  IMAD R127, R101, 0xa0, RZ ;  /* 0x000000a0657f7824 */ /* 0x000fe400078e02ff */
[----:B------:R-:W-:-:S04]  /*2370*/  IMAD.WIDE.U32 R104, R136, R100, R104 ;  /* 0x0000006488687225 */ /* 0x000fc800078e0068 */
[----:B------:R-:W-:Y:S01]  /*2380*/  IMAD.WIDE.U32 R102, R136, R100, R102 ;  /* 0x0000006488667225 */ /* 0x000fe200078e0066 */
[----:B------:R-:W-:-:S03]  /*2390*/  LEA R114, R228, R198, 0x7 ;  /* 0x000000c6e4727211 */ /* 0x000fc600078e38ff */
[----:B------:R-:W-:Y:S02]  /*23a0*/  VIADD R153, R20, 0x8 ;  /* 0x0000000814997836 */ /* 0x000fe40000000000 */
[----:B------:R-:W-:Y:S01]  /*23b0*/  IMAD.SHL.U32 R121, R121, 0x2, RZ ;  /* 0x0000000279797824 */ /* 0x000fe200078e00ff */
[----:B--2---:R-:W-:-:S04]  /*23c0*/  LOP3.LUT R10, R10, 0xfffffffe, RZ, 0xc0, !PT ;  /* 0xfffffffe0a0a7812 */ /* 0x004fc800078ec0ff */
[----:B------:R-:W-:-:S05]  /*23d0*/  @P5 LOP3.LUT R10, R10, 0x1, RZ, 0xfc, !PT ;  /* 0x000000010a0a5812 */ /* 0x000fca00078efcff */
[----:B------:R0:W-:Y:S02]  /*23e0*/  STL [R1], R10 ;  /* 0x0000000a01007387 */ /* 0x0001e40000100800 */
[----:B0-----:R-:W-:Y:S01]  /*23f0*/  IMAD.IADD R10, R3, 0x1, R6 ;  /* 0x00000001030a7824 */ /* 0x001fe200078e0206 */
[----:B------:R-:W-:-:S04]  /*2400*/  SHF.R.S32.HI R6, RZ, 0x1f, R7 ;  /* 0x0000001fff067819 */ /* 0x000fc80000011407 */
[CC--:B------:R-:W-:Y:S02]  /*2410*/  LEA.HI R11, R6.reuse, R7.reuse, RZ, 0x4 ;  /* 0x00000007060b7211 */ /* 0x0c0fe400078f20ff */
[----:B------:R-:W-:Y:S02]  /*2420*/  LEA.HI R6, R6, R7, RZ, 0x6 ;  /* 0x0000000706067211 */ /* 0x000fe400078f30ff */
[C---:B------:R-:W-:Y:S02]  /*2430*/  LOP3.LUT R8, R208.reuse, 0x30, R11, 0xf8, !PT ;  /* 0x00000030d0087812 */ /* 0x040fe400078ef80b */
[----:B------:R-:W-:Y:S02]  /*2440*/  SHF.R.S32.HI R7, RZ, 0x6, R6 ;  /* 0x00000006ff077819 */ /* 0x000fe40000011406 */
[----:B------:R-:W-:Y:S02]  /*2450*/  LOP3.LUT R6, R208, 0x30, R21, 0xf8, !PT ;  /* 0x00000030d0067812 */ /* 0x000fe400078ef815 */
[----:B------:R-:W-:Y:S01]  /*2460*/  SHF.R.S32.HI R15, RZ, 0x1f, R10 ;  /* 0x0000001fff0f7819 */ /* 0x000fe2000001140a */
[----:B------:R-:W-:Y:S01]  /*2470*/  IMAD R134, R7, 0x2800, R210 ;  /* 0x0000280007867824 */ /* 0x000fe200078e02d2 */
[----:B------:R-:W-:-:S02]  /*2480*/  LOP3.LUT R5, R8, R209, RZ, 0x3c, !PT ;  /* 0x000000d108057212 */ /* 0x000fc400078e3cff */
[----:B------:R-:W-:Y:S02]  /*2490*/  LOP3.LUT R6, R6, R209, RZ, 0x3c, !PT ;  /* 0x000000d106067212 */ /* 0x000fe400078e3cff */
[CC--:B------:R-:W-:Y:S01]  /*24a0*/  LEA.HI R27, R15.reuse, R10.reuse, RZ, 0x4 ;  /* 0x0000000a0f1b7211 */ /* 0x0c0fe200078f20ff */
[----:B------:R-:W-:Y:S01]  /*24b0*/  IMAD.IADD R134, R134, 0x1, R5 ;  /* 0x0000000186867824 */ /* 0x000fe200078e0205 */
[----:B------:R-:W-:Y:S01]  /*24c0*/  LEA.HI R10, R15, R10, RZ, 0x6 ;  /* 0x0000000a0f0a7211 */ /* 0x000fe200078f30ff */
[----:B------:R-:W-:Y:S01]  /*24d0*/  IMAD.IADD R135, R135, 0x1, R6 ;  /* 0x0000000187877824 */ /* 0x000fe200078e0206 */
[----:B------:R-:W-:Y:S02]  /*24e0*/  LOP3.LUT R8, R13, R4, RZ, 0x3c, !PT ;  /* 0x000000040d087212 */ /* 0x000fe400078e3cff */
[----:B------:R-:W-:Y:S02]  /*24f0*/  LOP3.LUT R5, R212, 0x30, R11, 0xf8, !PT ;  /* 0x00000030d4057812 */ /* 0x000fe400078ef80b */
[----:B---3--:R-:W-:-:S02]  /*2500*/  R2P PR, R12, 0x6 ;  /* 0x000000060c007804 */ /* 0x008fc40000000000 */
[----:B------:R-:W-:Y:S02]  /*2510*/  SHF.R.S32.HI R15, RZ, 0x1f, R136 ;  /* 0x0000001fff0f7819 */ /* 0x000fe40000011488 */
[--C-:B------:R-:W-:Y:S02]  /*2520*/  LOP3.LUT R6, R208, 0x30, R27.reuse, 0xf8, !PT ;  /* 0x00000030d0067812 */ /* 0x100fe400078ef81b */
[----:B------:R-:W-:Y:S02]  /*2530*/  SHF.R.S32.HI R10, RZ, 0x6, R10 ;  /* 0x00000006ff0a7819 */ /* 0x000fe4000001140a */
[----:B------:R-:W-:Y:S02]  /*2540*/  LOP3.LUT R13, R212, 0x30, R27, 0xf8, !PT ;  /* 0x00000030d40d7812 */ /* 0x000fe400078ef81b */
[----:B------:R-:W-:Y:S02]  /*2550*/  IADD3 R133, R133, R8, RZ ;  /* 0x0000000885857210 */ /* 0x000fe40007ffe0ff */
[----:B------:R-:W-:-:S02]  /*2560*/  LOP3.LUT R8, R5, R4, RZ, 0x3c, !PT ;  /* 0x0000000405087212 */ /* 0x000fc400078e3cff */
[----:B------:R-:W-:Y:S01]  /*2570*/  LOP3.LUT R5, R6, R209, RZ, 0x3c, !PT ;  /* 0x000000d106057212 */ /* 0x000fe200078e3cff */
[----:B------:R-:W-:Y:S01]  /*2580*/  IMAD R6, R15, R100, RZ ;  /* 0x000000640f067224 */ /* 0x000fe200078e02ff */
[----:B------:R-:W-:Y:S01]  /*2590*/  SEL R123, R123, 0xffffffe0, !P1 ;  /* 0xffffffe07b7b7807 */ /* 0x000fe20004800000 */
[--C-:B------:R-:W-:Y:S01]  /*25a0*/  IMAD R130, R10, 0x2800, R213.reuse ;  /* 0x000028000a827824 */ /* 0x100fe200078e02d5 */
[----:B------:R-:W-:Y:S01]  /*25b0*/  LOP3.LUT R13, R13, R4, RZ, 0x3c, !PT ;  /* 0x000000040d0d7212 */ /* 0x000fe200078e3cff */
[----:B------:R-:W-:Y:S01]  /*25c0*/  IMAD R15, R15, R94, RZ ;  /* 0x0000005e0f0f7224 */ /* 0x000fe200078e02ff */
[----:B------:R-:W-:Y:S01]  /*25d0*/  ISETP.GE.AND P1, PT, R196, UR4, PT ;  /* 0x00000004c4007c0c */ /* 0x000fe2000bf26270 */
[----:B------:R-:W-:Y:S01]  /*25e0*/  IMAD R131, R7, 0x2800, R213 ;  /* 0x0000280007837824 */ /* 0x000fe200078e02d5 */
[----:B------:R-:W-:Y:S02]  /*25f0*/  SHF.R.S32.HI R116, RZ, 0x4, R11 ;  /* 0x00000004ff747819 */ /* 0x000fe4000001140b */
[----:B------:R-:W-:Y:S01]  /*2600*/  LOP3.LUT R26, R11, 0xfffffff0, RZ, 0xc0, !PT ;  /* 0xfffffff00b1a7812 */ /* 0x000fe200078ec0ff */
[----:B------:R-:W-:Y:S01]  /*2610*/  IMAD.IADD R130, R130, 0x1, R13 ;  /* 0x0000000182827824 */ /* 0x000fe200078e020d */
[----:B------:R-:W-:Y:S01]  /*2620*/  SEL R11, RZ, 0x20, P1 ;  /* 0x00000020ff0b7807 */ /* 0x000fe20000800000 */
[----:B------:R-:W-:-:S02]  /*2630*/  IMAD R7, R95, 0xa0, RZ ;  /* 0x000000a05f077824 */ /* 0x000fc400078e02ff */
[----:B------:R-:W-:Y:S01]  /*2640*/  IMAD R15, R136, R95, R15 ;  /* 0x0000005f880f7224 */ /* 0x000fe200078e020f */
[----:B------:R-:W-:Y:S01]  /*2650*/  SEL R124, R124, 0xffffffc0, !P2 ;  /* 0xffffffc07c7c7807 */ /* 0x000fe20005000000 */
[----:B------:R-:W-:Y:S01]  /*2660*/  IMAD R13, R136, R101, R6 ;  /* 0x00000065880d7224 */ /* 0x000fe200078e0206 */
[----:B------:R-:W-:Y:S01]  /*2670*/  SHF.R.S32.HI R115, RZ, 0x4, R27 ;  /* 0x00000004ff737819 */ /* 0x000fe2000001141b */
[----:B------:R-:W-:Y:S01]  /*2680*/  IMAD.WIDE.U32 R94, R94, 0xa0, RZ ;  /* 0x000000a05e5e7825 */ /* 0x000fe200078e00ff */
[----:B------:R-:W-:Y:S02]  /*2690*/  LOP3.LUT R21, R21, 0xfffffff0, RZ, 0xc0, !PT ;  /* 0xfffffff015157812 */ /* 0x000fe400078ec0ff */
[----:B------:R-:W-:Y:S01]  /*26a0*/  LOP3.LUT R27, R27, 0xfffffff0, RZ, 0xc0, !PT ;  /* 0xfffffff01b1b7812 */ /* 0x000fe200078ec0ff */
[----:B------:R-:W-:Y:S01]  /*26b0*/  IMAD R132, R10, 0x2800, R210 ;  /* 0x000028000a847824 */ /* 0x000fe200078e02d2 */
[----:B------:R-:W-:Y:S01]  /*26c0*/  LOP3.LUT R11, R28, R11, RZ, 0xfc, !PT ;  /* 0x0000000b1c0b7212 */ /* 0x000fe200078efcff */
[----:B------:R-:W-:Y:S01]  /*26d0*/  IMAD.WIDE.U32 R100, R100, 0xa0, RZ ;  /* 0x000000a064647825 */ /* 0x000fe200078e00ff */
[----:B------:R-:W-:-:S03]  /*26e0*/  LOP3.LUT R6, R9, 0x1, RZ, 0xc0, !PT ;  /* 0x0000000109067812 */ /* 0x000fc600078ec0ff */
[----:B------:R-:W-:Y:S01]  /*26f0*/  IMAD.IADD R131, R131, 0x1, R8 ;  /* 0x0000000183837824 */ /* 0x000fe200078e0208 */
[----:B------:R-:W-:Y:S01]  /*2700*/  LOP3.LUT R8, R9, 0x4, RZ, 0xc0, !PT ;  /* 0x0000000409087812 */ /* 0x000fe200078ec0ff */
[----:B------:R-:W-:Y:S01]  /*2710*/  IMAD.IADD R128, R95, 0x1, R7 ;  /* 0x000000015f807824 */ /* 0x000fe200078e0207 */
[----:B------:R-:W-:Y:S01]  /*2720*/  LOP3.LUT R7, R9, 0x2, RZ, 0xc0, !PT ;  /* 0x0000000209077812 */ /* 0x000fe200078ec0ff */
[----:B------:R-:W-:Y:S01]  /*2730*/  IMAD.IADD R132, R132, 0x1, R5 ;  /* 0x0000000184847824 */ /* 0x000fe200078e0205 */
[----:B------:R-:W-:Y:S01]  /*2740*/  SHF.R.S32.HI R5, RZ, 0x1f, R170 ;  /* 0x0000001fff057819 */ /* 0x000fe200000114aa */
[----:B------:R-:W-:Y:S01]  /*2750*/  IMAD.IADD R129, R124, 0x1, R123 ;  /* 0x000000017c817824 */ /* 0x000fe200078e027b */
[----:B------:R-:W-:Y:S01]  /*2760*/  IADD3 R127, R101, R127, RZ ;  /* 0x0000007f657f7210 */ /* 0x000fe20007ffe0ff */
[----:B------:R-:W-:Y:S01]  /*2770*/  IMAD.IADD R106, R105, 0x1, R13 ;  /* 0x00000001696a7824 */ /* 0x000fe200078e020d */
[----:B------:R-:W-:Y:S01]  /*2780*/  LOP3.LUT R9, R9, 0x8, RZ, 0xc0, !PT ;  /* 0x0000000809097812 */ /* 0x000fe200078ec0ff */
[----:B------:R-:W-:Y:S01]  /*2790*/  IMAD.IADD R10, R13, 0x1, R103 ;  /* 0x000000010d0a7824 */ /* 0x000fe200078e0267 */
[----:B------:R-:W-:Y:S01]  /*27a0*/  IADD3 R93, R99, R15, RZ ;  /* 0x0000000f635d7210 */ /* 0x000fe20007ffe0ff */
[----:B------:R-:W-:Y:S01]  /*27b0*/  IMAD.IADD R20, R15, 0x1, R97 ;  /* 0x000000010f147824 */ /* 0x000fe200078e0261 */
[----:B------:R-:W-:-:S02]  /*27c0*/  SHF.R.S32.HI R125, RZ, 0x1f, R24 ;  /* 0x0000001fff7d7819 */ /* 0x000fc40000011418 */
[----:B------:R-:W-:Y:S02]  /*27d0*/  SHF.R.S32.HI R113, RZ, 0x1f, R21 ;  /* 0x0000001fff717819 */ /* 0x000fe40000011415 */
[----:B------:R-:W-:Y:S02]  /*27e0*/  SHF.R.S32.HI R112, RZ, 0x1f, R26 ;  /* 0x0000001fff707819 */ /* 0x000fe4000001141a */
[----:B------:R-:W-:Y:S02]  /*27f0*/  SHF.R.S32.HI R111, RZ, 0x1f, R27 ;  /* 0x0000001fff6f7819 */ /* 0x000fe4000001141b */
[----:B------:R-:W-:Y:S02]  /*2800*/  LOP3.LUT R28, R28, 0x1, RZ, 0xc0, !PT ;  /* 0x000000011c1c7812 */ /* 0x000fe400078ec0ff */
[C---:B------:R-:W-:Y:S02]  /*2810*/  LOP3.LUT R29, R11.reuse, 0x2, RZ, 0xc0, !PT ;  /* 0x000000020b1d7812 */ /* 0x040fe400078ec0ff */
[----:B------:R-:W-:-:S02]  /*2820*/  LOP3.LUT R30, R11, 0x4, RZ, 0xc0, !PT ;  /* 0x000000040b1e7812 */ /* 0x000fc400078ec0ff */
[C---:B------:R-:W-:Y:S02]  /*2830*/  LOP3.LUT R31, R11.reuse, 0x8, RZ, 0xc0, !PT ;  /* 0x000000080b1f7812 */ /* 0x040fe400078ec0ff */
[C---:B------:R-:W-:Y:S02]  /*2840*/  LOP3.LUT R32, R11.reuse, 0x10, RZ, 0xc0, !PT ;  /* 0x000000100b207812 */ /* 0x040fe400078ec0ff */
[----:B------:R-:W-:Y:S01]  /*2850*/  LOP3.LUT R33, R11, 0x20, RZ, 0xc0, !PT ;  /* 0x000000200b217812 */ /* 0x000fe200078ec0ff */
[----:B------:R-:W-:Y:S06]  /*2860*/  @!P6 BAR.SYNC.DEFER_BLOCKING 0x9, 0x100 ;  /* 0x024400000000eb1d */ /* 0x000fec0000010000 */
.L_x_545:
[----:B------:R-:W2:Y:S01]  /*2870*/  LDL.LU R38, [R1] ;  /* 0x0000000001267983 */ /* 0x000ea20000300800 */
[----:B------:R-:W0:Y:S01]  /*2880*/  LDC R36, c[0x0][0x430] ;  /* 0x00010c00ff247b82 */ /* 0x000e220000000800 */
[----:B------:R-:W-:-:S04]  /*2890*/  VIADD R25, R25, 0xffffffff ;  /* 0xffffffff19197836 */ /* 0x000fc80000000000 */
[----:B------:R-:W-:-:S03]  /*28a0*/  IMAD R11, R25, 0xa0, R114 ;  /* 0x000000a0190b7824 */ /* 0x000fc600078e0272 */
[----:B-1----:R-:W1:Y:S01]  /*28b0*/  LDC R118, c[0x0][0x3f4] ;  /* 0x0000fd00ff767b82 */ /* 0x002e620000000800 */
[----:B------:R-:W-:Y:S01]  /*28c0*/  IMAD.IADD R39, R126, 0x1, R11 ;  /* 0x000000017e277824 */ /* 0x000fe200078e020b */
[----:B------:R-:W-:-:S04]  /*28d0*/  ISETP.GE.AND P1, PT, R11, R2, PT ;  /* 0x000000020b00720c */ /* 0x000fc80003f26270 */
[----:B------:R-:W-:Y:S02]  /*28e0*/  ISETP.GT.OR P1, PT, R114, 0x9f, P1 ;  /* 0x0000009f7200780c */ /* 0x000fe40000f24670 */
[----:B------:R-:W-:Y:S02]  /*28f0*/  MOV R11, R39 ;  /* 0x00000027000b7202 */ /* 0x000fe40000000f00 */
[----:B0-----:R-:W-:-:S09]  /*2900*/  ISETP.NE.AND P2, PT, R36, 0x1, PT ;  /* 0x000000012400780c */ /* 0x001fd20003f45270 */
[----:B------:R-:W0:Y:S08]  /*2910*/  @!P1 LDC.64 R14, c[0x0][0x428] ;  /* 0x00010a00ff0e9b82 */ /* 0x000e300000000a00 */
[----:B------:R-:W3:Y:S08]  /*2920*/  @!P1 LDC.64 R12, c[0x0][0x418] ;  /* 0x00010600ff0c9b82 */ /* 0x000ef00000000a00 */
[----:B------:R-:W4:Y:S08]  /*2930*/  @P2 LDC R34, c[0x0][0x434] ;  /* 0x00010d00ff222b82 */ /* 0x000f300000000800 */
[----:B------:R-:W1:Y:S01]  /*2940*/  @P2 LDC R35, c[0x0][0x438] ;  /* 0x00010e00ff232b82 */ /* 0x000e620000000800 */
[----:B----4-:R-:W-:-:S05]  /*2950*/  @P2 IMAD.HI.U32 R34, R39, R34, RZ ;  /* 0x0000002227222227 */ /* 0x010fca00078e00ff */
[----:B-1----:R-:W-:Y:S01]  /*2960*/  @P2 SHF.R.U32.HI R11, RZ, R35, R34 ;  /* 0x00000023ff0b2219 */ /* 0x002fe20000011622 */
[----:B0-----:R-:W-:-:S03]  /*2970*/  @!P1 IMAD R34, R125, R14, RZ ;  /* 0x0000000e7d229224 */ /* 0x001fc600078e02ff */
[--C-:B------:R-:W-:Y:S01]  /*2980*/  @!P1 SHF.R.S32.HI R35, RZ, 0x1f, R11.reuse ;  /* 0x0000001fff239819 */ /* 0x100fe2000001140b */
[----:B------:R-:W-:Y:S02]  /*2990*/  @!P1 IMAD R37, R24, R15, R34 ;  /* 0x0000000f18259224 */ /* 0x000fe400078e0222 */
[----:B------:R-:W-:-:S04]  /*29a0*/  @!P1 IMAD.MOV.U32 R34, RZ, RZ, R11 ;  /* 0x000000ffff229224 */ /* 0x000fc800078e000b */
[----:B------:R-:W-:-:S04]  /*29b0*/  @!P1 IMAD.WIDE.U32 R14, R24, R14, R34 ;  /* 0x0000000e180e9225 */ /* 0x000fc800078e0022 */
[----:B------:R-:W-:Y:S01]  /*29c0*/  @!P1 IMAD.IADD R15, R15, 0x1, R37 ;  /* 0x000000010f0f9824 */ /* 0x000fe200078e0225 */
[----:B---3--:R-:W-:Y:S01]  /*29d0*/  @!P1 LEA R12, P2, R14, R12, 0x2 ;  /* 0x0000000c0e0c9211 */ /* 0x008fe200078410ff */
[----:B------:R-:W-:-:S03]  /*29e0*/  IMAD.MOV.U32 R34, RZ, RZ, RZ ;  /* 0x000000ffff227224 */ /* 0x000fc600078e00ff */
[----:B------:R-:W-:Y:S02]  /*29f0*/  @!P1 LEA.HI.X R13, R14, R13, R15, 0x2, P2 ;  /* 0x0000000d0e0d9211 */ /* 0x000fe400010f140f */
[----:B------:R-:W-:-:S03]  /*2a00*/  ISETP.GT.AND P2, PT, R25, R122, PT ;  /* 0x0000007a1900720c */ /* 0x000fc60003f44270 */
[----:B------:R0:W5:Y:S01]  /*2a10*/  @!P1 LDG.E R34, desc[UR50][R12.64] ;  /* 0x000000320c229981 */ /* 0x000162000c1e1900 */
[----:B------:R-:W-:Y:S01]  /*2a20*/  ISETP.GE.AND P1, PT, R118, 0x1, PT ;  /* 0x000000017600780c */ /* 0x000fe20003f26270 */
[----:B------:R-:W-:Y:S01]  /*2a30*/  IMAD R37, R19, 0x7800, R215 ;  /* 0x0000780013257824 */ /* 0x000fe200078e02d7 */
[----:B------:R-:W-:Y:S01]  /*2a40*/  IADD3 R35, -R11, RZ, RZ ;  /* 0x000000ff0b237210 */ /* 0x000fe20007ffe1ff */
[----:B------:R-:W-:Y:S01]  /*2a50*/  IMAD R11, R19, 0x7800, R216 ;  /* 0x00007800130b7824 */ /* 0x000fe200078e02d8 */
[----:B------:R-:W-:Y:S05]  /*2a60*/  YIELD ;  /* 0x0000000000007946 */ /* 0x000fea0003800000 */
[----:B------:R-:W-:Y:S01]  /*2a70*/  BSSY B0, `(.L_x_440) ;  /* 0x0000cea000007945 */ /* 0x000fe20003800000 */
[----:B------:R-:W-:-:S02]  /*2a80*/  IMAD R35, R36, R35, R39 ;  /* 0x0000002324237224 */ /* 0x000fc400078e0227 */
[C---:B------:R-:W-:Y:S02]  /*2a90*/  IMAD.IADD R37, R18.reuse, 0x1, R37 ;  /* 0x0000000112257824 */ /* 0x040fe400078e0225 */
[----:B------:R-:W-:Y:S01]  /*2aa0*/  IMAD.IADD R36, R18, 0x1, R11 ;  /* 0x0000000112247824 */ /* 0x000fe200078e020b */
[----:B--2---:R-:W-:-:S04]  /*2ab0*/  LOP3.LUT R38, R38, 0xfffffffd, RZ, 0xc0, !PT ;  /* 0xfffffffd26267812 */ /* 0x004fc800078ec0ff */
[----:B------:R-:W-:-:S05]  /*2ac0*/  @P2 LOP3.LUT R38, R38, 0x2, RZ, 0xfc, !PT ;  /* 0x0000000226262812 */ /* 0x000fca00078efcff */
[----:B------:R0:W-:Y:S01]  /*2ad0*/  STL [R1], R38 ;  /* 0x0000002601007387 */ /* 0x0001e20000100800 */
[----:B------:R-:W-:Y:S05]  /*2ae0*/  @!P1 BRA `(.L_x_441) ;  /* 0x000000c400c89947 */ /* 0x000fea0003800000 */
[----:B------:R-:W-:Y:S01]  /*2af0*/  SHF.R.S32.HI R88, RZ, 0x1f, R35 ;  /* 0x0000001fff587819 */ /* 0x000fe20000011423 */
[----:B------:R-:W-:Y:S01]  /*2b00*/  ULDC.64 UR4, c[0x0][0x300] ;  /* 0x0000c00000047ab9 */ /* 0x000fe20000000a00 */
[----:B-----5:R-:W-:Y:S01]  /*2b10*/  SHF.R.S32.HI R89, RZ, 0x1f, R34 ;  /* 0x0000001fff597819 */ /* 0x020fe20000011422 */
[C---:B0-----:R-:W-:Y:S01]  /*2b20*/  IMAD.WIDE.U32 R12, R35.reuse, UR4, RZ ;  /* 0x00000004230c7c25 */ /* 0x041fe2000f8e00ff */
[----:B------:R-:W-:Y:S02]  /*2b30*/  ULDC.U8 UR6, c[0x0][0x410] ;  /* 0x0001040000067ab9 */ /* 0x000fe40000000000 */
[----:B------:R-:W-:Y:S01]  /*2b40*/  ISETP.NE.AND P1, PT, RZ, UR6, PT ;  /* 0x00000006ff007c0c */ /* 0x000fe2000bf25270 */
[----:B------:R-:W-:Y:S02]  /*2b50*/  IMAD R14, R88, UR4, RZ ;  /* 0x00000004580e7c24 */ /* 0x000fe4000f8e02ff */
[-C--:B------:R-:W-:Y:S02]  /*2b60*/  IMAD R38, R128, R25.reuse, RZ ;  /* 0x0000001980267224 */ /* 0x080fe400078e02ff */
[----:B------:R-:W-:Y:S01]  /*2b70*/  IMAD R11, R35, UR5, R14 ;  /* 0x00000005230b7c24 */ /* 0x000fe2000f8e020e */
[----:B------:R-:W-:Y:S01]  /*2b80*/  ULDC.64 UR4, c[0x0][0x310] ;  /* 0x0000c40000047ab9 */ /* 0x000fe20000000a00 */
[----:B------:R-:W-:-:S02]  /*2b90*/  IMAD R14, R127, R25, RZ ;  /* 0x000000197f0e7224 */ /* 0x000fc400078e02ff */
[----:B------:R-:W-:Y:S02]  /*2ba0*/  IMAD R15, R89, UR4, RZ ;  /* 0x00000004590f7c24 */ /* 0x000fe4000f8e02ff */
[----:B------:R-:W-:Y:S01]  /*2bb0*/  IMAD.IADD R13, R13, 0x1, R11 ;  /* 0x000000010d0d7824 */ /* 0x000fe200078e020b */
[----:B------:R-:W-:Y:S01]  /*2bc0*/  SHF.R.S32.HI R11, RZ, 0x1f, R25 ;  /* 0x0000001fff0b7819 */ /* 0x000fe20000011419 */
[C---:B------:R-:W-:Y:S02]  /*2bd0*/  IMAD R15, R34.reuse, UR5, R15 ;  /* 0x00000005220f7c24 */ /* 0x040fe4000f8e020f */
[----:B------:R-:W-:Y:S01]  /*2be0*/  IMAD.WIDE.U32 R12, R34, UR4, R12 ;  /* 0x00000004220c7c25 */ /* 0x000fe2000f8e000c */
[----:B------:R-:W-:-:S03]  /*2bf0*/  ULDC.64 UR4, c[0x0][0x308] ;  /* 0x0000c20000047ab9 */ /* 0x000fc60000000a00 */
[----:B------:R-:W-:Y:S01]  /*2c00*/  IMAD R43, R11, R94, R38 ;  /* 0x0000005e0b2b7224 */ /* 0x000fe200078e0226 */
[----:B------:R-:W-:Y:S01]  /*2c10*/  IADD3 R13, R13, R15, RZ ;  /* 0x0000000f0d0d7210 */ /* 0x000fe20007ffe0ff */
[----:B------:R-:W-:Y:S02]  /*2c20*/  IMAD R15, R5, UR4, RZ ;  /* 0x00000004050f7c24 */ /* 0x000fe4000f8e02ff */
[----:B------:R-:W-:Y:S02]  /*2c30*/  IMAD R41, R11, R100, R14 ;  /* 0x000000640b297224 */ /* 0x000fe400078e020e */
[----:B------:R-:W-:-:S04]  /*2c40*/  IMAD.WIDE.U32 R38, R170, UR4, R12 ;  /* 0x00000004aa267c25 */ /* 0x000fc8000f8e000c */
[----:B------:R-:W-:Y:S01]  /*2c50*/  IMAD R119, R170, UR5, R15 ;  /* 0x00000005aa777c24 */ /* 0x000fe2000f8e020f */
[----:B------:R-:W-:Y:S01]  /*2c60*/  ULDC.64 UR4, c[0x0][0x2e8] ;  /* 0x0000ba0000047ab9 */ /* 0x000fe20000000a00 */
[----:B------:R-:W-:Y:S01]  /*2c70*/  IMAD R90, R25, -0xa0, R2 ;  /* 0xffffff60195a7824 */ /* 0x000fe200078e0202 */
[----:B------:R-:W-:Y:S01]  /*2c80*/  IADD3 R120, P2, R38, UR4, RZ ;  /* 0x0000000426787c10 */ /* 0x000fe2000ff5e0ff */
[----:B------:R-:W-:-:S03]  /*2c90*/  IMAD.WIDE.U32 R14, R100, R25, RZ ;  /* 0x00000019640e7225 */ /* 0x000fc600078e00ff */
[----:B------:R-:W-:Y:S01]  /*2ca0*/  IADD3.X R119, R39, UR5, R119, P2, !PT ;  /* 0x0000000527777c10 */ /* 0x000fe200097fe477 */
[----:B------:R-:W-:Y:S01]  /*2cb0*/  IMAD.WIDE.U32 R12, R94, R25, RZ ;  /* 0x000000195e0c7225 */ /* 0x000fe200078e00ff */
[----:B------:R-:W-:-:S03]  /*2cc0*/  VIMNMX R90, R90, 0xa0, PT ;  /* 0x000000a05a5a7848 */ /* 0x000fc60003fe0100 */
[----:B------:R-:W-:Y:S02]  /*2cd0*/  IMAD.IADD R11, R15, 0x1, R41 ;  /* 0x000000010f0b7824 */ /* 0x000fe400078e0229 */
[----:B------:R-:W-:Y:S01]  /*2ce0*/  IMAD.IADD R86, R13, 0x1, R43 ;  /* 0x000000010d567824 */ /* 0x000fe200078e022b */
[----:B------:R-:W-:Y:S06]  /*2cf0*/  @!P1 BRA `(.L_x_442) ;  /* 0x0000006000449947 */ /* 0x000fec0003800000 */
[----:B------:R-:W-:Y:S01]  /*2d00*/  ISETP.GE.AND P2, PT, R198, R90, PT ;  /* 0x0000005ac600720c */ /* 0x000fe20003f46270 */
[----:B------:R-:W-:Y:S01]  /*2d10*/  BSSY B1, `(.L_x_443) ;  /* 0x0000033000017945 */ /* 0x000fe20003800000 */
        /* <DEDUP_REMOVED lines=13> */
[----:B------:R-:W-:Y:S06]  /*2df0*/  @P2 BRA `(.L_x_444) ;  /* 0x0000000000902947 */ /* 0x000fec0003800000 */
[----:B------:R-:W-:Y:S01]  /*2e00*/  ULDC.64 UR4, c[0x0][0x3e8] ;  /* 0x0000fa0000047ab9 */ /* 0x000fe20000000a00 */
[----:B------:R-:W-:Y:S02]  /*2e10*/  CS2R R82, SRZ ;  /* 0x0000000000527805 */ /* 0x000fe4000001ff00 */
[----:B------:R-:W-:Y:S02]  /*2e20*/  IADD3 R40, P1, P4, R104, UR4, R14 ;  /* 0x0000000468287c10 */ /* 0x000fe4000fc3e00e */
[----:B------:R-:W-:Y:S02]  /*2e30*/  CS2R R84, SRZ ;  /* 0x0000000000547805 */ /* 0x000fe4000001ff00 */
[----:B------:R-:W-:Y:S01]  /*2e40*/  IADD3.X R41, R106, UR5, R11, P1, P4 ;  /* 0x000000056a297c10 */ /* 0x000fe20008fe840b */
[----:B------:R-:W-:Y:S02]  /*2e50*/  ULDC.64 UR4, c[0x0][0x400] ;  /* 0x0001000000047ab9 */ /* 0x000fe40000000a00 */
[----:B------:R-:W-:-:S04]  /*2e60*/  IADD3 R42, P1, P4, R98, UR4, R12 ;  /* 0x00000004622a7c10 */ /* 0x000fc8000fc3e00c */
[----:B------:R-:W-:Y:S02]  /*2e70*/  IADD3.X R43, R93, UR5, R86, P1, P4 ;  /* 0x000000055d2b7c10 */ /* 0x000fe40008fe8456 */
[----:B------:R-:W-:Y:S02]  /*2e80*/  ISETP.GE.AND P1, PT, R22, R118, PT ;  /* 0x000000761600720c */ /* 0x000fe40003f26270 */
[----:B------:R-:W-:Y:S02]  /*2e90*/  CS2R R78, SRZ ;  /* 0x00000000004e7805 */ /* 0x000fe4000001ff00 */
[----:B------:R-:W-:-:S09]  /*2ea0*/  CS2R R80, SRZ ;  /* 0x0000000000507805 */ /* 0x000fd2000001ff00 */
[----:B------:R0:W5:Y:S04]  /*2eb0*/  @!P1 LDG.E.64 R82, desc[UR50][R40.64] ;  /* 0x0000003228529981 */ /* 0x000168000c1e1b00 */
[----:B------:R0:W5:Y:S01]  /*2ec0*/  @!P1 LDG.E.64 R84, desc[UR50][R42.64] ;  /* 0x000000322a549981 */ /* 0x000162000c1e1b00 */
        /* <DEDUP_REMOVED lines=20> */
[----:B------:R-:W-:-:S13]  /*3010*/  ISETP.GE.AND P1, PT, R204, R118, PT ;  /* 0x00000076cc00720c */ /* 0x000fda0003f26270 */
[----:B------:R0:W5:Y:S04]  /*3020*/  @!P1 LDG.E.64 R62, desc[UR50][R40.64+0x50] ;  /* 0x00005032283e9981 */ /* 0x000168000c1e1b00 */
[----:B------:R0:W5:Y:S02]  /*3030*/  @!P1 LDG.E.64 R64, desc[UR50][R42.64+0x50] ;  /* 0x000050322a409981 */ /* 0x000164000c1e1b00 */
.L_x_444:
[----:B------:R-:W-:Y:S05]  /*3040*/  BSYNC B1 ;  /* 0x0000000000017941 */ /* 0x000fea0003800000 */
.L_x_443:
[----:B0-----:R-:W-:Y:S01]  /*3050*/  VIADD R40, R198, 0x80 ;  /* 0x00000080c6287836 */ /* 0x001fe20000000000 */
[----:B------:R-:W-:Y:S01]  /*3060*/  BSSY B1, `(.L_x_445) ;  /* 0x0000038000017945 */ /* 0x000fe20003800000 */
[----:B------:R-:W-:Y:S02]  /*3070*/  CS2R R42, SRZ ;  /* 0x00000000002a7805 */ /* 0x000fe4000001ff00 */
[----:B------:R-:W-:Y:S02]  /*3080*/  CS2R R46, SRZ ;  /* 0x00000000002e7805 */ /* 0x000fe4000001ff00 */
[----:B------:R-:W-:Y:S02]  /*3090*/  CS2R R50, SRZ ;  /* 0x0000000000327805 */ /* 0x000fe4000001ff00 */
[----:B------:R-:W-:Y:S02]  /*30a0*/  ISETP.GE.AND P4, PT, R40, R90, PT ;  /* 0x0000005a2800720c */ /* 0x000fe40003f86270 */
[----:B------:R-:W-:-:S02]  /*30b0*/  CS2R R54, SRZ ;  /* 0x0000000000367805 */ /* 0x000fc4000001ff00 */
[----:B------:R-:W-:Y:S02]  /*30c0*/  CS2R R58, SRZ ;  /* 0x00000000003a7805 */ /* 0x000fe4000001ff00 */
[----:B------:R-:W-:Y:S02]  /*30d0*/  CS2R R40, SRZ ;  /* 0x0000000000287805 */ /* 0x000fe4000001ff00 */
[----:B------:R-:W-:Y:S02]  /*30e0*/  CS2R R44, SRZ ;  /* 0x00000000002c7805 */ /* 0x000fe4000001ff00 */
[----:B------:R-:W-:Y:S02]  /*30f0*/  CS2R R48, SRZ ;  /* 0x0000000000307805 */ /* 0x000fe4000001ff00 */
[----:B------:R-:W-:Y:S02]  /*3100*/  CS2R R52, SRZ ;  /* 0x0000000000347805 */ /* 0x000fe4000001ff00 */
[----:B------:R-:W-:-:S02]  /*3110*/  CS2R R56, SRZ ;  /* 0x0000000000387805 */ /* 0x000fc4000001ff00 */
[----:B-----5:R-:W-:Y:S01]  /*3120*/  MOV R145, R62 ;  /* 0x0000003e00917202 */ /* 0x020fe20000000f00 */
[----:B------:R-:W-:Y:S01]  /*3130*/  IMAD.MOV.U32 R148, RZ, RZ, R66 ;  /* 0x000000ffff947224 */ /* 0x000fe200078e0042 */
[----:B------:R-:W-:Y:S01]  /*3140*/  CS2R R60, SRZ ;  /* 0x00000000003c7805 */ /* 0x000fe2000001ff00 */
[----:B------:R-:W-:Y:S06]  /*3150*/  @P4 BRA `(.L_x_446) ;  /* 0x0000000000a04947 */ /* 0x000fec0003800000 */
[----:B------:R-:W-:Y:S01]  /*3160*/  IADD3 R13, P1, P5, R104, R14, R108 ;  /* 0x0000000e680d7210 */ /* 0x000fe20007d3e06c */
[----:B------:R-:W-:Y:S01]  /*3170*/  ULDC.64 UR4, c[0x0][0x3e8] ;  /* 0x0000fa0000047ab9 */ /* 0x000fe20000000a00 */
[----:B------:R-:W-:Y:S02]  /*3180*/  CS2R R58, SRZ ;  /* 0x00000000003a7805 */ /* 0x000fe4000001ff00 */
[----:B------:R-:W-:Y:S02]  /*3190*/  CS2R R60, SRZ ;  /* 0x00000000003c7805 */ /* 0x000fe4000001ff00 */
[----:B------:R-:W-:Y:S02]  /*31a0*/  IADD3.X R11, R106, R11, R107, P1, P5 ;  /* 0x0000000b6a0b7210 */ /* 0x000fe40000fea46b */
[----:B------:R-:W-:-:S04]  /*31b0*/  IADD3 R14, P1, P5, R98, R12, R110 ;  /* 0x0000000c620e7210 */ /* 0x000fc80007d3e06e */
[----:B------:R-:W-:Y:S02]  /*31c0*/  IADD3.X R86, R93, R86, R109, P1, P5 ;  /* 0x000000565d567210 */ /* 0x000fe40000fea46d */
[----:B------:R-:W-:-:S04]  /*31d0*/  IADD3 R12, P1, R13, UR4, RZ ;  /* 0x000000040d0c7c10 */ /* 0x000fc8000ff3e0ff */
[----:B------:R-:W-:Y:S01]  /*31e0*/  IADD3.X R13, R11, UR5, RZ, P1, !PT ;  /* 0x000000050b0d7c10 */ /* 0x000fe20008ffe4ff */
[----:B------:R-:W-:Y:S02]  /*31f0*/  ULDC.64 UR4, c[0x0][0x400] ;  /* 0x0001000000047ab9 */ /* 0x000fe40000000a00 */
[----:B------:R-:W-:-:S04]  /*3200*/  IADD3 R14, P1, R14, UR4, RZ ;  /* 0x000000040e0e7c10 */ /* 0x000fc8000ff3e0ff */
[----:B------:R-:W-:Y:S02]  /*3210*/  IADD3.X R15, R86, UR5, RZ, P1, !PT ;  /* 0x00000005560f7c10 */ /* 0x000fe40008ffe4ff */
        /* <DEDUP_REMOVED lines=28> */
.L_x_446:
[----:B------:R-:W-:Y:S05]  /*33e0*/  BSYNC B1 ;  /* 0x0000000000017941 */ /* 0x000fea0003800000 */
.L_x_445:
[----:B------:R-:W-:Y:S01]  /*33f0*/  UISETP.NE.AND UP0, UPT, UR48, 0x3, UPT ;  /* 0x000000033000788c */ /* 0x000fe2000bf05270 */
[----:B------:R-:W-:Y:S01]  /*3400*/  IMAD.MOV.U32 R156, RZ, RZ, R70 ;  /* 0x000000ffff9c7224 */ /* 0x000fe200078e0046 */
[----:B------:R-:W-:Y:S01]  /*3410*/  MOV R161, R78 ;  /* 0x0000004e00a17202 */ /* 0x000fe20000000f00 */
[----:B------:R-:W-:Y:S01]  /*3420*/  IMAD.MOV.U32 R158, RZ, RZ, R74 ;  /* 0x000000ffff9e7224 */ /* 0x000fe200078e004a */
[----:B------:R-:W-:Y:S01]  /*3430*/  MOV R157, R72 ;  /* 0x00000048009d7202 */ /* 0x000fe20000000f00 */
[----:B------:R-:W-:Y:S01]  /*3440*/  IMAD.MOV.U32 R162, RZ, RZ, R82 ;  /* 0x000000ffffa27224 */ /* 0x000fe200078e0052 */
[----:B------:R-:W-:Y:S01]  /*3450*/  PLOP3.LUT P1, PT, PT, PT, UP0, 0x80, 0x0 ;  /* 0x000000000000781c */ /* 0x000fe20003f2f008 */
[----:B------:R-:W-:Y:S01]  /*3460*/  IMAD.MOV.U32 R149, RZ, RZ, R64 ;  /* 0x000000ffff957224 */ /* 0x000fe200078e0040 */
[----:B-----5:R-:W-:Y:S01]  /*3470*/  MOV R86, R38 ;  /* 0x0000002600567202 */ /* 0x020fe20000000f00 */
[----:B------:R-:W-:Y:S01]  /*3480*/  IMAD.MOV.U32 R155, RZ, RZ, R68 ;  /* 0x000000ffff9b7224 */ /* 0x000fe200078e0044 */
[----:B------:R-:W-:Y:S01]  /*3490*/  MOV R143, R54 ;  /* 0x00000036008f7202 */ /* 0x000fe20000000f00 */
[----:B------:R-:W-:Y:S01]  /*34a0*/  IMAD.MOV.U32 R159, RZ, RZ, R76 ;  /* 0x000000ffff9f7224 */ /* 0x000fe200078e004c */
[----:B------:R-:W-:Y:S01]  /*34b0*/  MOV R140, R48 ;  /* 0x00000030008c7202 */ /* 0x000fe20000000f00 */
[----:B------:R-:W-:-:S02]  /*34c0*/  IMAD.MOV.U32 R160, RZ, RZ, R80 ;  /* 0x000000ffffa07224 */ /* 0x000fc400078e0050 */
[----:B------:R-:W-:Y:S02]  /*34d0*/  IMAD.MOV.U32 R163, RZ, RZ, R84 ;  /* 0x000000ffffa37224 */ /* 0x000fe400078e0054 */
[----:B------:R-:W-:Y:S02]  /*34e0*/  IMAD.MOV.U32 R137, RZ, RZ, R42 ;  /* 0x000000ffff897224 */ /* 0x000fe400078e002a */
[----:B------:R-:W-:Y:S02]  /*34f0*/  IMAD.MOV.U32 R139, RZ, RZ, R46 ;  /* 0x000000ffff8b7224 */ /* 0x000fe400078e002e */
[----:B------:R-:W-:Y:S02]  /*3500*/  IMAD.MOV.U32 R141, RZ, RZ, R50 ;  /* 0x000000ffff8d7224 */ /* 0x000fe400078e0032 */
[----:B------:R-:W-:Y:S02]  /*3510*/  IMAD.MOV.U32 R146, RZ, RZ, R58 ;  /* 0x000000ffff927224 */ /* 0x000fe400078e003a */
[----:B------:R-:W-:-:S02]  /*3520*/  IMAD.MOV.U32 R87, RZ, RZ, R40 ;  /* 0x000000ffff577224 */ /* 0x000fc400078e0028 */
[----:B------:R-:W-:Y:S02]  /*3530*/  IMAD.MOV.U32 R138, RZ, RZ, R44 ;  /* 0x000000ffff8a7224 */ /* 0x000fe400078e002c */
[----:B------:R-:W-:Y:S02]  /*3540*/  IMAD.MOV.U32 R142, RZ, RZ, R52 ;  /* 0x000000ffff8e7224 */ /* 0x000fe400078e0034 */
[----:B------:R-:W-:Y:S02]  /*3550*/  IMAD.MOV.U32 R144, RZ, RZ, R56 ;  /* 0x000000ffff907224 */ /* 0x000fe400078e0038 */
[----:B------:R-:W-:Y:S01]  /*3560*/  IMAD.MOV.U32 R147, RZ, RZ, R60 ;  /* 0x000000ffff937224 */ /* 0x000fe200078e003c */
[----:B------:R-:W-:Y:S06]  /*3570*/  @!P1 BRA `(.L_x_447) ;  /* 0x0000000000049947 */ /* 0x000fec0003800000 */
[----:B------:R-:W-:Y:S01]  /*3580*/  BPT.TRAP 0x1 ;  /* 0x000000040000795c */ /* 0x000fe20000300000 */
.L_x_447:
[----:B------:R-:W-:Y:S01]  /*3590*/  LEA R91, R19, R18, 0x3 ;  /* 0x00000012135b7211 */ /* 0x000fe200078e18ff */
[----:B------:R-:W-:Y:S01]  /*35a0*/  BSSY B1, `(.L_x_448) ;  /* 0x0000004000017945 */ /* 0x000fe20003800000 */
[----:B------:R-:W-:-:S04]  /*35b0*/  SHF.L.U32 R92, R199, 0x1f, RZ ;  /* 0x0000001fc75c7819 */ /* 0x000fc800000006ff */
[----:B------:R-:W1:Y:S02]  /*35c0*/  SYNCS.PHASECHK.TRANS64.TRYWAIT P5, [R91+URZ+0x29890], R92 ;  /* 0x0298905c5b0075a7 */ /* 0x000e6400080a017f */
[----:B-1----:R-:W-:Y:S05]  /*35d0*/  @!P5 BRA `(.L_x_449) ;  /* 0x000002680090d947 */ /* 0x002fea0003800000 */
.L_x_771:
[----:B------:R-:W-:Y:S05]  /*35e0*/  BSYNC B1 ;  /* 0x0000000000017941 */ /* 0x000fea0003800000 */
.L_x_448:
[----:B------:R-:W-:-:S03]  /*35f0*/  UMOV UR4, 0xffffffff ;  /* 0xffffffff00047882 */ /* 0x000fc60000000000 */
[----:B------:R-:W-:Y:S05]  /*3600*/  BRA.DIV UR4, `(.L_x_450) ;  /* 0x0000026a04987947 */ /* 0x000fea000b800000 */
[----:B------:R2:W3:Y:S04]  /*3610*/  SHFL.IDX PT, R150, R119, RZ, 0x1e1f ;  /* 0x001e1fff77967589 */ /* 0x0004e800000e0000 */
[----:B------:R2:W4:Y:S02]  /*3620*/  SHFL.IDX PT, R11, R120, RZ, 0x1e1f ;  /* 0x001e1fff780b7589 */ /* 0x00052400000e0000 */
.L_x_775:
[----:B------:R-:W-:Y:S04]  /*3630*/  BSSY B1, `(.L_x_451) ;  /* 0x00002c1000017945 */ /* 0x000fe80003800000 */
[----:B------:R-:W-:Y:S05]  /*3640*/  @P2 BRA `(.L_x_452) ;  /* 0x0000002800fc2947 */ /* 0x000fea0003800000 */
[----:B------:R-:W-:Y:S01]  /*3650*/  ISETP.NE.AND P2, PT, R28, RZ, PT ;  /* 0x000000ff1c00720c */ /* 0x000fe20003f45270 */
[----:B------:R-:W-:-:S12]  /*3660*/  BSSY B2, `(.L_x_453) ;  /* 0x0000072000027945 */ /* 0x000fd80003800000 */
[----:B------:R-:W-:Y:S05]  /*3670*/  @!P2 BRA `(.L_x_454) ;  /* 0x0000000400c0a947 */ /* 0x000fea0003800000 */
[----:B0-----:R0:W0:Y:S01]  /*3680*/  LDS.128 R12, [R37+0x1a400] ;  /* 0x01a40000250c7984 */ /* 0x0010220000000c00 */
[----:B------:R-:W-:Y:S01]  /*3690*/  ISETP.GE.AND P2, PT, R22, R118, PT ;  /* 0x000000761600720c */ /* 0x000fe20003f46270 */
[----:B------:R-:W-:-:S12]  /*36a0*/  BSSY B3, `(.L_x_455) ;  /* 0x000006a000037945 */ /* 0x000fd80003800000 */
[----:B------:R-:W-:Y:S05]  /*36b0*/  @P2 BRA `(.L_x_456) ;  /* 0x0000000400a02947 */ /* 0x000fea0003800000 */
[--C-:B------:R-:W-:Y:S02]  /*36c0*/  SHF.R.U32.HI R82, RZ, 0x8, R83.reuse ;  /* 0x00000008ff527819 */ /* 0x100fe40000011653 */
[----:B------:R-:W-:Y:S02]  /*36d0*/  SHF.R.U32.HI R84, RZ, 0x10, R83 ;  /* 0x00000010ff547819 */ /* 0x000fe40000011653 */
[----:B------:R-:W-:Y:S01]  /*36e0*/  LOP3.LUT R164, R83, 0xff0000ff, RZ, 0xc0, !PT ;  /* 0xff0000ff53a47812 */ /* 0x000fe200078ec0ff */
[----:B------:R-:W-:Y:S01]  /*36f0*/  IMAD.SHL.U32 R83, R82, 0x100, RZ ;  /* 0x0000010052537824 */ /* 0x000fe200078e00ff */
[--C-:B------:R-:W-:Y:S02]  /*3700*/  SHF.R.U32.HI R166, RZ, 0x8, R85.reuse ;  /* 0x00000008ffa67819 */ /* 0x100fe40000011655 */
[----:B------:R-:W-:Y:S02]  /*3710*/  SHF.R.U32.HI R82, RZ, 0x10, R85 ;  /* 0x00000010ff527819 */ /* 0x000fe40000011655 */
[----:B------:R-:W-:Y:S01]  /*3720*/  LOP3.LUT R164, R164, 0xff00, R83, 0xf8, !PT ;  /* 0x0000ff00a4a47812 */ /* 0x000fe200078ef853 */
[----:B------:R-:W-:Y:S01]  /*3730*/  IMAD.U32 R83, R84, 0x10000, RZ ;  /* 0x0001000054537824 */ /* 0x000fe200078e00ff */
[----:B------:R-:W-:Y:S01]  /*3740*/  LOP3.LUT R85, R85, 0xff0000ff, RZ, 0xc0, !PT ;  /* 0xff0000ff55557812 */ /* 0x000fe200078ec0ff */
[----:B------:R-:W-:Y:S01]  /*3750*/  IMAD.SHL.U32 R166, R166, 0x100, RZ ;  /* 0x00000100a6a67824 */ /* 0x000fe200078e00ff */
[----:B------:R-:W-:-:S02]  /*3760*/  F2FP.F16.E4M3.UNPACK_B R84, R163.H1 ;  /* 0x000000a3ff54723e */ /* 0x000fc400030006ff */
[----:B------:R-:W-:Y:S02]  /*3770*/  LOP3.LUT R83, R164, 0xff0000, R83, 0xf8, !PT ;  /* 0x00ff0000a4537812 */ /* 0x000fe400078ef853 */
[----:B0-----:R-:W-:Y:S01]  /*3780*/  F2FP.F16.E4M3.UNPACK_B R164, R13 ;  /* 0x0000000dffa4723e */ /* 0x001fe200020006ff */
[----:B------:R-:W-:Y:S01]  /*3790*/  HADD2.F32 R168, -RZ, R84.H0_H0 ;  /* 0x20000054ffa87230 */ /* 0x000fe20000004100 */
[----:B------:R-:W-:Y:S02]  /*37a0*/  LOP3.LUT R166, R85, 0xff00, R166, 0xf8, !PT ;  /* 0x0000ff0055a67812 */ /* 0x000fe400078ef8a6 */
[-C--:B------:R-:W-:Y:S01]  /*37b0*/  F2FP.F16.E4M3.UNPACK_B R165, R162.reuse.H1 ;  /* 0x000000a2ffa5723e */ /* 0x080fe200030006ff */
[--C-:B------:R-:W-:Y:S01]  /*37c0*/  HADD2.F32 R85, -RZ, R164.reuse.H1_H1 ;  /* 0x300000a4ff557230 */ /* 0x100fe20000004100 */
[----:B------:R-:W-:Y:S01]  /*37d0*/  F2FP.F16.E4M3.UNPACK_B R163, R163 ;  /* 0x000000a3ffa3723e */ /* 0x000fe200020006ff */
[----:B------:R-:W-:Y:S01]  /*37e0*/  HADD2.F32 R164, -RZ, R164.H0_H0 ;  /* 0x200000a4ffa47230 */ /* 0x000fe20000004100 */
[----:B------:R-:W-:Y:S01]  /*37f0*/  F2FP.F16.E4M3.UNPACK_B R162, R162 ;  /* 0x000000a2ffa2723e */ /* 0x000fe200020006ff */
[----:B------:R-:W-:-:S02]  /*3800*/  HADD2.F32 R167, -RZ, R165.H0_H0 ;  /* 0x200000a5ffa77230 */ /* 0x000fc40000004100 */
[-C--:B------:R-:W-:Y:S01]  /*3810*/  FMUL.FTZ R171, R85, R168.reuse ;  /* 0x000000a855ab7220 */ /* 0x080fe20000410000 */
[----:B------:R-:W-:Y:S02]  /*3820*/  HADD2.F32 R165, -RZ, R165.H1_H1 ;  /* 0x300000a5ffa57230 */ /* 0x000fe40000004100 */
[C---:B------:R-:W-:Y:S01]  /*3830*/  FMUL.FTZ R168, R164.reuse, R168 ;  /* 0x000000a8a4a87220 */ /* 0x040fe20000410000 */
[----:B------:R-:W-:-:S03]  /*3840*/  FFMA.FTZ R164, R164, R167, -R171 ;  /* 0x000000a7a4a47223 */ /* 0x000fc600000108ab */
[----:B------:R-:W-:Y:S01]  /*3850*/  FFMA.FTZ R85, R85, R167, R168 ;  /* 0x000000a755557223 */ /* 0x000fe200000100a8 */
[----:B------:R-:W-:Y:S01]  /*3860*/  F2FP.F16.E4M3.UNPACK_B R168, R13.H1 ;  /* 0x0000000dffa8723e */ /* 0x000fe200030006ff */
[----:B------:R-:W-:-:S04]  /*3870*/  HADD2.F32 R167, -RZ, R84.H1_H1 ;  /* 0x30000054ffa77230 */ /* 0x000fc80000004100 */
[--C-:B------:R-:W-:Y:S02]  /*3880*/  HADD2.F32 R13, -RZ, R168.reuse.H1_H1 ;  /* 0x300000a8ff0d7230 */ /* 0x100fe40000004100 */
[----:B------:R-:W-:-:S03]  /*3890*/  HADD2.F32 R84, -RZ, R168.H0_H0 ;  /* 0x200000a8ff547230 */ /* 0x000fc60000004100 */
[CC--:B------:R-:W-:Y:S02]  /*38a0*/  FMUL.FTZ R168, R13.reuse, R167.reuse ;  /* 0x000000a70da87220 */ /* 0x0c0fe40000410000 */
[C---:B------:R-:W-:Y:S02]  /*38b0*/  FMUL.FTZ R167, R84.reuse, R167 ;  /* 0x000000a754a77220 */ /* 0x040fe40000410000 */
[-C--:B------:R-:W-:Y:S02]  /*38c0*/  FFMA.FTZ R84, R84, R165.reuse, -R168 ;  /* 0x000000a554547223 */ /* 0x080fe400000108a8 */
[----:B------:R-:W-:Y:S01]  /*38d0*/  FFMA.FTZ R165, R13, R165, R167 ;  /* 0x000000a50da57223 */ /* 0x000fe200000100a7 */
[----:B------:R-:W-:Y:S01]  /*38e0*/  SHF.L.U32 R13, R82, 0x10, RZ ;  /* 0x00000010520d7819 */ /* 0x000fe200000006ff */
[----:B------:R-:W-:Y:S01]  /*38f0*/  IMAD.MOV.U32 R82, RZ, RZ, R15 ;  /* 0x000000ffff527224 */ /* 0x000fe200078e000f */
[----:B------:R-:W-:Y:S02]  /*3900*/  F2FP.F16.E4M3.UNPACK_B R15, R83.H1 ;  /* 0x00000053ff0f723e */ /* 0x000fe400030006ff */
[----:B------:R-:W-:-:S02]  /*3910*/  LOP3.LUT R13, R166, 0xff0000, R13, 0xf8, !PT ;  /* 0x00ff0000a60d7812 */ /* 0x000fc400078ef80d */
[-C--:B------:R-:W-:Y:S01]  /*3920*/  F2FP.F16.E4M3.UNPACK_B R171, R82.reuse ;  /* 0x00000052ffab723e */ /* 0x080fe200020006ff */
[--C-:B------:R-:W-:Y:S01]  /*3930*/  HADD2.F32 R168, -RZ, R15.reuse.H0_H0 ;  /* 0x2000000fffa87230 */ /* 0x100fe20000004100 */
[-C--:B------:R-:W-:Y:S01]  /*3940*/  F2FP.F16.E4M3.UNPACK_B R166, R13.reuse.H1 ;  /* 0x0000000dffa6723e */ /* 0x080fe200030006ff */
[----:B------:R-:W-:Y:S01]  /*3950*/  HADD2.F32 R15, -RZ, R15.H1_H1 ;  /* 0x3000000fff0f7230 */ /* 0x000fe20000004100 */
[----:B------:R-:W-:Y:S01]  /*3960*/  F2FP.F16.E4M3.UNPACK_B R82, R82.H1 ;  /* 0x00000052ff52723e */ /* 0x000fe200030006ff */
[--C-:B------:R-:W-:Y:S01]  /*3970*/  HADD2.F32 R167, -RZ, R171.reuse.H1_H1 ;  /* 0x300000abffa77230 */ /* 0x100fe20000004100 */
[----:B------:R-:W-:Y:S01]  /*3980*/  F2FP.SATFINITE.E4M3.F32.PACK_AB_MERGE_C R84, R165, R84, RZ ;  /* 0x00000054a554723e */ /* 0x000fe200048070ff */
[--C-:B------:R-:W-:Y:S01]  /*3990*/  HADD2.F32 R176, -RZ, R166.reuse.H0_H0 ;  /* 0x200000a6ffb07230 */ /* 0x100fe20000004100 */
[----:B------:R-:W-:Y:S01]  /*39a0*/  F2FP.F16.E4M3.UNPACK_B R13, R13 ;  /* 0x0000000dff0d723e */ /* 0x000fe200020006ff */
[----:B------:R-:W-:Y:S01]  /*39b0*/  HADD2.F32 R171, -RZ, R171.H0_H0 ;  /* 0x200000abffab7230 */ /* 0x000fe20000004100 */
[----:B------:R-:W-:Y:S01]  /*39c0*/  F2FP.SATFINITE.E4M3.F32.PACK_AB_MERGE_C R85, R85, R164, R84 ;  /* 0x000000a45555723e */ /* 0x000fe20004807054 */
[----:B------:R-:W-:-:S02]  /*39d0*/  HADD2.F32 R166, -RZ, R166.H1_H1 ;  /* 0x300000a6ffa67230 */ /* 0x000fc40000004100 */
[----:B------:R-:W-:Y:S01]  /*39e0*/  FMUL.FTZ R177, R167, R176 ;  /* 0x000000b0a7b17220 */ /* 0x000fe20000410000 */
[----:B------:R-:W-:Y:S02]  /*39f0*/  F2FP.F16.E4M3.UNPACK_B R84, R14 ;  /* 0x0000000eff54723e */ /* 0x000fe400020006ff */
[----:B------:R-:W-:Y:S01]  /*3a00*/  F2FP.F16.E4M3.UNPACK_B R83, R83 ;  /* 0x00000053ff53723e */ /* 0x000fe200020006ff */
[C---:B------:R-:W-:Y:S01]  /*3a10*/  FFMA.FTZ R177, R171.reuse, R168, -R177 ;  /* 0x000000a8abb17223 */ /* 0x040fe200000108b1 */
[----:B------:R-:W-:Y:S01]  /*3a20*/  FMUL.FTZ R171, R171, R176 ;  /* 0x000000b0abab7220 */ /* 0x000fe20000410000 */
[----:B------:R-:W-:Y:S02]  /*3a30*/  F2FP.F16.E4M3.UNPACK_B R14, R14.H1 ;  /* 0x0000000eff0e723e */ /* 0x000fe400030006ff */
[----:B------:R-:W-:Y:S02]  /*3a40*/  HADD2.F32 R164, -RZ, R83.H0_H0 ;  /* 0x20000053ffa47230 */ /* 0x000fe40000004100 */
[----:B------:R-:W-:Y:S01]  /*3a50*/  FFMA.FTZ R171, R167, R168, R171 ;  /* 0x000000a8a7ab7223 */ /* 0x000fe200000100ab */
[----:B------:R-:W-:-:S02]  /*3a60*/  HADD2.F32 R167, -RZ, R82.H1_H1 ;  /* 0x30000052ffa77230 */ /* 0x000fc40000004100 */
[----:B------:R-:W-:Y:S02]  /*3a70*/  HADD2.F32 R82, -RZ, R82.H0_H0 ;  /* 0x20000052ff527230 */ /* 0x000fe40000004100 */
[----:B------:R-:W-:Y:S02]  /*3a80*/  HADD2.F32 R83, -RZ, R83.H1_H1 ;  /* 0x30000053ff537230 */ /* 0x000fe40000004100 */
[----:B------:R-:W-:-:S04]  /*3a90*/  FMUL.FTZ R168, R167, R166 ;  /* 0x000000a6a7a87220 */ /* 0x000fc80000410000 */
[CC--:B------:R-:W-:Y:S01]  /*3aa0*/  FFMA.FTZ R168, R82.reuse, R15.reuse, -R168 ;  /* 0x0000000f52a87223 */ /* 0x0c0fe200000108a8 */
[----:B------:R-:W-:Y:S01]  /*3ab0*/  FMUL.FTZ R82, R82, R166 ;  /* 0x000000a652527220 */ /* 0x000fe20000410000 */
[--C-:B------:R-:W-:Y:S02]  /*3ac0*/  HADD2.F32 R166, -RZ, R13.reuse.H0_H0 ;  /* 0x2000000dffa67230 */ /* 0x100fe40000004100 */
[----:B------:R-:W-:Y:S02]  /*3ad0*/  HADD2.F32 R13, -RZ, R13.H1_H1 ;  /* 0x3000000dff0d7230 */ /* 0x000fe40000004100 */
[----:B------:R-:W-:Y:S01]  /*3ae0*/  FFMA.FTZ R82, R167, R15, R82 ;  /* 0x0000000fa7527223 */ /* 0x000fe20000010052 */
[--C-:B------:R-:W-:Y:S02]  /*3af0*/  HADD2.F32 R15, -RZ, R84.reuse.H1_H1 ;  /* 0x30000054ff0f7230 */ /* 0x100fe40000004100 */
[----:B------:R-:W-:Y:S02]  /*3b00*/  HADD2.F32 R84, -RZ, R84.H0_H0 ;  /* 0x20000054ff547230 */ /* 0x000fe40000004100 */
[----:B------:R-:W-:-:S02]  /*3b10*/  HADD2.F32 R167, -RZ, R163.H1_H1 ;  /* 0x300000a3ffa77230 */ /* 0x000fc40000004100 */
[CC--:B------:R-:W-:Y:S01]  /*3b20*/  FMUL.FTZ R165, R15.reuse, R166.reuse ;  /* 0x000000a60fa57220 */ /* 0x0c0fe20000410000 */
[----:B------:R-:W-:Y:S02]  /*3b30*/  HADD2.F32 R163, -RZ, R163.H0_H0 ;  /* 0x200000a3ffa37230 */ /* 0x000fe40000004100 */
[----:B------:R-:W-:Y:S01]  /*3b40*/  FMUL.FTZ R166, R84, R166 ;  /* 0x000000a654a67220 */ /* 0x000fe20000410000 */
[----:B------:R-:W-:Y:S01]  /*3b50*/  F2FP.SATFINITE.E4M3.F32.PACK_AB_MERGE_C R82, R82, R168, RZ ;  /* 0x000000a85252723e */ /* 0x000fe200048070ff */
[-C--:B------:R-:W-:Y:S02]  /*3b60*/  FFMA.FTZ R165, R84, R164.reuse, -R165 ;  /* 0x000000a454a57223 */ /* 0x080fe400000108a5 */
[----:B------:R-:W-:Y:S01]  /*3b70*/  FFMA.FTZ R166, R15, R164, R166 ;  /* 0x000000a40fa67223 */ /* 0x000fe200000100a6 */
[--C-:B------:R-:W-:Y:S02]  /*3b80*/  HADD2.F32 R15, -RZ, R14.reuse.H1_H1 ;  /* 0x3000000eff0f7230 */ /* 0x100fe40000004100 */
[----:B------:R-:W-:-:S03]  /*3b90*/  HADD2.F32 R14, -RZ, R14.H0_H0 ;  /* 0x2000000eff0e7230 */ /* 0x000fc60000004100 */
[CC--:B------:R-:W-:Y:S02]  /*3ba0*/  FMUL.FTZ R84, R15.reuse, R13.reuse ;  /* 0x0000000d0f547220 */ /* 0x0c0fe40000410000 */
[C---:B------:R-:W-:Y:S02]  /*3bb0*/  FMUL.FTZ R164, R14.reuse, R13 ;  /* 0x0000000d0ea47220 */ /* 0x040fe40000410000 */
[-C--:B------:R-:W-:Y:S01]  /*3bc0*/  FFMA.FTZ R13, R14, R83.reuse, -R84 ;  /* 0x000000530e0d7223 */ /* 0x080fe20000010854 */
[----:B------:R-:W-:Y:S01]  /*3bd0*/  F2FP.F16.E4M3.UNPACK_B R84, R12.H1 ;  /* 0x0000000cff54723e */ /* 0x000fe200030006ff */
[----:B------:R-:W-:Y:S01]  /*3be0*/  FFMA.FTZ R14, R15, R83, R164 ;  /* 0x000000530f0e7223 */ /* 0x000fe200000100a4 */
[--C-:B------:R-:W-:Y:S02]  /*3bf0*/  HADD2.F32 R83, -RZ, R162.reuse.H1_H1 ;  /* 0x300000a2ff537230 */ /* 0x100fe40000004100 */
[----:B------:R-:W-:Y:S02]  /*3c00*/  HADD2.F32 R162, -RZ, R162.H0_H0 ;  /* 0x200000a2ffa27230 */ /* 0x000fe40000004100 */
[--C-:B------:R-:W-:Y:S01]  /*3c10*/  HADD2.F32 R15, -RZ, R84.reuse.H1_H1 ;  /* 0x30000054ff0f7230 */ /* 0x100fe20000004100 */
[----:B------:R-:W-:Y:S01]  /*3c20*/  F2FP.SATFINITE.E4M3.F32.PACK_AB_MERGE_C R13, R14, R13, RZ ;  /* 0x0000000d0e0d723e */ /* 0x000fe200048070ff */
[----:B------:R-:W-:-:S03]  /*3c30*/  HADD2.F32 R84, -RZ, R84.H0_H0 ;  /* 0x20000054ff547230 */ /* 0x000fc60000004100 */
[C---:B------:R-:W-:Y:S01]  /*3c40*/  FMUL.FTZ R164, R15.reuse, R167 ;  /* 0x000000a70fa47220 */ /* 0x040fe20000410000 */
[----:B------:R-:W-:Y:S01]  /*3c50*/  F2FP.SATFINITE.E4M3.F32.PACK_AB_MERGE_C R14, R166, R165, R13 ;  /* 0x000000a5a60e723e */ /* 0x000fe2000480700d */
[C---:B------:R-:W-:Y:S01]  /*3c60*/  FMUL.FTZ R167, R84.reuse, R167 ;  /* 0x000000a754a77220 */ /* 0x040fe20000410000 */
[----:B------:R-:W-:Y:S02]  /*3c70*/  IMAD.MOV.U32 R13, RZ, RZ, R85 ;  /* 0x000000ffff0d7224 */ /* 0x000fe400078e0055 */
[-C--:B------:R-:W-:Y:S01]  /*3c80*/  FFMA.FTZ R164, R84, R83.reuse, -R164 ;  /* 0x0000005354a47223 */ /* 0x080fe200000108a4 */
[----:B------:R-:W-:Y:S01]  /*3c90*/  FFMA.FTZ R167, R15, R83, R167 ;  /* 0x000000530fa77223 */ /* 0x000fe200000100a7 */
[----:B------:R-:W-:-:S04]  /*3ca0*/  F2FP.F16.E4M3.UNPACK_B R15, R12 ;  /* 0x0000000cff0f723e */ /* 0x000fc800020006ff */
[----:B------:R-:W-:Y:S01]  /*3cb0*/  F2FP.SATFINITE.E4M3.F32.PACK_AB_MERGE_C R164, R167, R164, RZ ;  /* 0x000000a4a7a4723e */ /* 0x000fe200048070ff */
[--C-:B------:R-:W-:Y:S02]  /*3cc0*/  HADD2.F32 R12, -RZ, R15.reuse.H1_H1 ;  /* 0x3000000fff0c7230 */ /* 0x100fe40000004100 */
[----:B------:R-:W-:-:S03]  /*3cd0*/  HADD2.F32 R15, -RZ, R15.H0_H0 ;  /* 0x2000000fff0f7230 */ /* 0x000fc60000004100 */
[CC--:B------:R-:W-:Y:S02]  /*3ce0*/  FMUL.FTZ R83, R12.reuse, R163.reuse ;  /* 0x000000a30c537220 */ /* 0x0c0fe40000410000 */
[C---:B------:R-:W-:Y:S02]  /*3cf0*/  FMUL.FTZ R163, R15.reuse, R163 ;  /* 0x000000a30fa37220 */ /* 0x040fe40000410000 */
[-C--:B------:R-:W-:Y:S01]  /*3d00*/  FFMA.FTZ R83, R15, R162.reuse, -R83 ;  /* 0x000000a20f537223 */ /* 0x080fe20000010853 */
[----:B------:R-:W-:Y:S01]  /*3d10*/  F2FP.SATFINITE.E4M3.F32.PACK_AB_MERGE_C R15, R171, R177, R82 ;  /* 0x000000b1ab0f723e */ /* 0x000fe20004807052 */
[----:B------:R-:W-:-:S05]  /*3d20*/  FFMA.FTZ R12, R12, R162, R163 ;  /* 0x000000a20c0c7223 */ /* 0x000fca00000100a3 */
[----:B------:R-:W-:-:S07]  /*3d30*/  F2FP.SATFINITE.E4M3.F32.PACK_AB_MERGE_C R12, R12, R83, R164 ;  /* 0x000000530c0c723e */ /* 0x000fce00048070a4 */
.L_x_456:
[----:B------:R-:W-:Y:S05]  /*3d40*/  BSYNC B3 ;  /* 0x0000000000037941 */ /* 0x000fea0003800000 */
.L_x_455:
[----:B----4-:R-:W-:-:S05]  /*3d50*/  IADD3 R82, P2, R16, R11, RZ ;  /* 0x0000000b10527210 */ /* 0x010fca0007f5e0ff */
[----:B---3--:R-:W-:-:S05]  /*3d60*/  IMAD.X R83, R150, 0x1, R17, P2 ;  /* 0x0000000196537824 */ /* 0x008fca00010e0611 */
[----:B0-----:R0:W-:Y:S03]  /*3d70*/  ST.E.128 desc[UR50][R82.64], R12 ;  /* 0x0000000c52007985 */ /* 0x0011e6000c101d32 */
.L_x_454:
[----:B------:R-:W-:Y:S05]  /*3d80*/  BSYNC B2 ;  /* 0x0000000000027941 */ /* 0x000fea0003800000 */
.L_x_453:
[----:B------:R-:W-:Y:S01]  /*3d90*/  ISETP.NE.AND P2, PT, R29, RZ, PT ;  /* 0x000000ff1d00720c */ /* 0x000fe20003f45270 */
[----:B------:R-:W-:-:S12]  /*3da0*/  BSSY B2, `(.L_x_457) ;  /* 0x0000076000027945 */ /* 0x000fd80003800000 */
[----:B------:R-:W-:Y:S05]  /*3db0*/  @!P2 BRA `(.L_x_458) ;  /* 0x0000000400d0a947 */ /* 0x000fea0003800000 */
[----:B0-----:R0:W0:Y:S01]  /*3dc0*/  LDS.128 R12, [R36+0x1a400] ;  /* 0x01a40000240c7984 */ /* 0x0010220000000c00 */
[----:B------:R-:W-:Y:S01]  /*3dd0*/  ISETP.GE.AND P2, PT, R201, R118, PT ;  /* 0x00000076c900720c */ /* 0x000fe20003f46270 */
[----:B------:R-:W-:-:S12]  /*3de0*/  BSSY B3, `(.L_x_459) ;  /* 0x000006d000037945 */ /* 0x000fd80003800000 */
[----:B------:R-:W-:Y:S05]  /*3df0*/  @P2 BRA `(.L_x_460) ;  /* 0x0000000400ac2947 */ /* 0x000fea0003800000 */
[----:B0-----:R-:W-:Y:S02]  /*3e00*/  MOV R80, R13 ;  /* 0x0000000d00507202 */ /* 0x001fe40000000f00 */
[----:B------:R-:W-:Y:S02]  /*3e10*/  F2FP.F16.E4M3.UNPACK_B R82, R160.H1 ;  /* 0x000000a0ff52723e */ /* 0x000fe400030006ff */
[----:B------:R-:W-:Y:S02]  /*3e20*/  F2FP.F16.E4M3.UNPACK_B R78, R80 ;  /* 0x00000050ff4e723e */ /* 0x000fe400020006ff */
[----:B------:R-:W-:Y:S01]  /*3e30*/  F2FP.F16.E4M3.UNPACK_B R13, R161.H1 ;  /* 0x000000a1ff0d723e */ /* 0x000fe200030006ff */
[----:B------:R-:W-:Y:S01]  /*3e40*/  HADD2.F32 R83, -RZ, R82.H0_H0 ;  /* 0x20000052ff537230 */ /* 0x000fe20000004100 */
[----:B------:R-:W-:Y:S01]  /*3e50*/  F2FP.F16.E4M3.UNPACK_B R160, R160 ;  /* 0x000000a0ffa0723e */ /* 0x000fe200020006ff */
[--C-:B------:R-:W-:Y:S02]  /*3e60*/  HADD2.F32 R84, -RZ, R78.reuse.H1_H1 ;  /* 0x3000004eff547230 */ /* 0x100fe40000004100 */
[----:B------:R-:W-:-:S02]  /*3e70*/  HADD2.F32 R78, -RZ, R78.H0_H0 ;  /* 0x2000004eff4e7230 */ /* 0x000fc40000004100 */
[--C-:B------:R-:W-:Y:S02]  /*3e80*/  HADD2.F32 R85, -RZ, R13.reuse.H0_H0 ;  /* 0x2000000dff557230 */ /* 0x100fe40000004100 */
[-C--:B------:R-:W-:Y:S01]  /*3e90*/  FMUL.FTZ R163, R84, R83.reuse ;  /* 0x0000005354a37220 */ /* 0x080fe20000410000 */
[----:B------:R-:W-:Y:S02]  /*3ea0*/  HADD2.F32 R82, -RZ, R82.H1_H1 ;  /* 0x30000052ff527230 */ /* 0x000fe40000004100 */
[C---:B------:R-:W-:Y:S01]  /*3eb0*/  FMUL.FTZ R165, R78.reuse, R83 ;  /* 0x000000534ea57220 */ /* 0x040fe20000410000 */
[----:B------:R-:W-:Y:S02]  /*3ec0*/  HADD2.F32 R13, -RZ, R13.H1_H1 ;  /* 0x3000000dff0d7230 */ /* 0x000fe40000004100 */
[-C--:B------:R-:W-:Y:S01]  /*3ed0*/  FFMA.FTZ R83, R78, R85.reuse, -R163 ;  /* 0x000000554e537223 */ /* 0x080fe200000108a3 */
[----:B------:R-:W-:Y:S02]  /*3ee0*/  HADD2.F32 R162, -RZ, R160.H1_H1 ;  /* 0x300000a0ffa27230 */ /* 0x000fe40000004100 */
[----:B------:R-:W-:Y:S01]  /*3ef0*/  FFMA.FTZ R78, R84, R85, R165 ;  /* 0x00000055544e7223 */ /* 0x000fe200000100a5 */
[----:B------:R-:W-:Y:S01]  /*3f00*/  F2FP.F16.E4M3.UNPACK_B R84, R80.H1 ;  /* 0x00000050ff54723e */ /* 0x000fe200030006ff */
[----:B------:R-:W-:-:S04]  /*3f10*/  IMAD.MOV.U32 R80, RZ, RZ, R12 ;  /* 0x000000ffff507224 */ /* 0x000fc800078e000c */
[--C-:B------:R-:W-:Y:S01]  /*3f20*/  HADD2.F32 R85, -RZ, R84.reuse.H1_H1 ;  /* 0x30000054ff557230 */ /* 0x100fe20000004100 */
[-C--:B------:R-:W-:Y:S01]  /*3f30*/  F2FP.F16.E4M3.UNPACK_B R12, R80.reuse.H1 ;  /* 0x00000050ff0c723e */ /* 0x080fe200030006ff */
[----:B------:R-:W-:Y:S01]  /*3f40*/  HADD2.F32 R84, -RZ, R84.H0_H0 ;  /* 0x20000054ff547230 */ /* 0x000fe20000004100 */
[----:B------:R-:W-:Y:S02]  /*3f50*/  F2FP.F16.E4M3.UNPACK_B R80, R80 ;  /* 0x00000050ff50723e */ /* 0x000fe400020006ff */
[CC--:B------:R-:W-:Y:S02]  /*3f60*/  FMUL.FTZ R163, R85.reuse, R82.reuse ;  /* 0x0000005255a37220 */ /* 0x0c0fe40000410000 */
[C---:B------:R-:W-:Y:S02]  /*3f70*/  FMUL.FTZ R82, R84.reuse, R82 ;  /* 0x0000005254527220 */ /* 0x040fe40000410000 */
[-C--:B------:R-:W-:Y:S02]  /*3f80*/  FFMA.FTZ R84, R84, R13.reuse, -R163 ;  /* 0x0000000d54547223 */ /* 0x080fe400000108a3 */
[----:B------:R-:W-:Y:S01]  /*3f90*/  FFMA.FTZ R85, R85, R13, R82 ;  /* 0x0000000d55557223 */ /* 0x000fe20000010052 */
[----:B------:R-:W-:Y:S01]  /*3fa0*/  F2FP.F16.E4M3.UNPACK_B R82, R161 ;  /* 0x000000a1ff52723e */ /* 0x000fe200020006ff */
[----:B------:R-:W-:-:S02]  /*3fb0*/  HADD2.F32 R13, -RZ, R12.H1_H1 ;  /* 0x3000000cff0d7230 */ /* 0x000fc40000004100 */
[----:B------:R-:W-:Y:S01]  /*3fc0*/  HADD2.F32 R12, -RZ, R12.H0_H0 ;  /* 0x2000000cff0c7230 */ /* 0x000fe20000004100 */
[----:B------:R-:W-:Y:S01]  /*3fd0*/  F2FP.SATFINITE.E4M3.F32.PACK_AB_MERGE_C R84, R85, R84, RZ ;  /* 0x000000545554723e */ /* 0x000fe200048070ff */
[----:B------:R-:W-:Y:S02]  /*3fe0*/  HADD2.F32 R161, -RZ, R82.H1_H1 ;  /* 0x30000052ffa17230 */ /* 0x000fe40000004100 */
[-C--:B------:R-:W-:Y:S01]  /*3ff0*/  FMUL.FTZ R163, R13, R162.reuse ;  /* 0x000000a20da37220 */ /* 0x080fe20000410000 */
[----:B------:R-:W-:Y:S02]  /*4000*/  HADD2.F32 R85, -RZ, R160.H0_H0 ;  /* 0x200000a0ff557230 */ /* 0x000fe40000004100 */
[C---:B------:R-:W-:Y:S01]  /*4010*/  FMUL.FTZ R162, R12.reuse, R162 ;  /* 0x000000a20ca27220 */ /* 0x040fe20000410000 */
[--C-:B------:R-:W-:Y:S02]  /*4020*/  HADD2.F32 R160, -RZ, R80.reuse.H1_H1 ;  /* 0x30000050ffa07230 */ /* 0x100fe40000004100 */
[----:B------:R-:W-:Y:S01]  /*4030*/  FFMA.FTZ R12, R12, R161, -R163 ;  /* 0x000000a10c0c7223 */ /* 0x000fe200000108a3 */
[----:B------:R-:W-:-:S02]  /*4040*/  HADD2.F32 R80, -RZ, R80.H0_H0 ;  /* 0x20000050ff507230 */ /* 0x000fc40000004100 */
[----:B------:R-:W-:Y:S01]  /*4050*/  FFMA.FTZ R13, R13, R161, R162 ;  /* 0x000000a10d0d7223 */ /* 0x000fe200000100a2 */
[----:B------:R-:W-:Y:S02]  /*4060*/  HADD2.F32 R161, -RZ, R82.H0_H0 ;  /* 0x20000052ffa17230 */ /* 0x000fe40000004100 */
[----:B------:R-:W-:Y:S01]  /*4070*/  FMUL.FTZ R163, R160, R85 ;  /* 0x00000055a0a37220 */ /* 0x000fe20000410000 */
[----:B------:R-:W-:Y:S01]  /*4080*/  F2FP.SATFINITE.E4M3.F32.PACK_AB_MERGE_C R78, R78, R83, R84 ;  /* 0x000000534e4e723e */ /* 0x000fe20004807054 */
[C---:B------:R-:W-:Y:S01]  /*4090*/  FMUL.FTZ R165, R80.reuse, R85 ;  /* 0x0000005550a57220 */ /* 0x040fe20000410000 */
[----:B------:R-:W-:Y:S01]  /*40a0*/  SHF.R.U32.HI R84, RZ, 0x8, R81 ;  /* 0x00000008ff547819 */ /* 0x000fe20000011651 */
[-C--:B------:R-:W-:Y:S01]  /*40b0*/  FFMA.FTZ R85, R80, R161.reuse, -R163 ;  /* 0x000000a150557223 */ /* 0x080fe200000108a3 */
[----:B------:R-:W-:Y:S01]  /*40c0*/  LOP3.LUT R83, R81, 0xff0000ff, RZ, 0xc0, !PT ;  /* 0xff0000ff51537812 */ /* 0x000fe200078ec0ff */
[----:B------:R-:W-:Y:S01]  /*40d0*/  FFMA.FTZ R80, R160, R161, R165 ;  /* 0x000000a1a0507223 */ /* 0x000fe200000100a5 */
[----:B------:R-:W-:Y:S01]  /*40e0*/  SHF.R.U32.HI R81, RZ, 0x10, R81 ;  /* 0x00000010ff517819 */ /* 0x000fe20000011651 */
[----:B------:R-:W-:Y:S01]  /*40f0*/  IMAD.SHL.U32 R84, R84, 0x100, RZ ;  /* 0x0000010054547824 */ /* 0x000fe200078e00ff */
[----:B------:R-:W-:-:S02]  /*4100*/  SHF.R.U32.HI R161, RZ, 0x8, R79 ;  /* 0x00000008ffa17819 */ /* 0x000fc4000001164f */
[----:B------:R-:W-:Y:S01]  /*4110*/  LOP3.LUT R82, R79, 0xff0000ff, RZ, 0xc0, !PT ;  /* 0xff0000ff4f527812 */ /* 0x000fe200078ec0ff */
[----:B------:R-:W-:Y:S01]  /*4120*/  IMAD.U32 R81, R81, 0x10000, RZ ;  /* 0x0001000051517824 */ /* 0x000fe200078e00ff */
[----:B------:R-:W-:Y:S01]  /*4130*/  SHF.R.U32.HI R160, RZ, 0x10, R79 ;  /* 0x00000010ffa07819 */ /* 0x000fe2000001164f */
[----:B------:R-:W-:Y:S01]  /*4140*/  IMAD.SHL.U32 R79, R161, 0x100, RZ ;  /* 0x00000100a14f7824 */ /* 0x000fe200078e00ff */
[----:B------:R-:W-:Y:S02]  /*4150*/  LOP3.LUT R84, R83, 0xff00, R84, 0xf8, !PT ;  /* 0x0000ff0053547812 */ /* 0x000fe400078ef854 */
[----:B------:R-:W-:Y:S02]  /*4160*/  F2FP.SATFINITE.E4M3.F32.PACK_AB_MERGE_C R12, R13, R12, RZ ;  /* 0x0000000c0d0c723e */ /* 0x000fe400048070ff */
[----:B------:R-:W-:Y:S01]  /*4170*/  LOP3.LUT R84, R84, 0xff0000, R81, 0xf8, !PT ;  /* 0x00ff000054547812 */ /* 0x000fe200078ef851 */
[----:B------:R-:W-:Y:S01]  /*4180*/  IMAD.MOV.U32 R81, RZ, RZ, R15 ;  /* 0x000000ffff517224 */ /* 0x000fe200078e000f */
[----:B------:R-:W-:-:S02]  /*4190*/  LOP3.LUT R79, R82, 0xff00, R79, 0xf8, !PT ;  /* 0x0000ff00524f7812 */ /* 0x000fc400078ef84f */
[----:B------:R-:W-:Y:S02]  /*41a0*/  SHF.L.U32 R82, R160, 0x10, RZ ;  /* 0x00000010a0527819 */ /* 0x000fe400000006ff */
[----:B------:R-:W-:Y:S02]  /*41b0*/  F2FP.F16.E4M3.UNPACK_B R15, R81 ;  /* 0x00000051ff0f723e */ /* 0x000fe400020006ff */
[----:B------:R-:W-:Y:S02]  /*41c0*/  LOP3.LUT R83, R79, 0xff0000, R82, 0xf8, !PT ;  /* 0x00ff00004f537812 */ /* 0x000fe400078ef852 */
[----:B------:R-:W-:Y:S01]  /*41d0*/  F2FP.F16.E4M3.UNPACK_B R160, R84.H1 ;  /* 0x00000054ffa0723e */ /* 0x000fe200030006ff */
[--C-:B------:R-:W-:Y:S01]  /*41e0*/  HADD2.F32 R161, -RZ, R15.reuse.H1_H1 ;  /* 0x3000000fffa17230 */ /* 0x100fe20000004100 */
[-C--:B------:R-:W-:Y:S01]  /*41f0*/  F2FP.F16.E4M3.UNPACK_B R79, R83.reuse.H1 ;  /* 0x00000053ff4f723e */ /* 0x080fe200030006ff */
[----:B------:R-:W-:Y:S01]  /*4200*/  HADD2.F32 R15, -RZ, R15.H0_H0 ;  /* 0x2000000fff0f7230 */ /* 0x000fe20000004100 */
[----:B------:R-:W-:Y:S01]  /*4210*/  F2FP.F16.E4M3.UNPACK_B R83, R83 ;  /* 0x00000053ff53723e */ /* 0x000fe200020006ff */
[----:B------:R-:W-:Y:S01]  /*4220*/  HADD2.F32 R82, -RZ, R160.H0_H0 ;  /* 0x200000a0ff527230 */ /* 0x000fe20000004100 */
[----:B------:R-:W-:Y:S01]  /*4230*/  F2FP.SATFINITE.E4M3.F32.PACK_AB_MERGE_C R12, R80, R85, R12 ;  /* 0x00000055500c723e */ /* 0x000fe2000480700c */
[--C-:B------:R-:W-:Y:S01]  /*4240*/  HADD2.F32 R162, -RZ, R79.reuse.H0_H0 ;  /* 0x2000004fffa27230 */ /* 0x100fe20000004100 */
[----:B------:R-:W-:Y:S01]  /*4250*/  MOV R13, R78 ;  /* 0x0000004e000d7202 */ /* 0x000fe20000000f00 */
[----:B------:R-:W-:-:S02]  /*4260*/  HADD2.F32 R79, -RZ, R79.H1_H1 ;  /* 0x3000004fff4f7230 */ /* 0x000fc40000004100 */
[-C--:B------:R-:W-:Y:S01]  /*4270*/  FMUL.FTZ R164, R161, R82.reuse ;  /* 0x00000052a1a47220 */ /* 0x080fe20000410000 */
[----:B------:R-:W-:-:S03]  /*4280*/  FMUL.FTZ R166, R15, R82 ;  /* 0x000000520fa67220 */ /* 0x000fc60000410000 */
[-C--:B------:R-:W-:Y:S01]  /*4290*/  FFMA.FTZ R82, R15, R162.reuse, -R164 ;  /* 0x000000a20f527223 */ /* 0x080fe200000108a4 */
[----:B------:R-:W-:Y:S01]  /*42a0*/  FFMA.FTZ R15, R161, R162, R166 ;  /* 0x000000a2a10f7223 */ /* 0x000fe200000100a6 */
[----:B------:R-:W-:Y:S01]  /*42b0*/  F2FP.F16.E4M3.UNPACK_B R161, R81.H1 ;  /* 0x00000051ffa1723e */ /* 0x000fe200030006ff */
[----:B------:R-:W-:Y:S02]  /*42c0*/  IMAD.MOV.U32 R81, RZ, RZ, R14 ;  /* 0x000000ffff517224 */ /* 0x000fe400078e000e */
[----:B------:R-:W-:Y:S02]  /*42d0*/  HADD2.F32 R14, -RZ, R160.H1_H1 ;  /* 0x300000a0ff0e7230 */ /* 0x000fe40000004100 */
[--C-:B------:R-:W-:Y:S02]  /*42e0*/  HADD2.F32 R160, -RZ, R161.reuse.H1_H1 ;  /* 0x300000a1ffa07230 */ /* 0x100fe40000004100 */
[----:B------:R-:W-:-:S03]  /*42f0*/  HADD2.F32 R161, -RZ, R161.H0_H0 ;  /* 0x200000a1ffa17230 */ /* 0x000fc60000004100 */
[CC--:B------:R-:W-:Y:S02]  /*4300*/  FMUL.FTZ R162, R160.reuse, R14.reuse ;  /* 0x0000000ea0a27220 */ /* 0x0c0fe40000410000 */
[C---:B------:R-:W-:Y:S02]  /*4310*/  FMUL.FTZ R163, R161.reuse, R14 ;  /* 0x0000000ea1a37220 */ /* 0x040fe40000410000 */
[-C--:B------:R-:W-:Y:S01]  /*4320*/  FFMA.FTZ R14, R161, R79.reuse, -R162 ;  /* 0x0000004fa10e7223 */ /* 0x080fe200000108a2 */
[--C-:B------:R-:W-:Y:S02]  /*4330*/  HADD2.F32 R162, -RZ, R83.reuse.H1_H1 ;  /* 0x30000053ffa27230 */ /* 0x100fe40000004100 */
[----:B------:R-:W-:Y:S01]  /*4340*/  FFMA.FTZ R79, R160, R79, R163 ;  /* 0x0000004fa04f7223 */ /* 0x000fe200000100a3 */
[----:B------:R-:W-:Y:S01]  /*4350*/  F2FP.F16.E4M3.UNPACK_B R160, R84 ;  /* 0x00000054ffa0723e */ /* 0x000fe200020006ff */
[----:B------:R-:W-:Y:S01]  /*4360*/  HADD2.F32 R83, -RZ, R83.H0_H0 ;  /* 0x20000053ff537230 */ /* 0x000fe20000004100 */
[----:B------:R-:W-:-:S02]  /*4370*/  F2FP.F16.E4M3.UNPACK_B R84, R81.H1 ;  /* 0x00000051ff54723e */ /* 0x000fc400030006ff */
[----:B------:R-:W-:Y:S01]  /*4380*/  F2FP.F16.E4M3.UNPACK_B R81, R81 ;  /* 0x00000051ff51723e */ /* 0x000fe200020006ff */
[----:B------:R-:W-:Y:S01]  /*4390*/  HADD2.F32 R163, -RZ, R160.H1_H1 ;  /* 0x300000a0ffa37230 */ /* 0x000fe20000004100 */
[----:B------:R-:W-:Y:S01]  /*43a0*/  F2FP.SATFINITE.E4M3.F32.PACK_AB_MERGE_C R79, R79, R14, RZ ;  /* 0x0000000e4f4f723e */ /* 0x000fe200048070ff */
[--C-:B------:R-:W-:Y:S02]  /*43b0*/  HADD2.F32 R161, -RZ, R84.reuse.H1_H1 ;  /* 0x30000054ffa17230 */ /* 0x100fe40000004100 */
[----:B------:R-:W-:Y:S01]  /*43c0*/  HADD2.F32 R84, -RZ, R84.H0_H0 ;  /* 0x20000054ff547230 */ /* 0x000fe20000004100 */
[----:B------:R-:W-:Y:S02]  /*43d0*/  F2FP.SATFINITE.E4M3.F32.PACK_AB_MERGE_C R15, R15, R82, R79 ;  /* 0x000000520f0f723e */ /* 0x000fe4000480704f */
[-C--:B------:R-:W-:Y:S02]  /*43e0*/  FMUL.FTZ R165, R161, R163.reuse ;  /* 0x000000a3a1a57220 */ /* 0x080fe40000410000 */
[----:B------:R-:W-:-:S02]  /*43f0*/  FMUL.FTZ R164, R84, R163 ;  /* 0x000000a354a47220 */ /* 0x000fc40000410000 */
[-C--:B------:R-:W-:Y:S02]  /*4400*/  FFMA.FTZ R84, R84, R162.reuse, -R165 ;  /* 0x000000a254547223 */ /* 0x080fe400000108a5 */
[----:B------:R-:W-:Y:S01]  /*4410*/  FFMA.FTZ R161, R161, R162, R164 ;  /* 0x000000a2a1a17223 */ /* 0x000fe200000100a4 */
[----:B------:R-:W-:Y:S02]  /*4420*/  HADD2.F32 R162, -RZ, R160.H0_H0 ;  /* 0x200000a0ffa27230 */ /* 0x000fe40000004100 */
[--C-:B------:R-:W-:Y:S02]  /*4430*/  HADD2.F32 R160, -RZ, R81.reuse.H1_H1 ;  /* 0x30000051ffa07230 */ /* 0x100fe40000004100 */
[----:B------:R-:W-:Y:S01]  /*4440*/  HADD2.F32 R81, -RZ, R81.H0_H0 ;  /* 0x20000051ff517230 */ /* 0x000fe20000004100 */
[----:B------:R-:W-:Y:S02]  /*4450*/  F2FP.SATFINITE.E4M3.F32.PACK_AB_MERGE_C R84, R161, R84, RZ ;  /* 0x00000054a154723e */ /* 0x000fe400048070ff */
[----:B------:R-:W-:-:S02]  /*4460*/  FMUL.FTZ R164, R160, R162 ;  /* 0x000000a2a0a47220 */ /* 0x000fc40000410000 */
[C---:B------:R-:W-:Y:S02]  /*4470*/  FMUL.FTZ R163, R81.reuse, R162 ;  /* 0x000000a251a37220 */ /* 0x040fe40000410000 */
[-C--:B------:R-:W-:Y:S02]  /*4480*/  FFMA.FTZ R164, R81, R83.reuse, -R164 ;  /* 0x0000005351a47223 */ /* 0x080fe400000108a4 */
[----:B------:R-:W-:-:S05]  /*4490*/  FFMA.FTZ R163, R160, R83, R163 ;  /* 0x00000053a0a37223 */ /* 0x000fca00000100a3 */
[----:B------:R-:W-:-:S07]  /*44a0*/  F2FP.SATFINITE.E4M3.F32.PACK_AB_MERGE_C R14, R163, R164, R84 ;  /* 0x000000a4a30e723e */ /* 0x000fce0004807054 */
.L_x_460:
[----:B------:R-:W-:Y:S05]  /*44b0*/  BSYNC B3 ;  /* 0x0000000000037941 */ /* 0x000fea0003800000 */
.L_x_459:
[----:B------:R-:W-:-:S05]  /*44c0*/  IMAD.SHL.U32 R79, R173, 0x10, RZ ;  /* 0x00000010ad4f7824 */ /* 0x000fca00078e00ff */
[----:B----4-:R-:W-:-:S04]  /*44d0*/  IADD3 R78, P2, R11, R79, RZ ;  /* 0x0000004f0b4e7210 */ /* 0x010fc80007f5e0ff */
[----:B---3--:R-:W-:-:S05]  /*44e0*/  LEA.HI.X.SX32 R79, R79, R150, 0x1, P2 ;  /* 0x000000964f4f7211 */ /* 0x008fca00010f0eff */
[----:B0-----:R0:W-:Y:S04]  /*44f0*/  ST.E.128 desc[UR50][R78.64], R12 ;  /* 0x0000000c4e007985 */ /* 0x0011e8000c101d32 */
.L_x_458:
[----:B------:R-:W-:Y:S05]  /*4500*/  BSYNC B2 ;  /* 0x0000000000027941 */ /* 0x000fea0003800000 */
.L_x_457:
[----:B------:R-:W-:Y:S01]  /*4510*/  ISETP.NE.AND P2, PT, R30, RZ, PT ;  /* 0x000000ff1e00720c */ /* 0x000fe20003f45270 */
[----:B------:R-:W-:-:S12]  /*4520*/  BSSY B2, `(.L_x_461) ;  /* 0x0000076000027945 */ /* 0x000fd80003800000 */
[----:B------:R-:W-:Y:S05]  /*4530*/  @!P2 BRA `(.L_x_462) ;  /* 0x0000000400d0a947 */ /* 0x000fea0003800000 */
[----:B0-----:R-:W-:Y:S01]  /*4540*/  IMAD.SHL.U32 R12, R174, 0x10, RZ ;  /* 0x00000010ae0c7824 */ /* 0x001fe200078e00ff */
[----:B------:R-:W-:Y:S04]  /*4550*/  BSSY B3, `(.L_x_463) ;  /* 0x0000071000037945 */ /* 0x000fe80003800000 */
[----:B----4-:R-:W-:-:S04]  /*4560*/  IADD3 R78, P2, R11, R12, RZ ;  /* 0x0000000c0b4e7210 */ /* 0x010fc80007f5e0ff */
[----:B---3--:R-:W-:Y:S02]  /*4570*/  LEA.HI.X.SX32 R79, R12, R150, 0x1, P2 ;  /* 0x000000960c4f7211 */ /* 0x008fe400010f0eff */
[----:B------:R0:W3:Y:S01]  /*4580*/  LDS.128 R12, [R37+0x1cc00] ;  /* 0x01cc0000250c7984 */ /* 0x0000e20000000c00 */
[----:B------:R-:W-:-:S13]  /*4590*/  ISETP.GE.AND P2, PT, R200, R118, PT ;  /* 0x00000076c800720c */ /* 0x000fda0003f46270 */
[----:B0-----:R-:W-:Y:S05]  /*45a0*/  @P2 BRA `(.L_x_464) ;  /* 0x0000000400ac2947 */ /* 0x001fea0003800000 */
[----:B---3--:R-:W-:Y:S01]  /*45b0*/  IMAD.MOV.U32 R76, RZ, RZ, R13 ;  /* 0x000000ffff4c7224 */ /* 0x008fe200078e000d */
[-C--:B------:R-:W-:Y:S02]  /*45c0*/  F2FP.F16.E4M3.UNPACK_B R82, R159.reuse.H1 ;  /* 0x0000009fff52723e */ /* 0x080fe400030006ff */
[----:B------:R-:W-:Y:S02]  /*45d0*/  F2FP.F16.E4M3.UNPACK_B R13, R158.H1 ;  /* 0x0000009eff0d723e */ /* 0x000fe400030006ff */
[----:B------:R-:W-:Y:S01]  /*45e0*/  F2FP.F16.E4M3.UNPACK_B R74, R76 ;  /* 0x0000004cff4a723e */ /* 0x000fe200020006ff */
[----:B------:R-:W-:Y:S01]  /*45f0*/  HADD2.F32 R81, -RZ, R82.H0_H0 ;  /* 0x20000052ff517230 */ /* 0x000fe20000004100 */
[----:B------:R-:W-:Y:S01]  /*4600*/  F2FP.F16.E4M3.UNPACK_B R84, R159 ;  /* 0x0000009fff54723e */ /* 0x000fe200020006ff */
[----:B------:R-:W-:Y:S02]  /*4610*/  HADD2.F32 R83, -RZ, R13.H0_H0 ;  /* 0x2000000dff537230 */ /* 0x000fe40000004100 */
[----:B------:R-:W-:-:S02]  /*4620*/  HADD2.F32 R80, -RZ, R74.H1_H1 ;  /* 0x3000004aff507230 */ /* 0x000fc40000004100 */
[----:B------:R-:W-:Y:S02]  /*4630*/  HADD2.F32 R74, -RZ, R74.H0_H0 ;  /* 0x2000004aff4a7230 */ /* 0x000fe40000004100 */
[----:B------:R-:W-:Y:S02]  /*4640*/  HADD2.F32 R13, -RZ, R13.H1_H1 ;  /* 0x3000000dff0d7230 */ /* 0x000fe40000004100 */
[-C--:B------:R-:W-:Y:S01]  /*4650*/  FMUL.FTZ R85, R80, R81.reuse ;  /* 0x0000005150557220 */ /* 0x080fe20000410000 */
[----:B------:R-:W-:-:S03]  /*4660*/  FMUL.FTZ R161, R74, R81 ;  /* 0x000000514aa17220 */ /* 0x000fc60000410000 */
[-C--:B------:R-:W-:Y:S01]  /*4670*/  FFMA.FTZ R81, R74, R83.reuse, -R85 ;  /* 0x000000534a517223 */ /* 0x080fe20000010855 */
[----:B------:R-:W-:Y:S01]  /*4680*/  FFMA.FTZ R74, R80, R83, R161 ;  /* 0x00000053504a7223 */ /* 0x000fe200000100a1 */
[----:B------:R-:W-:Y:S01]  /*4690*/  F2FP.F16.E4M3.UNPACK_B R80, R76.H1 ;  /* 0x0000004cff50723e */ /* 0x000fe200030006ff */
[----:B------:R-:W-:Y:S01]  /*46a0*/  HADD2.F32 R83, -RZ, R82.H1_H1 ;  /* 0x30000052ff537230 */ /* 0x000fe20000004100 */
[----:B------:R-:W-:Y:S02]  /*46b0*/  MOV R76, R12 ;  /* 0x0000000c004c7202 */ /* 0x000fe40000000f00 */
[----:B------:R-:W-:Y:S01]  /*46c0*/  F2FP.F16.E4M3.UNPACK_B R82, R158 ;  /* 0x0000009eff52723e */ /* 0x000fe200020006ff */
[--C-:B------:R-:W-:Y:S02]  /*46d0*/  HADD2.F32 R12, -RZ, R80.reuse.H1_H1 ;  /* 0x30000050ff0c7230 */ /* 0x100fe40000004100 */
[----:B------:R-:W-:-:S03]  /*46e0*/  HADD2.F32 R80, -RZ, R80.H0_H0 ;  /* 0x20000050ff507230 */ /* 0x000fc60000004100 */
[-C--:B------:R-:W-:Y:S02]  /*46f0*/  FMUL.FTZ R85, R12, R83.reuse ;  /* 0x000000530c557220 */ /* 0x080fe40000410000 */
[C---:B------:R-:W-:Y:S02]  /*4700*/  FMUL.FTZ R83, R80.reuse, R83 ;  /* 0x0000005350537220 */ /* 0x040fe40000410000 */
[-C--:B------:R-:W-:Y:S01]  /*4710*/  FFMA.FTZ R80, R80, R13.reuse, -R85 ;  /* 0x0000000d50507223 */ /* 0x080fe20000010855 */
[----:B------:R-:W-:Y:S02]  /*4720*/  HADD2.F32 R85, -RZ, R84.H1_H1 ;  /* 0x30000054ff557230 */ /* 0x000fe40000004100 */
[----:B------:R-:W-:Y:S01]  /*4730*/  FFMA.FTZ R161, R12, R13, R83 ;  /* 0x0000000d0ca17223 */ /* 0x000fe20000010053 */
[-C--:B------:R-:W-:Y:S01]  /*4740*/  F2FP.F16.E4M3.UNPACK_B R12, R76.reuse.H1 ;  /* 0x0000004cff0c723e */ /* 0x080fe200030006ff */
[----:B------:R-:W-:Y:S01]  /*4750*/  HADD2.F32 R83, -RZ, R82.H1_H1 ;  /* 0x30000052ff537230 */ /* 0x000fe20000004100 */
[----:B------:R-:W-:Y:S01]  /*4760*/  F2FP.F16.E4M3.UNPACK_B R76, R76 ;  /* 0x0000004cff4c723e */ /* 0x000fe200020006ff */
[----:B------:R-:W-:Y:S01]  /*4770*/  HADD2.F32 R84, -RZ, R84.H0_H0 ;  /* 0x20000054ff547230 */ /* 0x000fe20000004100 */
[----:B------:R-:W-:Y:S01]  /*4780*/  F2FP.SATFINITE.E4M3.F32.PACK_AB_MERGE_C R80, R161, R80, RZ ;  /* 0x00000050a150723e */ /* 0x000fe200048070ff */
[----:B------:R-:W-:-:S02]  /*4790*/  HADD2.F32 R13, -RZ, R12.H1_H1 ;  /* 0x3000000cff0d7230 */ /* 0x000fc40000004100 */
[----:B------:R-:W-:Y:S01]  /*47a0*/  HADD2.F32 R12, -RZ, R12.H0_H0 ;  /* 0x2000000cff0c7230 */ /* 0x000fe20000004100 */
[----:B------:R-:W-:Y:S01]  /*47b0*/  F2FP.SATFINITE.E4M3.F32.PACK_AB_MERGE_C R74, R74, R81, R80 ;  /* 0x000000514a4a723e */ /* 0x000fe20004807050 */
[----:B------:R-:W-:Y:S02]  /*47c0*/  HADD2.F32 R82, -RZ, R82.H0_H0 ;  /* 0x20000052ff527230 */ /* 0x000fe40000004100 */
[-C--:B------:R-:W-:Y:S01]  /*47d0*/  FMUL.FTZ R159, R13, R85.reuse ;  /* 0x000000550d9f7220 */ /* 0x080fe20000410000 */
[----:B------:R-:W-:Y:S01]  /*47e0*/  SHF.R.U32.HI R81, RZ, 0x8, R77 ;  /* 0x00000008ff517819 */ /* 0x000fe2000001164d */
[C---:B------:R-:W-:Y:S01]  /*47f0*/  FMUL.FTZ R158, R12.reuse, R85 ;  /* 0x000000550c9e7220 */ /* 0x040fe20000410000 */
[----:B------:R-:W-:Y:S01]  /*4800*/  LOP3.LUT R80, R75, 0xff0000ff, RZ, 0xc0, !PT ;  /* 0xff0000ff4b507812 */ /* 0x000fe200078ec0ff */
[-C--:B------:R-:W-:Y:S02]  /*4810*/  FFMA.FTZ R12, R12, R83.reuse, -R159 ;  /* 0x000000530c0c7223 */ /* 0x080fe4000001089f */
[----:B------:R-:W-:Y:S01]  /*4820*/  FFMA.FTZ R13, R13, R83, R158 ;  /* 0x000000530d0d7223 */ /* 0x000fe2000001009e */
[--C-:B------:R-:W-:Y:S01]  /*4830*/  HADD2.F32 R83, -RZ, R76.reuse.H1_H1 ;  /* 0x3000004cff537230 */ /* 0x100fe20000004100 */
[----:B------:R-:W-:Y:S01]  /*4840*/  SHF.R.U32.HI R158, RZ, 0x10, R75 ;  /* 0x00000010ff9e7819 */ /* 0x000fe2000001164b */
[----:B------:R-:W-:-:S02]  /*4850*/  HADD2.F32 R76, -RZ, R76.H0_H0 ;  /* 0x2000004cff4c7230 */ /* 0x000fc40000004100 */
[----:B------:R-:W-:Y:S01]  /*4860*/  F2FP.SATFINITE.E4M3.F32.PACK_AB_MERGE_C R12, R13, R12, RZ ;  /* 0x0000000c0d0c723e */ /* 0x000fe200048070ff */
[CC--:B------:R-:W-:Y:S01]  /*4870*/  FMUL.FTZ R85, R83.reuse, R84.reuse ;  /* 0x0000005453557220 */ /* 0x0c0fe20000410000 */
[----:B------:R-:W-:Y:S02]  /*4880*/  IMAD.MOV.U32 R13, RZ, RZ, R74 ;  /* 0x000000ffff0d7224 */ /* 0x000fe400078e004a */
[C---:B------:R-:W-:Y:S01]  /*4890*/  FMUL.FTZ R84, R76.reuse, R84 ;  /* 0x000000544c547220 */ /* 0x040fe20000410000 */
[-C--:B------:R-:W-:Y:S01]  /*48a0*/  FFMA.FTZ R76, R76, R82.reuse, -R85 ;  /* 0x000000524c4c7223 */ /* 0x080fe20000010855 */
[----:B------:R-:W-:Y:S02]  /*48b0*/  SHF.R.U32.HI R85, RZ, 0x8, R75 ;  /* 0x00000008ff557819 */ /* 0x000fe4000001164b */
[----:B------:R-:W-:Y:S01]  /*48c0*/  FFMA.FTZ R83, R83, R82, R84 ;  /* 0x0000005253537223 */ /* 0x000fe20000010054 */
[----:B------:R-:W-:Y:S02]  /*48d0*/  SHF.R.U32.HI R84, RZ, 0x10, R77 ;  /* 0x00000010ff547819 */ /* 0x000fe4000001164d */
[----:B------:R-:W-:Y:S01]  /*48e0*/  LOP3.LUT R82, R77, 0xff0000ff, RZ, 0xc0, !PT ;  /* 0xff0000ff4d527812 */ /* 0x000fe200078ec0ff */
[----:B------:R-:W-:Y:S01]  /*48f0*/  IMAD.SHL.U32 R77, R81, 0x100, RZ ;  /* 0x00000100514d7824 */ /* 0x000fe200078e00ff */
[----:B------:R-:W-:Y:S01]  /*4900*/  SHF.L.U32 R81, R84, 0x10, RZ ;  /* 0x0000001054517819 */ /* 0x000fe200000006ff */
[----:B------:R-:W-:Y:S01]  /*4910*/  IMAD.SHL.U32 R75, R85, 0x100, RZ ;  /* 0x00000100554b7824 */ /* 0x000fe200078e00ff */
[----:B------:R-:W-:-:S02]  /*4920*/  F2FP.SATFINITE.E4M3.F32.PACK_AB_MERGE_C R12, R83, R76, R12 ;  /* 0x0000004c530c723e */ /* 0x000fc4000480700c */
[----:B------:R-:W-:Y:S01]  /*4930*/  LOP3.LUT R82, R82, 0xff00, R77, 0xf8, !PT ;  /* 0x0000ff0052527812 */ /* 0x000fe200078ef84d */
[----:B------:R-:W-:Y:S01]  /*4940*/  IMAD.MOV.U32 R77, RZ, RZ, R15 ;  /* 0x000000ffff4d7224 */ /* 0x000fe200078e000f */
[----:B------:R-:W-:Y:S01]  /*4950*/  LOP3.LUT R80, R80, 0xff00, R75, 0xf8, !PT ;  /* 0x0000ff0050507812 */ /* 0x000fe200078ef84b */
[----:B------:R-:W-:Y:S01]  /*4960*/  IMAD.U32 R75, R158, 0x10000, RZ ;  /* 0x000100009e4b7824 */ /* 0x000fe200078e00ff */
[----:B------:R-:W-:Y:S02]  /*4970*/  LOP3.LUT R81, R82, 0xff0000, R81, 0xf8, !PT ;  /* 0x00ff000052517812 */ /* 0x000fe400078ef851 */
[----:B------:R-:W-:Y:S02]  /*4980*/  F2FP.F16.E4M3.UNPACK_B R15, R77 ;  /* 0x0000004dff0f723e */ /* 0x000fe400020006ff */
[----:B------:R-:W-:Y:S02]  /*4990*/  LOP3.LUT R75, R80, 0xff0000, R75, 0xf8, !PT ;  /* 0x00ff0000504b7812 */ /* 0x000fe400078ef84b */
[----:B------:R-:W-:Y:S01]  /*49a0*/  F2FP.F16.E4M3.UNPACK_B R85, R81.H1 ;  /* 0x00000051ff55723e */ /* 0x000fe200030006ff */
[--C-:B------:R-:W-:Y:S01]  /*49b0*/  HADD2.F32 R80, -RZ, R15.reuse.H1_H1 ;  /* 0x3000000fff507230 */ /* 0x100fe20000004100 */
[----:B------:R-:W-:Y:S01]  /*49c0*/  F2FP.F16.E4M3.UNPACK_B R82, R75.H1 ;  /* 0x0000004bff52723e */ /* 0x000fe200030006ff */
[----:B------:R-:W-:-:S02]  /*49d0*/  HADD2.F32 R15, -RZ, R15.H0_H0 ;  /* 0x2000000fff0f7230 */ /* 0x000fc40000004100 */
[----:B------:R-:W-:Y:S02]  /*49e0*/  HADD2.F32 R158, -RZ, R85.H0_H0 ;  /* 0x20000055ff9e7230 */ /* 0x000fe40000004100 */
[--C-:B------:R-:W-:Y:S02]  /*49f0*/  HADD2.F32 R84, -RZ, R82.reuse.H0_H0 ;  /* 0x20000052ff547230 */ /* 0x100fe40000004100 */
[----:B------:R-:W-:Y:S02]  /*4a00*/  HADD2.F32 R82, -RZ, R82.H1_H1 ;  /* 0x30000052ff527230 */ /* 0x000fe40000004100 */
        /* <DEDUP_REMOVED lines=12> */
[----:B------:R-:W-:Y:S01]  /*4ad0*/  F2FP.F16.E4M3.UNPACK_B R159, R81 ;  /* 0x00000051ff9f723e */ /* 0x000fe200020006ff */
[----:B------:R-:W-:Y:S01]  /*4ae0*/  FFMA.FTZ R85, R85, R82, R158 ;  /* 0x0000005255557223 */ /* 0x000fe2000001009e */
[----:B------:R-:W-:Y:S02]  /*4af0*/  F2FP.F16.E4M3.UNPACK_B R81, R77.H1 ;  /* 0x0000004dff51723e */ /* 0x000fe400030006ff */
[----:B------:R-:W-:Y:S01]  /*4b00*/  F2FP.F16.E4M3.UNPACK_B R84, R75 ;  /* 0x0000004bff54723e */ /* 0x000fe200020006ff */
[----:B------:R-:W-:Y:S01]  /*4b10*/  HADD2.F32 R75, -RZ, R159.H1_H1 ;  /* 0x3000009fff4b7230 */ /* 0x000fe20000004100 */
[----:B------:R-:W-:Y:S01]  /*4b20*/  F2FP.F16.E4M3.UNPACK_B R77, R77 ;  /* 0x0000004dff4d723e */ /* 0x000fe200020006ff */
[--C-:B------:R-:W-:Y:S01]  /*4b30*/  HADD2.F32 R82, -RZ, R81.reuse.H1_H1 ;  /* 0x30000051ff527230 */ /* 0x100fe20000004100 */
[----:B------:R-:W-:Y:S01]  /*4b40*/  F2FP.SATFINITE.E4M3.F32.PACK_AB_MERGE_C R85, R85, R14, RZ ;  /* 0x0000000e5555723e */ /* 0x000fe200048070ff */
[----:B------:R-:W-:-:S02]  /*4b50*/  HADD2.F32 R81, -RZ, R81.H0_H0 ;  /* 0x20000051ff517230 */ /* 0x000fc40000004100 */
[--C-:B------:R-:W-:Y:S02]  /*4b60*/  HADD2.F32 R158, -RZ, R84.reuse.H1_H1 ;  /* 0x30000054ff9e7230 */ /* 0x100fe40000004100 */
[-C--:B------:R-:W-:Y:S01]  /*4b70*/  FMUL.FTZ R160, R82, R75.reuse ;  /* 0x0000004b52a07220 */ /* 0x080fe20000410000 */
[----:B------:R-:W-:Y:S02]  /*4b80*/  HADD2.F32 R84, -RZ, R84.H0_H0 ;  /* 0x20000054ff547230 */ /* 0x000fe40000004100 */
[C---:B------:R-:W-:Y:S01]  /*4b90*/  FMUL.FTZ R161, R81.reuse, R75 ;  /* 0x0000004b51a17220 */ /* 0x040fe20000410000 */
[----:B------:R-:W-:Y:S01]  /*4ba0*/  F2FP.SATFINITE.E4M3.F32.PACK_AB_MERGE_C R15, R80, R15, R85 ;  /* 0x0000000f500f723e */ /* 0x000fe20004807055 */
[-C--:B------:R-:W-:Y:S01]  /*4bb0*/  FFMA.FTZ R75, R81, R158.reuse, -R160 ;  /* 0x0000009e514b7223 */ /* 0x080fe200000108a0 */
[----:B------:R-:W-:Y:S02]  /*4bc0*/  HADD2.F32 R81, -RZ, R77.H1_H1 ;  /* 0x3000004dff517230 */ /* 0x000fe40000004100 */
[----:B------:R-:W-:Y:S01]  /*4bd0*/  FFMA.FTZ R160, R82, R158, R161 ;  /* 0x0000009e52a07223 */ /* 0x000fe200000100a1 */
[----:B------:R-:W-:-:S02]  /*4be0*/  HADD2.F32 R82, -RZ, R159.H0_H0 ;  /* 0x2000009fff527230 */ /* 0x000fc40000004100 */
[----:B------:R-:W-:Y:S02]  /*4bf0*/  HADD2.F32 R77, -RZ, R77.H0_H0 ;  /* 0x2000004dff4d7230 */ /* 0x000fe40000004100 */
[----:B------:R-:W-:Y:S01]  /*4c00*/  F2FP.SATFINITE.E4M3.F32.PACK_AB_MERGE_C R75, R160, R75, RZ ;  /* 0x0000004ba04b723e */ /* 0x000fe200048070ff */
[-C--:B------:R-:W-:Y:S02]  /*4c10*/  FMUL.FTZ R158, R81, R82.reuse ;  /* 0x00000052519e7220 */ /* 0x080fe40000410000 */
[C---:B------:R-:W-:Y:S02]  /*4c20*/  FMUL.FTZ R82, R77.reuse, R82 ;  /* 0x000000524d527220 */ /* 0x040fe40000410000 */
[-C--:B------:R-:W-:Y:S02]  /*4c30*/  FFMA.FTZ R158, R77, R84.reuse, -R158 ;  /* 0x000000544d9e7223 */ /* 0x080fe4000001089e */
[----:B------:R-:W-:-:S05]  /*4c40*/  FFMA.FTZ R81, R81, R84, R82 ;  /* 0x0000005451517223 */ /* 0x000fca0000010052 */
[----:B------:R-:W-:-:S07]  /*4c50*/  F2FP.SATFINITE.E4M3.F32.PACK_AB_MERGE_C R14, R81, R158, R75 ;  /* 0x0000009e510e723e */ /* 0x000fce000480704b */
.L_x_464:
[----:B------:R-:W-:Y:S05]  /*4c60*/  BSYNC B3 ;  /* 0x0000000000037941 */ /* 0x000fea0003800000 */
.L_x_463:
[----:B---3--:R0:W-:Y:S02]  /*4c70*/  ST.E.128 desc[UR50][R78.64], R12 ;  /* 0x0000000c4e007985 */ /* 0x0081e4000c101d32 */
.L_x_462:
[----:B------:R-:W-:Y:S05]  /*4c80*/  BSYNC B2 ;  /* 0x0000000000027941 */ /* 0x000fea0003800000 */
.L_x_461:
[----:B------:R-:W-:Y:S01]  /*4c90*/  ISETP.NE.AND P2, PT, R31, RZ, PT ;  /* 0x000000ff1f00720c */ /* 0x000fe20003f45270 */
[----:B------:R-:W-:-:S12]  /*4ca0*/  BSSY B2, `(.L_x_465) ;  /* 0x0000074000027945 */ /* 0x000fd80003800000 */
[----:B------:R-:W-:Y:S05]  /*4cb0*/  @!P2 BRA `(.L_x_466) ;  /* 0x0000000400c8a947 */ /* 0x000fea0003800000 */
[----:B0-----:R0:W0:Y:S01]  /*4cc0*/  LDS.128 R12, [R36+0x1cc00] ;  /* 0x01cc0000240c7984 */ /* 0x0010220000000c00 */
[----:B----4-:R-:W-:Y:S01]  /*4cd0*/  IADD3 R74, P2, R172, R11, RZ ;  /* 0x0000000bac4a7210 */ /* 0x010fe20007f5e0ff */
[----:B------:R-:W-:Y:S03]  /*4ce0*/  BSSY B3, `(.L_x_467) ;  /* 0x000006e000037945 */ /* 0x000fe60003800000 */
[----:B---3--:R-:W-:Y:S02]  /*4cf0*/  IADD3.X R75, R150, R197, RZ, P2, !PT ;  /* 0x000000c5964b7210 */ /* 0x008fe400017fe4ff */
[----:B------:R-:W-:-:S13]  /*4d00*/  ISETP.GE.AND P2, PT, R203, R118, PT ;  /* 0x00000076cb00720c */ /* 0x000fda0003f46270 */
[----:B------:R-:W-:Y:S05]  /*4d10*/  @P2 BRA `(.L_x_468) ;  /* 0x0000000400a82947 */ /* 0x000fea0003800000 */
[----:B0-----:R-:W-:Y:S01]  /*4d20*/  IMAD.MOV.U32 R70, RZ, RZ, R13 ;  /* 0x000000ffff467224 */ /* 0x001fe200078e000d */
[----:B------:R-:W-:Y:S02]  /*4d30*/  F2FP.F16.E4M3.UNPACK_B R79, R157.H1 ;  /* 0x0000009dff4f723e */ /* 0x000fe400030006ff */
[----:B------:R-:W-:Y:S02]  /*4d40*/  F2FP.F16.E4M3.UNPACK_B R78, R156.H1 ;  /* 0x0000009cff4e723e */ /* 0x000fe400030006ff */
[----:B------:R-:W-:Y:S01]  /*4d50*/  F2FP.F16.E4M3.UNPACK_B R13, R70 ;  /* 0x00000046ff0d723e */ /* 0x000fe200020006ff */
[----:B------:R-:W-:Y:S02]  /*4d60*/  HADD2.F32 R72, -RZ, R79.H0_H0 ;  /* 0x2000004fff487230 */ /* 0x000fe40000004100 */
[----:B------:R-:W-:Y:S02]  /*4d70*/  HADD2.F32 R77, -RZ, R78.H0_H0 ;  /* 0x2000004eff4d7230 */ /* 0x000fe40000004100 */
[----:B------:R-:W-:-:S02]  /*4d80*/  HADD2.F32 R76, -RZ, R13.H1_H1 ;  /* 0x3000000dff4c7230 */ /* 0x000fc40000004100 */
[----:B------:R-:W-:Y:S02]  /*4d90*/  HADD2.F32 R13, -RZ, R13.H0_H0 ;  /* 0x2000000dff0d7230 */ /* 0x000fe40000004100 */
[----:B------:R-:W-:Y:S02]  /*4da0*/  HADD2.F32 R79, -RZ, R79.H1_H1 ;  /* 0x3000004fff4f7230 */ /* 0x000fe40000004100 */
[CC--:B------:R-:W-:Y:S01]  /*4db0*/  FMUL.FTZ R80, R76.reuse, R72.reuse ;  /* 0x000000484c507220 */ /* 0x0c0fe20000410000 */
[----:B------:R-:W-:Y:S02]  /*4dc0*/  HADD2.F32 R78, -RZ, R78.H1_H1 ;  /* 0x3000004eff4e7230 */ /* 0x000fe40000004100 */
[C---:B------:R-:W-:Y:S01]  /*4dd0*/  FMUL.FTZ R81, R13.reuse, R72 ;  /* 0x000000480d517220 */ /* 0x040fe20000410000 */
[----:B------:R-:W-:Y:S01]  /*4de0*/  F2FP.F16.E4M3.UNPACK_B R72, R70.H1 ;  /* 0x00000046ff48723e */ /* 0x000fe200030006ff */
[-C--:B------:R-:W-:Y:S02]  /*4df0*/  FFMA.FTZ R13, R13, R77.reuse, -R80 ;  /* 0x0000004d0d0d7223 */ /* 0x080fe40000010850 */
[----:B------:R-:W-:Y:S01]  /*4e00*/  FFMA.FTZ R70, R76, R77, R81 ;  /* 0x0000004d4c467223 */ /* 0x000fe20000010051 */
[----:B------:R-:W-:-:S02]  /*4e10*/  IMAD.MOV.U32 R76, RZ, RZ, R12 ;  /* 0x000000ffff4c7224 */ /* 0x000fc400078e000c */
        /* <DEDUP_REMOVED lines=15> */
[CC--:B------:R-:W-:Y:S01]  /*4f10*/  FMUL.FTZ R83, R79.reuse, R82.reuse ;  /* 0x000000524f537220 */ /* 0x0c0fe20000410000 */
[----:B------:R-:W-:Y:S02]  /*4f20*/  HADD2.F32 R78, -RZ, R78.H0_H0 ;  /* 0x2000004eff4e7230 */ /* 0x000fe40000004100 */
[----:B------:R-:W-:Y:S01]  /*4f30*/  FMUL.FTZ R82, R72, R82 ;  /* 0x0000005248527220 */ /* 0x000fe20000410000 */
[----:B------:R-:W-:Y:S01]  /*4f40*/  F2FP.SATFINITE.E4M3.F32.PACK_AB_MERGE_C R13, R70, R13, R12 ;  /* 0x0000000d460d723e */ /* 0x000fe2000480700c */
[-C--:B------:R-:W-:Y:S02]  /*4f50*/  FFMA.FTZ R72, R72, R80.reuse, -R83 ;  /* 0x0000005048487223 */ /* 0x080fe40000010853 */
[----:B------:R-:W-:Y:S01]  /*4f60*/  FFMA.FTZ R79, R79, R80, R82 ;  /* 0x000000504f4f7223 */ /* 0x000fe20000010052 */
[----:B------:R-:W-:Y:S01]  /*4f70*/  HADD2.F32 R80, -RZ, R81.H0_H0 ;  /* 0x20000051ff507230 */ /* 0x000fe20000004100 */
[----:B------:R-:W-:Y:S01]  /*4f80*/  SHF.R.U32.HI R82, RZ, 0x10, R71 ;  /* 0x00000010ff527819 */ /* 0x000fe20000011647 */
[----:B------:R-:W-:-:S02]  /*4f90*/  HADD2.F32 R81, -RZ, R76.H1_H1 ;  /* 0x3000004cff517230 */ /* 0x000fc40000004100 */
[----:B------:R-:W-:Y:S01]  /*4fa0*/  HADD2.F32 R76, -RZ, R76.H0_H0 ;  /* 0x2000004cff4c7230 */ /* 0x000fe20000004100 */
[----:B------:R-:W-:Y:S02]  /*4fb0*/  F2FP.SATFINITE.E4M3.F32.PACK_AB_MERGE_C R72, R79, R72, RZ ;  /* 0x000000484f48723e */ /* 0x000fe400048070ff */
[CC--:B------:R-:W-:Y:S02]  /*4fc0*/  FMUL.FTZ R83, R81.reuse, R80.reuse ;  /* 0x0000005051537220 */ /* 0x0c0fe40000410000 */
[C---:B------:R-:W-:Y:S02]  /*4fd0*/  FMUL.FTZ R80, R76.reuse, R80 ;  /* 0x000000504c507220 */ /* 0x040fe40000410000 */
[-C--:B------:R-:W-:Y:S01]  /*4fe0*/  FFMA.FTZ R76, R76, R78.reuse, -R83 ;  /* 0x0000004e4c4c7223 */ /* 0x080fe20000010853 */
[----:B------:R-:W-:Y:S01]  /*4ff0*/  SHF.R.U32.HI R83, RZ, 0x8, R73 ;  /* 0x00000008ff537819 */ /* 0x000fe20000011649 */
[----:B------:R-:W-:Y:S01]  /*5000*/  FFMA.FTZ R81, R81, R78, R80 ;  /* 0x0000004e51517223 */ /* 0x000fe20000010050 */
[----:B------:R-:W-:-:S02]  /*5010*/  LOP3.LUT R78, R73, 0xff0000ff, RZ, 0xc0, !PT ;  /* 0xff0000ff494e7812 */ /* 0x000fc400078ec0ff */
[----:B------:R-:W-:Y:S01]  /*5020*/  SHF.R.U32.HI R80, RZ, 0x10, R73 ;  /* 0x00000010ff507819 */ /* 0x000fe20000011649 */
[----:B------:R-:W-:Y:S01]  /*5030*/  IMAD.SHL.U32 R83, R83, 0x100, RZ ;  /* 0x0000010053537824 */ /* 0x000fe200078e00ff */
[----:B------:R-:W-:Y:S02]  /*5040*/  LOP3.LUT R73, R71, 0xff0000ff, RZ, 0xc0, !PT ;  /* 0xff0000ff47497812 */ /* 0x000fe400078ec0ff */
[----:B------:R-:W-:Y:S02]  /*5050*/  SHF.L.U32 R80, R80, 0x10, RZ ;  /* 0x0000001050507819 */ /* 0x000fe400000006ff */
[----:B------:R-:W-:Y:S02]  /*5060*/  LOP3.LUT R83, R78, 0xff00, R83, 0xf8, !PT ;  /* 0x0000ff004e537812 */ /* 0x000fe400078ef853 */
[----:B------:R-:W-:Y:S02]  /*5070*/  SHF.R.U32.HI R78, RZ, 0x8, R71 ;  /* 0x00000008ff4e7819 */ /* 0x000fe40000011647 */
[----:B------:R-:W-:Y:S01]  /*5080*/  LOP3.LUT R71, R83, 0xff0000, R80, 0xf8, !PT ;  /* 0x00ff000053477812 */ /* 0x000fe200078ef850 */
[----:B------:R-:W-:Y:S01]  /*5090*/  IMAD.MOV.U32 R80, RZ, RZ, R15 ;  /* 0x000000ffff507224 */ /* 0x000fe200078e000f */
[----:B------:R-:W-:Y:S01]  /*50a0*/  F2FP.SATFINITE.E4M3.F32.PACK_AB_MERGE_C R12, R81, R76, R72 ;  /* 0x0000004c510c723e */ /* 0x000fe20004807048 */
[----:B------:R-:W-:Y:S01]  /*50b0*/  IMAD.SHL.U32 R78, R78, 0x100, RZ ;  /* 0x000001004e4e7824 */ /* 0x000fe200078e00ff */
[----:B------:R-:W-:-:S02]  /*50c0*/  F2FP.F16.E4M3.UNPACK_B R83, R71.H1 ;  /* 0x00000047ff53723e */ /* 0x000fc400030006ff */
[----:B------:R-:W-:Y:S02]  /*50d0*/  F2FP.F16.E4M3.UNPACK_B R15, R80 ;  /* 0x00000050ff0f723e */ /* 0x000fe400020006ff */
[----:B------:R-:W-:Y:S01]  /*50e0*/  LOP3.LUT R73, R73, 0xff00, R78, 0xf8, !PT ;  /* 0x0000ff0049497812 */ /* 0x000fe200078ef84e */
[----:B------:R-:W-:Y:S02]  /*50f0*/  IMAD.U32 R78, R82, 0x10000, RZ ;  /* 0x00010000524e7824 */ /* 0x000fe400078e00ff */
[----:B------:R-:W-:-:S03]  /*5100*/  HADD2.F32 R85, -RZ, R83.H0_H0 ;  /* 0x20000053ff557230 */ /* 0x000fc60000004100 */
[----:B------:R-:W-:Y:S01]  /*5110*/  LOP3.LUT R73, R73, 0xff0000, R78, 0xf8, !PT ;  /* 0x00ff000049497812 */ /* 0x000fe200078ef84e */
[--C-:B------:R-:W-:Y:S02]  /*5120*/  HADD2.F32 R78, -RZ, R15.reuse.H1_H1 ;  /* 0x3000000fff4e7230 */ /* 0x100fe40000004100 */
[----:B------:R-:W-:Y:S01]  /*5130*/  HADD2.F32 R15, -RZ, R15.H0_H0 ;  /* 0x2000000fff0f7230 */ /* 0x000fe20000004100 */
[----:B------:R-:W-:Y:S02]  /*5140*/  F2FP.F16.E4M3.UNPACK_B R84, R73.H1 ;  /* 0x00000049ff54723e */ /* 0x000fe400030006ff */
[----:B------:R-:W-:Y:S01]  /*5150*/  FMUL.FTZ R156, R78, R85 ;  /* 0x000000554e9c7220 */ /* 0x000fe20000410000 */
[----:B------:R-:W-:Y:S01]  /*5160*/  F2FP.F16.E4M3.UNPACK_B R73, R73 ;  /* 0x00000049ff49723e */ /* 0x000fe200020006ff */
[----:B------:R-:W-:Y:S01]  /*5170*/  FMUL.FTZ R85, R15, R85 ;  /* 0x000000550f557220 */ /* 0x000fe20000410000 */
[--C-:B------:R-:W-:Y:S02]  /*5180*/  HADD2.F32 R82, -RZ, R84.reuse.H0_H0 ;  /* 0x20000054ff527230 */ /* 0x100fe40000004100 */
[----:B------:R-:W-:-:S03]  /*5190*/  HADD2.F32 R84, -RZ, R84.H1_H1 ;  /* 0x30000054ff547230 */ /* 0x000fc60000004100 */
[-C--:B------:R-:W-:Y:S01]  /*51a0*/  FFMA.FTZ R15, R15, R82.reuse, -R156 ;  /* 0x000000520f0f7223 */ /* 0x080fe2000001089c */
[----:B------:R-:W-:Y:S01]  /*51b0*/  FFMA.FTZ R78, R78, R82, R85 ;  /* 0x000000524e4e7223 */ /* 0x000fe20000010055 */
[----:B------:R-:W-:Y:S02]  /*51c0*/  F2FP.F16.E4M3.UNPACK_B R82, R80.H1 ;  /* 0x00000050ff52723e */ /* 0x000fe400030006ff */
[----:B------:R-:W-:Y:S01]  /*51d0*/  MOV R80, R14 ;  /* 0x0000000e00507202 */ /* 0x000fe20000000f00 */
[----:B------:R-:W-:Y:S02]  /*51e0*/  HADD2.F32 R14, -RZ, R83.H1_H1 ;  /* 0x30000053ff0e7230 */ /* 0x000fe40000004100 */
[--C-:B------:R-:W-:Y:S02]  /*51f0*/  HADD2.F32 R83, -RZ, R82.reuse.H1_H1 ;  /* 0x30000052ff537230 */ /* 0x100fe40000004100 */
[----:B------:R-:W-:-:S03]  /*5200*/  HADD2.F32 R82, -RZ, R82.H0_H0 ;  /* 0x20000052ff527230 */ /* 0x000fc60000004100 */
[CC--:B------:R-:W-:Y:S02]  /*5210*/  FMUL.FTZ R85, R83.reuse, R14.reuse ;  /* 0x0000000e53557220 */ /* 0x0c0fe40000410000 */
[C---:B------:R-:W-:Y:S02]  /*5220*/  FMUL.FTZ R156, R82.reuse, R14 ;  /* 0x0000000e529c7220 */ /* 0x040fe40000410000 */
[----:B------:R-:W-:Y:S01]  /*5230*/  FFMA.FTZ R14, R82, R84, -R85 ;  /* 0x00000054520e7223 */ /* 0x000fe20000010855 */
[----:B------:R-:W-:Y:S01]  /*5240*/  F2FP.F16.E4M3.UNPACK_B R82, R80.H1 ;  /* 0x00000050ff52723e */ /* 0x000fe200030006ff */
[----:B------:R-:W-:Y:S01]  /*5250*/  FFMA.FTZ R83, R83, R84, R156 ;  /* 0x0000005453537223 */ /* 0x000fe2000001009c */
[----:B------:R-:W-:Y:S01]  /*5260*/  F2FP.F16.E4M3.UNPACK_B R85, R71 ;  /* 0x00000047ff55723e */ /* 0x000fe200020006ff */
[----:B------:R-:W-:Y:S01]  /*5270*/  HADD2.F32 R84, -RZ, R73.H1_H1 ;  /* 0x30000049ff547230 */ /* 0x000fe20000004100 */
[----:B------:R-:W-:Y:S01]  /*5280*/  F2FP.F16.E4M3.UNPACK_B R80, R80 ;  /* 0x00000050ff50723e */ /* 0x000fe200020006ff */
[----:B------:R-:W-:Y:S01]  /*5290*/  HADD2.F32 R71, -RZ, R82.H1_H1 ;  /* 0x30000052ff477230 */ /* 0x000fe20000004100 */
[----:B------:R-:W-:Y:S01]  /*52a0*/  F2FP.SATFINITE.E4M3.F32.PACK_AB_MERGE_C R83, R83, R14, RZ ;  /* 0x0000000e5353723e */ /* 0x000fe200048070ff */
[----:B------:R-:W-:-:S02]  /*52b0*/  HADD2.F32 R156, -RZ, R85.H1_H1 ;  /* 0x30000055ff9c7230 */ /* 0x000fc40000004100 */
[----:B------:R-:W-:Y:S01]  /*52c0*/  HADD2.F32 R82, -RZ, R82.H0_H0 ;  /* 0x20000052ff527230 */ /* 0x000fe20000004100 */
[----:B------:R-:W-:Y:S01]  /*52d0*/  F2FP.SATFINITE.E4M3.F32.PACK_AB_MERGE_C R15, R78, R15, R83 ;  /* 0x0000000f4e0f723e */ /* 0x000fe20004807053 */
[----:B------:R-:W-:Y:S02]  /*52e0*/  HADD2.F32 R85, -RZ, R85.H0_H0 ;  /* 0x20000055ff557230 */ /* 0x000fe40000004100 */
[-C--:B------:R-:W-:Y:S01]  /*52f0*/  FMUL.FTZ R157, R71, R156.reuse ;  /* 0x0000009c479d7220 */ /* 0x080fe20000410000 */
[----:B------:R-:W-:Y:S02]  /*5300*/  HADD2.F32 R73, -RZ, R73.H0_H0 ;  /* 0x20000049ff497230 */ /* 0x000fe40000004100 */
[C---:B------:R-:W-:Y:S01]  /*5310*/  FMUL.FTZ R158, R82.reuse, R156 ;  /* 0x0000009c529e7220 */ /* 0x040fe20000410000 */
[----:B------:R-:W-:-:S03]  /*5320*/  FFMA.FTZ R156, R82, R84, -R157 ;  /* 0x00000054529c7223 */ /* 0x000fc6000001089d */
[----:B------:R-:W-:Y:S01]  /*5330*/  FFMA.FTZ R159, R71, R84, R158 ;  /* 0x00000054479f7223 */ /* 0x000fe2000001009e */
[--C-:B------:R-:W-:Y:S02]  /*5340*/  HADD2.F32 R71, -RZ, R80.reuse.H1_H1 ;  /* 0x30000050ff477230 */ /* 0x100fe40000004100 */
[----:B------:R-:W-:Y:S02]  /*5350*/  HADD2.F32 R80, -RZ, R80.H0_H0 ;  /* 0x20000050ff507230 */ /* 0x000fe40000004100 */
[----:B------:R-:W-:Y:S01]  /*5360*/  F2FP.SATFINITE.E4M3.F32.PACK_AB_MERGE_C R156, R159, R156, RZ ;  /* 0x0000009c9f9c723e */ /* 0x000fe200048070ff */
[-C--:B------:R-:W-:Y:S02]  /*5370*/  FMUL.FTZ R157, R71, R85.reuse ;  /* 0x00000055479d7220 */ /* 0x080fe40000410000 */
[C---:B------:R-:W-:Y:S02]  /*5380*/  FMUL.FTZ R82, R80.reuse, R85 ;  /* 0x0000005550527220 */ /* 0x040fe40000410000 */
[----:B------:R-:W-:-:S02]  /*5390*/  FFMA.FTZ R157, R80, R73, -R157 ;  /* 0x00000049509d7223 */ /* 0x000fc4000001089d */
[----:B------:R-:W-:-:S05]  /*53a0*/  FFMA.FTZ R82, R71, R73, R82 ;  /* 0x0000004947527223 */ /* 0x000fca0000010052 */
[----:B------:R-:W-:-:S07]  /*53b0*/  F2FP.SATFINITE.E4M3.F32.PACK_AB_MERGE_C R14, R82, R157, R156 ;  /* 0x0000009d520e723e */ /* 0x000fce000480709c */
.L_x_468:
[----:B------:R-:W-:Y:S05]  /*53c0*/  BSYNC B3 ;  /* 0x0000000000037941 */ /* 0x000fea0003800000 */
.L_x_467:
[----:B0-----:R0:W-:Y:S02]  /*53d0*/  ST.E.128 desc[UR50][R74.64], R12 ;  /* 0x0000000c4a007985 */ /* 0x0011e4000c101d32 */
.L_x_466:
[----:B------:R-:W-:Y:S05]  /*53e0*/  BSYNC B2 ;  /* 0x0000000000027941 */ /* 0x000fea0003800000 */
.L_x_465:
[----:B------:R-:W-:Y:S01]  /*53f0*/  ISETP.NE.AND P2, PT, R32, RZ, PT ;  /* 0x000000ff2000720c */ /* 0x000fe20003f45270 */
[----:B------:R-:W-:-:S12]  /*5400*/  BSSY B2, `(.L_x_469) ;  /* 0x0000071000027945 */ /* 0x000fd80003800000 */
[----:B------:R-:W-:Y:S05]  /*5410*/  @!P2 BRA `(.L_x_470) ;  /* 0x0000000400bca947 */ /* 0x000fea0003800000 */
[----:B0-----:R0:W0:Y:S01]  /*5420*/  LDS.128 R12, [R37+0x1f400] ;  /* 0x01f40000250c7984 */ /* 0x0010220000000c00 */
[----:B----4-:R-:W-:Y:S01]  /*5430*/  IADD3 R70, P2, R175, R11, RZ ;  /* 0x0000000baf467210 */ /* 0x010fe20007f5e0ff */
[----:B------:R-:W-:Y:S04]  /*5440*/  BSSY B3, `(.L_x_471) ;  /* 0x000006b000037945 */ /* 0x000fe80003800000 */
[----:B---3--:R-:W-:Y:S01]  /*5450*/  IMAD.X R71, R150, 0x1, R207, P2 ;  /* 0x0000000196477824 */ /* 0x008fe200010e06cf */
[----:B------:R-:W-:-:S13]  /*5460*/  ISETP.GE.AND P2, PT, R202, R118, PT ;  /* 0x00000076ca00720c */ /* 0x000fda0003f46270 */
[----:B------:R-:W-:Y:S05]  /*5470*/  @P2 BRA `(.L_x_472) ;  /* 0x00000004009c2947 */ /* 0x000fea0003800000 */
[----:B------:R-:W-:Y:S02]  /*5480*/  SHF.R.U32.HI R66, RZ, 0x8, R67 ;  /* 0x00000008ff427819 */ /* 0x000fe40000011643 */
[----:B------:R-:W-:Y:S02]  /*5490*/  SHF.R.U32.HI R68, RZ, 0x8, R69 ;  /* 0x00000008ff447819 */ /* 0x000fe40000011645 */
[----:B------:R-:W-:Y:S01]  /*54a0*/  SHF.R.U32.HI R75, RZ, 0x10, R67 ;  /* 0x00000010ff4b7819 */ /* 0x000fe20000011643 */
[----:B------:R-:W-:Y:S01]  /*54b0*/  IMAD.SHL.U32 R66, R66, 0x100, RZ ;  /* 0x0000010042427824 */ /* 0x000fe200078e00ff */
[----:B------:R-:W-:Y:S02]  /*54c0*/  SHF.R.U32.HI R73, RZ, 0x10, R69 ;  /* 0x00000010ff497819 */ /* 0x000fe40000011645 */
[----:B------:R-:W-:Y:S01]  /*54d0*/  LOP3.LUT R72, R69, 0xff0000ff, RZ, 0xc0, !PT ;  /* 0xff0000ff45487812 */ /* 0x000fe200078ec0ff */
[----:B------:R-:W-:Y:S01]  /*54e0*/  IMAD.SHL.U32 R69, R68, 0x100, RZ ;  /* 0x0000010044457824 */ /* 0x000fe200078e00ff */
[----:B------:R-:W-:-:S02]  /*54f0*/  LOP3.LUT R67, R67, 0xff0000ff, RZ, 0xc0, !PT ;  /* 0xff0000ff43437812 */ /* 0x000fc400078ec0ff */
[----:B0-----:R-:W-:Y:S02]  /*5500*/  MOV R68, R12 ;  /* 0x0000000c00447202 */ /* 0x001fe40000000f00 */
[----:B------:R-:W-:Y:S01]  /*5510*/  LOP3.LUT R67, R67, 0xff00, R66, 0xf8, !PT ;  /* 0x0000ff0043437812 */ /* 0x000fe200078ef842 */
[----:B------:R-:W-:Y:S01]  /*5520*/  IMAD.U32 R66, R75, 0x10000, RZ ;  /* 0x000100004b427824 */ /* 0x000fe200078e00ff */
[----:B------:R-:W-:Y:S01]  /*5530*/  LOP3.LUT R74, R72, 0xff00, R69, 0xf8, !PT ;  /* 0x0000ff00484a7812 */ /* 0x000fe200078ef845 */
[----:B------:R-:W-:Y:S01]  /*5540*/  IMAD.U32 R69, R73, 0x10000, RZ ;  /* 0x0001000049457824 */ /* 0x000fe200078e00ff */
[----:B------:R-:W-:Y:S02]  /*5550*/  F2FP.F16.E4M3.UNPACK_B R72, R155.H1 ;  /* 0x0000009bff48723e */ /* 0x000fe400030006ff */
[-C--:B------:R-:W-:Y:S02]  /*5560*/  F2FP.F16.E4M3.UNPACK_B R12, R13.reuse ;  /* 0x0000000dff0c723e */ /* 0x080fe400020006ff */
[----:B------:R-:W-:Y:S01]  /*5570*/  LOP3.LUT R66, R67, 0xff0000, R66, 0xf8, !PT ;  /* 0x00ff000043427812 */ /* 0x000fe200078ef842 */
[----:B------:R-:W-:Y:S01]  /*5580*/  HADD2.F32 R76, -RZ, R72.H0_H0 ;  /* 0x20000048ff4c7230 */ /* 0x000fe20000004100 */
[----:B------:R-:W-:Y:S01]  /*5590*/  LOP3.LUT R67, R74, 0xff0000, R69, 0xf8, !PT ;  /* 0x00ff00004a437812 */ /* 0x000fe200078ef845 */
[--C-:B------:R-:W-:Y:S01]  /*55a0*/  HADD2.F32 R69, -RZ, R12.reuse.H1_H1 ;  /* 0x3000000cff457230 */ /* 0x100fe20000004100 */
[----:B------:R-:W-:Y:S01]  /*55b0*/  F2FP.F16.E4M3.UNPACK_B R74, R148.H1 ;  /* 0x00000094ff4a723e */ /* 0x000fe200030006ff */
[----:B------:R-:W-:Y:S01]  /*55c0*/  HADD2.F32 R12, -RZ, R12.H0_H0 ;  /* 0x2000000cff0c7230 */ /* 0x000fe20000004100 */
[----:B------:R-:W-:Y:S01]  /*55d0*/  F2FP.F16.E4M3.UNPACK_B R13, R13.H1 ;  /* 0x0000000dff0d723e */ /* 0x000fe200030006ff */
[----:B------:R-:W-:-:S02]  /*55e0*/  HADD2.F32 R77, -RZ, R72.H1_H1 ;  /* 0x30000048ff4d7230 */ /* 0x000fc40000004100 */
[CC--:B------:R-:W-:Y:S01]  /*55f0*/  FMUL.FTZ R79, R69.reuse, R76.reuse ;  /* 0x0000004c454f7220 */ /* 0x0c0fe20000410000 */
[--C-:B------:R-:W-:Y:S02]  /*5600*/  HADD2.F32 R75, -RZ, R74.reuse.H0_H0 ;  /* 0x2000004aff4b7230 */ /* 0x100fe40000004100 */
[C---:B------:R-:W-:Y:S01]  /*5610*/  FMUL.FTZ R76, R12.reuse, R76 ;  /* 0x0000004c0c4c7220 */ /* 0x040fe20000410000 */
[--C-:B------:R-:W-:Y:S01]  /*5620*/  HADD2.F32 R73, -RZ, R13.reuse.H1_H1 ;  /* 0x3000000dff497230 */ /* 0x100fe20000004100 */
[----:B------:R-:W-:Y:S01]  /*5630*/  F2FP.F16.E4M3.UNPACK_B R155, R155 ;  /* 0x0000009bff9b723e */ /* 0x000fe200020006ff */
[----:B------:R-:W-:Y:S02]  /*5640*/  HADD2.F32 R72, -RZ, R13.H0_H0 ;  /* 0x2000000dff487230 */ /* 0x000fe40000004100 */
[-C--:B------:R-:W-:Y:S01]  /*5650*/  FFMA.FTZ R12, R12, R75.reuse, -R79 ;  /* 0x0000004b0c0c7223 */ /* 0x080fe2000001084f */
[----:B------:R-:W-:Y:S02]  /*5660*/  HADD2.F32 R74, -RZ, R74.H1_H1 ;  /* 0x3000004aff4a7230 */ /* 0x000fe40000004100 */
[----:B------:R-:W-:Y:S01]  /*5670*/  FFMA.FTZ R13, R69, R75, R76 ;  /* 0x0000004b450d7223 */ /* 0x000fe2000001004c */
[CC--:B------:R-:W-:Y:S01]  /*5680*/  FMUL.FTZ R79, R73.reuse, R77.reuse ;  /* 0x0000004d494f7220 */ /* 0x0c0fe20000410000 */
[C---:B------:R-:W-:Y:S01]  /*5690*/  FMUL.FTZ R78, R72.reuse, R77 ;  /* 0x0000004d484e7220 */ /* 0x040fe20000410000 */
[-C--:B------:R-:W-:Y:S01]  /*56a0*/  F2FP.F16.E4M3.UNPACK_B R69, R68.reuse.H1 ;  /* 0x00000044ff45723e */ /* 0x080fe200030006ff */
[----:B------:R-:W-:Y:S01]  /*56b0*/  HADD2.F32 R75, -RZ, R155.H1_H1 ;  /* 0x3000009bff4b7230 */ /* 0x000fe20000004100 */
[----:B------:R-:W-:Y:S01]  /*56c0*/  F2FP.F16.E4M3.UNPACK_B R68, R68 ;  /* 0x00000044ff44723e */ /* 0x000fe200020006ff */
[-C--:B------:R-:W-:Y:S01]  /*56d0*/  FFMA.FTZ R79, R72, R74.reuse, -R79 ;  /* 0x0000004a484f7223 */ /* 0x080fe2000001084f */
[----:B------:R-:W-:Y:S01]  /*56e0*/  FFMA.FTZ R80, R73, R74, R78 ;  /* 0x0000004a49507223 */ /* 0x000fe2000001004e */
[----:B------:R-:W-:Y:S01]  /*56f0*/  F2FP.F16.E4M3.UNPACK_B R148, R148 ;  /* 0x00000094ff94723e */ /* 0x000fe200020006ff */
[--C-:B------:R-:W-:Y:S01]  /*5700*/  HADD2.F32 R74, -RZ, R69.reuse.H1_H1 ;  /* 0x30000045ff4a7230 */ /* 0x100fe20000004100 */
[-C--:B------:R-:W-:Y:S01]  /*5710*/  F2FP.F16.E4M3.UNPACK_B R82, R67.reuse.H1 ;  /* 0x00000043ff52723e */ /* 0x080fe200030006ff */
[----:B------:R-:W-:Y:S01]  /*5720*/  HADD2.F32 R73, -RZ, R69.H0_H0 ;  /* 0x20000045ff497230 */ /* 0x000fe20000004100 */
[----:B------:R-:W-:Y:S01]  /*5730*/  F2FP.F16.E4M3.UNPACK_B R81, R67 ;  /* 0x00000043ff51723e */ /* 0x000fe200020006ff */
[----:B------:R-:W-:-:S02]  /*5740*/  HADD2.F32 R69, -RZ, R68.H0_H0 ;  /* 0x20000044ff457230 */ /* 0x000fc40000004100 */
[CC--:B------:R-:W-:Y:S01]  /*5750*/  FMUL.FTZ R78, R74.reuse, R75.reuse ;  /* 0x0000004b4a4e7220 */ /* 0x0c0fe20000410000 */
[----:B------:R-:W-:Y:S02]  /*5760*/  HADD2.F32 R72, -RZ, R68.H1_H1 ;  /* 0x30000044ff487230 */ /* 0x000fe40000004100 */
[C---:B------:R-:W-:Y:S01]  /*5770*/  FMUL.FTZ R75, R73.reuse, R75 ;  /* 0x0000004b494b7220 */ /* 0x040fe20000410000 */
[--C-:B------:R-:W-:Y:S01]  /*5780*/  HADD2.F32 R68, -RZ, R148.reuse.H1_H1 ;  /* 0x30000094ff447230 */ /* 0x100fe20000004100 */
[----:B------:R-:W-:Y:S01]  /*5790*/  F2FP.F16.E4M3.UNPACK_B R67, R66 ;  /* 0x00000042ff43723e */ /* 0x000fe200020006ff */
[----:B------:R-:W-:Y:S02]  /*57a0*/  HADD2.F32 R155, -RZ, R155.H0_H0 ;  /* 0x2000009bff9b7230 */ /* 0x000fe40000004100 */
[----:B------:R-:W-:Y:S02]  /*57b0*/  HADD2.F32 R148, -RZ, R148.H0_H0 ;  /* 0x20000094ff947230 */ /* 0x000fe40000004100 */
[-C--:B------:R-:W-:Y:S01]  /*57c0*/  FFMA.FTZ R73, R73, R68.reuse, -R78 ;  /* 0x0000004449497223 */ /* 0x080fe2000001084e */
[----:B------:R-:W-:Y:S01]  /*57d0*/  FFMA.FTZ R78, R74, R68, R75 ;  /* 0x000000444a4e7223 */ /* 0x000fe2000001004b */
[----:B------:R-:W-:Y:S01]  /*57e0*/  FMUL.FTZ R76, R72, R155 ;  /* 0x0000009b484c7220 */ /* 0x000fe20000410000 */
[----:B------:R-:W-:Y:S01]  /*57f0*/  F2FP.F16.E4M3.UNPACK_B R74, R15.H1 ;  /* 0x0000000fff4a723e */ /* 0x000fe200030006ff */
[C---:B------:R-:W-:Y:S01]  /*5800*/  FMUL.FTZ R155, R69.reuse, R155 ;  /* 0x0000009b459b7220 */ /* 0x040fe20000410000 */
[----:B------:R-:W-:Y:S01]  /*5810*/  F2FP.F16.E4M3.UNPACK_B R75, R14.H1 ;  /* 0x0000000eff4b723e */ /* 0x000fe200030006ff */
[-C--:B------:R-:W-:Y:S01]  /*5820*/  FFMA.FTZ R68, R69, R148.reuse, -R76 ;  /* 0x0000009445447223 */ /* 0x080fe2000001084c */
[----:B------:R-:W-:Y:S01]  /*5830*/  F2FP.SATFINITE.E4M3.F32.PACK_AB_MERGE_C R73, R78, R73, RZ ;  /* 0x000000494e49723e */ /* 0x000fe200048070ff */
[----:B------:R-:W-:Y:S01]  /*5840*/  FFMA.FTZ R69, R72, R148, R155 ;  /* 0x0000009448457223 */ /* 0x000fe2000001009b */
[--C-:B------:R-:W-:Y:S01]  /*5850*/  HADD2.F32 R77, -RZ, R74.reuse.H0_H0 ;  /* 0x2000004aff4d7230 */ /* 0x100fe20000004100 */
[----:B------:R-:W-:Y:S01]  /*5860*/  F2FP.SATFINITE.E4M3.F32.PACK_AB_MERGE_C R72, R80, R79, RZ ;  /* 0x0000004f5048723e */ /* 0x000fe200048070ff */
[----:B------:R-:W-:Y:S01]  /*5870*/  HADD2.F32 R78, -RZ, R74.H1_H1 ;  /* 0x3000004aff4e7230 */ /* 0x000fe20000004100 */
[----:B------:R-:W-:Y:S01]  /*5880*/  F2FP.F16.E4M3.UNPACK_B R74, R66.H1 ;  /* 0x00000042ff4a723e */ /* 0x000fe200030006ff */
[----:B------:R-:W-:Y:S01]  /*5890*/  HADD2.F32 R79, -RZ, R82.H1_H1 ;  /* 0x30000052ff4f7230 */ /* 0x000fe20000004100 */
[----:B------:R-:W-:Y:S01]  /*58a0*/  F2FP.F16.E4M3.UNPACK_B R14, R14 ;  /* 0x0000000eff0e723e */ /* 0x000fe200020006ff */
[----:B------:R-:W-:Y:S01]  /*58b0*/  HADD2.F32 R76, -RZ, R75.H1_H1 ;  /* 0x3000004bff4c7230 */ /* 0x000fe20000004100 */
[----:B------:R-:W-:Y:S01]  /*58c0*/  F2FP.SATFINITE.E4M3.F32.PACK_AB_MERGE_C R13, R13, R12, R72 ;  /* 0x0000000c0d0d723e */ /* 0x000fe20004807048 */
[----:B------:R-:W-:-:S02]  /*58d0*/  HADD2.F32 R80, -RZ, R74.H1_H1 ;  /* 0x3000004aff507230 */ /* 0x000fc40000004100 */
[-C--:B------:R-:W-:Y:S01]  /*58e0*/  FMUL.FTZ R66, R78, R79.reuse ;  /* 0x0000004f4e427220 */ /* 0x080fe20000410000 */
[----:B------:R-:W-:Y:S02]  /*58f0*/  HADD2.F32 R83, -RZ, R81.H1_H1 ;  /* 0x30000051ff537230 */ /* 0x000fe40000004100 */
[C---:B------:R-:W-:Y:S01]  /*5900*/  FMUL.FTZ R85, R77.reuse, R79 ;  /* 0x0000004f4d557220 */ /* 0x040fe20000410000 */
[----:B------:R-:W-:Y:S02]  /*5910*/  HADD2.F32 R75, -RZ, R75.H0_H0 ;  /* 0x2000004bff4b7230 */ /* 0x000fe40000004100 */
[----:B------:R-:W-:Y:S01]  /*5920*/  FFMA.FTZ R66, R77, R80, -R66 ;  /* 0x000000504d427223 */ /* 0x000fe20000010842 */
[----:B------:R-:W-:Y:S02]  /*5930*/  HADD2.F32 R79, -RZ, R67.H1_H1 ;  /* 0x30000043ff4f7230 */ /* 0x000fe40000004100 */
[----:B------:R-:W-:Y:S01]  /*5940*/  FMUL.FTZ R84, R76, R83 ;  /* 0x000000534c547220 */ /* 0x000fe20000410000 */
[----:B------:R-:W-:Y:S01]  /*5950*/  F2FP.F16.E4M3.UNPACK_B R77, R15 ;  /* 0x0000000fff4d723e */ /* 0x000fe200020006ff */
[----:B------:R-:W-:Y:S01]  /*5960*/  FMUL.FTZ R83, R75, R83 ;  /* 0x000000534b537220 */ /* 0x000fe20000410000 */
[----:B------:R-:W-:-:S02]  /*5970*/  HADD2.F32 R82, -RZ, R82.H0_H0 ;  /* 0x20000052ff527230 */ /* 0x000fc40000004100 */
[-C--:B------:R-:W-:Y:S01]  /*5980*/  FFMA.FTZ R84, R75, R79.reuse, -R84 ;  /* 0x0000004f4b547223 */ /* 0x080fe20000010854 */
[--C-:B------:R-:W-:Y:S02]  /*5990*/  HADD2.F32 R75, -RZ, R14.reuse.H0_H0 ;  /* 0x2000000eff4b7230 */ /* 0x100fe40000004100 */
[----:B------:R-:W-:Y:S01]  /*59a0*/  FFMA.FTZ R83, R76, R79, R83 ;  /* 0x0000004f4c537223 */ /* 0x000fe20000010053 */
[--C-:B------:R-:W-:Y:S02]  /*59b0*/  HADD2.F32 R76, -RZ, R77.reuse.H0_H0 ;  /* 0x2000004dff4c7230 */ /* 0x100fe40000004100 */
[----:B------:R-:W-:Y:S01]  /*59c0*/  FFMA.FTZ R15, R78, R80, R85 ;  /* 0x000000504e0f7223 */ /* 0x000fe20000010055 */
[----:B------:R-:W-:Y:S01]  /*59d0*/  HADD2.F32 R77, -RZ, R77.H1_H1 ;  /* 0x3000004dff4d7230 */ /* 0x000fe20000004100 */
[----:B------:R-:W-:Y:S01]  /*59e0*/  F2FP.SATFINITE.E4M3.F32.PACK_AB_MERGE_C R12, R69, R68, R73 ;  /* 0x00000044450c723e */ /* 0x000fe20004807049 */
[----:B------:R-:W-:Y:S01]  /*59f0*/  HADD2.F32 R14, -RZ, R14.H1_H1 ;  /* 0x3000000eff0e7230 */ /* 0x000fe20000004100 */
[----:B------:R-:W-:Y:S01]  /*5a00*/  F2FP.SATFINITE.E4M3.F32.PACK_AB_MERGE_C R83, R83, R84, RZ ;  /* 0x000000545353723e */ /* 0x000fe200048070ff */
[----:B------:R-:W-:-:S02]  /*5a10*/  HADD2.F32 R81, -RZ, R81.H0_H0 ;  /* 0x20000051ff517230 */ /* 0x000fc40000004100 */
[-C--:B------:R-:W-:Y:S01]  /*5a20*/  FMUL.FTZ R79, R77, R82.reuse ;  /* 0x000000524d4f7220 */ /* 0x080fe20000410000 */
[----:B------:R-:W-:Y:S02]  /*5a30*/  HADD2.F32 R74, -RZ, R74.H0_H0 ;  /* 0x2000004aff4a7230 */ /* 0x000fe40000004100 */
[----:B------:R-:W-:Y:S01]  /*5a40*/  FMUL.FTZ R82, R76, R82 ;  /* 0x000000524c527220 */ /* 0x000fe20000410000 */
[----:B------:R-:W-:Y:S02]  /*5a50*/  HADD2.F32 R67, -RZ, R67.H0_H0 ;  /* 0x20000043ff437230 */ /* 0x000fe40000004100 */
[-C--:B------:R-:W-:Y:S01]  /*5a60*/  FMUL.FTZ R78, R14, R81.reuse ;  /* 0x000000510e4e7220 */ /* 0x080fe20000410000 */
[----:B------:R-:W-:Y:S01]  /*5a70*/  FMUL.FTZ R81, R75, R81 ;  /* 0x000000514b517220 */ /* 0x000fe20000410000 */
[-C--:B------:R-:W-:Y:S01]  /*5a80*/  FFMA.FTZ R79, R76, R74.reuse, -R79 ;  /* 0x0000004a4c4f7223 */ /* 0x080fe2000001084f */
[----:B------:R-:W-:Y:S01]  /*5a90*/  FFMA.FTZ R82, R77, R74, R82 ;  /* 0x0000004a4d527223 */ /* 0x000fe20000010052 */
[-C--:B------:R-:W-:Y:S01]  /*5aa0*/  FFMA.FTZ R78, R75, R67.reuse, -R78 ;  /* 0x000000434b4e7223 */ /* 0x080fe2000001084e */
[----:B------:R-:W-:Y:S01]  /*5ab0*/  FFMA.FTZ R81, R14, R67, R81 ;  /* 0x000000430e517223 */ /* 0x000fe20000010051 */
[----:B------:R-:W-:-:S04]  /*5ac0*/  F2FP.SATFINITE.E4M3.F32.PACK_AB_MERGE_C R15, R15, R66, RZ ;  /* 0x000000420f0f723e */ /* 0x000fc800048070ff */
[----:B------:R-:W-:Y:S02]  /*5ad0*/  F2FP.SATFINITE.E4M3.F32.PACK_AB_MERGE_C R14, R81, R78, R83 ;  /* 0x0000004e510e723e */ /* 0x000fe40004807053 */
[----:B------:R-:W-:-:S07]  /*5ae0*/  F2FP.SATFINITE.E4M3.F32.PACK_AB_MERGE_C R15, R82, R79, R15 ;  /* 0x0000004f520f723e */ /* 0x000fce000480700f */
.L_x_472:
[----:B------:R-:W-:Y:S05]  /*5af0*/  BSYNC B3 ;  /* 0x0000000000037941 */ /* 0x000fea0003800000 */
.L_x_471:
[----:B0-----:R0:W-:Y:S02]  /*5b00*/  ST.E.128 desc[UR50][R70.64], R12 ;  /* 0x0000000c46007985 */ /* 0x0011e4000c101d32 */
.L_x_470:
[----:B------:R-:W-:Y:S05]  /*5b10*/  BSYNC B2 ;  /* 0x0000000000027941 */ /* 0x000fea0003800000 */
.L_x_469:
[----:B------:R-:W-:-:S13]  /*5b20*/  ISETP.NE.AND P2, PT, R33, RZ, PT ;  /* 0x000000ff2100720c */ /* 0x000fda0003f45270 */
        /* <DEDUP_REMOVED lines=9> */
[----:B------:R-:W-:Y:S01]  /*5bc0*/  LOP3.LUT R64, R65, 0xff0000ff, RZ, 0xc0, !PT ;  /* 0xff0000ff41407812 */ /* 0x000fe200078ec0ff */
[----:B------:R-:W-:Y:S01]  /*5bd0*/  IMAD.SHL.U32 R69, R69, 0x100, RZ ;  /* 0x0000010045457824 */ /* 0x000fe200078e00ff */
[----:B------:R-:W-:Y:S02]  /*5be0*/  SHF.R.U32.HI R68, RZ, 0x10, R65 ;  /* 0x00000010ff447819 */ /* 0x000fe40000011641 */
[----:B------:R-:W-:Y:S02]  /*5bf0*/  LOP3.LUT R62, R63, 0xff0000ff, RZ, 0xc0, !PT ;  /* 0xff0000ff3f3e7812 */ /* 0x000fe400078ec0ff */
[----:B------:R-:W-:Y:S01]  /*5c00*/  SHF.R.U32.HI R70, RZ, 0x10, R63 ;  /* 0x00000010ff467819 */ /* 0x000fe2000001163f */
[----:B0-----:R-:W-:Y:S01]  /*5c10*/  IMAD.MOV.U32 R63, RZ, RZ, R12 ;  /* 0x000000ffff3f7224 */ /* 0x001fe200078e000c */
[----:B------:R-:W-:Y:S01]  /*5c20*/  SHF.L.U32 R65, R11, 0x8, RZ ;  /* 0x000000080b417819 */ /* 0x000fe200000006ff */
[----:B------:R-:W-:Y:S01]  /*5c30*/  IMAD.MOV.U32 R11, RZ, RZ, R13 ;  /* 0x000000ffff0b7224 */ /* 0x000fe200078e000d */
[----:B------:R-:W-:Y:S01]  /*5c40*/  LOP3.LUT R64, R64, 0xff00, R69, 0xf8, !PT ;  /* 0x0000ff0040407812 */ /* 0x000fe200078ef845 */
[----:B------:R-:W-:Y:S01]  /*5c50*/  IMAD.U32 R69, R68, 0x10000, RZ ;  /* 0x0001000044457824 */ /* 0x000fe200078e00ff */
[----:B------:R-:W-:-:S02]  /*5c60*/  LOP3.LUT R12, R62, 0xff00, R65, 0xf8, !PT ;  /* 0x0000ff003e0c7812 */ /* 0x000fc400078ef841 */
[----:B------:R-:W-:Y:S02]  /*5c70*/  SHF.L.U32 R13, R70, 0x10, RZ ;  /* 0x00000010460d7819 */ /* 0x000fe400000006ff */
[----:B------:R-:W-:Y:S02]  /*5c80*/  F2FP.F16.E4M3.UNPACK_B R65, R149.H1 ;  /* 0x00000095ff41723e */ /* 0x000fe400030006ff */
[----:B------:R-:W-:Y:S02]  /*5c90*/  F2FP.F16.E4M3.UNPACK_B R62, R11 ;  /* 0x0000000bff3e723e */ /* 0x000fe400020006ff */
[----:B------:R-:W-:Y:S01]  /*5ca0*/  LOP3.LUT R12, R12, 0xff0000, R13, 0xf8, !PT ;  /* 0x00ff00000c0c7812 */ /* 0x000fe200078ef80d */
[--C-:B------:R-:W-:Y:S01]  /*5cb0*/  HADD2.F32 R73, -RZ, R65.reuse.H0_H0 ;  /* 0x20000041ff497230 */ /* 0x100fe20000004100 */
[----:B------:R-:W-:Y:S01]  /*5cc0*/  LOP3.LUT R13, R64, 0xff0000, R69, 0xf8, !PT ;  /* 0x00ff0000400d7812 */ /* 0x000fe200078ef845 */
[--C-:B------:R-:W-:Y:S01]  /*5cd0*/  HADD2.F32 R64, -RZ, R62.reuse.H1_H1 ;  /* 0x3000003eff407230 */ /* 0x100fe20000004100 */
[----:B------:R-:W-:Y:S01]  /*5ce0*/  F2FP.F16.E4M3.UNPACK_B R69, R145.H1 ;  /* 0x00000091ff45723e */ /* 0x000fe200030006ff */
[----:B------:R-:W-:Y:S01]  /*5cf0*/  HADD2.F32 R62, -RZ, R62.H0_H0 ;  /* 0x2000003eff3e7230 */ /* 0x000fe20000004100 */
[----:B------:R-:W-:Y:S01]  /*5d00*/  F2FP.F16.E4M3.UNPACK_B R11, R11.H1 ;  /* 0x0000000bff0b723e */ /* 0x000fe200030006ff */
[----:B------:R-:W-:-:S02]  /*5d10*/  HADD2.F32 R70, -RZ, R65.H1_H1 ;  /* 0x30000041ff467230 */ /* 0x000fc40000004100 */
[-C--:B------:R-:W-:Y:S01]  /*5d20*/  FMUL.FTZ R75, R64, R73.reuse ;  /* 0x00000049404b7220 */ /* 0x080fe20000410000 */
[----:B------:R-:W-:Y:S02]  /*5d30*/  HADD2.F32 R71, -RZ, R69.H0_H0 ;  /* 0x20000045ff477230 */ /* 0x000fe40000004100 */
        /* <DEDUP_REMOVED lines=15> */
[--C-:B------:R-:W-:Y:S01]  /*5e30*/  HADD2.F32 R68, -RZ, R64.reuse.H0_H0 ;  /* 0x20000040ff447230 */ /* 0x100fe20000004100 */
[----:B------:R-:W-:Y:S01]  /*5e40*/  F2FP.F16.E4M3.UNPACK_B R76, R13.H1 ;  /* 0x0000000dff4c723e */ /* 0x000fe200030006ff */
[----:B------:R-:W-:-:S02]  /*5e50*/  HADD2.F32 R69, -RZ, R64.H1_H1 ;  /* 0x30000040ff457230 */ /* 0x000fc40000004100 */
[----:B------:R-:W-:Y:S02]  /*5e60*/  HADD2.F32 R149, -RZ, R149.H0_H0 ;  /* 0x20000095ff957230 */ /* 0x000fe40000004100 */
[-C--:B------:R-:W-:Y:S01]  /*5e70*/  FMUL.FTZ R72, R68, R70.reuse ;  /* 0x0000004644487220 */ /* 0x080fe20000410000 */
[--C-:B------:R-:W-:Y:S02]  /*5e80*/  HADD2.F32 R65, -RZ, R63.reuse.H1_H1 ;  /* 0x3000003fff417230 */ /* 0x100fe40000004100 */
[----:B------:R-:W-:Y:S01]  /*5e90*/  FMUL.FTZ R73, R69, R70 ;  /* 0x0000004645497220 */ /* 0x000fe20000410000 */
[----:B------:R-:W-:Y:S02]  /*5ea0*/  HADD2.F32 R64, -RZ, R63.H0_H0 ;  /* 0x2000003fff407230 */ /* 0x000fe40000004100 */
[--C-:B------:R-:W-:Y:S02]  /*5eb0*/  HADD2.F32 R63, -RZ, R145.reuse.H1_H1 ;  /* 0x30000091ff3f7230 */ /* 0x100fe40000004100 */
[----:B------:R-:W-:Y:S01]  /*5ec0*/  FMUL.FTZ R71, R65, R149 ;  /* 0x0000009541477220 */ /* 0x000fe20000410000 */
[----:B------:R-:W-:-:S02]  /*5ed0*/  HADD2.F32 R145, -RZ, R145.H0_H0 ;  /* 0x20000091ff917230 */ /* 0x000fc40000004100 */
[----:B------:R-:W-:Y:S01]  /*5ee0*/  FMUL.FTZ R70, R64, R149 ;  /* 0x0000009540467220 */ /* 0x000fe20000410000 */
[--C-:B------:R-:W-:Y:S02]  /*5ef0*/  HADD2.F32 R77, -RZ, R76.reuse.H1_H1 ;  /* 0x3000004cff4d7230 */ /* 0x100fe40000004100 */
[-C--:B------:R-:W-:Y:S01]  /*5f00*/  FFMA.FTZ R68, R68, R63.reuse, -R73 ;  /* 0x0000003f44447223 */ /* 0x080fe20000010849 */
[----:B------:R-:W-:Y:S01]  /*5f10*/  FFMA.FTZ R69, R69, R63, R72 ;  /* 0x0000003f45457223 */ /* 0x000fe20000010048 */
[-C--:B------:R-:W-:Y:S01]  /*5f20*/  FFMA.FTZ R63, R64, R145.reuse, -R71 ;  /* 0x00000091403f7223 */ /* 0x080fe20000010847 */
[----:B------:R-:W-:Y:S01]  /*5f30*/  FFMA.FTZ R64, R65, R145, R70 ;  /* 0x0000009141407223 */ /* 0x000fe20000010046 */
[----:B------:R-:W-:Y:S01]  /*5f40*/  F2FP.F16.E4M3.UNPACK_B R70, R15.H1 ;  /* 0x0000000fff46723e */ /* 0x000fe200030006ff */
[----:B------:R-:W-:Y:S01]  /*5f50*/  HADD2.F32 R76, -RZ, R76.H0_H0 ;  /* 0x2000004cff4c7230 */ /* 0x000fe20000004100 */
[----:B------:R-:W-:Y:S02]  /*5f60*/  F2FP.SATFINITE.E4M3.F32.PACK_AB_MERGE_C R65, R75, R74, RZ ;  /* 0x0000004a4b41723e */ /* 0x000fe400048070ff */
[----:B------:R-:W-:Y:S01]  /*5f70*/  F2FP.SATFINITE.E4M3.F32.PACK_AB_MERGE_C R68, R69, R68, RZ ;  /* 0x000000444544723e */ /* 0x000fe200048070ff */
[--C-:B------:R-:W-:Y:S01]  /*5f80*/  HADD2.F32 R71, -RZ, R70.reuse.H0_H0 ;  /* 0x20000046ff477230 */ /* 0x100fe20000004100 */
[----:B------:R-:W-:Y:S01]  /*5f90*/  F2FP.F16.E4M3.UNPACK_B R73, R12.H1 ;  /* 0x0000000cff49723e */ /* 0x000fe200030006ff */
[----:B------:R-:W-:Y:S01]  /*5fa0*/  HADD2.F32 R70, -RZ, R70.H1_H1 ;  /* 0x30000046ff467230 */ /* 0x000fe20000004100 */
[----:B------:R-:W-:-:S02]  /*5fb0*/  F2FP.F16.E4M3.UNPACK_B R69, R14.H1 ;  /* 0x0000000eff45723e */ /* 0x000fc400030006ff */
[----:B------:R-:W-:Y:S01]  /*5fc0*/  F2FP.F16.E4M3.UNPACK_B R75, R13 ;  /* 0x0000000dff4b723e */ /* 0x000fe200020006ff */
[----:B------:R-:W-:Y:S01]  /*5fd0*/  HADD2.F32 R74, -RZ, R73.H1_H1 ;  /* 0x30000049ff4a7230 */ /* 0x000fe20000004100 */
[----:B------:R-:W-:Y:S01]  /*5fe0*/  F2FP.F16.E4M3.UNPACK_B R72, R12 ;  /* 0x0000000cff48723e */ /* 0x000fe200020006ff */
[----:B------:R-:W-:Y:S02]  /*5ff0*/  HADD2.F32 R13, -RZ, R69.H1_H1 ;  /* 0x30000045ff0d7230 */ /* 0x000fe40000004100 */
[-C--:B------:R-:W-:Y:S01]  /*6000*/  FMUL.FTZ R12, R70, R77.reuse ;  /* 0x0000004d460c7220 */ /* 0x080fe20000410000 */
[----:B------:R-:W-:Y:S02]  /*6010*/  HADD2.F32 R78, -RZ, R75.H1_H1 ;  /* 0x3000004bff4e7230 */ /* 0x000fe40000004100 */
[C---:B------:R-:W-:Y:S01]  /*6020*/  FMUL.FTZ R77, R71.reuse, R77 ;  /* 0x0000004d474d7220 */ /* 0x040fe20000410000 */
[----:B------:R-:W-:Y:S02]  /*6030*/  HADD2.F32 R69, -RZ, R69.H0_H0 ;  /* 0x20000045ff457230 */ /* 0x000fe40000004100 */
[----:B------:R-:W-:Y:S01]  /*6040*/  FFMA.FTZ R79, R71, R74, -R12 ;  /* 0x0000004a474f7223 */ /* 0x000fe2000001080c */
[----:B------:R-:W-:-:S02]  /*6050*/  HADD2.F32 R12, -RZ, R72.H1_H1 ;  /* 0x30000048ff0c7230 */ /* 0x000fc40000004100 */
[-C--:B------:R-:W-:Y:S01]  /*6060*/  FMUL.FTZ R80, R13, R78.reuse ;  /* 0x0000004e0d507220 */ /* 0x080fe20000410000 */
[----:B------:R-:W-:Y:S01]  /*6070*/  F2FP.F16.E4M3.UNPACK_B R15, R15 ;  /* 0x0000000fff0f723e */ /* 0x000fe200020006ff */
[C---:B------:R-:W-:Y:S01]  /*6080*/  FMUL.FTZ R78, R69.reuse, R78 ;  /* 0x0000004e454e7220 */ /* 0x040fe20000410000 */
[----:B------:R-:W-:Y:S01]  /*6090*/  F2FP.F16.E4M3.UNPACK_B R14, R14 ;  /* 0x0000000eff0e723e */ /* 0x000fe200020006ff */
[----:B------:R-:W-:Y:S01]  /*60a0*/  FFMA.FTZ R74, R70, R74, R77 ;  /* 0x0000004a464a7223 */ /* 0x000fe2000001004d */
[-C--:B------:R-:W-:Y:S01]  /*60b0*/  FFMA.FTZ R80, R69, R12.reuse, -R80 ;  /* 0x0000000c45507223 */ /* 0x080fe20000010850 */
[----:B------:R-:W-:Y:S01]  /*60c0*/  FFMA.FTZ R77, R13, R12, R78 ;  /* 0x0000000c0d4d7223 */ /* 0x000fe2000001004e */
[--C-:B------:R-:W-:Y:S02]  /*60d0*/  HADD2.F32 R13, -RZ, R15.reuse.H0_H0 ;  /* 0x2000000fff0d7230 */ /* 0x100fe40000004100 */
[--C-:B------:R-:W-:Y:S01]  /*60e0*/  HADD2.F32 R12, -RZ, R14.reuse.H0_H0 ;  /* 0x2000000eff0c7230 */ /* 0x100fe20000004100 */
[----:B------:R-:W-:Y:S01]  /*60f0*/  F2FP.SATFINITE.E4M3.F32.PACK_AB_MERGE_C R74, R74, R79, RZ ;  /* 0x0000004f4a4a723e */ /* 0x000fe200048070ff */
[----:B------:R-:W-:Y:S01]  /*6100*/  HADD2.F32 R15, -RZ, R15.H1_H1 ;  /* 0x3000000fff0f7230 */ /* 0x000fe20000004100 */
[----:B------:R-:W-:Y:S01]  /*6110*/  F2FP.SATFINITE.E4M3.F32.PACK_AB_MERGE_C R77, R77, R80, RZ ;  /* 0x000000504d4d723e */ /* 0x000fe200048070ff */
[----:B------:R-:W-:-:S02]  /*6120*/  HADD2.F32 R14, -RZ, R14.H1_H1 ;  /* 0x3000000eff0e7230 */ /* 0x000fc40000004100 */
[----:B------:R-:W-:Y:S02]  /*6130*/  HADD2.F32 R75, -RZ, R75.H0_H0 ;  /* 0x2000004bff4b7230 */ /* 0x000fe40000004100 */
[----:B------:R-:W-:Y:S02]  /*6140*/  HADD2.F32 R69, -RZ, R72.H0_H0 ;  /* 0x20000048ff457230 */ /* 0x000fe40000004100 */
[-C--:B------:R-:W-:Y:S01]  /*6150*/  FMUL.FTZ R72, R15, R76.reuse ;  /* 0x0000004c0f487220 */ /* 0x080fe20000410000 */
[----:B------:R-:W-:Y:S02]  /*6160*/  HADD2.F32 R70, -RZ, R73.H0_H0 ;  /* 0x20000049ff467230 */ /* 0x000fe40000004100 */
[-C--:B------:R-:W-:Y:S01]  /*6170*/  FMUL.FTZ R71, R14, R75.reuse ;  /* 0x0000004b0e477220 */ /* 0x080fe20000410000 */
[C---:B------:R-:W-:Y:S01]  /*6180*/  FMUL.FTZ R76, R13.reuse, R76 ;  /* 0x0000004c0d4c7220 */ /* 0x040fe20000410000 */
[----:B------:R-:W-:Y:S01]  /*6190*/  FMUL.FTZ R75, R12, R75 ;  /* 0x0000004b0c4b7220 */ /* 0x000fe20000410000 */
[----:B------:R-:W-:-:S02]  /*61a0*/  FFMA.FTZ R72, R13, R70, -R72 ;  /* 0x000000460d487223 */ /* 0x000fc40000010848 */
[----:B------:R-:W-:Y:S01]  /*61b0*/  FFMA.FTZ R15, R15, R70, R76 ;  /* 0x000000460f0f7223 */ /* 0x000fe2000001004c */
[-C--:B------:R-:W-:Y:S01]  /*61c0*/  FFMA.FTZ R71, R12, R69.reuse, -R71 ;  /* 0x000000450c477223 */ /* 0x080fe20000010847 */
[----:B------:R-:W-:Y:S01]  /*61d0*/  FFMA.FTZ R14, R14, R69, R75 ;  /* 0x000000450e0e7223 */ /* 0x000fe2000001004b */
[----:B------:R-:W-:Y:S02]  /*61e0*/  F2FP.SATFINITE.E4M3.F32.PACK_AB_MERGE_C R13, R62, R11, R65 ;  /* 0x0000000b3e0d723e */ /* 0x000fe40004807041 */
[----:B------:R-:W-:Y:S02]  /*61f0*/  F2FP.SATFINITE.E4M3.F32.PACK_AB_MERGE_C R12, R64, R63, R68 ;  /* 0x0000003f400c723e */ /* 0x000fe40004807044 */
[----:B------:R-:W-:Y:S02]  /*6200*/  F2FP.SATFINITE.E4M3.F32.PACK_AB_MERGE_C R14, R14, R71, R77 ;  /* 0x000000470e0e723e */ /* 0x000fe4000480704d */
[----:B------:R-:W-:-:S07]  /*6210*/  F2FP.SATFINITE.E4M3.F32.PACK_AB_MERGE_C R15, R15, R72, R74 ;  /* 0x000000480f0f723e */ /* 0x000fce000480704a */
.L_x_474:
[----:B------:R-:W-:Y:S05]  /*6220*/  BSYNC B2 ;  /* 0x0000000000027941 */ /* 0x000fea0003800000 */
.L_x_473:
[----:B0-----:R0:W-:Y:S02]  /*6230*/  ST.E.128 desc[UR50][R66.64], R12 ;  /* 0x0000000c42007985 */ /* 0x0011e4000c101d32 */
.L_x_452:
[----:B------:R-:W-:Y:S05]  /*6240*/  BSYNC B1 ;  /* 0x0000000000017941 */ /* 0x000fea0003800000 */
.L_x_451:
[----:B------:R-:W-:-:S03]  /*6250*/  UMOV UR4, 0xffffffff ;  /* 0xffffffff00047882 */ /* 0x000fc60000000000 */
[----:B------:R-:W-:Y:S05]  /*6260*/  BRA.DIV UR4, `(.L_x_475) ;  /* 0x0000023e04cc7947 */ /* 0x000fea000b800000 */
[----:B--2---:R-:W2:Y:S04]  /*6270*/  SHFL.IDX PT, R119, R119, 0x1, 0x1e1f ;  /* 0x003e1f0077777f89 */ /* 0x004ea800000e0000 */
[----:B------:R0:W0:Y:S02]  /*6280*/  SHFL.IDX PT, R65, R120, 0x1, 0x1e1f ;  /* 0x003e1f0078417f89 */ /* 0x00002400000e0000 */
.L_x_779:
[----:B------:R-:W-:Y:S05]  /*6290*/  @P4 BRA `(.L_x_476) ;  /* 0x00000094009c4947 */ /* 0x000fea0003800000 */
[----:B------:R-:W-:Y:S01]  /*62a0*/  ISETP.NE.AND P2, PT, R28, RZ, PT ;  /* 0x000000ff1c00720c */ /* 0x000fe20003f45270 */
[----:B------:R-:W-:-:S12]  /*62b0*/  BSSY B1, `(.L_x_477) ;  /* 0x0000072000017945 */ /* 0x000fd80003800000 */
[----:B------:R-:W-:Y:S05]  /*62c0*/  @!P2 BRA `(.L_x_478) ;  /* 0x0000000400c0a947 */ /* 0x000fea0003800000 */
[----:B0-----:R0:W0:Y:S01]  /*62d0*/  LDS.128 R12, [R37+0x1c400] ;  /* 0x01c40000250c7984 */ /* 0x0010220000000c00 */
[----:B------:R-:W-:Y:S01]  /*62e0*/  IADD3 R62, P2, R16, R65, RZ ;  /* 0x00000041103e7210 */ /* 0x000fe20007f5e0ff */
[----:B------:R-:W-:Y:S04]  /*62f0*/  BSSY B2, `(.L_x_479) ;  /* 0x000006c000027945 */ /* 0x000fe80003800000 */
[----:B--2---:R-:W-:Y:S01]  /*6300*/  IMAD.X R63, R119, 0x1, R17, P2 ;  /* 0x00000001773f7824 */ /* 0x004fe200010e0611 */
[----:B------:R-:W-:-:S13]  /*6310*/  ISETP.GE.AND P2, PT, R22, R118, PT ;  /* 0x000000761600720c */ /* 0x000fda0003f46270 */
[----:B------:R-:W-:Y:S05]  /*6320*/  @P2 BRA `(.L_x_480) ;  /* 0x0000000400a02947 */ /* 0x000fea0003800000 */
[----:B----4-:R-:W-:Y:S02]  /*6330*/  SHF.R.U32.HI R11, RZ, 0x8, R59 ;  /* 0x00000008ff0b7819 */ /* 0x010fe4000001163b */
[--C-:B------:R-:W-:Y:S02]  /*6340*/  SHF.R.U32.HI R67, RZ, 0x8, R61.reuse ;  /* 0x00000008ff437819 */ /* 0x100fe4000001163d */
[----:B------:R-:W-:Y:S02]  /*6350*/  LOP3.LUT R60, R61, 0xff0000ff, RZ, 0xc0, !PT ;  /* 0xff0000ff3d3c7812 */ /* 0x000fe400078ec0ff */
[----:B------:R-:W-:Y:S01]  /*6360*/  SHF.R.U32.HI R64, RZ, 0x10, R61 ;  /* 0x00000010ff407819 */ /* 0x000fe2000001163d */
[----:B------:R-:W-:Y:S01]  /*6370*/  IMAD.SHL.U32 R61, R11, 0x100, RZ ;  /* 0x000001000b3d7824 */ /* 0x000fe200078e00ff */
[----:B------:R-:W-:Y:S01]  /*6380*/  LOP3.LUT R58, R59, 0xff0000ff, RZ, 0xc0, !PT ;  /* 0xff0000ff3b3a7812 */ /* 0x000fe200078ec0ff */
[----:B0-----:R-:W-:Y:S01]  /*6390*/  IMAD.MOV.U32 R11, RZ, RZ, R13 ;  /* 0x000000ffff0b7224 */ /* 0x001fe200078e000d */
[----:B------:R-:W-:Y:S01]  /*63a0*/  SHF.R.U32.HI R66, RZ, 0x10, R59 ;  /* 0x00000010ff427819 */ /* 0x000fe2000001163b */
[----:B------:R-:W-:Y:S01]  /*63b0*/  IMAD.MOV.U32 R59, RZ, RZ, R12 ;  /* 0x000000ffff3b7224 */ /* 0x000fe200078e000c */
[----:B------:R-:W-:-:S02]  /*63c0*/  SHF.L.U32 R67, R67, 0x8, RZ ;  /* 0x0000000843437819 */ /* 0x000fc400000006ff */
[----:B------:R-:W-:Y:S01]  /*63d0*/  LOP3.LUT R13, R58, 0xff00, R61, 0xf8, !PT ;  /* 0x0000ff003a0d7812 */ /* 0x000fe200078ef83d */
[----:B------:R-:W-:Y:S01]  /*63e0*/  IMAD.U32 R58, R66, 0x10000, RZ ;  /* 0x00010000423a7824 */ /* 0x000fe200078e00ff */
[----:B------:R-:W-:Y:S02]  /*63f0*/  LOP3.LUT R60, R60, 0xff00, R67, 0xf8, !PT ;  /* 0x0000ff003c3c7812 */ /* 0x000fe400078ef843 */
[----:B------:R-:W-:Y:S02]  /*6400*/  SHF.L.U32 R67, R64, 0x10, RZ ;  /* 0x0000001040437819 */ /* 0x000fe400000006ff */
[----:B------:R-:W-:Y:S02]  /*6410*/  F2FP.F16.E4M3.UNPACK_B R61, R147.H1 ;  /* 0x00000093ff3d723e */ /* 0x000fe400030006ff */
[-C--:B------:R-:W-:Y:S02]  /*6420*/  F2FP.F16.E4M3.UNPACK_B R12, R11.reuse ;  /* 0x0000000bff0c723e */ /* 0x080fe400020006ff */
        /* <DEDUP_REMOVED lines=26> */
[----:B------:R-:W-:Y:S01]  /*65d0*/  F2FP.F16.E4M3.UNPACK_B R72, R58 ;  /* 0x0000003aff48723e */ /* 0x000fe200020006ff */
        /* <DEDUP_REMOVED lines=18> */
[----:B------:R-:W-:Y:S01]  /*6700*/  F2FP.F16.E4M3.UNPACK_B R73, R58.H1 ;  /* 0x0000003aff49723e */ /* 0x000fe200030006ff */
[--C-:B------:R-:W-:Y:S01]  /*6710*/  HADD2.F32 R68, -RZ, R67.reuse.H0_H0 ;  /* 0x20000043ff447230 */ /* 0x100fe20000004100 */
[-C--:B------:R-:W-:Y:S01]  /*6720*/  F2FP.F16.E4M3.UNPACK_B R70, R13.reuse.H1 ;  /* 0x0000000dff46723e */ /* 0x080fe200030006ff */
[----:B------:R-:W-:Y:S01]  /*6730*/  HADD2.F32 R67, -RZ, R67.H1_H1 ;  /* 0x30000043ff437230 */ /* 0x000fe20000004100 */
[----:B------:R-:W-:Y:S01]  /*6740*/  F2FP.F16.E4M3.UNPACK_B R66, R14.H1 ;  /* 0x0000000eff42723e */ /* 0x000fe200030006ff */
[----:B------:R-:W-:Y:S01]  /*6750*/  HADD2.F32 R74, -RZ, R73.H1_H1 ;  /* 0x30000049ff4a7230 */ /* 0x000fe20000004100 */
[----:B------:R-:W-:Y:S01]  /*6760*/  F2FP.SATFINITE.E4M3.F32.PACK_AB_MERGE_C R64, R71, R64, RZ ;  /* 0x000000404740723e */ /* 0x000fe200048070ff */
[----:B------:R-:W-:Y:S01]  /*6770*/  HADD2.F32 R71, -RZ, R70.H1_H1 ;  /* 0x30000046ff477230 */ /* 0x000fe20000004100 */
[----:B------:R-:W-:Y:S01]  /*6780*/  F2FP.F16.E4M3.UNPACK_B R69, R13 ;  /* 0x0000000dff45723e */ /* 0x000fe200020006ff */
[----:B------:R-:W-:-:S02]  /*6790*/  HADD2.F32 R58, -RZ, R66.H1_H1 ;  /* 0x30000042ff3a7230 */ /* 0x000fc40000004100 */
[-C--:B------:R-:W-:Y:S01]  /*67a0*/  FMUL.FTZ R13, R67, R74.reuse ;  /* 0x0000004a430d7220 */ /* 0x080fe20000410000 */
[----:B------:R-:W-:Y:S01]  /*67b0*/  HADD2.F32 R66, -RZ, R66.H0_H0 ;  /* 0x20000042ff427230 */ /* 0x000fe20000004100 */
[----:B------:R-:W-:Y:S01]  /*67c0*/  F2FP.F16.E4M3.UNPACK_B R15, R15 ;  /* 0x0000000fff0f723e */ /* 0x000fe200020006ff */
[C---:B------:R-:W-:Y:S01]  /*67d0*/  FMUL.FTZ R74, R68.reuse, R74 ;  /* 0x0000004a444a7220 */ /* 0x040fe20000410000 */
[----:B------:R-:W-:Y:S01]  /*67e0*/  FFMA.FTZ R76, R68, R71, -R13 ;  /* 0x00000047444c7223 */ /* 0x000fe2000001080d */
[----:B------:R-:W-:Y:S02]  /*67f0*/  HADD2.F32 R13, -RZ, R69.H1_H1 ;  /* 0x30000045ff0d7230 */ /* 0x000fe40000004100 */
[-C--:B------:R-:W-:Y:S01]  /*6800*/  FMUL.FTZ R77, R58, R75.reuse ;  /* 0x0000004b3a4d7220 */ /* 0x080fe20000410000 */
[----:B------:R-:W-:Y:S01]  /*6810*/  FMUL.FTZ R75, R66, R75 ;  /* 0x0000004b424b7220 */ /* 0x000fe20000410000 */
[----:B------:R-:W-:Y:S01]  /*6820*/  F2FP.F16.E4M3.UNPACK_B R14, R14 ;  /* 0x0000000eff0e723e */ /* 0x000fe200020006ff */
[----:B------:R-:W-:-:S02]  /*6830*/  HADD2.F32 R73, -RZ, R73.H0_H0 ;  /* 0x20000049ff497230 */ /* 0x000fc40000004100 */
[-C--:B------:R-:W-:Y:S01]  /*6840*/  FFMA.FTZ R77, R66, R13.reuse, -R77 ;  /* 0x0000000d424d7223 */ /* 0x080fe2000001084d */
[----:B------:R-:W-:Y:S01]  /*6850*/  FFMA.FTZ R68, R58, R13, R75 ;  /* 0x0000000d3a447223 */ /* 0x000fe2000001004b */
[--C-:B------:R-:W-:Y:S02]  /*6860*/  HADD2.F32 R58, -RZ, R15.reuse.H0_H0 ;  /* 0x2000000fff3a7230 */ /* 0x100fe40000004100 */
[----:B------:R-:W-:Y:S01]  /*6870*/  FFMA.FTZ R79, R67, R71, R74 ;  /* 0x00000047434f7223 */ /* 0x000fe2000001004a */
[--C-:B------:R-:W-:Y:S02]  /*6880*/  HADD2.F32 R13, -RZ, R14.reuse.H0_H0 ;  /* 0x2000000eff0d7230 */ /* 0x100fe40000004100 */
[----:B------:R-:W-:Y:S02]  /*6890*/  HADD2.F32 R15, -RZ, R15.H1_H1 ;  /* 0x3000000fff0f7230 */ /* 0x000fe40000004100 */
[----:B------:R-:W-:Y:S01]  /*68a0*/  FMUL.FTZ R74, R58, R73 ;  /* 0x000000493a4a7220 */ /* 0x000fe20000410000 */
[----:B------:R-:W-:-:S02]  /*68b0*/  HADD2.F32 R14, -RZ, R14.H1_H1 ;  /* 0x3000000eff0e7230 */ /* 0x000fc40000004100 */
[-C--:B------:R-:W-:Y:S01]  /*68c0*/  FMUL.FTZ R67, R13, R72.reuse ;  /* 0x000000480d437220 */ /* 0x080fe20000410000 */
[----:B------:R-:W-:Y:S02]  /*68d0*/  HADD2.F32 R70, -RZ, R70.H0_H0 ;  /* 0x20000046ff467230 */ /* 0x000fe40000004100 */
[C---:B------:R-:W-:Y:S01]  /*68e0*/  FMUL.FTZ R71, R15.reuse, R73 ;  /* 0x000000490f477220 */ /* 0x040fe20000410000 */
[----:B------:R-:W-:Y:S02]  /*68f0*/  HADD2.F32 R69, -RZ, R69.H0_H0 ;  /* 0x20000045ff457230 */ /* 0x000fe40000004100 */
[----:B------:R-:W-:Y:S01]  /*6900*/  FMUL.FTZ R66, R14, R72 ;  /* 0x000000480e427220 */ /* 0x000fe20000410000 */
[----:B------:R-:W-:Y:S01]  /*6910*/  F2FP.SATFINITE.E4M3.F32.PACK_AB_MERGE_C R68, R68, R77, RZ ;  /* 0x0000004d4444723e */ /* 0x000fe200048070ff */
[-C--:B------:R-:W-:Y:S01]  /*6920*/  FFMA.FTZ R71, R58, R70.reuse, -R71 ;  /* 0x000000463a477223 */ /* 0x080fe20000010847 */
[----:B------:R-:W-:Y:S01]  /*6930*/  FFMA.FTZ R74, R15, R70, R74 ;  /* 0x000000460f4a7223 */ /* 0x000fe2000001004a */
[-C--:B------:R-:W-:Y:S01]  /*6940*/  FFMA.FTZ R66, R13, R69.reuse, -R66 ;  /* 0x000000450d427223 */ /* 0x080fe20000010842 */
[----:B------:R-:W-:Y:S01]  /*6950*/  FFMA.FTZ R67, R14, R69, R67 ;  /* 0x000000450e437223 */ /* 0x000fe20000010043 */
[----:B------:R-:W-:-:S02]  /*6960*/  F2FP.SATFINITE.E4M3.F32.PACK_AB_MERGE_C R76, R79, R76, RZ ;  /* 0x0000004c4f4c723e */ /* 0x000fc400048070ff */
[----:B------:R-:W-:Y:S02]  /*6970*/  F2FP.SATFINITE.E4M3.F32.PACK_AB_MERGE_C R13, R12, R11, R61 ;  /* 0x0000000b0c0d723e */ /* 0x000fe4000480703d */
[----:B------:R-:W-:Y:S02]  /*6980*/  F2FP.SATFINITE.E4M3.F32.PACK_AB_MERGE_C R12, R60, R59, R64 ;  /* 0x0000003b3c0c723e */ /* 0x000fe40004807040 */
[----:B------:R-:W-:Y:S02]  /*6990*/  F2FP.SATFINITE.E4M3.F32.PACK_AB_MERGE_C R14, R67, R66, R68 ;  /* 0x00000042430e723e */ /* 0x000fe40004807044 */
[----:B------:R-:W-:-:S07]  /*69a0*/  F2FP.SATFINITE.E4M3.F32.PACK_AB_MERGE_C R15, R74, R71, R76 ;  /* 0x000000474a0f723e */ /* 0x000fce000480704c */
.L_x_480:
[----:B------:R-:W-:Y:S05]  /*69b0*/  BSYNC B2 ;  /* 0x0000000000027941 */ /* 0x000fea0003800000 */
.L_x_479:
[----:B0-----:R0:W-:Y:S02]  /*69c0*/  ST.E.128 desc[UR50][R62.64], R12 ;  /* 0x0000000c3e007985 */ /* 0x0011e4000c101d32 */
.L_x_478:
[----:B------:R-:W-:Y:S05]  /*69d0*/  BSYNC B1 ;  /* 0x0000000000017941 */ /* 0x000fea0003800000 */
.L_x_477:
[----:B------:R-:W-:Y:S01]  /*69e0*/  ISETP.NE.AND P2, PT, R29, RZ, PT ;  /* 0x000000ff1d00720c */ /* 0x000fe20003f45270 */
[----:B------:R-:W-:-:S12]  /*69f0*/  BSSY B1, `(.L_x_481) ;  /* 0x0000073000017945 */ /* 0x000fd80003800000 */
[----:B------:R-:W-:Y:S05]  /*6a00*/  @!P2 BRA `(.L_x_482) ;  /* 0x0000000400c4a947 */ /* 0x000fea0003800000 */
[----:B0-----:R-:W-:Y:S01]  /*6a10*/  IMAD.SHL.U32 R12, R173, 0x10, RZ ;  /* 0x00000010ad0c7824 */ /* 0x001fe200078e00ff */
[----:B------:R-:W-:Y:S04]  /*6a20*/  BSSY B2, `(.L_x_483) ;  /* 0x000006e000027945 */ /* 0x000fe80003800000 */
[----:B------:R-:W-:-:S04]  /*6a30*/  IADD3 R58, P2, R12, R65, RZ ;  /* 0x000000410c3a7210 */ /* 0x000fc80007f5e0ff */
[----:B--2---:R-:W-:Y:S02]  /*6a40*/  LEA.HI.X.SX32 R59, R12, R119, 0x1, P2 ;  /* 0x000000770c3b7211 */ /* 0x004fe400010f0eff */
[----:B------:R0:W2:Y:S01]  /*6a50*/  LDS.128 R12, [R36+0x1c400] ;  /* 0x01c40000240c7984 */ /* 0x0000a20000000c00 */
[----:B------:R-:W-:-:S13]  /*6a60*/  ISETP.GE.AND P2, PT, R201, R118, PT ;  /* 0x00000076c900720c */ /* 0x000fda0003f46270 */
[----:B0-----:R-:W-:Y:S05]  /*6a70*/  @P2 BRA `(.L_x_484) ;  /* 0x0000000400a02947 */ /* 0x001fea0003800000 */
[----:B----4-:R-:W-:Y:S02]  /*6a80*/  SHF.R.U32.HI R11, RZ, 0x8, R55 ;  /* 0x00000008ff0b7819 */ /* 0x010fe40000011637 */
[----:B------:R-:W-:Y:S02]  /*6a90*/  SHF.R.U32.HI R56, RZ, 0x8, R57 ;  /* 0x00000008ff387819 */ /* 0x000fe40000011639 */
[----:B------:R-:W-:Y:S01]  /*6aa0*/  SHF.R.U32.HI R62, RZ, 0x10, R55 ;  /* 0x00000010ff3e7819 */ /* 0x000fe20000011637 */
[----:B------:R-:W-:Y:S01]  /*6ab0*/  IMAD.SHL.U32 R11, R11, 0x100, RZ ;  /* 0x000001000b0b7824 */ /* 0x000fe200078e00ff */
[----:B------:R-:W-:Y:S01]  /*6ac0*/  LOP3.LUT R54, R55, 0xff0000ff, RZ, 0xc0, !PT ;  /* 0xff0000ff37367812 */ /* 0x000fe200078ec0ff */
[----:B------:R-:W-:Y:S01]  /*6ad0*/  IMAD.SHL.U32 R56, R56, 0x100, RZ ;  /* 0x0000010038387824 */ /* 0x000fe200078e00ff */
[----:B------:R-:W-:Y:S02]  /*6ae0*/  SHF.R.U32.HI R60, RZ, 0x10, R57 ;  /* 0x00000010ff3c7819 */ /* 0x000fe40000011639 */
[----:B------:R-:W-:-:S02]  /*6af0*/  LOP3.LUT R61, R57, 0xff0000ff, RZ, 0xc0, !PT ;  /* 0xff0000ff393d7812 */ /* 0x000fc400078ec0ff */
[----:B--2---:R-:W-:Y:S01]  /*6b00*/  MOV R55, R12 ;  /* 0x0000000c00377202 */ /* 0x004fe20000000f00 */
[----:B------:R-:W-:Y:S01]  /*6b10*/  IMAD.U32 R12, R62, 0x10000, RZ ;  /* 0x000100003e0c7824 */ /* 0x000fe200078e00ff */
[----:B------:R-:W-:Y:S01]  /*6b20*/  LOP3.LUT R57, R54, 0xff00, R11, 0xf8, !PT ;  /* 0x0000ff0036397812 */ /* 0x000fe200078ef80b */
[----:B------:R-:W-:Y:S01]  /*6b30*/  IMAD.U32 R54, R60, 0x10000, RZ ;  /* 0x000100003c367824 */ /* 0x000fe200078e00ff */
[----:B------:R-:W-:Y:S02]  /*6b40*/  LOP3.LUT R61, R61, 0xff00, R56, 0xf8, !PT ;  /* 0x0000ff003d3d7812 */ /* 0x000fe400078ef838 */
[-C--:B------:R-:W-:Y:S02]  /*6b50*/  F2FP.F16.E4M3.UNPACK_B R56, R144.reuse.H1 ;  /* 0x00000090ff38723e */ /* 0x080fe400030006ff */
[----:B------:R-:W-:Y:S02]  /*6b60*/  F2FP.F16.E4M3.UNPACK_B R11, R13 ;  /* 0x0000000dff0b723e */ /* 0x000fe400020006ff */
[----:B------:R-:W-:Y:S01]  /*6b70*/  LOP3.LUT R12, R57, 0xff0000, R12, 0xf8, !PT ;  /* 0x00ff0000390c7812 */ /* 0x000fe200078ef80c */
[--C-:B------:R-:W-:Y:S01]  /*6b80*/  HADD2.F32 R62, -RZ, R56.reuse.H1_H1 ;  /* 0x30000038ff3e7230 */ /* 0x100fe20000004100 */
[----:B------:R-:W-:Y:S01]  /*6b90*/  LOP3.LUT R63, R61, 0xff0000, R54, 0xf8, !PT ;  /* 0x00ff00003d3f7812 */ /* 0x000fe200078ef836 */
[----:B------:R-:W-:Y:S01]  /*6ba0*/  HADD2.F32 R61, -RZ, R56.H0_H0 ;  /* 0x20000038ff3d7230 */ /* 0x000fe20000004100 */
[----:B------:R-:W-:Y:S01]  /*6bb0*/  F2FP.F16.E4M3.UNPACK_B R57, R143.H1 ;  /* 0x0000008fff39723e */ /* 0x000fe200030006ff */
[--C-:B------:R-:W-:Y:S01]  /*6bc0*/  HADD2.F32 R54, -RZ, R11.reuse.H1_H1 ;  /* 0x3000000bff367230 */ /* 0x100fe20000004100 */
[----:B------:R-:W-:Y:S01]  /*6bd0*/  F2FP.F16.E4M3.UNPACK_B R13, R13.H1 ;  /* 0x0000000dff0d723e */ /* 0x000fe200030006ff */
[----:B------:R-:W-:Y:S01]  /*6be0*/  HADD2.F32 R11, -RZ, R11.H0_H0 ;  /* 0x2000000bff0b7230 */ /* 0x000fe20000004100 */
[----:B------:R-:W-:Y:S01]  /*6bf0*/  F2FP.F16.E4M3.UNPACK_B R144, R144 ;  /* 0x00000090ff90723e */ /* 0x000fe200020006ff */
[----:B------:R-:W-:-:S02]  /*6c00*/  HADD2.F32 R60, -RZ, R57.H0_H0 ;  /* 0x20000039ff3c7230 */ /* 0x000fc40000004100 */
[-C--:B------:R-:W-:Y:S01]  /*6c10*/  FMUL.FTZ R64, R54, R61.reuse ;  /* 0x0000003d36407220 */ /* 0x080fe20000410000 */
[--C-:B------:R-:W-:Y:S02]  /*6c20*/  HADD2.F32 R56, -RZ, R13.reuse.H1_H1 ;  /* 0x3000000dff387230 */ /* 0x100fe40000004100 */
[C---:B------:R-:W-:Y:S01]  /*6c30*/  FMUL.FTZ R61, R11.reuse, R61 ;  /* 0x0000003d0b3d7220 */ /* 0x040fe20000410000 */
[----:B------:R-:W-:Y:S02]  /*6c40*/  HADD2.F32 R13, -RZ, R13.H0_H0 ;  /* 0x2000000dff0d7230 */ /* 0x000fe40000004100 */
[----:B------:R-:W-:Y:S01]  /*6c50*/  FFMA.FTZ R11, R11, R60, -R64 ;  /* 0x0000003c0b0b7223 */ /* 0x000fe20000010840 */
[----:B------:R-:W-:Y:S02]  /*6c60*/  HADD2.F32 R57, -RZ, R57.H1_H1 ;  /* 0x30000039ff397230 */ /* 0x000fe40000004100 */
[-C--:B------:R-:W-:Y:S01]  /*6c70*/  FMUL.FTZ R64, R56, R62.reuse ;  /* 0x0000003e38407220 */ /* 0x080fe20000410000 */
[----:B------:R-:W-:Y:S01]  /*6c80*/  F2FP.F16.E4M3.UNPACK_B R143, R143 ;  /* 0x0000008fff8f723e */ /* 0x000fe200020006ff */
[----:B------:R-:W-:Y:S01]  /*6c90*/  FMUL.FTZ R67, R13, R62 ;  /* 0x0000003e0d437220 */ /* 0x000fe20000410000 */
[----:B------:R-:W-:-:S02]  /*6ca0*/  HADD2.F32 R62, -RZ, R144.H1_H1 ;  /* 0x30000090ff3e7230 */ /* 0x000fc40000004100 */
[----:B------:R-:W-:Y:S01]  /*6cb0*/  FFMA.FTZ R66, R13, R57, -R64 ;  /* 0x000000390d427223 */ /* 0x000fe20000010840 */
[----:B------:R-:W-:Y:S01]  /*6cc0*/  F2FP.F16.E4M3.UNPACK_B R13, R55.H1 ;  /* 0x00000037ff0d723e */ /* 0x000fe200030006ff */
[----:B------:R-:W-:Y:S01]  /*6cd0*/  FFMA.FTZ R69, R56, R57, R67 ;  /* 0x0000003938457223 */ /* 0x000fe20000010043 */
[----:B------:R-:W-:Y:S01]  /*6ce0*/  F2FP.F16.E4M3.UNPACK_B R55, R55 ;  /* 0x00000037ff37723e */ /* 0x000fe200020006ff */
[----:B------:R-:W-:Y:S01]  /*6cf0*/  FFMA.FTZ R54, R54, R60, R61 ;  /* 0x0000003c36367223 */ /* 0x000fe2000001003d */
[----:B------:R-:W-:Y:S02]  /*6d00*/  HADD2.F32 R144, -RZ, R144.H0_H0 ;  /* 0x20000090ff907230 */ /* 0x000fe40000004100 */
[--C-:B------:R-:W-:Y:S01]  /*6d10*/  HADD2.F32 R56, -RZ, R13.reuse.H0_H0 ;  /* 0x2000000dff387230 */ /* 0x100fe20000004100 */
[----:B------:R-:W-:Y:S01]  /*6d20*/  F2FP.SATFINITE.E4M3.F32.PACK_AB_MERGE_C R72, R69, R66, RZ ;  /* 0x000000424548723e */ /* 0x000fe200048070ff */
[----:B------:R-:W-:Y:S01]  /*6d30*/  HADD2.F32 R57, -RZ, R13.H1_H1 ;  /* 0x3000000dff397230 */ /* 0x000fe20000004100 */
[----:B------:R-:W-:Y:S01]  /*6d40*/  F2FP.F16.E4M3.UNPACK_B R66, R63.H1 ;  /* 0x0000003fff42723e */ /* 0x000fe200030006ff */
[----:B------:R-:W-:-:S02]  /*6d50*/  HADD2.F32 R13, -RZ, R55.H0_H0 ;  /* 0x20000037ff0d7230 */ /* 0x000fc40000004100 */
[-C--:B------:R-:W-:Y:S01]  /*6d60*/  FMUL.FTZ R64, R56, R62.reuse ;  /* 0x0000003e38407220 */ /* 0x080fe20000410000 */
[----:B------:R-:W-:Y:S02]  /*6d70*/  HADD2.F32 R55, -RZ, R55.H1_H1 ;  /* 0x30000037ff377230 */ /* 0x000fe40000004100 */
[----:B------:R-:W-:Y:S01]  /*6d80*/  FMUL.FTZ R67, R57, R62 ;  /* 0x0000003e39437220 */ /* 0x000fe20000410000 */
[--C-:B------:R-:W-:Y:S01]  /*6d90*/  HADD2.F32 R61, -RZ, R143.reuse.H1_H1 ;  /* 0x3000008fff3d7230 */ /* 0x100fe20000004100 */
[----:B------:R-:W-:Y:S01]  /*6da0*/  F2FP.SATFINITE.E4M3.F32.PACK_AB_MERGE_C R11, R54, R11, R72 ;  /* 0x0000000b360b723e */ /* 0x000fe20004807048 */
[----:B------:R-:W-:Y:S02]  /*6db0*/  HADD2.F32 R60, -RZ, R143.H0_H0 ;  /* 0x2000008fff3c7230 */ /* 0x000fe40000004100 */
[-C--:B------:R-:W-:Y:S01]  /*6dc0*/  FMUL.FTZ R62, R55, R144.reuse ;  /* 0x00000090373e7220 */ /* 0x080fe20000410000 */
[----:B------:R-:W-:Y:S01]  /*6dd0*/  FMUL.FTZ R144, R13, R144 ;  /* 0x000000900d907220 */ /* 0x000fe20000410000 */
[-C--:B------:R-:W-:Y:S01]  /*6de0*/  FFMA.FTZ R67, R56, R61.reuse, -R67 ;  /* 0x0000003d38437223 */ /* 0x080fe20000010843 */
[----:B------:R-:W-:Y:S01]  /*6df0*/  FFMA.FTZ R64, R57, R61, R64 ;  /* 0x0000003d39407223 */ /* 0x000fe20000010040 */
[----:B------:R-:W-:Y:S01]  /*6e00*/  F2FP.F16.E4M3.UNPACK_B R56, R15.H1 ;  /* 0x0000000fff38723e */ /* 0x000fe200030006ff */
[-C--:B------:R-:W-:Y:S01]  /*6e10*/  FFMA.FTZ R13, R13, R60.reuse, -R62 ;  /* 0x0000003c0d0d7223 */ /* 0x080fe2000001083e */
[----:B------:R-:W-:Y:S01]  /*6e20*/  FFMA.FTZ R144, R55, R60, R144 ;  /* 0x0000003c37907223 */ /* 0x000fe20000010090 */
[----:B------:R-:W-:Y:S01]  /*6e30*/  F2FP.F16.E4M3.UNPACK_B R62, R12.H1 ;  /* 0x0000000cff3e723e */ /* 0x000fe200030006ff */
[----:B------:R-:W-:Y:S01]  /*6e40*/  HADD2.F32 R68, -RZ, R66.H1_H1 ;  /* 0x30000042ff447230 */ /* 0x000fe20000004100 */
[----:B------:R-:W-:Y:S01]  /*6e50*/  F2FP.SATFINITE.E4M3.F32.PACK_AB_MERGE_C R70, R64, R67, RZ ;  /* 0x000000434046723e */ /* 0x000fe200048070ff */
[--C-:B------:R-:W-:Y:S01]  /*6e60*/  HADD2.F32 R60, -RZ, R56.reuse.H1_H1 ;  /* 0x30000038ff3c7230 */ /* 0x100fe20000004100 */
[----:B------:R-:W-:Y:S01]  /*6e70*/  F2FP.F16.E4M3.UNPACK_B R55, R14.H1 ;  /* 0x0000000eff37723e */ /* 0x000fe200030006ff */
[----:B------:R-:W-:Y:S01]  /*6e80*/  HADD2.F32 R57, -RZ, R56.H0_H0 ;  /* 0x20000038ff397230 */ /* 0x000fe20000004100 */
[----:B------:R-:W-:Y:S01]  /*6e90*/  F2FP.F16.E4M3.UNPACK_B R64, R63 ;  /* 0x0000003fff40723e */ /* 0x000fe200020006ff */
[----:B------:R-:W-:Y:S01]  /*6ea0*/  HADD2.F32 R63, -RZ, R62.H1_H1 ;  /* 0x3000003eff3f7230 */ /* 0x000fe20000004100 */
[----:B------:R-:W-:Y:S01]  /*6eb0*/  F2FP.F16.E4M3.UNPACK_B R61, R12 ;  /* 0x0000000cff3d723e */ /* 0x000fe200020006ff */
        /* <DEDUP_REMOVED lines=9> */
[C---:B------:R-:W-:Y:S01]  /*6f50*/  FMUL.FTZ R67, R55.reuse, R67 ;  /* 0x0000004337437220 */ /* 0x040fe20000410000 */
[----:B------:R-:W-:Y:S01]  /*6f60*/  F2FP.F16.E4M3.UNPACK_B R14, R14 ;  /* 0x0000000eff0e723e */ /* 0x000fe200020006ff */
[----:B------:R-:W-:Y:S01]  /*6f70*/  FFMA.FTZ R68, R55, R12, -R68 ;  /* 0x0000000c37447223 */ /* 0x000fe20000010844 */
[----:B------:R-:W-:-:S02]  /*6f80*/  HADD2.F32 R66, -RZ, R66.H0_H0 ;  /* 0x20000042ff427230 */ /* 0x000fc40000004100 */
[----:B------:R-:W-:Y:S01]  /*6f90*/  FFMA.FTZ R67, R56, R12, R67 ;  /* 0x0000000c38437223 */ /* 0x000fe20000010043 */
[--C-:B------:R-:W-:Y:S02]  /*6fa0*/  HADD2.F32 R55, -RZ, R15.reuse.H0_H0 ;  /* 0x2000000fff377230 */ /* 0x100fe40000004100 */
[----:B------:R-:W-:Y:S01]  /*6fb0*/  FFMA.FTZ R60, R60, R63, R71 ;  /* 0x0000003f3c3c7223 */ /* 0x000fe20000010047 */
[--C-:B------:R-:W-:Y:S02]  /*6fc0*/  HADD2.F32 R12, -RZ, R14.reuse.H0_H0 ;  /* 0x2000000eff0c7230 */ /* 0x100fe40000004100 */
[----:B------:R-:W-:Y:S01]  /*6fd0*/  HADD2.F32 R15, -RZ, R15.H1_H1 ;  /* 0x3000000fff0f7230 */ /* 0x000fe20000004100 */
[----:B------:R-:W-:Y:S01]  /*6fe0*/  F2FP.SATFINITE.E4M3.F32.PACK_AB_MERGE_C R67, R67, R68, RZ ;  /* 0x000000444343723e */ /* 0x000fe200048070ff */
[----:B------:R-:W-:Y:S01]  /*6ff0*/  HADD2.F32 R14, -RZ, R14.H1_H1 ;  /* 0x3000000eff0e7230 */ /* 0x000fe20000004100 */
[----:B------:R-:W-:Y:S01]  /*7000*/  F2FP.SATFINITE.E4M3.F32.PACK_AB_MERGE_C R60, R60, R69, RZ ;  /* 0x000000453c3c723e */ /* 0x000fe200048070ff */
[----:B------:R-:W-:-:S02]  /*7010*/  HADD2.F32 R57, -RZ, R64.H0_H0 ;  /* 0x20000040ff397230 */ /* 0x000fc40000004100 */
[-C--:B------:R-:W-:Y:S01]  /*7020*/  FMUL.FTZ R56, R15, R66.reuse ;  /* 0x000000420f387220 */ /* 0x080fe20000410000 */
[----:B------:R-:W-:Y:S02]  /*7030*/  HADD2.F32 R62, -RZ, R62.H0_H0 ;  /* 0x2000003eff3e7230 */ /* 0x000fe40000004100 */
[C---:B------:R-:W-:Y:S01]  /*7040*/  FMUL.FTZ R66, R55.reuse, R66 ;  /* 0x0000004237427220 */ /* 0x040fe20000410000 */
[----:B------:R-:W-:Y:S02]  /*7050*/  HADD2.F32 R61, -RZ, R61.H0_H0 ;  /* 0x2000003dff3d7230 */ /* 0x000fe40000004100 */
[-C--:B------:R-:W-:Y:S01]  /*7060*/  FMUL.FTZ R63, R14, R57.reuse ;  /* 0x000000390e3f7220 */ /* 0x080fe20000410000 */
[C---:B------:R-:W-:Y:S01]  /*7070*/  FMUL.FTZ R57, R12.reuse, R57 ;  /* 0x000000390c397220 */ /* 0x040fe20000410000 */
[-C--:B------:R-:W-:Y:S01]  /*7080*/  FFMA.FTZ R56, R55, R62.reuse, -R56 ;  /* 0x0000003e37387223 */ /* 0x080fe20000010838 */
[----:B------:R-:W-:Y:S01]  /*7090*/  FFMA.FTZ R15, R15, R62, R66 ;  /* 0x0000003e0f0f7223 */ /* 0x000fe20000010042 */
[-C--:B------:R-:W-:Y:S01]  /*70a0*/  FFMA.FTZ R63, R12, R61.reuse, -R63 ;  /* 0x0000003d0c3f7223 */ /* 0x080fe2000001083f */
[----:B------:R-:W-:Y:S01]  /*70b0*/  FFMA.FTZ R14, R14, R61, R57 ;  /* 0x0000003d0e0e7223 */ /* 0x000fe20000010039 */
[----:B------:R-:W-:Y:S01]  /*70c0*/  F2FP.SATFINITE.E4M3.F32.PACK_AB_MERGE_C R12, R144, R13, R70 ;  /* 0x0000000d900c723e */ /* 0x000fe20004807046 */
[----:B------:R-:W-:Y:S01]  /*70d0*/  IMAD.MOV.U32 R13, RZ, RZ, R11 ;  /* 0x000000ffff0d7224 */ /* 0x000fe200078e000b */
[----:B------:R-:W-:-:S02]  /*70e0*/  F2FP.SATFINITE.E4M3.F32.PACK_AB_MERGE_C R15, R15, R56, R60 ;  /* 0x000000380f0f723e */ /* 0x000fc4000480703c */
[----:B------:R-:W-:-:S07]  /*70f0*/  F2FP.SATFINITE.E4M3.F32.PACK_AB_MERGE_C R14, R14, R63, R67 ;  /* 0x0000003f0e0e723e */ /* 0x000fce0004807043 */
.L_x_484:
[----:B------:R-:W-:Y:S05]  /*7100*/  BSYNC B2 ;  /* 0x0000000000027941 */ /* 0x000fea0003800000 */
.L_x_483:
[----:B--2---:R0:W-:Y:S02]  /*7110*/  ST.E.128 desc[UR50][R58.64], R12 ;  /* 0x0000000c3a007985 */ /* 0x0041e4000c101d32 */
.L_x_482:
[----:B------:R-:W-:Y:S05]  /*7120*/  BSYNC B1 ;  /* 0x0000000000017941 */ /* 0x000fea0003800000 */
.L_x_481:
[----:B------:R-:W-:Y:S01]  /*7130*/  ISETP.NE.AND P2, PT, R30, RZ, PT ;  /* 0x000000ff1e00720c */ /* 0x000fe20003f45270 */
[----:B------:R-:W-:-:S12]  /*7140*/  BSSY B1, `(.L_x_485) ;  /* 0x0000072000017945 */ /* 0x000fd80003800000 */
[----:B------:R-:W-:Y:S05]  /*7150*/  @!P2 BRA `(.L_x_486) ;  /* 0x0000000400c0a947 */ /* 0x000fea0003800000 */
[----:B0-----:R-:W-:Y:S01]  /*7160*/  SHF.L.U32 R12, R174, 0x4, RZ ;  /* 0x00000004ae0c7819 */ /* 0x001fe200000006ff */
[----:B------:R-:W-:Y:S03]  /*7170*/  BSSY B2, `(.L_x_487) ;  /* 0x000006d000027945 */ /* 0x000fe60003800000 */
[----:B------:R-:W-:-:S04]  /*7180*/  IADD3 R54, P2, R12, R65, RZ ;  /* 0x000000410c367210 */ /* 0x000fc80007f5e0ff */
[----:B--2---:R-:W-:Y:S02]  /*7190*/  LEA.HI.X.SX32 R55, R12, R119, 0x1, P2 ;  /* 0x000000770c377211 */ /* 0x004fe400010f0eff */
[----:B------:R0:W2:Y:S01]  /*71a0*/  LDS.128 R12, [R37+0x1ec00] ;  /* 0x01ec0000250c7984 */ /* 0x0000a20000000c00 */
[----:B------:R-:W-:-:S13]  /*71b0*/  ISETP.GE.AND P2, PT, R200, R118, PT ;  /* 0x00000076c800720c */ /* 0x000fda0003f46270 */
[----:B0-----:R-:W-:Y:S05]  /*71c0*/  @P2 BRA `(.L_x_488) ;  /* 0x00000004009c2947 */ /* 0x001fea0003800000 */
[----:B------:R-:W-:Y:S01]  /*71d0*/  SHF.R.U32.HI R56, RZ, 0x8, R53 ;  /* 0x00000008ff387819 */ /* 0x000fe20000011635 */
[----:B--2---:R-:W-:Y:S01]  /*71e0*/  IMAD.MOV.U32 R50, RZ, RZ, R12 ;  /* 0x000000ffff327224 */ /* 0x004fe200078e000c */
[--C-:B------:R-:W-:Y:S02]  /*71f0*/  SHF.R.U32.HI R52, RZ, 0x8, R51.reuse ;  /* 0x00000008ff347819 */ /* 0x100fe40000011633 */
[----:B----4-:R-:W-:Y:S01]  /*7200*/  LOP3.LUT R11, R51, 0xff0000ff, RZ, 0xc0, !PT ;  /* 0xff0000ff330b7812 */ /* 0x010fe200078ec0ff */
[----:B------:R-:W-:Y:S01]  /*7210*/  IMAD.SHL.U32 R56, R56, 0x100, RZ ;  /* 0x0000010038387824 */ /* 0x000fe200078e00ff */
[----:B------:R-:W-:Y:S01]  /*7220*/  SHF.R.U32.HI R58, RZ, 0x10, R51 ;  /* 0x00000010ff3a7819 */ /* 0x000fe20000011633 */
[----:B------:R-:W-:Y:S01]  /*7230*/  IMAD.SHL.U32 R52, R52, 0x100, RZ ;  /* 0x0000010034347824 */ /* 0x000fe200078e00ff */
[----:B------:R-:W-:Y:S02]  /*7240*/  LOP3.LUT R51, R53, 0xff0000ff, RZ, 0xc0, !PT ;  /* 0xff0000ff35337812 */ /* 0x000fe400078ec0ff */
[----:B------:R-:W-:-:S02]  /*7250*/  SHF.R.U32.HI R57, RZ, 0x10, R53 ;  /* 0x00000010ff397819 */ /* 0x000fc40000011635 */
[----:B------:R-:W-:Y:S02]  /*7260*/  LOP3.LUT R12, R51, 0xff00, R56, 0xf8, !PT ;  /* 0x0000ff00330c7812 */ /* 0x000fe400078ef838 */
[----:B------:R-:W-:Y:S01]  /*7270*/  LOP3.LUT R52, R11, 0xff00, R52, 0xf8, !PT ;  /* 0x0000ff000b347812 */ /* 0x000fe200078ef834 */
[----:B------:R-:W-:Y:S01]  /*7280*/  IMAD.U32 R57, R57, 0x10000, RZ ;  /* 0x0001000039397824 */ /* 0x000fe200078e00ff */
[----:B------:R-:W-:Y:S02]  /*7290*/  SHF.L.U32 R51, R58, 0x10, RZ ;  /* 0x000000103a337819 */ /* 0x000fe400000006ff */
        /* <DEDUP_REMOVED lines=12> */
[CC--:B------:R-:W-:Y:S01]  /*7360*/  FMUL.FTZ R60, R12.reuse, R57.reuse ;  /* 0x000000390c3c7220 */ /* 0x0c0fe20000410000 */
[--C-:B------:R-:W-:Y:S02]  /*7370*/  HADD2.F32 R51, -RZ, R13.reuse.H1_H1 ;  /* 0x3000000dff337230 */ /* 0x100fe40000004100 */
[C---:B------:R-:W-:Y:S01]  /*7380*/  FMUL.FTZ R57, R11.reuse, R57 ;  /* 0x000000390b397220 */ /* 0x040fe20000410000 */
[----:B------:R-:W-:Y:S02]  /*7390*/  HADD2.F32 R13, -RZ, R13.H0_H0 ;  /* 0x2000000dff0d7230 */ /* 0x000fe40000004100 */
[-C--:B------:R-:W-:Y:S01]  /*73a0*/  FFMA.FTZ R11, R11, R53.reuse, -R60 ;  /* 0x000000350b0b7223 */ /* 0x080fe2000001083c */
[----:B------:R-:W-:Y:S02]  /*73b0*/  HADD2.F32 R52, -RZ, R52.H1_H1 ;  /* 0x30000034ff347230 */ /* 0x000fe40000004100 */
[-C--:B------:R-:W-:Y:S01]  /*73c0*/  FMUL.FTZ R60, R51, R58.reuse ;  /* 0x0000003a333c7220 */ /* 0x080fe20000410000 */
[----:B------:R-:W-:Y:S01]  /*73d0*/  FFMA.FTZ R12, R12, R53, R57 ;  /* 0x000000350c0c7223 */ /* 0x000fe20000010039 */
[C---:B------:R-:W-:Y:S01]  /*73e0*/  FMUL.FTZ R58, R13.reuse, R58 ;  /* 0x0000003a0d3a7220 */ /* 0x040fe20000410000 */
[----:B------:R-:W-:Y:S01]  /*73f0*/  F2FP.F16.E4M3.UNPACK_B R141, R141 ;  /* 0x0000008dff8d723e */ /* 0x000fe200020006ff */
[----:B------:R-:W-:Y:S01]  /*7400*/  FFMA.FTZ R63, R13, R52, -R60 ;  /* 0x000000340d3f7223 */ /* 0x000fe2000001083c */
[----:B------:R-:W-:Y:S01]  /*7410*/  F2FP.F16.E4M3.UNPACK_B R13, R50.H1 ;  /* 0x00000032ff0d723e */ /* 0x000fe200030006ff */
[----:B------:R-:W-:Y:S01]  /*7420*/  FFMA.FTZ R64, R51, R52, R58 ;  /* 0x0000003433407223 */ /* 0x000fe2000001003a */
[----:B------:R-:W-:Y:S01]  /*7430*/  F2FP.F16.E4M3.UNPACK_B R50, R50 ;  /* 0x00000032ff32723e */ /* 0x000fe200020006ff */
[----:B------:R-:W-:-:S02]  /*7440*/  HADD2.F32 R57, -RZ, R142.H1_H1 ;  /* 0x3000008eff397230 */ /* 0x000fc40000004100 */
[--C-:B------:R-:W-:Y:S01]  /*7450*/  HADD2.F32 R51, -RZ, R13.reuse.H0_H0 ;  /* 0x2000000dff337230 */ /* 0x100fe20000004100 */
[----:B------:R-:W-:Y:S01]  /*7460*/  F2FP.SATFINITE.E4M3.F32.PACK_AB_MERGE_C R68, R64, R63, RZ ;  /* 0x0000003f4044723e */ /* 0x000fe200048070ff */
[----:B------:R-:W-:Y:S02]  /*7470*/  HADD2.F32 R52, -RZ, R13.H1_H1 ;  /* 0x3000000dff347230 */ /* 0x000fe40000004100 */
[----:B------:R-:W-:Y:S02]  /*7480*/  HADD2.F32 R13, -RZ, R50.H0_H0 ;  /* 0x20000032ff0d7230 */ /* 0x000fe40000004100 */
[-C--:B------:R-:W-:Y:S01]  /*7490*/  FMUL.FTZ R61, R51, R57.reuse ;  /* 0x00000039333d7220 */ /* 0x080fe20000410000 */
[----:B------:R-:W-:Y:S02]  /*74a0*/  HADD2.F32 R142, -RZ, R142.H0_H0 ;  /* 0x2000008eff8e7230 */ /* 0x000fe40000004100 */
[----:B------:R-:W-:Y:S01]  /*74b0*/  FMUL.FTZ R60, R52, R57 ;  /* 0x00000039343c7220 */ /* 0x000fe20000410000 */
[----:B------:R-:W-:-:S02]  /*74c0*/  HADD2.F32 R50, -RZ, R50.H1_H1 ;  /* 0x30000032ff327230 */ /* 0x000fc40000004100 */
[--C-:B------:R-:W-:Y:S02]  /*74d0*/  HADD2.F32 R53, -RZ, R141.reuse.H1_H1 ;  /* 0x3000008dff357230 */ /* 0x100fe40000004100 */
[-C--:B------:R-:W-:Y:S01]  /*74e0*/  FMUL.FTZ R57, R13, R142.reuse ;  /* 0x0000008e0d397220 */ /* 0x080fe20000410000 */
[----:B------:R-:W-:Y:S02]  /*74f0*/  HADD2.F32 R141, -RZ, R141.H0_H0 ;  /* 0x2000008dff8d7230 */ /* 0x000fe40000004100 */
[----:B------:R-:W-:Y:S01]  /*7500*/  FMUL.FTZ R58, R50, R142 ;  /* 0x0000008e323a7220 */ /* 0x000fe20000410000 */
[-C--:B------:R-:W-:Y:S01]  /*7510*/  FFMA.FTZ R60, R51, R53.reuse, -R60 ;  /* 0x00000035333c7223 */ /* 0x080fe2000001083c */
[----:B------:R-:W-:Y:S02]  /*7520*/  FFMA.FTZ R61, R52, R53, R61 ;  /* 0x00000035343d7223 */ /* 0x000fe4000001003d */
[-C--:B------:R-:W-:Y:S01]  /*7530*/  FFMA.FTZ R62, R13, R141.reuse, -R58 ;  /* 0x0000008d0d3e7223 */ /* 0x080fe2000001083a */
[----:B------:R-:W-:Y:S01]  /*7540*/  FFMA.FTZ R141, R50, R141, R57 ;  /* 0x0000008d328d7223 */ /* 0x000fe20000010039 */
[----:B------:R-:W-:-:S02]  /*7550*/  F2FP.F16.E4M3.UNPACK_B R50, R15.H1 ;  /* 0x0000000fff32723e */ /* 0x000fc400030006ff */
[-C--:B------:R-:W-:Y:S02]  /*7560*/  F2FP.F16.E4M3.UNPACK_B R58, R59.reuse.H1 ;  /* 0x0000003bff3a723e */ /* 0x080fe400030006ff */
[----:B------:R-:W-:Y:S01]  /*7570*/  F2FP.SATFINITE.E4M3.F32.PACK_AB_MERGE_C R66, R61, R60, RZ ;  /* 0x0000003c3d42723e */ /* 0x000fe200048070ff */
[----:B------:R-:W-:Y:S01]  /*7580*/  HADD2.F32 R52, -RZ, R50.H1_H1 ;  /* 0x30000032ff347230 */ /* 0x000fe20000004100 */
[----:B------:R-:W-:Y:S01]  /*7590*/  F2FP.F16.E4M3.UNPACK_B R53, R56.H1 ;  /* 0x00000038ff35723e */ /* 0x000fe200030006ff */
[----:B------:R-:W-:Y:S01]  /*75a0*/  HADD2.F32 R61, -RZ, R58.H1_H1 ;  /* 0x3000003aff3d7230 */ /* 0x000fe20000004100 */
        /* <DEDUP_REMOVED lines=12> */
[-C--:B------:R-:W-:Y:S01]  /*7670*/  FMUL.FTZ R64, R50, R60.reuse ;  /* 0x0000003c32407220 */ /* 0x080fe20000410000 */
        /* <DEDUP_REMOVED lines=24> */
[----:B------:R-:W-:-:S02]  /*7800*/  F2FP.SATFINITE.E4M3.F32.PACK_AB_MERGE_C R13, R12, R11, R68 ;  /* 0x0000000b0c0d723e */ /* 0x000fc40004807044 */
[----:B------:R-:W-:Y:S02]  /*7810*/  F2FP.SATFINITE.E4M3.F32.PACK_AB_MERGE_C R12, R141, R62, R66 ;  /* 0x0000003e8d0c723e */ /* 0x000fe40004807042 */
[----:B------:R-:W-:Y:S02]  /*7820*/  F2FP.SATFINITE.E4M3.F32.PACK_AB_MERGE_C R14, R59, R52, R61 ;  /* 0x000000343b0e723e */ /* 0x000fe4000480703d */
[----:B------:R-:W-:-:S07]  /*7830*/  F2FP.SATFINITE.E4M3.F32.PACK_AB_MERGE_C R15, R58, R51, R60 ;  /* 0x000000333a0f723e */ /* 0x000fce000480703c */
.L_x_488:
[----:B------:R-:W-:Y:S05]  /*7840*/  BSYNC B2 ;  /* 0x0000000000027941 */ /* 0x000fea0003800000 */
.L_x_487:
[----:B--2---:R0:W-:Y:S02]  /*7850*/  ST.E.128 desc[UR50][R54.64], R12 ;  /* 0x0000000c36007985 */ /* 0x0041e4000c101d32 */
.L_x_486:
[----:B------:R-:W-:Y:S05]  /*7860*/  BSYNC B1 ;  /* 0x0000000000017941 */ /* 0x000fea0003800000 */
.L_x_485:
        /* <DEDUP_REMOVED lines=11> */
[----:B------:R-:W-:Y:S01]  /*7920*/  LOP3.LUT R48, R47, 0xff0000ff, RZ, 0xc0, !PT ;  /* 0xff0000ff2f307812 */ /* 0x000fe200078ec0ff */
[----:B------:R-:W-:Y:S01]  /*7930*/  IMAD.SHL.U32 R11, R11, 0x100, RZ ;  /* 0x000001000b0b7824 */ /* 0x000fe200078e00ff */
[----:B------:R-:W-:Y:S02]  /*7940*/  SHF.R.U32.HI R54, RZ, 0x10, R49 ;  /* 0x00000010ff367819 */ /* 0x000fe40000011631 */
[----:B------:R-:W-:Y:S02]  /*7950*/  SHF.R.U32.HI R55, RZ, 0x10, R47 ;  /* 0x00000010ff377819 */ /* 0x000fe4000001162f */
[----:B------:R-:W-:-:S02]  /*7960*/  LOP3.LUT R52, R49, 0xff0000ff, RZ, 0xc0, !PT ;  /* 0xff0000ff31347812 */ /* 0x000fc400078ec0ff */
[----:B------:R-:W-:Y:S01]  /*7970*/  SHF.L.U32 R49, R46, 0x8, RZ ;  /* 0x000000082e317819 */ /* 0x000fe200000006ff */
[----:B0-----:R-:W-:Y:S01]  /*7980*/  IMAD.MOV.U32 R46, RZ, RZ, R12 ;  /* 0x000000ffff2e7224 */ /* 0x001fe200078e000c */
[----:B------:R-:W-:Y:S01]  /*7990*/  LOP3.LUT R47, R48, 0xff00, R11, 0xf8, !PT ;  /* 0x0000ff00302f7812 */ /* 0x000fe200078ef80b */
[----:B------:R-:W-:Y:S01]  /*79a0*/  IMAD.U32 R48, R54, 0x10000, RZ ;  /* 0x0001000036307824 */ /* 0x000fe200078e00ff */
[----:B------:R-:W-:Y:S01]  /*79b0*/  LOP3.LUT R53, R52, 0xff00, R49, 0xf8, !PT ;  /* 0x0000ff0034357812 */ /* 0x000fe200078ef831 */
[----:B------:R-:W-:Y:S01]  /*79c0*/  IMAD.U32 R12, R55, 0x10000, RZ ;  /* 0x00010000370c7824 */ /* 0x000fe200078e00ff */
[----:B------:R-:W-:Y:S02]  /*79d0*/  F2FP.F16.E4M3.UNPACK_B R49, R140.H1 ;  /* 0x0000008cff31723e */ /* 0x000fe400030006ff */
[----:B------:R-:W-:Y:S02]  /*79e0*/  F2FP.F16.E4M3.UNPACK_B R11, R13 ;  /* 0x0000000dff0b723e */ /* 0x000fe400020006ff */
[----:B------:R-:W-:Y:S01]  /*79f0*/  LOP3.LUT R55, R53, 0xff0000, R48, 0xf8, !PT ;  /* 0x00ff000035377812 */ /* 0x000fe200078ef830 */
[----:B------:R-:W-:Y:S01]  /*7a00*/  HADD2.F32 R53, -RZ, R49.H0_H0 ;  /* 0x20000031ff357230 */ /* 0x000fe20000004100 */
[----:B------:R-:W-:Y:S01]  /*7a10*/  LOP3.LUT R52, R47, 0xff0000, R12, 0xf8, !PT ;  /* 0x00ff00002f347812 */ /* 0x000fe200078ef80c */
[----:B------:R-:W-:Y:S01]  /*7a20*/  HADD2.F32 R12, -RZ, R11.H1_H1 ;  /* 0x3000000bff0c7230 */ /* 0x000fe20000004100 */
[----:B------:R-:W-:Y:S01]  /*7a30*/  F2FP.F16.E4M3.UNPACK_B R48, R139.H1 ;  /* 0x0000008bff30723e */ /* 0x000fe200030006ff */
[----:B------:R-:W-:Y:S01]  /*7a40*/  HADD2.F32 R54, -RZ, R49.H1_H1 ;  /* 0x30000031ff367230 */ /* 0x000fe20000004100 */
[----:B------:R-:W-:Y:S01]  /*7a50*/  F2FP.F16.E4M3.UNPACK_B R13, R13.H1 ;  /* 0x0000000dff0d723e */ /* 0x000fe200030006ff */
[----:B------:R-:W-:-:S02]  /*7a60*/  HADD2.F32 R11, -RZ, R11.H0_H0 ;  /* 0x2000000bff0b7230 */ /* 0x000fc40000004100 */
[CC--:B------:R-:W-:Y:S01]  /*7a70*/  FMUL.FTZ R56, R12.reuse, R53.reuse ;  /* 0x000000350c387220 */ /* 0x0c0fe20000410000 */
[--C-:B------:R-:W-:Y:S01]  /*7a80*/  HADD2.F32 R49, -RZ, R48.reuse.H0_H0 ;  /* 0x20000030ff317230 */ /* 0x100fe20000004100 */
[----:B------:R-:W-:Y:S01]  /*7a90*/  F2FP.F16.E4M3.UNPACK_B R140, R140 ;  /* 0x0000008cff8c723e */ /* 0x000fe200020006ff */
        /* <DEDUP_REMOVED lines=77> */
.L_x_492:
[----:B------:R-:W-:Y:S05]  /*7f70*/  BSYNC B2 ;  /* 0x0000000000027941 */ /* 0x000fea0003800000 */
.L_x_491:
[----:B0-----:R0:W-:Y:S02]  /*7f80*/  ST.E.128 desc[UR50][R50.64], R12 ;  /* 0x0000000c32007985 */ /* 0x0011e4000c101d32 */
.L_x_490:
[----:B------:R-:W-:Y:S05]  /*7f90*/  BSYNC B1 ;  /* 0x0000000000017941 */ /* 0x000fea0003800000 */
.L_x_489:
[----:B------:R-:W-:Y:S01]  /*7fa0*/  ISETP.NE.AND P2, PT, R32, RZ, PT ;  /* 0x000000ff2000720c */ /* 0x000fe20003f45270 */
[----:B------:R-:W-:-:S12]  /*7fb0*/  BSSY B1, `(.L_x_493) ;  /* 0x0000071000017945 */ /* 0x000fd80003800000 */
[----:B------:R-:W-:Y:S05]  /*7fc0*/  @!P2 BRA `(.L_x_494) ;  /* 0x0000000400bca947 */ /* 0x000fea0003800000 */
[----:B0-----:R0:W0:Y:S01]  /*7fd0*/  LDS.128 R12, [R37+0x21400] ;  /* 0x02140000250c7984 */ /* 0x0010220000000c00 */
[----:B------:R-:W-:Y:S01]  /*7fe0*/  IADD3 R46, P2, R175, R65, RZ ;  /* 0x00000041af2e7210 */ /* 0x000fe20007f5e0ff */
[----:B------:R-:W-:Y:S03]  /*7ff0*/  BSSY B2, `(.L_x_495) ;  /* 0x000006b000027945 */ /* 0x000fe60003800000 */
[----:B--2---:R-:W-:Y:S02]  /*8000*/  IADD3.X R47, R119, R207, RZ, P2, !PT ;  /* 0x000000cf772f7210 */ /* 0x004fe400017fe4ff */
[----:B------:R-:W-:-:S13]  /*8010*/  ISETP.GE.AND P2, PT, R202, R118, PT ;  /* 0x00000076ca00720c */ /* 0x000fda0003f46270 */
[----:B------:R-:W-:Y:S05]  /*8020*/  @P2 BRA `(.L_x_496) ;  /* 0x00000004009c2947 */ /* 0x000fea0003800000 */
[----:B------:R-:W-:Y:S01]  /*8030*/  SHF.R.U32.HI R44, RZ, 0x8, R45 ;  /* 0x00000008ff2c7819 */ /* 0x000fe2000001162d */
[----:B0-----:R-:W-:Y:S01]  /*8040*/  IMAD.MOV.U32 R37, RZ, RZ, R12 ;  /* 0x000000ffff257224 */ /* 0x001fe200078e000c */
        /* <DEDUP_REMOVED lines=27> */
[-C--:B------:R-:W-:Y:S01]  /*8200*/  FFMA.FTZ R11, R11, R44.reuse, -R52 ;  /* 0x0000002c0b0b7223 */ /* 0x080fe20000010834 */
[----:B------:R-:W-:Y:S02]  /*8210*/  HADD2.F32 R43, -RZ, R43.H1_H1 ;  /* 0x3000002bff2b7230 */ /* 0x000fe40000004100 */
[----:B------:R-:W-:Y:S01]  /*8220*/  FMUL.FTZ R52, R42, R49 ;  /* 0x000000312a347220 */ /* 0x000fe20000410000 */
[----:B------:R-:W-:Y:S01]  /*8230*/  F2FP.F16.E4M3.UNPACK_B R137, R137 ;  /* 0x00000089ff89723e */ /* 0x000fe200020006ff */
[C---:B------:R-:W-:Y:S01]  /*8240*/  FMUL.FTZ R49, R13.reuse, R49 ;  /* 0x000000310d317220 */ /* 0x040fe20000410000 */
[----:B------:R-:W-:Y:S01]  /*8250*/  FFMA.FTZ R12, R12, R44, R45 ;  /* 0x0000002c0c0c7223 */ /* 0x000fe2000001002d */
        /* <DEDUP_REMOVED lines=8> */
[--C-:B------:R-:W-:Y:S02]  /*82e0*/  HADD2.F32 R13, -RZ, R37.reuse.H0_H0 ;  /* 0x20000025ff0d7230 */ /* 0x100fe40000004100 */
[-C--:B------:R-:W-:Y:S01]  /*82f0*/  FMUL.FTZ R54, R42, R49.reuse ;  /* 0x000000312a367220 */ /* 0x080fe20000410000 */
[----:B------:R-:W-:Y:S02]  /*8300*/  HADD2.F32 R138, -RZ, R138.H0_H0 ;  /* 0x2000008aff8a7230 */ /* 0x000fe40000004100 */
[----:B------:R-:W-:Y:S01]  /*8310*/  FMUL.FTZ R51, R43, R49 ;  /* 0x000000312b337220 */ /* 0x000fe20000410000 */
[----:B------:R-:W-:Y:S01]  /*8320*/  HADD2.F32 R37, -RZ, R37.H1_H1 ;  /* 0x30000025ff257230 */ /* 0x000fe20000004100 */
[-C--:B------:R-:W-:Y:S01]  /*8330*/  F2FP.F16.E4M3.UNPACK_B R49, R50.reuse.H1 ;  /* 0x00000032ff31723e */ /* 0x080fe200030006ff */
[--C-:B------:R-:W-:Y:S01]  /*8340*/  HADD2.F32 R45, -RZ, R137.reuse.H1_H1 ;  /* 0x30000089ff2d7230 */ /* 0x100fe20000004100 */
[----:B------:R-:W-:Y:S01]  /*8350*/  F2FP.F16.E4M3.UNPACK_B R50, R50 ;  /* 0x00000032ff32723e */ /* 0x000fe200020006ff */
[----:B------:R-:W-:-:S02]  /*8360*/  HADD2.F32 R44, -RZ, R137.H0_H0 ;  /* 0x20000089ff2c7230 */ /* 0x000fc40000004100 */
[-C--:B------:R-:W-:Y:S01]  /*8370*/  FMUL.FTZ R52, R37, R138.reuse ;  /* 0x0000008a25347220 */ /* 0x080fe20000410000 */
[----:B------:R-:W-:Y:S01]  /*8380*/  FMUL.FTZ R138, R13, R138 ;  /* 0x0000008a0d8a7220 */ /* 0x000fe20000410000 */
[-C--:B------:R-:W-:Y:S01]  /*8390*/  FFMA.FTZ R51, R42, R45.reuse, -R51 ;  /* 0x0000002d2a337223 */ /* 0x080fe20000010833 */
[----:B------:R-:W-:Y:S01]  /*83a0*/  FFMA.FTZ R54, R43, R45, R54 ;  /* 0x0000002d2b367223 */ /* 0x000fe20000010036 */
[-C--:B------:R-:W-:Y:S01]  /*83b0*/  FFMA.FTZ R53, R13, R44.reuse, -R52 ;  /* 0x0000002c0d357223 */ /* 0x080fe20000010834 */
[----:B------:R-:W-:Y:S01]  /*83c0*/  FFMA.FTZ R138, R37, R44, R138 ;  /* 0x0000002c258a7223 */ /* 0x000fe2000001008a */
[----:B------:R-:W-:Y:S01]  /*83d0*/  F2FP.F16.E4M3.UNPACK_B R37, R15.H1 ;  /* 0x0000000fff25723e */ /* 0x000fe200030006ff */
[----:B------:R-:W-:Y:S01]  /*83e0*/  HADD2.F32 R52, -RZ, R50.H1_H1 ;  /* 0x30000032ff347230 */ /* 0x000fe20000004100 */
[----:B------:R-:W-:Y:S01]  /*83f0*/  F2FP.SATFINITE.E4M3.F32.PACK_AB_MERGE_C R57, R54, R51, RZ ;  /* 0x000000333639723e */ /* 0x000fe200048070ff */
[----:B------:R-:W-:Y:S01]  /*8400*/  HADD2.F32 R51, -RZ, R49.H1_H1 ;  /* 0x30000031ff337230 */ /* 0x000fe20000004100 */
[----:B------:R-:W-:Y:S01]  /*8410*/  F2FP.F16.E4M3.UNPACK_B R44, R48.H1 ;  /* 0x00000030ff2c723e */ /* 0x000fe200030006ff */
[--C-:B------:R-:W-:Y:S01]  /*8420*/  HADD2.F32 R43, -RZ, R37.reuse.H1_H1 ;  /* 0x30000025ff2b7230 */ /* 0x100fe20000004100 */
[----:B------:R-:W-:Y:S01]  /*8430*/  F2FP.F16.E4M3.UNPACK_B R13, R14.H1 ;  /* 0x0000000eff0d723e */ /* 0x000fe200030006ff */
[----:B------:R-:W-:Y:S01]  /*8440*/  HADD2.F32 R42, -RZ, R37.H0_H0 ;  /* 0x20000025ff2a7230 */ /* 0x000fe20000004100 */
[----:B------:R-:W-:Y:S01]  /*8450*/  F2FP.F16.E4M3.UNPACK_B R48, R48 ;  /* 0x00000030ff30723e */ /* 0x000fe200020006ff */
[----:B------:R-:W-:-:S02]  /*8460*/  HADD2.F32 R45, -RZ, R44.H1_H1 ;  /* 0x3000002cff2d7230 */ /* 0x000fc40000004100 */
        /* <DEDUP_REMOVED lines=9> */
[----:B------:R-:W-:Y:S01]  /*8500*/  F2FP.F16.E4M3.UNPACK_B R14, R14 ;  /* 0x0000000eff0e723e */ /* 0x000fe200020006ff */
[----:B------:R-:W-:Y:S01]  /*8510*/  FFMA.FTZ R58, R43, R45, R56 ;  /* 0x0000002d2b3a7223 */ /* 0x000fe20000010038 */
[-C--:B------:R-:W-:Y:S01]  /*8520*/  FFMA.FTZ R54, R13, R42.reuse, -R54 ;  /* 0x0000002a0d367223 */ /* 0x080fe20000010836 */
[----:B------:R-:W-:Y:S01]  /*8530*/  FFMA.FTZ R45, R37, R42, R52 ;  /* 0x0000002a252d7223 */ /* 0x000fe20000010034 */
[----:B------:R-:W-:-:S02]  /*8540*/  HADD2.F32 R37, -RZ, R15.H0_H0 ;  /* 0x2000000fff257230 */ /* 0x000fc40000004100 */
[----:B------:R-:W-:Y:S01]  /*8550*/  HADD2.F32 R15, -RZ, R15.H1_H1 ;  /* 0x3000000fff0f7230 */ /* 0x000fe20000004100 */
[----:B------:R-:W-:Y:S01]  /*8560*/  F2FP.SATFINITE.E4M3.F32.PACK_AB_MERGE_C R55, R58, R55, RZ ;  /* 0x000000373a37723e */ /* 0x000fe200048070ff */
[----:B------:R-:W-:Y:S01]  /*8570*/  HADD2.F32 R42, -RZ, R49.H0_H0 ;  /* 0x20000031ff2a7230 */ /* 0x000fe20000004100 */
[----:B------:R-:W-:Y:S01]  /*8580*/  F2FP.SATFINITE.E4M3.F32.PACK_AB_MERGE_C R45, R45, R54, RZ ;  /* 0x000000362d2d723e */ /* 0x000fe200048070ff */
[--C-:B------:R-:W-:Y:S02]  /*8590*/  HADD2.F32 R13, -RZ, R14.reuse.H0_H0 ;  /* 0x2000000eff0d7230 */ /* 0x100fe40000004100 */
[----:B------:R-:W-:Y:S02]  /*85a0*/  HADD2.F32 R14, -RZ, R14.H1_H1 ;  /* 0x3000000eff0e7230 */ /* 0x000fe40000004100 */
[-C--:B------:R-:W-:Y:S01]  /*85b0*/  FMUL.FTZ R52, R15, R42.reuse ;  /* 0x0000002a0f347220 */ /* 0x080fe20000410000 */
[----:B------:R-:W-:Y:S02]  /*85c0*/  HADD2.F32 R50, -RZ, R50.H0_H0 ;  /* 0x20000032ff327230 */ /* 0x000fe40000004100 */
[----:B------:R-:W-:Y:S01]  /*85d0*/  FMUL.FTZ R56, R37, R42 ;  /* 0x0000002a25387220 */ /* 0x000fe20000410000 */
[----:B------:R-:W-:-:S02]  /*85e0*/  HADD2.F32 R44, -RZ, R44.H0_H0 ;  /* 0x2000002cff2c7230 */ /* 0x000fc40000004100 */
[----:B------:R-:W-:Y:S02]  /*85f0*/  HADD2.F32 R48, -RZ, R48.H0_H0 ;  /* 0x20000030ff307230 */ /* 0x000fe40000004100 */
[CC--:B------:R-:W-:Y:S01]  /*8600*/  FMUL.FTZ R42, R14.reuse, R50.reuse ;  /* 0x000000320e2a7220 */ /* 0x0c0fe20000410000 */
[----:B------:R-:W-:Y:S01]  /*8610*/  FMUL.FTZ R43, R13, R50 ;  /* 0x000000320d2b7220 */ /* 0x000fe20000410000 */
[-C--:B------:R-:W-:Y:S01]  /*8620*/  FFMA.FTZ R52, R37, R44.reuse, -R52 ;  /* 0x0000002c25347223 */ /* 0x080fe20000010834 */
[----:B------:R-:W-:Y:S01]  /*8630*/  FFMA.FTZ R15, R15, R44, R56 ;  /* 0x0000002c0f0f7223 */ /* 0x000fe20000010038 */
[-C--:B------:R-:W-:Y:S01]  /*8640*/  FFMA.FTZ R42, R13, R48.reuse, -R42 ;  /* 0x000000300d2a7223 */ /* 0x080fe2000001082a */
[----:B------:R-:W-:Y:S01]  /*8650*/  FFMA.FTZ R43, R14, R48, R43 ;  /* 0x000000300e2b7223 */ /* 0x000fe2000001002b */
[----:B------:R-:W-:Y:S02]  /*8660*/  F2FP.SATFINITE.E4M3.F32.PACK_AB_MERGE_C R13, R12, R11, R59 ;  /* 0x0000000b0c0d723e */ /* 0x000fe4000480703b */
[----:B------:R-:W-:-:S02]  /*8670*/  F2FP.SATFINITE.E4M3.F32.PACK_AB_MERGE_C R12, R138, R53, R57 ;  /* 0x000000358a0c723e */ /* 0x000fc40004807039 */
[----:B------:R-:W-:Y:S02]  /*8680*/  F2FP.SATFINITE.E4M3.F32.PACK_AB_MERGE_C R14, R43, R42, R45 ;  /* 0x0000002a2b0e723e */ /* 0x000fe4000480702d */
[----:B------:R-:W-:-:S07]  /*8690*/  F2FP.SATFINITE.E4M3.F32.PACK_AB_MERGE_C R15, R15, R52, R55 ;  /* 0x000000340f0f723e */ /* 0x000fce0004807037 */
.L_x_496:
[----:B------:R-:W-:Y:S05]  /*86a0*/  BSYNC B2 ;  /* 0x0000000000027941 */ /* 0x000fea0003800000 */
.L_x_495:
[----:B0-----:R0:W-:Y:S02]  /*86b0*/  ST.E.128 desc[UR50][R46.64], R12 ;  /* 0x0000000c2e007985 */ /* 0x0011e4000c101d32 */
.L_x_494:
[----:B------:R-:W-:Y:S05]  /*86c0*/  BSYNC B1 ;  /* 0x0000000000017941 */ /* 0x000fea0003800000 */
.L_x_493:
[----:B------:R-:W-:-:S13]  /*86d0*/  ISETP.NE.AND P2, PT, R33, RZ, PT ;  /* 0x000000ff2100720c */ /* 0x000fda0003f45270 */
[----:B------:R-:W-:Y:S05]  /*86e0*/  @!P2 BRA `(.L_x_476) ;  /* 0x000000700088a947 */ /* 0x000fea0003800000 */
[----:B0-----:R0:W0:Y:S01]  /*86f0*/  LDS.128 R12, [R36+0x21400] ;  /* 0x02140000240c7984 */ /* 0x0010220000000c00 */
[----:B------:R-:W-:Y:S01]  /*8700*/  IADD3 R42, P2, R196, R65, RZ ;  /* 0x00000041c42a7210 */ /* 0x000fe20007f5e0ff */
[----:B------:R-:W-:Y:S04]  /*8710*/  BSSY B1, `(.L_x_497) ;  /* 0x000006d000017945 */ /* 0x000fe80003800000 */
[----:B--2---:R-:W-:Y:S01]  /*8720*/  IMAD.X R43, R119, 0x1, R206, P2 ;  /* 0x00000001772b7824 */ /* 0x004fe200010e06ce */
[----:B------:R-:W-:-:S13]  /*8730*/  ISETP.GE.AND P2, PT, R204, R118, PT ;  /* 0x00000076cc00720c */ /* 0x000fda0003f46270 */
[----:B------:R-:W-:Y:S05]  /*8740*/  @P2 BRA `(.L_x_498) ;  /* 0x0000000400a42947 */ /* 0x000fea0003800000 */
[----:B----4-:R-:W-:Y:S01]  /*8750*/  SHF.R.U32.HI R11, RZ, 0x8, R39 ;  /* 0x00000008ff0b7819 */ /* 0x010fe20000011627 */
[----:B0-----:R-:W-:Y:S01]  /*8760*/  IMAD.MOV.U32 R37, RZ, RZ, R15 ;  /* 0x000000ffff257224 */ /* 0x001fe200078e000f */
[----:B------:R-:W-:Y:S02]  /*8770*/  SHF.R.U32.HI R40, RZ, 0x8, R41 ;  /* 0x00000008ff287819 */ /* 0x000fe40000011629 */
[----:B------:R-:W-:Y:S01]  /*8780*/  MOV R36, R14 ;  /* 0x0000000e00247202 */ /* 0x000fe20000000f00 */
[----:B------:R-:W-:Y:S01]  /*8790*/  IMAD.SHL.U32 R11, R11, 0x100, RZ ;  /* 0x000001000b0b7824 */ /* 0x000fe200078e00ff */
[----:B------:R-:W-:Y:S01]  /*87a0*/  SHF.R.U32.HI R45, RZ, 0x10, R39 ;  /* 0x00000010ff2d7819 */ /* 0x000fe20000011627 */
[----:B------:R-:W-:Y:S01]  /*87b0*/  IMAD.SHL.U32 R14, R40, 0x100, RZ ;  /* 0x00000100280e7824 */ /* 0x000fe200078e00ff */
[----:B------:R-:W-:Y:S02]  /*87c0*/  LOP3.LUT R38, R39, 0xff0000ff, RZ, 0xc0, !PT ;  /* 0xff0000ff27267812 */ /* 0x000fe400078ec0ff */
[----:B------:R-:W-:-:S02]  /*87d0*/  LOP3.LUT R39, R41, 0xff0000ff, RZ, 0xc0, !PT ;  /* 0xff0000ff29277812 */ /* 0x000fc400078ec0ff */
[----:B------:R-:W-:Y:S02]  /*87e0*/  SHF.R.U32.HI R44, RZ, 0x10, R41 ;  /* 0x00000010ff2c7819 */ /* 0x000fe40000011629 */
[----:B------:R-:W-:Y:S02]  /*87f0*/  LOP3.LUT R15, R38, 0xff00, R11, 0xf8, !PT ;  /* 0x0000ff00260f7812 */ /* 0x000fe400078ef80b */
[----:B------:R-:W-:Y:S01]  /*8800*/  LOP3.LUT R41, R39, 0xff00, R14, 0xf8, !PT ;  /* 0x0000ff0027297812 */ /* 0x000fe200078ef80e */
[----:B------:R-:W-:Y:S01]  /*8810*/  IMAD.U32 R14, R45, 0x10000, RZ ;  /* 0x000100002d0e7824 */ /* 0x000fe200078e00ff */
[----:B------:R-:W-:Y:S02]  /*8820*/  SHF.L.U32 R38, R44, 0x10, RZ ;  /* 0x000000102c267819 */ /* 0x000fe400000006ff */
[----:B------:R-:W-:Y:S02]  /*8830*/  F2FP.F16.E4M3.UNPACK_B R39, R87.H1 ;  /* 0x00000057ff27723e */ /* 0x000fe400030006ff */
[----:B------:R-:W-:-:S02]  /*8840*/  F2FP.F16.E4M3.UNPACK_B R11, R13 ;  /* 0x0000000dff0b723e */ /* 0x000fc400020006ff */
[----:B------:R-:W-:Y:S01]  /*8850*/  LOP3.LUT R45, R41, 0xff0000, R38, 0xf8, !PT ;  /* 0x00ff0000292d7812 */ /* 0x000fe200078ef826 */
[----:B------:R-:W-:Y:S01]  /*8860*/  HADD2.F32 R41, -RZ, R39.H0_H0 ;  /* 0x20000027ff297230 */ /* 0x000fe20000004100 */
[----:B------:R-:W-:Y:S01]  /*8870*/  LOP3.LUT R40, R15, 0xff0000, R14, 0xf8, !PT ;  /* 0x00ff00000f287812 */ /* 0x000fe200078ef80e */
[----:B------:R-:W-:Y:S01]  /*8880*/  HADD2.F32 R14, -RZ, R11.H1_H1 ;  /* 0x3000000bff0e7230 */ /* 0x000fe20000004100 */
[----:B------:R-:W-:Y:S01]  /*8890*/  F2FP.F16.E4M3.UNPACK_B R38, R86.H1 ;  /* 0x00000056ff26723e */ /* 0x000fe200030006ff */
[----:B------:R-:W-:Y:S01]  /*88a0*/  HADD2.F32 R44, -RZ, R39.H1_H1 ;  /* 0x30000027ff2c7230 */ /* 0x000fe20000004100 */
[----:B------:R-:W-:Y:S01]  /*88b0*/  F2FP.F16.E4M3.UNPACK_B R13, R13.H1 ;  /* 0x0000000dff0d723e */ /* 0x000fe200030006ff */
[----:B------:R-:W-:Y:S02]  /*88c0*/  HADD2.F32 R11, -RZ, R11.H0_H0 ;  /* 0x2000000bff0b7230 */ /* 0x000fe40000004100 */
[----:B------:R-:W-:Y:S01]  /*88d0*/  FMUL.FTZ R46, R14, R41 ;  /* 0x000000290e2e7220 */ /* 0x000fe20000410000 */
[----:B------:R-:W-:Y:S01]  /*88e0*/  HADD2.F32 R39, -RZ, R38.H0_H0 ;  /* 0x20000026ff277230 */ /* 0x000fe20000004100 */
[----:B------:R-:W-:Y:S01]  /*88f0*/  F2FP.F16.E4M3.UNPACK_B R87, R87 ;  /* 0x00000057ff57723e */ /* 0x000fe200020006ff */
[----:B------:R-:W-:-:S02]  /*8900*/  HADD2.F32 R15, -RZ, R13.H1_H1 ;  /* 0x3000000dff0f7230 */ /* 0x000fc40000004100 */
[C---:B------:R-:W-:Y:S01]  /*8910*/  FMUL.FTZ R41, R11.reuse, R41 ;  /* 0x000000290b297220 */ /* 0x040fe20000410000 */
[----:B------:R-:W-:Y:S02]  /*8920*/  HADD2.F32 R13, -RZ, R13.H0_H0 ;  /* 0x2000000dff0d7230 */ /* 0x000fe40000004100 */
[-C--:B------:R-:W-:Y:S01]  /*8930*/  FFMA.FTZ R47, R11, R39.reuse, -R46 ;  /* 0x000000270b2f7223 */ /* 0x080fe2000001082e */
[----:B------:R-:W-:Y:S02]  /*8940*/  HADD2.F32 R38, -RZ, R38.H1_H1 ;  /* 0x30000026ff267230 */ /* 0x000fe40000004100 */
[----:B------:R-:W-:Y:S01]  /*8950*/  FMUL.FTZ R46, R15, R44 ;  /* 0x0000002c0f2e7220 */ /* 0x000fe20000410000 */
[----:B------:R-:W-:Y:S01]  /*8960*/  F2FP.F16.E4M3.UNPACK_B R11, R12.H1 ;  /* 0x0000000cff0b723e */ /* 0x000fe200030006ff */
[C---:B------:R-:W-:Y:S01]  /*8970*/  FMUL.FTZ R44, R13.reuse, R44 ;  /* 0x0000002c0d2c7220 */ /* 0x040fe20000410000 */
[----:B------:R-:W-:Y:S01]  /*8980*/  FFMA.FTZ R48, R14, R39, R41 ;  /* 0x000000270e307223 */ /* 0x000fe20000010029 */
[----:B------:R-:W-:Y:S01]  /*8990*/  F2FP.F16.E4M3.UNPACK_B R12, R12 ;  /* 0x0000000cff0c723e */ /* 0x000fe200020006ff */
[-C--:B------:R-:W-:Y:S01]  /*89a0*/  FFMA.FTZ R41, R13, R38.reuse, -R46 ;  /* 0x000000260d297223 */ /* 0x080fe2000001082e */
        /* <DEDUP_REMOVED lines=11> */
[----:B------:R-:W-:Y:S01]  /*8a60*/  F2FP.SATFINITE.E4M3.F32.PACK_AB_MERGE_C R47, R48, R47, R52 ;  /* 0x0000002f302f723e */ /* 0x000fe20004807034 */
[----:B------:R-:W-:-:S02]  /*8a70*/  HADD2.F32 R15, -RZ, R86.H1_H1 ;  /* 0x30000056ff0f7230 */ /* 0x000fc40000004100 */
[----:B------:R-:W-:Y:S02]  /*8a80*/  HADD2.F32 R86, -RZ, R86.H0_H0 ;  /* 0x20000056ff567230 */ /* 0x000fe40000004100 */
[-C--:B------:R-:W-:Y:S01]  /*8a90*/  FMUL.FTZ R38, R12, R87.reuse ;  /* 0x000000570c267220 */ /* 0x080fe20000410000 */
[----:B------:R-:W-:Y:S01]  /*8aa0*/  FMUL.FTZ R87, R11, R87 ;  /* 0x000000570b577220 */ /* 0x000fe20000410000 */
[-C--:B------:R-:W-:Y:S01]  /*8ab0*/  FFMA.FTZ R44, R13, R15.reuse, -R44 ;  /* 0x0000000f0d2c7223 */ /* 0x080fe2000001082c */
[----:B------:R-:W-:Y:S01]  /*8ac0*/  FFMA.FTZ R39, R14, R15, R39 ;  /* 0x0000000f0e277223 */ /* 0x000fe20000010027 */
[-C--:B------:R-:W-:Y:S01]  /*8ad0*/  FFMA.FTZ R46, R11, R86.reuse, -R38 ;  /* 0x000000560b2e7223 */ /* 0x080fe20000010826 */
[----:B------:R-:W-:Y:S01]  /*8ae0*/  FFMA.FTZ R87, R12, R86, R87 ;  /* 0x000000560c577223 */ /* 0x000fe20000010057 */
[----:B------:R-:W-:Y:S02]  /*8af0*/  F2FP.F16.E4M3.UNPACK_B R12, R37.H1 ;  /* 0x00000025ff0c723e */ /* 0x000fe400030006ff */
[----:B------:R-:W-:-:S02]  /*8b00*/  F2FP.SATFINITE.E4M3.F32.PACK_AB_MERGE_C R51, R39, R44, RZ ;  /* 0x0000002c2733723e */ /* 0x000fc400048070ff */
[-C--:B------:R-:W-:Y:S01]  /*8b10*/  F2FP.F16.E4M3.UNPACK_B R39, R45.reuse.H1 ;  /* 0x0000002dff27723e */ /* 0x080fe200030006ff */
[--C-:B------:R-:W-:Y:S01]  /*8b20*/  HADD2.F32 R14, -RZ, R12.reuse.H1_H1 ;  /* 0x3000000cff0e7230 */ /* 0x100fe20000004100 */
[----:B------:R-:W-:Y:S01]  /*8b30*/  F2FP.F16.E4M3.UNPACK_B R15, R40.H1 ;  /* 0x00000028ff0f723e */ /* 0x000fe200030006ff */
[----:B------:R-:W-:Y:S01]  /*8b40*/  HADD2.F32 R13, -RZ, R12.H0_H0 ;  /* 0x2000000cff0d7230 */ /* 0x000fe20000004100 */
[----:B------:R-:W-:Y:S01]  /*8b50*/  F2FP.F16.E4M3.UNPACK_B R11, R36.H1 ;  /* 0x00000024ff0b723e */ /* 0x000fe200030006ff */
[----:B------:R-:W-:Y:S01]  /*8b60*/  HADD2.F32 R44, -RZ, R39.H1_H1 ;  /* 0x30000027ff2c7230 */ /* 0x000fe20000004100 */
[----:B------:R-:W-:Y:S01]  /*8b70*/  F2FP.F16.E4M3.UNPACK_B R45, R45 ;  /* 0x0000002dff2d723e */ /* 0x000fe200020006ff */
[----:B------:R-:W-:Y:S01]  /*8b80*/  HADD2.F32 R38, -RZ, R15.H1_H1 ;  /* 0x3000000fff267230 */ /* 0x000fe20000004100 */
[----:B------:R-:W-:Y:S01]  /*8b90*/  F2FP.F16.E4M3.UNPACK_B R40, R40 ;  /* 0x00000028ff28723e */ /* 0x000fe200020006ff */
[----:B------:R-:W-:Y:S02]  /*8ba0*/  HADD2.F32 R12, -RZ, R11.H1_H1 ;  /* 0x3000000bff0c7230 */ /* 0x000fe40000004100 */
[----:B------:R-:W-:Y:S01]  /*8bb0*/  FMUL.FTZ R50, R14, R44 ;  /* 0x0000002c0e327220 */ /* 0x000fe20000410000 */
[----:B------:R-:W-:-:S02]  /*8bc0*/  HADD2.F32 R41, -RZ, R45.H1_H1 ;  /* 0x3000002dff297230 */ /* 0x000fc40000004100 */
        /* <DEDUP_REMOVED lines=14> */
[----:B------:R-:W-:Y:S02]  /*8cb0*/  HADD2.F32 R37, -RZ, R37.H1_H1 ;  /* 0x30000025ff257230 */ /* 0x000fe40000004100 */
[----:B------:R-:W-:Y:S01]  /*8cc0*/  FMUL.FTZ R38, R12, R39 ;  /* 0x000000270c267220 */ /* 0x000fe20000410000 */
[----:B------:R-:W-:Y:S01]  /*8cd0*/  HADD2.F32 R36, -RZ, R36.H1_H1 ;  /* 0x30000024ff247230 */ /* 0x000fe20000004100 */
[----:B------:R-:W-:Y:S01]  /*8ce0*/  F2FP.SATFINITE.E4M3.F32.PACK_AB_MERGE_C R49, R49, R50, RZ ;  /* 0x000000323131723e */ /* 0x000fe200048070ff */
[----:B------:R-:W-:-:S02]  /*8cf0*/  HADD2.F32 R45, -RZ, R45.H0_H0 ;  /* 0x2000002dff2d7230 */ /* 0x000fc40000004100 */
[----:B------:R-:W-:Y:S01]  /*8d00*/  FMUL.FTZ R13, R37, R39 ;  /* 0x00000027250d7220 */ /* 0x000fe20000410000 */
[----:B------:R-:W-:Y:S01]  /*8d10*/  HADD2.F32 R15, -RZ, R15.H0_H0 ;  /* 0x2000000fff0f7230 */ /* 0x000fe20000004100 */
[----:B------:R-:W-:Y:S01]  /*8d20*/  F2FP.SATFINITE.E4M3.F32.PACK_AB_MERGE_C R41, R41, R44, RZ ;  /* 0x0000002c2929723e */ /* 0x000fe200048070ff */
        /* <DEDUP_REMOVED lines=8> */
[----:B------:R-:W-:Y:S01]  /*8db0*/  F2FP.SATFINITE.E4M3.F32.PACK_AB_MERGE_C R15, R38, R13, R49 ;  /* 0x0000000d260f723e */ /* 0x000fe20004807031 */
[----:B------:R-:W-:Y:S01]  /*8dc0*/  IMAD.MOV.U32 R13, RZ, RZ, R47 ;  /* 0x000000ffff0d7224 */ /* 0x000fe200078e002f */
[----:B------:R-:W-:-:S07]  /*8dd0*/  F2FP.SATFINITE.E4M3.F32.PACK_AB_MERGE_C R14, R45, R14, R41 ;  /* 0x0000000e2d0e723e */ /* 0x000fce0004807029 */
.L_x_498:
[----:B------:R-:W-:Y:S05]  /*8de0*/  BSYNC B1 ;  /* 0x0000000000017941 */ /* 0x000fea0003800000 */
.L_x_497:
[----:B0-----:R0:W-:Y:S01]  /*8df0*/  ST.E.128 desc[UR50][R42.64], R12 ;  /* 0x0000000c2a007985 */ /* 0x0011e2000c101d32 */
[----:B------:R-:W-:Y:S05]  /*8e00*/  BRA `(.L_x_476) ;  /* 0x0000006800c07947 */ /* 0x000fea0003800000 */
.L_x_442:
        /* <DEDUP_REMOVED lines=20> */
[----:B------:R-:W-:Y:S02]  /*8f50*/  CS2R R36, SRZ ;  /* 0x0000000000247805 */ /* 0x000fe4000001ff00 */
[----:B------:R-:W-:Y:S02]  /*8f60*/  CS2R R38, SRZ ;  /* 0x0000000000267805 */ /* 0x000fe4000001ff00 */
[----:B------:R-:W-:Y:S01]  /*8f70*/  IADD3.X R63, R10, UR5, R11, P1, P4 ;  /* 0x000000050a3f7c10 */ /* 0x000fe20008fe840b */
[----:B------:R-:W-:-:S02]  /*8f80*/  ULDC.64 UR4, c[0x0][0x400] ;  /* 0x0001000000047ab9 */ /* 0x000fc40000000a00 */
[----:B------:R-:W-:-:S04]  /*8f90*/  IADD3 R64, P1, P4, R96, UR4, R12 ;  /* 0x0000000460407c10 */ /* 0x000fc8000fc3e00c */
[----:B------:R-:W-:Y:S02]  /*8fa0*/  IADD3.X R65, R20, UR5, R86, P1, P4 ;  /* 0x0000000514417c10 */ /* 0x000fe40008fe8456 */
[----:B------:R-:W-:Y:S02]  /*8fb0*/  ISETP.GE.AND P1, PT, R16, R118, PT ;  /* 0x000000761000720c */ /* 0x000fe40003f26270 */
[----:B------:R-:W-:Y:S02]  /*8fc0*/  CS2R R52, SRZ ;  /* 0x0000000000347805 */ /* 0x000fe4000001ff00 */
[----:B------:R-:W-:Y:S02]  /*8fd0*/  CS2R R54, SRZ ;  /* 0x0000000000367805 */ /* 0x000fe4000001ff00 */
[----:B------:R-:W-:Y:S02]  /*8fe0*/  CS2R R40, SRZ ;  /* 0x0000000000287805 */ /* 0x000fe4000001ff00 */
[----:B------:R-:W-:-:S05]  /*8ff0*/  CS2R R42, SRZ ;  /* 0x00000000002a7805 */ /* 0x000fca000001ff00 */
[----:B------:R0:W5:Y:S04]  /*9000*/  @!P1 LDG.E.128 R48, desc[UR50][R62.64] ;  /* 0x000000323e309981 */ /* 0x000168000c1e1d00 */
[----:B------:R0:W5:Y:S01]  /*9010*/  @!P1 LDG.E.128 R36, desc[UR50][R64.64] ;  /* 0x0000003240249981 */ /* 0x000162000c1e1d00 */
[----:B------:R-:W-:Y:S02]  /*9020*/  ISETP.GE.AND P1, PT, R0, R118, PT ;  /* 0x000000760000720c */ /* 0x000fe40003f26270 */
[----:B------:R-:W-:Y:S02]  /*9030*/  CS2R R56, SRZ ;  /* 0x0000000000387805 */ /* 0x000fe4000001ff00 */
[----:B------:R-:W-:Y:S02]  /*9040*/  CS2R R58, SRZ ;  /* 0x00000000003a7805 */ /* 0x000fe4000001ff00 */
[----:B------:R-:W-:-:S02]  /*9050*/  CS2R R44, SRZ ;  /* 0x00000000002c7805 */ /* 0x000fc4000001ff00 */
[----:B------:R-:W-:-:S05]  /*9060*/  CS2R R46, SRZ ;  /* 0x00000000002e7805 */ /* 0x000fca000001ff00 */
[----:B------:R0:W5:Y:S04]  /*9070*/  @!P1 LDG.E.128 R52, desc[UR50][R62.64+0x20] ;  /* 0x000020323e349981 */ /* 0x000168000c1e1d00 */
[----:B------:R0:W5:Y:S01]  /*9080*/  @!P1 LDG.E.128 R40, desc[UR50][R64.64+0x20] ;  /* 0x0000203240289981 */ /* 0x000162000c1e1d00 */
[----:B------:R-:W-:-:S13]  /*9090*/  ISETP.GE.AND P1, PT, R3, R118, PT ;  /* 0x000000760300720c */ /* 0x000fda0003f26270 */
[----:B------:R0:W5:Y:S04]  /*90a0*/  @!P1 LDG.E.128 R56, desc[UR50][R62.64+0x40] ;  /* 0x000040323e389981 */ /* 0x000168000c1e1d00 */
[----:B------:R0:W5:Y:S02]  /*90b0*/  @!P1 LDG.E.128 R44, desc[UR50][R64.64+0x40] ;  /* 0x00004032402c9981 */ /* 0x000164000c1e1d00 */
.L_x_500:
[----:B------:R-:W-:Y:S05]  /*90c0*/  BSYNC B1 ;  /* 0x0000000000017941 */ /* 0x000fea0003800000 */
.L_x_499:
        /* <DEDUP_REMOVED lines=12> */
[----:B------:R-:W-:Y:S01]  /*9190*/  CS2R R80, SRZ ;  /* 0x0000000000507805 */ /* 0x000fe2000001ff00 */
[----:B-----5:R-:W-:Y:S01]  /*91a0*/  IMAD.MOV.U32 R165, RZ, RZ, R36 ;  /* 0x000000ffffa57224 */ /* 0x020fe200078e0024 */
[----:B------:R-:W-:-:S02]  /*91b0*/  MOV R164, R38 ;  /* 0x0000002600a47202 */ /* 0x000fc40000000f00 */
[----:B------:R-:W-:Y:S01]  /*91c0*/  CS2R R82, SRZ ;  /* 0x0000000000527805 */ /* 0x000fe2000001ff00 */
[----:B------:R-:W-:Y:S06]  /*91d0*/  @P4 BRA `(.L_x_502) ;  /* 0x00000000007c4947 */ /* 0x000fec0003800000 */
[----:B------:R-:W-:Y:S01]  /*91e0*/  IADD3 R13, P1, P5, R102, R14, R108 ;  /* 0x0000000e660d7210 */ /* 0x000fe20007d3e06c */
[----:B------:R-:W-:Y:S01]  /*91f0*/  ULDC.64 UR4, c[0x0][0x3e8] ;  /* 0x0000fa0000047ab9 */ /* 0x000fe20000000a00 */
[----:B------:R-:W-:Y:S02]  /*9200*/  CS2R R72, SRZ ;  /* 0x0000000000487805 */ /* 0x000fe4000001ff00 */
[----:B------:R-:W-:Y:S02]  /*9210*/  CS2R R74, SRZ ;  /* 0x00000000004a7805 */ /* 0x000fe4000001ff00 */
[----:B------:R-:W-:Y:S02]  /*9220*/  IADD3.X R11, R10, R11, R107, P1, P5 ;  /* 0x0000000b0a0b7210 */ /* 0x000fe40000fea46b */
[----:B------:R-:W-:Y:S02]  /*9230*/  CS2R R60, SRZ ;  /* 0x00000000003c7805 */ /* 0x000fe4000001ff00 */
[----:B------:R-:W-:-:S02]  /*9240*/  IADD3 R14, P1, P5, R96, R12, R110 ;  /* 0x0000000c600e7210 */ /* 0x000fc40007d3e06e */
[----:B------:R-:W-:Y:S02]  /*9250*/  CS2R R62, SRZ ;  /* 0x00000000003e7805 */ /* 0x000fe4000001ff00 */
        /* <DEDUP_REMOVED lines=23> */
.L_x_502:
[----:B------:R-:W-:Y:S05]  /*93d0*/  BSYNC B1 ;  /* 0x0000000000017941 */ /* 0x000fea0003800000 */
.L_x_501:
        /* <DEDUP_REMOVED lines=26> */
.L_x_503:
[----:B------:R-:W-:Y:S01]  /*9580*/  IMAD R91, R19, 0x8, R18 ;  /* 0x00000008135b7824 */ /* 0x000fe200078e0212 */
[----:B------:R-:W-:Y:S01]  /*9590*/  SHF.L.U32 R92, R199, 0x1f, RZ ;  /* 0x0000001fc75c7819 */ /* 0x000fe200000006ff */
[----:B------:R-:W1:Y:S01]  /*95a0*/  LDC R137, c[0x0][0x2f4] ;  /* 0x0000bd00ff897b82 */ /* 0x000e620000000800 */
[----:B------:R-:W-:Y:S02]  /*95b0*/  BSSY B1, `(.L_x_504) ;  /* 0x0000003000017945 */ /* 0x000fe40003800000 */
[----:B------:R-:W2:Y:S02]  /*95c0*/  SYNCS.PHASECHK.TRANS64.TRYWAIT P5, [R91+URZ+0x29890], R92 ;  /* 0x0298905c5b0075a7 */ /* 0x000ea400080a017f */
[----:B--2---:R-:W-:Y:S05]  /*95d0*/  @!P5 BRA `(.L_x_505) ;  /* 0x0000020c003cd947 */ /* 0x004fea0003800000 */
.L_x_780:
[----:B------:R-:W-:Y:S05]  /*95e0*/  BSYNC B1 ;  /* 0x0000000000017941 */ /* 0x000fea0003800000 */
.L_x_504:
[----:B------:R-:W-:Y:S01]  /*95f0*/  UMOV UR4, 0xffffffff ;  /* 0xffffffff00047882 */ /* 0x000fe20000000000 */
[----:B-1----:R-:W-:Y:S02]  /*9600*/  IADD3 R146, -R121, R137, RZ ;  /* 0x0000008979927210 */ /* 0x002fe40007ffe1ff */
[----:B------:R-:W-:Y:S05]  /*9610*/  BRA.DIV UR4, `(.L_x_506) ;  /* 0x0000020e04407947 */ /* 0x000fea000b800000 */
[----:B------:R1:W3:Y:S04]  /*9620*/  SHFL.IDX PT, R155, R119, RZ, 0x1e1f ;  /* 0x001e1fff779b7589 */ /* 0x0002e800000e0000 */
[----:B------:R1:W4:Y:S02]  /*9630*/  SHFL.IDX PT, R11, R120, RZ, 0x1e1f ;  /* 0x001e1fff780b7589 */ /* 0x00032400000e0000 */
.L_x_784:
[----:B------:R-:W-:Y:S04]  /*9640*/  BSSY B1, `(.L_x_507) ;  /* 0x00002da000017945 */ /* 0x000fe80003800000 */
[----:B------:R-:W-:Y:S05]  /*9650*/  @P2 BRA `(.L_x_508) ;  /* 0x0000002c00602947 */ /* 0x000fea0003800000 */
[----:B------:R-:W-:Y:S01]  /*9660*/  ISETP.NE.AND P2, PT, R28, RZ, PT ;  /* 0x000000ff1c00720c */ /* 0x000fe20003f45270 */
[----:B------:R-:W-:-:S12]  /*9670*/  BSSY B2, `(.L_x_509) ;  /* 0x00000f4000027945 */ /* 0x000fd80003800000 */
[----:B------:R-:W-:Y:S05]  /*9680*/  @!P2 BRA `(.L_x_510) ;  /* 0x0000000c00c8a947 */ /* 0x000fea0003800000 */
[----:B0-----:R-:W-:Y:S01]  /*9690*/  SEL R12, R121, R146, !P0 ;  /* 0x00000092790c7207 */ /* 0x001fe20004000000 */
[----:B------:R-:W-:Y:S01]  /*96a0*/  BSSY B3, `(.L_x_511) ;  /* 0x00000e9000037945 */ /* 0x000fe20003800000 */
[----:B------:R-:W-:Y:S02]  /*96b0*/  ISETP.GE.AND P2, PT, R16, R118, PT ;  /* 0x000000761000720c */ /* 0x000fe40003f46270 */
[----:B------:R-:W-:-:S04]  /*96c0*/  SHF.R.S32.HI R13, RZ, 0x1f, R12 ;  /* 0x0000001fff0d7819 */ /* 0x000fc8000001140c */
[----:B------:R-:W-:-:S04]  /*96d0*/  LEA.HI R12, R13, R12, RZ, 0x5 ;  /* 0x0000000c0d0c7211 */ /* 0x000fc800078f28ff */
[----:B------:R-:W-:-:S04]  /*96e0*/  LEA.HI.SX32 R12, R12, R117, 0x1b ;  /* 0x000000750c0c7211 */ /* 0x000fc800078fdaff */
[----:B------:R-:W-:Y:S01]  /*96f0*/  SHF.R.S32.HI R13, RZ, 0x1f, R12 ;  /* 0x0000001fff0d7819 */ /* 0x000fe2000001140c */
[----:B------:R-:W-:-:S03]  /*9700*/  IMAD.SHL.U32 R168, R12, 0x10, RZ ;  /* 0x000000100ca87824 */ /* 0x000fc600078e00ff */
[----:B------:R-:W-:Y:S02]  /*9710*/  LEA.HI R13, R13, R12, RZ, 0x2 ;  /* 0x0000000c0d0d7211 */ /* 0x000fe400078f10ff */
[----:B------:R-:W-:Y:S02]  /*9720*/  LOP3.LUT R12, R208, 0x30, R168, 0xf8, !PT ;  /* 0x00000030d00c7812 */ /* 0x000fe400078ef8a8 */
[----:B------:R-:W-:Y:S02]  /*9730*/  SHF.R.S32.HI R13, RZ, 0x2, R13 ;  /* 0x00000002ff0d7819 */ /* 0x000fe4000001140d */
[----:B------:R-:W-:-:S03]  /*9740*/  LOP3.LUT R12, R12, R209, RZ, 0x3c, !PT ;  /* 0x000000d10c0c7212 */ /* 0x000fc600078e3cff */
[----:B------:R-:W-:-:S04]  /*9750*/  IMAD R13, R13, 0x2800, R210 ;  /* 0x000028000d0d7824 */ /* 0x000fc800078e02d2 */
[----:B------:R-:W-:Y:S02]  /*9760*/  IMAD.IADD R12, R13, 0x1, R12 ;  /* 0x000000010d0c7824 */ /* 0x000fe400078e020c */
[C---:B------:R-:W-:Y:S02]  /*9770*/  IMAD R13, R19.reuse, 0x7800, R135 ;  /* 0x00007800130d7824 */ /* 0x040fe400078e0287 */
[----:B------:R-:W-:Y:S02]  /*9780*/  IMAD R15, R19, 0x7800, R12 ;  /* 0x00007800130f7824 */ /* 0x000fe400078e020c */
[----:B------:R-:W-:-:S03]  /*9790*/  IMAD.IADD R13, R18, 0x1, R13 ;  /* 0x00000001120d7824 */ /* 0x000fc600078e020d */
[----:B------:R-:W-:-:S03]  /*97a0*/  IADD3 R84, R18, R15, RZ ;  /* 0x0000000f12547210 */ /* 0x000fc60007ffe0ff */
[----:B------:R-:W0:Y:S04]  /*97b0*/  LDS.128 R12, [R13+0x1a400] ;  /* 0x01a400000d0c7984 */ /* 0x000e280000000c00 */
[----:B------:R-:W0:Y:S01]  /*97c0*/  LDS.128 R84, [R84+0x1a400] ;  /* 0x01a4000054547984 */ /* 0x000e220000000c00 */
[----:B------:R-:W-:Y:S05]  /*97d0*/  @P2 BRA `(.L_x_512) ;  /* 0x0000000c00542947 */ /* 0x000fea0003800000 */
[----:B------:R-:W-:Y:S02]  /*97e0*/  SHF.R.U32.HI R38, RZ, 0x8, R49 ;  /* 0x00000008ff267819 */ /* 0x000fe40000011631 */
[--C-:B------:R-:W-:Y:S02]  /*97f0*/  SHF.R.U32.HI R36, RZ, 0x10, R51.reuse ;  /* 0x00000010ff247819 */ /* 0x100fe40000011633 */
[----:B------:R-:W-:Y:S01]  /*9800*/  SHF.R.U32.HI R171, RZ, 0x8, R51 ;  /* 0x00000008ffab7819 */ /* 0x000fe20000011633 */
[----:B------:R-:W-:Y:S01]  /*9810*/  IMAD.SHL.U32 R179, R38, 0x100, RZ ;  /* 0x0000010026b37824 */ /* 0x000fe200078e00ff */
[----:B------:R-:W-:Y:S01]  /*9820*/  LOP3.LUT R177, R51, 0xff0000ff, RZ, 0xc0, !PT ;  /* 0xff0000ff33b17812 */ /* 0x000fe200078ec0ff */
[----:B------:R-:W-:Y:S01]  /*9830*/  IMAD.U32 R36, R36, 0x10000, RZ ;  /* 0x0001000024247824 */ /* 0x000fe200078e00ff */
[----:B------:R-:W-:Y:S01]  /*9840*/  SHF.R.U32.HI R51, RZ, 0x8, R37 ;  /* 0x00000008ff337819 */ /* 0x000fe20000011625 */
[----:B------:R-:W-:Y:S01]  /*9850*/  IMAD.SHL.U32 R171, R171, 0x100, RZ ;  /* 0x00000100abab7824 */ /* 0x000fe200078e00ff */
[----:B------:R-:W-:-:S02]  /*9860*/  SHF.R.U32.HI R48, RZ, 0x10, R49 ;  /* 0x00000010ff307819 */ /* 0x000fc40000011631 */
[----:B------:R-:W-:Y:S02]  /*9870*/  LOP3.LUT R50, R49, 0xff0000ff, RZ, 0xc0, !PT ;  /* 0xff0000ff31327812 */ /* 0x000fe400078ec0ff */
[----:B------:R-:W-:Y:S02]  /*9880*/  SHF.R.U32.HI R176, RZ, 0x10, R37 ;  /* 0x00000010ffb07819 */ /* 0x000fe40000011625 */
[----:B------:R-:W-:Y:S02]  /*9890*/  LOP3.LUT R178, R37, 0xff0000ff, RZ, 0xc0, !PT ;  /* 0xff0000ff25b27812 */ /* 0x000fe400078ec0ff */
[--C-:B------:R-:W-:Y:S01]  /*98a0*/  SHF.R.U32.HI R37, RZ, 0x10, R39.reuse ;  /* 0x00000010ff257819 */ /* 0x100fe20000011627 */
[----:B------:R-:W-:Y:S01]  /*98b0*/  IMAD.U32 R176, R176, 0x10000, RZ ;  /* 0x00010000b0b07824 */ /* 0x000fe200078e00ff */
[----:B------:R-:W-:Y:S02]  /*98c0*/  SHF.R.U32.HI R38, RZ, 0x8, R39 ;  /* 0x00000008ff267819 */ /* 0x000fe40000011627 */
[----:B------:R-:W-:Y:S01]  /*98d0*/  LOP3.LUT R49, R39, 0xff0000ff, RZ, 0xc0, !PT ;  /* 0xff0000ff27317812 */ /* 0x000fe200078ec0ff */
[----:B------:R-:W-:Y:S01]  /*98e0*/  IMAD.SHL.U32 R39, R51, 0x100, RZ ;  /* 0x0000010033277824 */ /* 0x000fe200078e00ff */
[----:B------:R-:W-:Y:S01]  /*98f0*/  LOP3.LUT R50, R50, 0xff00, R179, 0xf8, !PT ;  /* 0x0000ff0032327812 */ /* 0x000fe200078ef8b3 */
[----:B------:R-:W-:Y:S01]  /*9900*/  IMAD.SHL.U32 R38, R38, 0x100, RZ ;  /* 0x0000010026267824 */ /* 0x000fe200078e00ff */
[----:B------:R-:W-:-:S02]  /*9910*/  SHF.L.U32 R48, R48, 0x10, RZ ;  /* 0x0000001030307819 */ /* 0x000fc400000006ff */
[----:B------:R-:W-:Y:S02]  /*9920*/  LOP3.LUT R39, R178, 0xff00, R39, 0xf8, !PT ;  /* 0x0000ff00b2277812 */ /* 0x000fe400078ef827 */
[----:B------:R-:W-:Y:S02]  /*9930*/  LOP3.LUT R51, R177, 0xff00, R171, 0xf8, !PT ;  /* 0x0000ff00b1337812 */ /* 0x000fe400078ef8ab */
[----:B------:R-:W-:Y:S02]  /*9940*/  LOP3.LUT R177, R50, 0xff0000, R48, 0xf8, !PT ;  /* 0x00ff000032b17812 */ /* 0x000fe400078ef830 */
[----:B------:R-:W-:Y:S02]  /*9950*/  LOP3.LUT R50, R39, 0xff0000, R176, 0xf8, !PT ;  /* 0x00ff000027327812 */ /* 0x000fe400078ef8b0 */
[----:B0-----:R-:W-:Y:S02]  /*9960*/  F2FP.F16.E4M3.UNPACK_B R171, R85 ;  /* 0x00000055ffab723e */ /* 0x001fe400020006ff */
[----:B------:R-:W-:-:S02]  /*9970*/  F2FP.F16.E4M3.UNPACK_B R178, R50 ;  /* 0x00000032ffb2723e */ /* 0x000fc400020006ff */
[----:B------:R-:W-:Y:S01]  /*9980*/  F2FP.F16.E4M3.UNPACK_B R39, R13 ;  /* 0x0000000dff27723e */ /* 0x000fe200020006ff */
[----:B------:R-:W-:Y:S01]  /*9990*/  HADD2.F32 R48, -RZ, R171.H0_H0 ;  /* 0x200000abff307230 */ /* 0x000fe20000004100 */
[----:B------:R-:W-:Y:S01]  /*99a0*/  F2FP.F16.E4M3.UNPACK_B R179, R177 ;  /* 0x000000b1ffb3723e */ /* 0x000fe200020006ff */
[--C-:B------:R-:W-:Y:S01]  /*99b0*/  HADD2.F32 R181, -RZ, R178.reuse.H0_H0 ;  /* 0x200000b2ffb57230 */ /* 0x100fe20000004100 */
[----:B------:R-:W-:Y:S01]  /*99c0*/  F2FP.F16.E4M3.UNPACK_B R85, R85.H1 ;  /* 0x00000055ff55723e */ /* 0x000fe200030006ff */
[----:B------:R-:W-:Y:S01]  /*99d0*/  HADD2.F32 R176, -RZ, R39.H0_H0 ;  /* 0x20000027ffb07230 */ /* 0x000fe20000004100 */
[----:B------:R-:W-:Y:S01]  /*99e0*/  F2FP.F16.E4M3.UNPACK_B R177, R177.H1 ;  /* 0x000000b1ffb1723e */ /* 0x000fe200030006ff */
[----:B------:R-:W-:Y:S02]  /*99f0*/  HADD2.F32 R180, -RZ, R179.H0_H0 ;  /* 0x200000b3ffb47230 */ /* 0x000fe40000004100 */
[----:B------:R-:W-:Y:S01]  /*9a00*/  FMUL.FTZ R182, R48, R181 ;  /* 0x000000b530b67220 */ /* 0x000fe20000410000 */
[----:B------:R-:W-:-:S02]  /*9a10*/  HADD2.F32 R178, -RZ, R178.H1_H1 ;  /* 0x300000b2ffb27230 */ /* 0x000fc40000004100 */
[C---:B------:R-:W-:Y:S01]  /*9a20*/  FMUL.FTZ R181, R176.reuse, R181 ;  /* 0x000000b5b0b57220 */ /* 0x040fe20000410000 */
[----:B------:R-:W-:Y:S02]  /*9a30*/  HADD2.F32 R39, -RZ, R39.H1_H1 ;  /* 0x30000027ff277230 */ /* 0x000fe40000004100 */
[-C--:B------:R-:W-:Y:S01]  /*9a40*/  FFMA.FTZ R176, R176, R180.reuse, -R182 ;  /* 0x000000b4b0b07223 */ /* 0x080fe200000108b6 */
[----:B------:R-:W-:Y:S02]  /*9a50*/  HADD2.F32 R179, -RZ, R179.H1_H1 ;  /* 0x300000b3ffb37230 */ /* 0x000fe40000004100 */
[----:B------:R-:W-:Y:S01]  /*9a60*/  FFMA.FTZ R48, R48, R180, R181 ;  /* 0x000000b430307223 */ /* 0x000fe200000100b5 */
[----:B------:R-:W-:Y:S01]  /*9a70*/  HADD2.F32 R180, -RZ, R171.H1_H1 ;  /* 0x300000abffb47230 */ /* 0x000fe20000004100 */
[----:B------:R-:W-:Y:S02]  /*9a80*/  LOP3.LUT R49, R49, 0xff00, R38, 0xf8, !PT ;  /* 0x0000ff0031317812 */ /* 0x000fe400078ef826 */
[----:B------:R-:W-:-:S02]  /*9a90*/  SHF.L.U32 R37, R37, 0x10, RZ ;  /* 0x0000001025257819 */ /* 0x000fc400000006ff */
[CC--:B------:R-:W-:Y:S01]  /*9aa0*/  FMUL.FTZ R171, R180.reuse, R178.reuse ;  /* 0x000000b2b4ab7220 */ /* 0x0c0fe20000410000 */
[----:B------:R-:W-:Y:S01]  /*9ab0*/  FMUL.FTZ R178, R39, R178 ;  /* 0x000000b227b27220 */ /* 0x000fe20000410000 */
[----:B------:R-:W-:Y:S02]  /*9ac0*/  LOP3.LUT R51, R51, 0xff0000, R36, 0xf8, !PT ;  /* 0x00ff000033337812 */ /* 0x000fe400078ef824 */
[-C--:B------:R-:W-:Y:S01]  /*9ad0*/  FFMA.FTZ R171, R39, R179.reuse, -R171 ;  /* 0x000000b327ab7223 */ /* 0x080fe200000108ab */
[----:B------:R-:W-:Y:S01]  /*9ae0*/  FFMA.FTZ R39, R180, R179, R178 ;  /* 0x000000b3b4277223 */ /* 0x000fe200000100b2 */
[----:B------:R-:W-:Y:S01]  /*9af0*/  F2FP.F16.E4M3.UNPACK_B R178, R50.H1 ;  /* 0x00000032ffb2723e */ /* 0x000fe200030006ff */
[----:B------:R-:W-:Y:S01]  /*9b00*/  HADD2.F32 R180, -RZ, R177.H0_H0 ;  /* 0x200000b1ffb47230 */ /* 0x000fe20000004100 */
[----:B------:R-:W-:Y:S01]  /*9b10*/  F2FP.F16.E4M3.UNPACK_B R179, R13.H1 ;  /* 0x0000000dffb3723e */ /* 0x000fe200030006ff */
[----:B------:R-:W-:Y:S01]  /*9b20*/  HADD2.F32 R13, -RZ, R85.H0_H0 ;  /* 0x20000055ff0d7230 */ /* 0x000fe20000004100 */
[----:B------:R-:W-:Y:S01]  /*9b30*/  LOP3.LUT R36, R49, 0xff0000, R37, 0xf8, !PT ;  /* 0x00ff000031247812 */ /* 0x000fe200078ef825 */
[----:B------:R-:W-:-:S02]  /*9b40*/  HADD2.F32 R181, -RZ, R178.H0_H0 ;  /* 0x200000b2ffb57230 */ /* 0x000fc40000004100 */
[----:B------:R-:W-:Y:S02]  /*9b50*/  HADD2.F32 R50, -RZ, R179.H0_H0 ;  /* 0x200000b3ff327230 */ /* 0x000fe40000004100 */
[----:B------:R-:W-:Y:S02]  /*9b60*/  HADD2.F32 R85, -RZ, R85.H1_H1 ;  /* 0x30000055ff557230 */ /* 0x000fe40000004100 */
[-C--:B------:R-:W-:Y:S01]  /*9b70*/  FMUL.FTZ R182, R13, R181.reuse ;  /* 0x000000b50db67220 */ /* 0x080fe20000410000 */
[----:B------:R-:W-:Y:S02]  /*9b80*/  HADD2.F32 R178, -RZ, R178.H1_H1 ;  /* 0x300000b2ffb27230 */ /* 0x000fe40000004100 */
[C---:B------:R-:W-:Y:S01]  /*9b90*/  FMUL.FTZ R181, R50.reuse, R181 ;  /* 0x000000b532b57220 */ /* 0x040fe20000410000 */
[----:B------:R-:W-:Y:S02]  /*9ba0*/  IMAD.MOV.U32 R37, RZ, RZ, R87 ;  /* 0x000000ffff257224 */ /* 0x000fe400078e0057 */
[----:B------:R-:W-:Y:S01]  /*9bb0*/  FFMA.FTZ R50, R50, R180, -R182 ;  /* 0x000000b432327223 */ /* 0x000fe200000108b6 */
[----:B------:R-:W-:-:S02]  /*9bc0*/  IMAD.MOV.U32 R87, RZ, RZ, R15 ;  /* 0x000000ffff577224 */ /* 0x000fc400078e000f */
[----:B------:R-:W-:Y:S01]  /*9bd0*/  FFMA.FTZ R13, R13, R180, R181 ;  /* 0x000000b40d0d7223 */ /* 0x000fe200000100b5 */
[----:B------:R-:W-:Y:S01]  /*9be0*/  HADD2.F32 R180, -RZ, R179.H1_H1 ;  /* 0x300000b3ffb47230 */ /* 0x000fe20000004100 */
[----:B------:R-:W-:Y:S01]  /*9bf0*/  F2FP.F16.E4M3.UNPACK_B R38, R37 ;  /* 0x00000025ff26723e */ /* 0x000fe200020006ff */
[----:B------:R-:W-:Y:S02]  /*9c00*/  HADD2.F32 R179, -RZ, R177.H1_H1 ;  /* 0x300000b1ffb37230 */ /* 0x000fe40000004100 */
[-C--:B------:R-:W-:Y:S01]  /*9c10*/  FMUL.FTZ R177, R85, R178.reuse ;  /* 0x000000b255b17220 */ /* 0x080fe20000410000 */
[----:B------:R-:W-:Y:S01]  /*9c20*/  F2FP.F16.E4M3.UNPACK_B R15, R87 ;  /* 0x00000057ff0f723e */ /* 0x000fe200020006ff */
[C---:B------:R-:W-:Y:S01]  /*9c30*/  FMUL.FTZ R178, R180.reuse, R178 ;  /* 0x000000b2b4b27220 */ /* 0x040fe20000410000 */
[----:B------:R-:W-:Y:S01]  /*9c40*/  F2FP.F16.E4M3.UNPACK_B R37, R37.H1 ;  /* 0x00000025ff25723e */ /* 0x000fe200030006ff */
[----:B------:R-:W-:Y:S01]  /*9c50*/  FFMA.FTZ R177, R180, R179, -R177 ;  /* 0x000000b3b4b17223 */ /* 0x000fe200000108b1 */
[----:B------:R-:W-:-:S02]  /*9c60*/  HADD2.F32 R180, -RZ, R38.H0_H0 ;  /* 0x20000026ffb47230 */ /* 0x000fc40000004100 */
[----:B------:R-:W-:Y:S01]  /*9c70*/  FFMA.FTZ R85, R85, R179, R178 ;  /* 0x000000b355557223 */ /* 0x000fe200000100b2 */
[-C--:B------:R-:W-:Y:S01]  /*9c80*/  F2FP.F16.E4M3.UNPACK_B R178, R36.reuse ;  /* 0x00000024ffb2723e */ /* 0x080fe200020006ff */
[--C-:B------:R-:W-:Y:S01]  /*9c90*/  HADD2.F32 R182, -RZ, R15.reuse.H0_H0 ;  /* 0x2000000fffb67230 */ /* 0x100fe20000004100 */
[-C--:B------:R-:W-:Y:S01]  /*9ca0*/  F2FP.F16.E4M3.UNPACK_B R179, R51.reuse ;  /* 0x00000033ffb3723e */ /* 0x080fe200020006ff */
[----:B------:R-:W-:Y:S01]  /*9cb0*/  HADD2.F32 R15, -RZ, R15.H1_H1 ;  /* 0x3000000fff0f7230 */ /* 0x000fe20000004100 */
[----:B------:R-:W-:Y:S01]  /*9cc0*/  F2FP.F16.E4M3.UNPACK_B R36, R36.H1 ;  /* 0x00000024ff24723e */ /* 0x000fe200030006ff */
[--C-:B------:R-:W-:Y:S01]  /*9cd0*/  HADD2.F32 R49, -RZ, R178.reuse.H0_H0 ;  /* 0x200000b2ff317230 */ /* 0x100fe20000004100 */
[----:B------:R-:W-:Y:S01]  /*9ce0*/  F2FP.F16.E4M3.UNPACK_B R51, R51.H1 ;  /* 0x00000033ff33723e */ /* 0x000fe200030006ff */
[----:B------:R-:W-:Y:S01]  /*9cf0*/  HADD2.F32 R181, -RZ, R179.H0_H0 ;  /* 0x200000b3ffb57230 */ /* 0x000fe20000004100 */
[----:B------:R-:W-:Y:S01]  /*9d00*/  F2FP.SATFINITE.E4M3.F32.PACK_AB_MERGE_C R50, R177, R50, RZ ;  /* 0x00000032b132723e */ /* 0x000fe200048070ff */
[----:B------:R-:W-:-:S02]  /*9d10*/  HADD2.F32 R178, -RZ, R178.H1_H1 ;  /* 0x300000b2ffb27230 */ /* 0x000fc40000004100 */
[-C--:B------:R-:W-:Y:S01]  /*9d20*/  FMUL.FTZ R183, R180, R49.reuse ;  /* 0x00000031b4b77220 */ /* 0x080fe20000410000 */
[C---:B------:R-:W-:Y:S01]  /*9d30*/  FMUL.FTZ R49, R182.reuse, R49 ;  /* 0x00000031b6317220 */ /* 0x040fe20000410000 */
[----:B------:R-:W-:Y:S01]  /*9d40*/  HADD2.F32 R179, -RZ, R179.H1_H1 ;  /* 0x300000b3ffb37230 */ /* 0x000fe20000004100 */
[----:B------:R-:W-:Y:S01]  /*9d50*/  F2FP.SATFINITE.E4M3.F32.PACK_AB_MERGE_C R171, R171, R176, R50 ;  /* 0x000000b0abab723e */ /* 0x000fe20004807032 */
[-C--:B------:R-:W-:Y:S01]  /*9d60*/  FFMA.FTZ R183, R182, R181.reuse, -R183 ;  /* 0x000000b5b6b77223 */ /* 0x080fe200000108b7 */
[----:B------:R-:W-:Y:S01]  /*9d70*/  FFMA.FTZ R180, R180, R181, R49 ;  /* 0x000000b5b4b47223 */ /* 0x000fe20000010031 */
[----:B------:R-:W-:Y:S01]  /*9d80*/  HADD2.F32 R49, -RZ, R38.H1_H1 ;  /* 0x30000026ff317230 */ /* 0x000fe20000004100 */
[----:B------:R-:W-:Y:S01]  /*9d90*/  F2FP.F16.E4M3.UNPACK_B R50, R84.H1 ;  /* 0x00000054ff32723e */ /* 0x000fe200030006ff */
[--C-:B------:R-:W-:Y:S01]  /*9da0*/  HADD2.F32 R181, -RZ, R36.reuse.H0_H0 ;  /* 0x20000024ffb57230 */ /* 0x100fe20000004100 */
[----:B------:R-:W-:Y:S01]  /*9db0*/  F2FP.SATFINITE.E4M3.F32.PACK_AB_MERGE_C R13, R85, R13, RZ ;  /* 0x0000000d550d723e */ /* 0x000fe200048070ff */
[----:B------:R-:W-:-:S02]  /*9dc0*/  HADD2.F32 R36, -RZ, R36.H1_H1 ;  /* 0x30000024ff247230 */ /* 0x000fc40000004100 */
[----:B------:R-:W-:Y:S01]  /*9dd0*/  FMUL.FTZ R38, R49, R178 ;  /* 0x000000b231267220 */ /* 0x000fe20000410000 */
[----:B------:R-:W-:Y:S02]  /*9de0*/  F2FP.F16.E4M3.UNPACK_B R85, R166.H1 ;  /* 0x000000a6ff55723e */ /* 0x000fe400030006ff */
[----:B------:R-:W-:Y:S01]  /*9df0*/  F2FP.F16.E4M3.UNPACK_B R84, R84 ;  /* 0x00000054ff54723e */ /* 0x000fe200020006ff */
[CC--:B------:R-:W-:Y:S01]  /*9e00*/  FFMA.FTZ R38, R15.reuse, R179.reuse, -R38 ;  /* 0x000000b30f267223 */ /* 0x0c0fe20000010826 */
[----:B------:R-:W-:Y:S01]  /*9e10*/  FMUL.FTZ R15, R15, R178 ;  /* 0x000000b20f0f7220 */ /* 0x000fe20000410000 */
[--C-:B------:R-:W-:Y:S01]  /*9e20*/  HADD2.F32 R178, -RZ, R51.reuse.H0_H0 ;  /* 0x20000033ffb27230 */ /* 0x100fe20000004100 */
[----:B------:R-:W-:Y:S01]  /*9e30*/  F2FP.F16.E4M3.UNPACK_B R166, R166 ;  /* 0x000000a6ffa6723e */ /* 0x000fe200020006ff */
[----:B------:R-:W-:Y:S02]  /*9e40*/  HADD2.F32 R51, -RZ, R51.H1_H1 ;  /* 0x30000033ff337230 */ /* 0x000fe40000004100 */
[----:B------:R-:W-:Y:S01]  /*9e50*/  FFMA.FTZ R15, R49, R179, R15 ;  /* 0x000000b3310f7223 */ /* 0x000fe2000001000f */
[----:B------:R-:W-:Y:S01]  /*9e60*/  F2FP.F16.E4M3.UNPACK_B R49, R87.H1 ;  /* 0x00000057ff31723e */ /* 0x000fe200030006ff */
[----:B------:R-:W-:-:S02]  /*9e70*/  HADD2.F32 R87, -RZ, R37.H0_H0 ;  /* 0x20000025ff577230 */ /* 0x000fc40000004100 */
[----:B------:R-:W-:Y:S02]  /*9e80*/  HADD2.F32 R37, -RZ, R37.H1_H1 ;  /* 0x30000025ff257230 */ /* 0x000fe40000004100 */
[--C-:B------:R-:W-:Y:S02]  /*9e90*/  HADD2.F32 R179, -RZ, R49.reuse.H0_H0 ;  /* 0x20000031ffb37230 */ /* 0x100fe40000004100 */
[-C--:B------:R-:W-:Y:S01]  /*9ea0*/  FMUL.FTZ R182, R87, R181.reuse ;  /* 0x000000b557b67220 */ /* 0x080fe20000410000 */
[----:B------:R-:W-:Y:S02]  /*9eb0*/  HADD2.F32 R49, -RZ, R49.H1_H1 ;  /* 0x30000031ff317230 */ /* 0x000fe40000004100 */
[--C-:B------:R-:W-:Y:S02]  /*9ec0*/  HADD2.F32 R177, -RZ, R85.reuse.H0_H0 ;  /* 0x20000055ffb17230 */ /* 0x100fe40000004100 */
[C---:B------:R-:W-:Y:S01]  /*9ed0*/  FFMA.FTZ R182, R179.reuse, R178, -R182 ;  /* 0x000000b2b3b67223 */ /* 0x040fe200000108b6 */
[----:B------:R-:W-:Y:S01]  /*9ee0*/  FMUL.FTZ R179, R179, R181 ;  /* 0x000000b5b3b37220 */ /* 0x000fe20000410000 */
[----:B------:R-:W-:-:S03]  /*9ef0*/  HADD2.F32 R85, -RZ, R85.H1_H1 ;  /* 0x30000055ff557230 */ /* 0x000fc60000004100 */
[----:B------:R-:W-:Y:S01]  /*9f00*/  FFMA.FTZ R179, R87, R178, R179 ;  /* 0x000000b257b37223 */ /* 0x000fe200000100b3 */
[-C--:B------:R-:W-:Y:S01]  /*9f10*/  FMUL.FTZ R87, R37, R36.reuse ;  /* 0x0000002425577220 */ /* 0x080fe20000410000 */
[----:B------:R-:W-:-:S03]  /*9f20*/  FMUL.FTZ R36, R49, R36 ;  /* 0x0000002431247220 */ /* 0x000fc60000410000 */
[-C--:B------:R-:W-:Y:S01]  /*9f30*/  FFMA.FTZ R87, R49, R51.reuse, -R87 ;  /* 0x0000003331577223 */ /* 0x080fe20000010857 */
[----:B------:R-:W-:Y:S01]  /*9f40*/  FFMA.FTZ R37, R37, R51, R36 ;  /* 0x0000003325257223 */ /* 0x000fe20000010024 */
[-C--:B------:R-:W-:Y:S01]  /*9f50*/  F2FP.F16.E4M3.UNPACK_B R36, R165.reuse.H1 ;  /* 0x000000a5ff24723e */ /* 0x080fe200030006ff */
[--C-:B------:R-:W-:Y:S01]  /*9f60*/  HADD2.F32 R51, -RZ, R50.reuse.H0_H0 ;  /* 0x20000032ff337230 */ /* 0x100fe20000004100 */
[-C--:B------:R-:W-:Y:S01]  /*9f70*/  F2FP.F16.E4M3.UNPACK_B R49, R12.reuse.H1 ;  /* 0x0000000cff31723e */ /* 0x080fe200030006ff */
[----:B------:R-:W-:Y:S01]  /*9f80*/  HADD2.F32 R50, -RZ, R50.H1_H1 ;  /* 0x30000032ff327230 */ /* 0x000fe20000004100 */
[----:B------:R-:W-:Y:S01]  /*9f90*/  F2FP.F16.E4M3.UNPACK_B R165, R165 ;  /* 0x000000a5ffa5723e */ /* 0x000fe200020006ff */
[--C-:B------:R-:W-:Y:S01]  /*9fa0*/  HADD2.F32 R181, -RZ, R36.reuse.H0_H0 ;  /* 0x20000024ffb57230 */ /* 0x100fe20000004100 */
[----:B------:R-:W-:Y:S01]  /*9fb0*/  F2FP.F16.E4M3.UNPACK_B R12, R12 ;  /* 0x0000000cff0c723e */ /* 0x000fe200020006ff */
[----:B------:R-:W-:Y:S01]  /*9fc0*/  HADD2.F32 R176, -RZ, R49.H0_H0 ;  /* 0x20000031ffb07230 */ /* 0x000fe20000004100 */
[----:B------:R-:W-:Y:S01]  /*9fd0*/  F2FP.SATFINITE.E4M3.F32.PACK_AB_MERGE_C R87, R87, R182, RZ ;  /* 0x000000b65757723e */ /* 0x000fe200048070ff */
[----:B------:R-:W-:-:S02]  /*9fe0*/  HADD2.F32 R36, -RZ, R36.H1_H1 ;  /* 0x30000024ff247230 */ /* 0x000fc40000004100 */
[-C--:B------:R-:W-:Y:S01]  /*9ff0*/  FMUL.FTZ R178, R51, R181.reuse ;  /* 0x000000b533b27220 */ /* 0x080fe20000410000 */
[----:B------:R-:W-:Y:S02]  /*a000*/  HADD2.F32 R49, -RZ, R49.H1_H1 ;  /* 0x30000031ff317230 */ /* 0x000fe40000004100 */
[C---:B------:R-:W-:Y:S01]  /*a010*/  FMUL.FTZ R181, R176.reuse, R181 ;  /* 0x000000b5b0b57220 */ /* 0x040fe20000410000 */
[----:B------:R-:W-:Y:S01]  /*a020*/  F2FP.SATFINITE.E4M3.F32.PACK_AB_MERGE_C R37, R37, R179, RZ ;  /* 0x000000b32525723e */ /* 0x000fe200048070ff */
[-C--:B------:R-:W-:Y:S02]  /*a030*/  FFMA.FTZ R178, R176, R177.reuse, -R178 ;  /* 0x000000b1b0b27223 */ /* 0x080fe400000108b2 */
[----:B------:R-:W-:Y:S01]  /*a040*/  FFMA.FTZ R181, R51, R177, R181 ;  /* 0x000000b133b57223 */ /* 0x000fe200000100b5 */
[-C--:B------:R-:W-:Y:S01]  /*a050*/  FMUL.FTZ R51, R50, R36.reuse ;  /* 0x0000002432337220 */ /* 0x080fe20000410000 */
[----:B------:R-:W-:Y:S01]  /*a060*/  FMUL.FTZ R36, R49, R36 ;  /* 0x0000002431247220 */ /* 0x000fe20000410000 */
[----:B------:R-:W-:-:S02]  /*a070*/  HADD2.F32 R177, -RZ, R165.H0_H0 ;  /* 0x200000a5ffb17230 */ /* 0x000fc40000004100 */
[-C--:B------:R-:W-:Y:S01]  /*a080*/  FFMA.FTZ R49, R49, R85.reuse, -R51 ;  /* 0x0000005531317223 */ /* 0x080fe20000010833 */
[----:B------:R-:W-:Y:S01]  /*a090*/  FFMA.FTZ R36, R50, R85, R36 ;  /* 0x0000005532247223 */ /* 0x000fe20000010024 */
[----:B------:R-:W-:Y:S02]  /*a0a0*/  HADD2.F32 R50, -RZ, R84.H0_H0 ;  /* 0x20000054ff327230 */ /* 0x000fe40000004100 */
[----:B------:R-:W-:Y:S01]  /*a0b0*/  HADD2.F32 R85, -RZ, R12.H0_H0 ;  /* 0x2000000cff557230 */ /* 0x000fe20000004100 */
[----:B------:R-:W-:Y:S01]  /*a0c0*/  F2FP.SATFINITE.E4M3.F32.PACK_AB_MERGE_C R49, R49, R178, RZ ;  /* 0x000000b23131723e */ /* 0x000fe200048070ff */
[----:B------:R-:W-:Y:S02]  /*a0d0*/  HADD2.F32 R51, -RZ, R166.H0_H0 ;  /* 0x200000a6ff337230 */ /* 0x000fe40000004100 */
[-C--:B------:R-:W-:Y:S01]  /*a0e0*/  FMUL.FTZ R176, R50, R177.reuse ;  /* 0x000000b132b07220 */ /* 0x080fe20000410000 */
[----:B------:R-:W-:Y:S02]  /*a0f0*/  HADD2.F32 R165, -RZ, R165.H1_H1 ;  /* 0x300000a5ffa57230 */ /* 0x000fe40000004100 */
[----:B------:R-:W-:Y:S01]  /*a100*/  FMUL.FTZ R177, R85, R177 ;  /* 0x000000b155b17220 */ /* 0x000fe20000410000 */
[----:B------:R-:W-:-:S02]  /*a110*/  HADD2.F32 R84, -RZ, R84.H1_H1 ;  /* 0x30000054ff547230 */ /* 0x000fc40000004100 */
[-C--:B------:R-:W-:Y:S01]  /*a120*/  FFMA.FTZ R176, R85, R51.reuse, -R176 ;  /* 0x0000003355b07223 */ /* 0x080fe200000108b0 */
[----:B------:R-:W-:Y:S02]  /*a130*/  HADD2.F32 R12, -RZ, R12.H1_H1 ;  /* 0x3000000cff0c7230 */ /* 0x000fe40000004100 */
[----:B------:R-:W-:Y:S01]  /*a140*/  FFMA.FTZ R177, R50, R51, R177 ;  /* 0x0000003332b17223 */ /* 0x000fe200000100b1 */
[----:B------:R-:W-:Y:S02]  /*a150*/  HADD2.F32 R166, -RZ, R166.H1_H1 ;  /* 0x300000a6ffa67230 */ /* 0x000fe40000004100 */
[-C--:B------:R-:W-:Y:S01]  /*a160*/  FMUL.FTZ R50, R84, R165.reuse ;  /* 0x000000a554327220 */ /* 0x080fe20000410000 */
[----:B------:R-:W-:Y:S01]  /*a170*/  F2FP.F16.E4M3.UNPACK_B R51, R86.H1 ;  /* 0x00000056ff33723e */ /* 0x000fe200030006ff */
[C---:B------:R-:W-:Y:S01]  /*a180*/  FMUL.FTZ R165, R12.reuse, R165 ;  /* 0x000000a50ca57220 */ /* 0x040fe20000410000 */
[-C--:B------:R-:W-:Y:S01]  /*a190*/  F2FP.F16.E4M3.UNPACK_B R85, R167.reuse.H1 ;  /* 0x000000a7ff55723e */ /* 0x080fe200030006ff */
[----:B------:R-:W-:Y:S01]  /*a1a0*/  FFMA.FTZ R50, R12, R166, -R50 ;  /* 0x000000a60c327223 */ /* 0x000fe20000010832 */
[----:B------:R-:W-:Y:S01]  /*a1b0*/  F2FP.F16.E4M3.UNPACK_B R86, R86 ;  /* 0x00000056ff56723e */ /* 0x000fe200020006ff */
[----:B------:R-:W-:Y:S01]  /*a1c0*/  FFMA.FTZ R12, R84, R166, R165 ;  /* 0x000000a6540c7223 */ /* 0x000fe200000100a5 */
[----:B------:R-:W-:Y:S01]  /*a1d0*/  HADD2.F32 R84, -RZ, R51.H0_H0 ;  /* 0x20000033ff547230 */ /* 0x000fe20000004100 */
[----:B------:R-:W-:Y:S01]  /*a1e0*/  F2FP.F16.E4M3.UNPACK_B R167, R167 ;  /* 0x000000a7ffa7723e */ /* 0x000fe200020006ff */
[----:B------:R-:W-:Y:S01]  /*a1f0*/  HADD2.F32 R166, -RZ, R85.H0_H0 ;  /* 0x20000055ffa67230 */ /* 0x000fe20000004100 */
[----:B------:R-:W-:Y:S01]  /*a200*/  F2FP.SATFINITE.E4M3.F32.PACK_AB_MERGE_C R176, R50, R176, R49 ;  /* 0x000000b032b0723e */ /* 0x000fe20004807031 */
[----:B------:R-:W-:Y:S01]  /*a210*/  IMAD.MOV.U32 R49, RZ, RZ, R14 ;  /* 0x000000ffff317224 */ /* 0x000fe200078e000e */
[-C--:B------:R-:W-:Y:S01]  /*a220*/  F2FP.F16.E4M3.UNPACK_B R14, R164.reuse.H1 ;  /* 0x000000a4ff0e723e */ /* 0x080fe200030006ff */
[----:B------:R-:W-:Y:S01]  /*a230*/  HADD2.F32 R51, -RZ, R51.H1_H1 ;  /* 0x30000033ff337230 */ /* 0x000fe20000004100 */
[----:B------:R-:W-:Y:S01]  /*a240*/  F2FP.F16.E4M3.UNPACK_B R164, R164 ;  /* 0x000000a4ffa4723e */ /* 0x000fe200020006ff */
[----:B------:R-:W-:Y:S01]  /*a250*/  HADD2.F32 R85, -RZ, R85.H1_H1 ;  /* 0x30000055ff557230 */ /* 0x000fe20000004100 */
[-C--:B------:R-:W-:Y:S01]  /*a260*/  F2FP.F16.E4M3.UNPACK_B R50, R49.reuse.H1 ;  /* 0x00000031ff32723e */ /* 0x080fe200030006ff */
[--C-:B------:R-:W-:Y:S01]  /*a270*/  HADD2.F32 R182, -RZ, R14.reuse.H0_H0 ;  /* 0x2000000effb67230 */ /* 0x100fe20000004100 */
[----:B------:R-:W-:Y:S01]  /*a280*/  F2FP.F16.E4M3.UNPACK_B R49, R49 ;  /* 0x00000031ff31723e */ /* 0x000fe200020006ff */
[----:B------:R-:W-:Y:S01]  /*a290*/  HADD2.F32 R14, -RZ, R14.H1_H1 ;  /* 0x3000000eff0e7230 */ /* 0x000fe20000004100 */
[----:B------:R-:W-:Y:S01]  /*a2a0*/  F2FP.SATFINITE.E4M3.F32.PACK_AB_MERGE_C R36, R36, R181, RZ ;  /* 0x000000b52424723e */ /* 0x000fe200048070ff */
[----:B------:R-:W-:-:S02]  /*a2b0*/  HADD2.F32 R165, -RZ, R50.H0_H0 ;  /* 0x20000032ffa57230 */ /* 0x000fc40000004100 */
[-C--:B------:R-:W-:Y:S01]  /*a2c0*/  FMUL.FTZ R178, R84, R182.reuse ;  /* 0x000000b654b27220 */ /* 0x080fe20000410000 */
[----:B------:R-:W-:Y:S01]  /*a2d0*/  HADD2.F32 R50, -RZ, R50.H1_H1 ;  /* 0x30000032ff327230 */ /* 0x000fe20000004100 */
[----:B------:R-:W-:Y:S01]  /*a2e0*/  F2FP.SATFINITE.E4M3.F32.PACK_AB_MERGE_C R36, R12, R177, R36 ;  /* 0x000000b10c24723e */ /* 0x000fe20004807024 */
[C---:B------:R-:W-:Y:S01]  /*a2f0*/  FMUL.FTZ R182, R165.reuse, R182 ;  /* 0x000000b6a5b67220 */ /* 0x040fe20000410000 */
[----:B------:R-:W-:Y:S01]  /*a300*/  FFMA.FTZ R178, R165, R166, -R178 ;  /* 0x000000a6a5b27223 */ /* 0x000fe200000108b2 */
[----:B------:R-:W-:Y:S02]  /*a310*/  MOV R12, R176 ;  /* 0x000000b0000c7202 */ /* 0x000fe40000000f00 */
        /* <DEDUP_REMOVED lines=18> */
[----:B------:R-:W-:Y:S01]  /*a440*/  FMUL.FTZ R51, R86, R164 ;  /* 0x000000a456337220 */ /* 0x000fe20000410000 */
[----:B------:R-:W-:Y:S01]  /*a450*/  F2FP.SATFINITE.E4M3.F32.PACK_AB_MERGE_C R14, R14, R182, RZ ;  /* 0x000000b60e0e723e */ /* 0x000fe200048070ff */
[----:B------:R-:W-:Y:S01]  /*a460*/  FMUL.FTZ R164, R49, R164 ;  /* 0x000000a431a47220 */ /* 0x000fe20000410000 */
[----:B------:R-:W-:Y:S01]  /*a470*/  F2FP.SATFINITE.E4M3.F32.PACK_AB_MERGE_C R85, R39, R48, R13 ;  /* 0x000000302755723e */ /* 0x000fe2000480700d */
[----:B------:R-:W-:Y:S01]  /*a480*/  FFMA.FTZ R51, R49, R167, -R51 ;  /* 0x000000a731337223 */ /* 0x000fe20000010833 */
[----:B------:R-:W-:-:S02]  /*a490*/  IMAD.MOV.U32 R13, RZ, RZ, R171 ;  /* 0x000000ffff0d7224 */ /* 0x000fc400078e00ab */
[----:B------:R-:W-:Y:S01]  /*a4a0*/  FFMA.FTZ R164, R86, R167, R164 ;  /* 0x000000a756a47223 */ /* 0x000fe200000100a4 */
[----:B------:R-:W-:Y:S01]  /*a4b0*/  IMAD.MOV.U32 R84, RZ, RZ, R36 ;  /* 0x000000ffff547224 */ /* 0x000fe200078e0024 */
[----:B------:R-:W-:-:S03]  /*a4c0*/  F2FP.SATFINITE.E4M3.F32.PACK_AB_MERGE_C R50, R51, R165, R50 ;  /* 0x000000a53332723e */ /* 0x000fc60004807032 */
[----:B------:R-:W-:Y:S02]  /*a4d0*/  F2FP.SATFINITE.E4M3.F32.PACK_AB_MERGE_C R164, R164, R166, R14 ;  /* 0x000000a6a4a4723e */ /* 0x000fe4000480700e */
[----:B------:R-:W-:Y:S01]  /*a4e0*/  F2FP.SATFINITE.E4M3.F32.PACK_AB_MERGE_C R51, R38, R183, R87 ;  /* 0x000000b72633723e */ /* 0x000fe20004807057 */
[----:B------:R-:W-:Y:S01]  /*a4f0*/  IMAD.MOV.U32 R14, RZ, RZ, R50 ;  /* 0x000000ffff0e7224 */ /* 0x000fe200078e0032 */
[----:B------:R-:W-:Y:S01]  /*a500*/  F2FP.SATFINITE.E4M3.F32.PACK_AB_MERGE_C R87, R15, R180, R37 ;  /* 0x000000b40f57723e */ /* 0x000fe20004807025 */
[----:B------:R-:W-:Y:S01]  /*a510*/  IMAD.MOV.U32 R86, RZ, RZ, R164 ;  /* 0x000000ffff567224 */ /* 0x000fe200078e00a4 */
[----:B------:R-:W-:-:S07]  /*a520*/  MOV R15, R51 ;  /* 0x00000033000f7202 */ /* 0x000fce0000000f00 */
.L_x_512:
[----:B------:R-:W-:Y:S05]  /*a530*/  BSYNC B3 ;  /* 0x0000000000037941 */ /* 0x000fea0003800000 */
.L_x_511:
[----:B----4-:R-:W-:-:S05]  /*a540*/  IADD3 R36, P2, R21, R11, RZ ;  /* 0x0000000b15247210 */ /* 0x010fca0007f5e0ff */
[----:B---3--:R-:W-:Y:S01]  /*a550*/  IMAD.X R37, R155, 0x1, R113, P2 ;  /* 0x000000019b257824 */ /* 0x008fe200010e0671 */
[----:B------:R-:W-:-:S04]  /*a560*/  ISETP.GE.AND P2, PT, R168, R137, PT ;  /* 0x00000089a800720c */ /* 0x000fc80003f46270 */
[----:B0-----:R0:W-:Y:S09]  /*a570*/  ST.E.128 desc[UR50][R36.64], R12 ;  /* 0x0000000c24007985 */ /* 0x0011f2000c101d32 */
[----:B------:R-:W-:-:S04]  /*a580*/  @!P2 IADD3 R38, P5, R11, R168, RZ ;  /* 0x000000a80b26a210 */ /* 0x000fc80007fbe0ff */
[----:B------:R-:W-:-:S05]  /*a590*/  @!P2 LEA.HI.X.SX32 R39, R168, R155, 0x1, P5 ;  /* 0x0000009ba827a211 */ /* 0x000fca00028f0eff */
[----:B------:R0:W-:Y:S04]  /*a5a0*/  @!P2 ST.E.128 desc[UR50][R38.64], R84 ;  /* 0x000000542600a985 */ /* 0x0001e8000c101d32 */
.L_x_510:
[----:B------:R-:W-:Y:S05]  /*a5b0*/  BSYNC B2 ;  /* 0x0000000000027941 */ /* 0x000fea0003800000 */
.L_x_509:
        /* <DEDUP_REMOVED lines=11> */
[----:B------:R-:W-:-:S04]  /*a670*/  LEA.HI R12, R12, R13, RZ, 0x2 ;  /* 0x0000000d0c0c7211 */ /* 0x000fc800078f10ff */
[----:B------:R-:W-:Y:S02]  /*a680*/  SHF.R.S32.HI R13, RZ, 0x2, R12 ;  /* 0x00000002ff0d7819 */ /* 0x000fe4000001140c */
[----:B------:R-:W-:-:S03]  /*a690*/  LOP3.LUT R12, R208, 0x30, R48, 0xf8, !PT ;  /* 0x00000030d00c7812 */ /* 0x000fc600078ef830 */
[----:B------:R-:W-:Y:S01]  /*a6a0*/  IMAD R13, R13, 0x2800, R210 ;  /* 0x000028000d0d7824 */ /* 0x000fe200078e02d2 */
[----:B------:R-:W-:-:S04]  /*a6b0*/  LOP3.LUT R12, R12, R209, RZ, 0x3c, !PT ;  /* 0x000000d10c0c7212 */ /* 0x000fc800078e3cff */
[----:B------:R-:W-:Y:S01]  /*a6c0*/  IADD3 R12, R13, R12, RZ ;  /* 0x0000000c0d0c7210 */ /* 0x000fe20007ffe0ff */
[----:B------:R-:W-:-:S04]  /*a6d0*/  IMAD R13, R19, 0x7800, R134 ;  /* 0x00007800130d7824 */ /* 0x000fc800078e0286 */
[----:B------:R-:W-:Y:S02]  /*a6e0*/  IMAD R15, R19, 0x7800, R12 ;  /* 0x00007800130f7824 */ /* 0x000fe400078e020c */
[C---:B------:R-:W-:Y:S02]  /*a6f0*/  IMAD.IADD R13, R18.reuse, 0x1, R13 ;  /* 0x00000001120d7824 */ /* 0x040fe400078e020d */
[----:B------:R-:W-:-:S04]  /*a700*/  IMAD.IADD R36, R18, 0x1, R15 ;  /* 0x0000000112247824 */ /* 0x000fc800078e020f */
[----:B------:R-:W0:Y:S04]  /*a710*/  LDS.128 R12, [R13+0x1a400] ;  /* 0x01a400000d0c7984 */ /* 0x000e280000000c00 */
[----:B------:R-:W0:Y:S01]  /*a720*/  LDS.128 R36, [R36+0x1a400] ;  /* 0x01a4000024247984 */ /* 0x000e220000000c00 */
[----:B------:R-:W-:Y:S05]  /*a730*/  @P2 BRA `(.L_x_516) ;  /* 0x0000000c00402947 */ /* 0x000fea0003800000 */
[----:B------:R-:W-:Y:S02]  /*a740*/  SHF.R.U32.HI R52, RZ, 0x8, R53 ;  /* 0x00000008ff347819 */ /* 0x000fe40000011635 */
[--C-:B------:R-:W-:Y:S02]  /*a750*/  SHF.R.U32.HI R49, RZ, 0x8, R41.reuse ;  /* 0x00000008ff317819 */ /* 0x100fe40000011629 */
[----:B------:R-:W-:Y:S02]  /*a760*/  LOP3.LUT R42, R41, 0xff0000ff, RZ, 0xc0, !PT ;  /* 0xff0000ff292a7812 */ /* 0x000fe400078ec0ff */
[----:B------:R-:W-:Y:S01]  /*a770*/  SHF.R.U32.HI R50, RZ, 0x10, R41 ;  /* 0x00000010ff327819 */ /* 0x000fe20000011629 */
[----:B------:R-:W-:Y:S01]  /*a780*/  IMAD.SHL.U32 R41, R52, 0x100, RZ ;  /* 0x0000010034297824 */ /* 0x000fe200078e00ff */
[----:B------:R-:W-:Y:S02]  /*a790*/  LOP3.LUT R40, R53, 0xff0000ff, RZ, 0xc0, !PT ;  /* 0xff0000ff35287812 */ /* 0x000fe400078ec0ff */
[----:B------:R-:W-:-:S02]  /*a7a0*/  SHF.R.U32.HI R51, RZ, 0x10, R53 ;  /* 0x00000010ff337819 */ /* 0x000fc40000011635 */
[----:B------:R-:W-:Y:S02]  /*a7b0*/  SHF.L.U32 R49, R49, 0x8, RZ ;  /* 0x0000000831317819 */ /* 0x000fe400000006ff */
[----:B------:R-:W-:Y:S01]  /*a7c0*/  LOP3.LUT R40, R40, 0xff00, R41, 0xf8, !PT ;  /* 0x0000ff0028287812 */ /* 0x000fe200078ef829 */
[----:B------:R-:W-:Y:S01]  /*a7d0*/  IMAD.U32 R41, R50, 0x10000, RZ ;  /* 0x0001000032297824 */ /* 0x000fe200078e00ff */
[----:B------:R-:W-:Y:S01]  /*a7e0*/  LOP3.LUT R42, R42, 0xff00, R49, 0xf8, !PT ;  /* 0x0000ff002a2a7812 */ /* 0x000fe200078ef831 */
[----:B------:R-:W-:Y:S02]  /*a7f0*/  IMAD.U32 R49, R51, 0x10000, RZ ;  /* 0x0001000033317824 */ /* 0x000fe400078e00ff */
[----:B0-----:R-:W-:Y:S01]  /*a800*/  IMAD.MOV.U32 R51, RZ, RZ, R37 ;  /* 0x000000ffff337224 */ /* 0x001fe200078e0025 */
[----:B------:R-:W-:Y:S02]  /*a810*/  LOP3.LUT R50, R42, 0xff0000, R41, 0xf8, !PT ;  /* 0x00ff00002a327812 */ /* 0x000fe400078ef829 */
[----:B------:R-:W-:-:S02]  /*a820*/  F2FP.F16.E4M3.UNPACK_B R41, R13 ;  /* 0x0000000dff29723e */ /* 0x000fc400020006ff */
[-C--:B------:R-:W-:Y:S02]  /*a830*/  F2FP.F16.E4M3.UNPACK_B R53, R51.reuse ;  /* 0x00000033ff35723e */ /* 0x080fe400020006ff */
[----:B------:R-:W-:Y:S01]  /*a840*/  F2FP.F16.E4M3.UNPACK_B R52, R50 ;  /* 0x00000032ff34723e */ /* 0x000fe200020006ff */
[----:B------:R-:W-:Y:S01]  /*a850*/  HADD2.F32 R42, -RZ, R41.H0_H0 ;  /* 0x20000029ff2a7230 */ /* 0x000fe20000004100 */
[----:B------:R-:W-:Y:S01]  /*a860*/  LOP3.LUT R49, R40, 0xff0000, R49, 0xf8, !PT ;  /* 0x00ff000028317812 */ /* 0x000fe200078ef831 */
[--C-:B------:R-:W-:Y:S01]  /*a870*/  HADD2.F32 R40, -RZ, R53.reuse.H0_H0 ;  /* 0x20000035ff287230 */ /* 0x100fe20000004100 */
[----:B------:R-:W-:Y:S01]  /*a880*/  F2FP.F16.E4M3.UNPACK_B R51, R51.H1 ;  /* 0x00000033ff33723e */ /* 0x000fe200030006ff */
[----:B------:R-:W-:Y:S01]  /*a890*/  HADD2.F32 R53, -RZ, R53.H1_H1 ;  /* 0x30000035ff357230 */ /* 0x000fe20000004100 */
[-C--:B------:R-:W-:Y:S01]  /*a8a0*/  F2FP.F16.E4M3.UNPACK_B R37, R49.reuse ;  /* 0x00000031ff25723e */ /* 0x080fe200020006ff */
[----:B------:R-:W-:Y:S01]  /*a8b0*/  HADD2.F32 R54, -RZ, R52.H1_H1 ;  /* 0x30000034ff367230 */ /* 0x000fe20000004100 */
[----:B------:R-:W-:Y:S01]  /*a8c0*/  F2FP.F16.E4M3.UNPACK_B R49, R49.H1 ;  /* 0x00000031ff31723e */ /* 0x000fe200030006ff */
[----:B------:R-:W-:-:S02]  /*a8d0*/  HADD2.F32 R41, -RZ, R41.H1_H1 ;  /* 0x30000029ff297230 */ /* 0x000fc40000004100 */
[----:B------:R-:W-:Y:S02]  /*a8e0*/  HADD2.F32 R87, -RZ, R52.H0_H0 ;  /* 0x20000034ff577230 */ /* 0x000fe40000004100 */
[-C--:B------:R-:W-:Y:S01]  /*a8f0*/  FMUL.FTZ R84, R53, R54.reuse ;  /* 0x0000003635547220 */ /* 0x080fe20000410000 */
[--C-:B------:R-:W-:Y:S02]  /*a900*/  HADD2.F32 R52, -RZ, R37.reuse.H1_H1 ;  /* 0x30000025ff347230 */ /* 0x100fe40000004100 */
[C---:B------:R-:W-:Y:S01]  /*a910*/  FMUL.FTZ R54, R41.reuse, R54 ;  /* 0x0000003629367220 */ /* 0x040fe20000410000 */
[----:B------:R-:W-:Y:S02]  /*a920*/  HADD2.F32 R85, -RZ, R37.H0_H0 ;  /* 0x20000025ff557230 */ /* 0x000fe40000004100 */
[-C--:B------:R-:W-:Y:S01]  /*a930*/  FMUL.FTZ R165, R40, R87.reuse ;  /* 0x0000005728a57220 */ /* 0x080fe20000410000 */
[C---:B------:R-:W-:Y:S01]  /*a940*/  FMUL.FTZ R87, R42.reuse, R87 ;  /* 0x000000572a577220 */ /* 0x040fe20000410000 */
[-C--:B------:R-:W-:Y:S01]  /*a950*/  FFMA.FTZ R41, R41, R52.reuse, -R84 ;  /* 0x0000003429297223 */ /* 0x080fe20000010854 */
[----:B------:R-:W-:Y:S01]  /*a960*/  FFMA.FTZ R37, R53, R52, R54 ;  /* 0x0000003435257223 */ /* 0x000fe20000010036 */
[----:B------:R-:W-:Y:S01]  /*a970*/  F2FP.F16.E4M3.UNPACK_B R52, R50.H1 ;  /* 0x00000032ff34723e */ /* 0x000fe200030006ff */
[----:B------:R-:W-:Y:S01]  /*a980*/  FFMA.FTZ R42, R42, R85, -R165 ;  /* 0x000000552a2a7223 */ /* 0x000fe200000108a5 */
[----:B------:R-:W-:Y:S01]  /*a990*/  F2FP.F16.E4M3.UNPACK_B R53, R13.H1 ;  /* 0x0000000dff35723e */ /* 0x000fe200030006ff */
[----:B------:R-:W-:-:S02]  /*a9a0*/  HADD2.F32 R13, -RZ, R51.H0_H0 ;  /* 0x20000033ff0d7230 */ /* 0x000fc40000004100 */
[----:B------:R-:W-:Y:S01]  /*a9b0*/  FFMA.FTZ R40, R40, R85, R87 ;  /* 0x0000005528287223 */ /* 0x000fe20000010057 */
[--C-:B------:R-:W-:Y:S02]  /*a9c0*/  HADD2.F32 R84, -RZ, R52.reuse.H0_H0 ;  /* 0x20000034ff547230 */ /* 0x100fe40000004100 */
[----:B------:R-:W-:Y:S02]  /*a9d0*/  HADD2.F32 R50, -RZ, R53.H0_H0 ;  /* 0x20000035ff327230 */ /* 0x000fe40000004100 */
        /* <DEDUP_REMOVED lines=9> */
[----:B------:R-:W-:-:S03]  /*aa70*/  FMUL.FTZ R85, R53, R52 ;  /* 0x0000003435557220 */ /* 0x000fc60000410000 */
[----:B------:R-:W-:Y:S01]  /*aa80*/  FMUL.FTZ R84, R54, R52 ;  /* 0x0000003436547220 */ /* 0x000fe20000410000 */
[----:B------:R-:W-:-:S03]  /*aa90*/  LOP3.LUT R52, R55, 0xff0000ff, RZ, 0xc0, !PT ;  /* 0xff0000ff37347812 */ /* 0x000fc600078ec0ff */
[-C--:B------:R-:W-:Y:S01]  /*aaa0*/  FFMA.FTZ R51, R53, R49.reuse, -R84 ;  /* 0x0000003135337223 */ /* 0x080fe20000010854 */
[----:B------:R-:W-:Y:S01]  /*aab0*/  FFMA.FTZ R49, R54, R49, R85 ;  /* 0x0000003136317223 */ /* 0x000fe20000010055 */
[----:B------:R-:W-:Y:S02]  /*aac0*/  SHF.R.U32.HI R54, RZ, 0x8, R43 ;  /* 0x00000008ff367819 */ /* 0x000fe4000001162b */
[--C-:B------:R-:W-:Y:S02]  /*aad0*/  SHF.R.U32.HI R85, RZ, 0x8, R55.reuse ;  /* 0x00000008ff557819 */ /* 0x100fe40000011637 */
        /* <DEDUP_REMOVED lines=8> */
[----:B------:R-:W-:Y:S01]  /*ab60*/  IMAD.U32 R52, R84, 0x10000, RZ ;  /* 0x0001000054347824 */ /* 0x000fe200078e00ff */
[----:B------:R-:W-:Y:S02]  /*ab70*/  F2FP.SATFINITE.E4M3.F32.PACK_AB_MERGE_C R50, R51, R50, RZ ;  /* 0x000000323332723e */ /* 0x000fe400048070ff */
[----:B------:R-:W-:Y:S02]  /*ab80*/  F2FP.F16.E4M3.UNPACK_B R51, R12.H1 ;  /* 0x0000000cff33723e */ /* 0x000fe400030006ff */
[----:B------:R-:W-:-:S02]  /*ab90*/  LOP3.LUT R43, R43, 0xff0000, R52, 0xf8, !PT ;  /* 0x00ff00002b2b7812 */ /* 0x000fc400078ef834 */
[----:B------:R-:W-:Y:S02]  /*aba0*/  LOP3.LUT R52, R53, 0xff0000, R54, 0xf8, !PT ;  /* 0x00ff000035347812 */ /* 0x000fe400078ef836 */
[----:B------:R-:W-:Y:S02]  /*abb0*/  MOV R54, R15 ;  /* 0x0000000f00367202 */ /* 0x000fe40000000f00 */
[----:B------:R-:W-:Y:S02]  /*abc0*/  F2FP.F16.E4M3.UNPACK_B R15, R39 ;  /* 0x00000027ff0f723e */ /* 0x000fe400020006ff */
[----:B------:R-:W-:Y:S02]  /*abd0*/  F2FP.F16.E4M3.UNPACK_B R55, R52 ;  /* 0x00000034ff37723e */ /* 0x000fe400020006ff */
[----:B------:R-:W-:Y:S01]  /*abe0*/  F2FP.F16.E4M3.UNPACK_B R53, R54 ;  /* 0x00000036ff35723e */ /* 0x000fe200020006ff */
[----:B------:R-:W-:Y:S01]  /*abf0*/  HADD2.F32 R85, -RZ, R15.H0_H0 ;  /* 0x2000000fff557230 */ /* 0x000fe20000004100 */
[----:B------:R-:W-:Y:S01]  /*ac00*/  F2FP.F16.E4M3.UNPACK_B R84, R43 ;  /* 0x0000002bff54723e */ /* 0x000fe200020006ff */
[----:B------:R-:W-:Y:S01]  /*ac10*/  HADD2.F32 R87, -RZ, R55.H0_H0 ;  /* 0x20000037ff577230 */ /* 0x000fe20000004100 */
[----:B------:R-:W-:Y:S01]  /*ac20*/  F2FP.F16.E4M3.UNPACK_B R39, R39.H1 ;  /* 0x00000027ff27723e */ /* 0x000fe200030006ff */
[----:B------:R-:W-:Y:S01]  /*ac30*/  HADD2.F32 R164, -RZ, R53.H0_H0 ;  /* 0x20000035ffa47230 */ /* 0x000fe20000004100 */
[----:B------:R-:W-:Y:S01]  /*ac40*/  F2FP.F16.E4M3.UNPACK_B R52, R52.H1 ;  /* 0x00000034ff34723e */ /* 0x000fe200030006ff */
[----:B------:R-:W-:-:S02]  /*ac50*/  HADD2.F32 R86, -RZ, R84.H0_H0 ;  /* 0x20000054ff567230 */ /* 0x000fc40000004100 */
[CC--:B------:R-:W-:Y:S01]  /*ac60*/  FMUL.FTZ R165, R85.reuse, R87.reuse ;  /* 0x0000005755a57220 */ /* 0x0c0fe20000410000 */
[----:B------:R-:W-:Y:S02]  /*ac70*/  HADD2.F32 R15, -RZ, R15.H1_H1 ;  /* 0x3000000fff0f7230 */ /* 0x000fe40000004100 */
[C---:B------:R-:W-:Y:S01]  /*ac80*/  FMUL.FTZ R87, R164.reuse, R87 ;  /* 0x00000057a4577220 */ /* 0x040fe20000410000 */
[----:B------:R-:W-:Y:S02]  /*ac90*/  HADD2.F32 R53, -RZ, R53.H1_H1 ;  /* 0x30000035ff357230 */ /* 0x000fe40000004100 */
[-C--:B------:R-:W-:Y:S01]  /*aca0*/  FFMA.FTZ R165, R164, R86.reuse, -R165 ;  /* 0x00000056a4a57223 */ /* 0x080fe200000108a5 */
[----:B------:R-:W-:Y:S02]  /*acb0*/  HADD2.F32 R84, -RZ, R84.H1_H1 ;  /* 0x30000054ff547230 */ /* 0x000fe40000004100 */
[----:B------:R-:W-:Y:S01]  /*acc0*/  FFMA.FTZ R87, R85, R86, R87 ;  /* 0x0000005655577223 */ /* 0x000fe20000010057 */
[----:B------:R-:W-:Y:S01]  /*acd0*/  HADD2.F32 R86, -RZ, R55.H1_H1 ;  /* 0x30000037ff567230 */ /* 0x000fe20000004100 */
[----:B------:R-:W-:Y:S01]  /*ace0*/  F2FP.F16.E4M3.UNPACK_B R54, R54.H1 ;  /* 0x00000036ff36723e */ /* 0x000fe200030006ff */
[----:B------:R-:W-:Y:S01]  /*acf0*/  HADD2.F32 R55, -RZ, R39.H0_H0 ;  /* 0x20000027ff377230 */ /* 0x000fe20000004100 */
[----:B------:R-:W-:Y:S01]  /*ad00*/  F2FP.F16.E4M3.UNPACK_B R43, R43.H1 ;  /* 0x0000002bff2b723e */ /* 0x000fe200030006ff */
[----:B------:R-:W-:-:S02]  /*ad10*/  HADD2.F32 R85, -RZ, R52.H0_H0 ;  /* 0x20000034ff557230 */ /* 0x000fc40000004100 */
[-C--:B------:R-:W-:Y:S01]  /*ad20*/  FMUL.FTZ R164, R15, R86.reuse ;  /* 0x000000560fa47220 */ /* 0x080fe20000410000 */
[C---:B------:R-:W-:Y:S01]  /*ad30*/  FMUL.FTZ R86, R53.reuse, R86 ;  /* 0x0000005635567220 */ /* 0x040fe20000410000 */
[----:B------:R-:W-:Y:S01]  /*ad40*/  HADD2.F32 R39, -RZ, R39.H1_H1 ;  /* 0x30000027ff277230 */ /* 0x000fe20000004100 */
[----:B------:R-:W-:Y:S01]  /*ad50*/  F2FP.F16.E4M3.UNPACK_B R12, R12 ;  /* 0x0000000cff0c723e */ /* 0x000fe200020006ff */
[-C--:B------:R-:W-:Y:S01]  /*ad60*/  FFMA.FTZ R53, R53, R84.reuse, -R164 ;  /* 0x0000005435357223 */ /* 0x080fe200000108a4 */
[----:B------:R-:W-:Y:S01]  /*ad70*/  FFMA.FTZ R15, R15, R84, R86 ;  /* 0x000000540f0f7223 */ /* 0x000fe20000010056 */
[----:B------:R-:W-:Y:S02]  /*ad80*/  HADD2.F32 R86, -RZ, R54.H0_H0 ;  /* 0x20000036ff567230 */ /* 0x000fe40000004100 */
[----:B------:R-:W-:Y:S01]  /*ad90*/  FMUL.FTZ R164, R55, R85 ;  /* 0x0000005537a47220 */ /* 0x000fe20000410000 */
[----:B------:R-:W-:Y:S01]  /*ada0*/  HADD2.F32 R84, -RZ, R43.H0_H0 ;  /* 0x2000002bff547230 */ /* 0x000fe20000004100 */
[----:B------:R-:W-:Y:S01]  /*adb0*/  F2FP.SATFINITE.E4M3.F32.PACK_AB_MERGE_C R49, R49, R13, RZ ;  /* 0x0000000d3131723e */ /* 0x000fe200048070ff */
[----:B------:R-:W-:-:S02]  /*adc0*/  HADD2.F32 R52, -RZ, R52.H1_H1 ;  /* 0x30000034ff347230 */ /* 0x000fc40000004100 */
[C---:B------:R-:W-:Y:S01]  /*add0*/  FMUL.FTZ R85, R86.reuse, R85 ;  /* 0x0000005556557220 */ /* 0x040fe20000410000 */
[----:B------:R-:W-:Y:S02]  /*ade0*/  HADD2.F32 R171, -RZ, R12.H1_H1 ;  /* 0x3000000cffab7230 */ /* 0x000fe40000004100 */
[----:B------:R-:W-:Y:S01]  /*adf0*/  FFMA.FTZ R164, R86, R84, -R164 ;  /* 0x0000005456a47223 */ /* 0x000fe200000108a4 */
[----:B------:R-:W-:Y:S01]  /*ae00*/  F2FP.SATFINITE.E4M3.F32.PACK_AB_MERGE_C R13, R41, R42, R50 ;  /* 0x0000002a290d723e */ /* 0x000fe20004807032 */
[----:B------:R-:W-:Y:S01]  /*ae10*/  FFMA.FTZ R85, R55, R84, R85 ;  /* 0x0000005437557223 */ /* 0x000fe20000010055 */
[----:B------:R-:W-:Y:S02]  /*ae20*/  HADD2.F32 R55, -RZ, R54.H1_H1 ;  /* 0x30000036ff377230 */ /* 0x000fe40000004100 */
[----:B------:R-:W-:Y:S01]  /*ae30*/  FMUL.FTZ R84, R39, R52 ;  /* 0x0000003427547220 */ /* 0x000fe20000410000 */
[----:B------:R-:W-:Y:S01]  /*ae40*/  HADD2.F32 R54, -RZ, R43.H1_H1 ;  /* 0x3000002bff367230 */ /* 0x000fe20000004100 */
[----:B------:R-:W-:Y:S01]  /*ae50*/  F2FP.SATFINITE.E4M3.F32.PACK_AB_MERGE_C R37, R37, R40, R49 ;  /* 0x000000282525723e */ /* 0x000fe20004807031 */
[----:B------:R-:W-:-:S03]  /*ae60*/  FMUL.FTZ R52, R55, R52 ;  /* 0x0000003437347220 */ /* 0x000fc60000410000 */
[----:B------:R-:W-:Y:S01]  /*ae70*/  FFMA.FTZ R43, R55, R54, -R84 ;  /* 0x00000036372b7223 */ /* 0x000fe20000010854 */
[----:B------:R-:W-:Y:S01]  /*ae80*/  F2FP.F16.E4M3.UNPACK_B R55, R162.H1 ;  /* 0x000000a2ff37723e */ /* 0x000fe200030006ff */
[----:B------:R-:W-:Y:S01]  /*ae90*/  FFMA.FTZ R39, R39, R54, R52 ;  /* 0x0000003627277223 */ /* 0x000fe20000010034 */
[----:B------:R-:W-:Y:S01]  /*aea0*/  F2FP.F16.E4M3.UNPACK_B R52, R36.H1 ;  /* 0x00000024ff34723e */ /* 0x000fe200030006ff */
[----:B------:R-:W-:Y:S01]  /*aeb0*/  HADD2.F32 R84, -RZ, R51.H0_H0 ;  /* 0x20000033ff547230 */ /* 0x000fe20000004100 */
[----:B------:R-:W-:Y:S01]  /*aec0*/  F2FP.SATFINITE.E4M3.F32.PACK_AB_MERGE_C R164, R43, R164, RZ ;  /* 0x000000a42ba4723e */ /* 0x000fe200048070ff */
[----:B------:R-:W-:Y:S01]  /*aed0*/  HADD2.F32 R86, -RZ, R55.H0_H0 ;  /* 0x20000037ff567230 */ /* 0x000fe20000004100 */
[-C--:B------:R-:W-:Y:S01]  /*aee0*/  F2FP.F16.E4M3.UNPACK_B R43, R160.reuse.H1 ;  /* 0x000000a0ff2b723e */ /* 0x080fe200030006ff */
[--C-:B------:R-:W-:Y:S01]  /*aef0*/  HADD2.F32 R54, -RZ, R52.reuse.H0_H0 ;  /* 0x20000034ff367230 */ /* 0x100fe20000004100 */
[----:B------:R-:W-:Y:S01]  /*af00*/  F2FP.F16.E4M3.UNPACK_B R160, R160 ;  /* 0x000000a0ffa0723e */ /* 0x000fe200020006ff */
[----:B------:R-:W-:Y:S01]  /*af10*/  HADD2.F32 R52, -RZ, R52.H1_H1 ;  /* 0x30000034ff347230 */ /* 0x000fe20000004100 */
[----:B------:R-:W-:Y:S01]  /*af20*/  F2FP.F16.E4M3.UNPACK_B R36, R36 ;  /* 0x00000024ff24723e */ /* 0x000fe200020006ff */
[--C-:B------:R-:W-:Y:S01]  /*af30*/  HADD2.F32 R167, -RZ, R43.reuse.H0_H0 ;  /* 0x2000002bffa77230 */ /* 0x100fe20000004100 */
[----:B------:R-:W-:Y:S01]  /*af40*/  F2FP.F16.E4M3.UNPACK_B R162, R162 ;  /* 0x000000a2ffa2723e */ /* 0x000fe200020006ff */
[----:B------:R-:W-:Y:S01]  /*af50*/  HADD2.F32 R43, -RZ, R43.H1_H1 ;  /* 0x3000002bff2b7230 */ /* 0x000fe20000004100 */
[----:B------:R-:W-:Y:S01]  /*af60*/  F2FP.SATFINITE.E4M3.F32.PACK_AB_MERGE_C R53, R53, R165, R164 ;  /* 0x000000a53535723e */ /* 0x000fe200048070a4 */
[----:B------:R-:W-:-:S02]  /*af70*/  HADD2.F32 R55, -RZ, R55.H1_H1 ;  /* 0x30000037ff377230 */ /* 0x000fc40000004100 */
[-C--:B------:R-:W-:Y:S01]  /*af80*/  FMUL.FTZ R166, R54, R167.reuse ;  /* 0x000000a736a67220 */ /* 0x080fe20000410000 */
[----:B------:R-:W-:-:S03]  /*af90*/  FMUL.FTZ R167, R84, R167 ;  /* 0x000000a754a77220 */ /* 0x000fc60000410000 */
[-C--:B------:R-:W-:Y:S01]  /*afa0*/  FFMA.FTZ R166, R84, R86.reuse, -R166 ;  /* 0x0000005654a67223 */ /* 0x080fe200000108a6 */
[----:B------:R-:W-:Y:S01]  /*afb0*/  FFMA.FTZ R167, R54, R86, R167 ;  /* 0x0000005636a77223 */ /* 0x000fe200000100a7 */
[----:B------:R-:W-:Y:S02]  /*afc0*/  HADD2.F32 R54, -RZ, R51.H1_H1 ;  /* 0x30000033ff367230 */ /* 0x000fe40000004100 */
[-C--:B------:R-:W-:Y:S01]  /*afd0*/  FMUL.FTZ R51, R52, R43.reuse ;  /* 0x0000002b34337220 */ /* 0x080fe20000410000 */
[--C-:B------:R-:W-:Y:S02]  /*afe0*/  HADD2.F32 R86, -RZ, R160.reuse.H0_H0 ;  /* 0x200000a0ff567230 */ /* 0x100fe40000004100 */
[----:B------:R-:W-:Y:S02]  /*aff0*/  HADD2.F32 R160, -RZ, R160.H1_H1 ;  /* 0x300000a0ffa07230 */ /* 0x000fe40000004100 */
[C---:B------:R-:W-:Y:S01]  /*b000*/  FMUL.FTZ R43, R54.reuse, R43 ;  /* 0x0000002b362b7220 */ /* 0x040fe20000410000 */
[----:B------:R-:W-:Y:S01]  /*b010*/  FFMA.FTZ R51, R54, R55, -R51 ;  /* 0x0000003736337223 */ /* 0x000fe20000010833 */
[----:B------:R-:W-:-:S02]  /*b020*/  HADD2.F32 R54, -RZ, R162.H0_H0 ;  /* 0x200000a2ff367230 */ /* 0x000fc40000004100 */
[----:B------:R-:W-:Y:S01]  /*b030*/  FFMA.FTZ R43, R52, R55, R43 ;  /* 0x00000037342b7223 */ /* 0x000fe2000001002b */
[----:B------:R-:W-:Y:S02]  /*b040*/  HADD2.F32 R52, -RZ, R36.H0_H0 ;  /* 0x20000024ff347230 */ /* 0x000fe40000004100 */
[----:B------:R-:W-:Y:S02]  /*b050*/  HADD2.F32 R55, -RZ, R12.H0_H0 ;  /* 0x2000000cff377230 */ /* 0x000fe40000004100 */
[----:B------:R-:W-:Y:S02]  /*b060*/  HADD2.F32 R162, -RZ, R162.H1_H1 ;  /* 0x300000a2ffa27230 */ /* 0x000fe40000004100 */
[-C--:B------:R-:W-:Y:S01]  /*b070*/  FMUL.FTZ R84, R52, R86.reuse ;  /* 0x0000005634547220 */ /* 0x080fe20000410000 */
[----:B------:R-:W-:Y:S01]  /*b080*/  F2FP.SATFINITE.E4M3.F32.PACK_AB_MERGE_C R43, R43, R167, RZ ;  /* 0x000000a72b2b723e */ /* 0x000fe200048070ff */
[C---:B------:R-:W-:Y:S02]  /*b090*/  FMUL.FTZ R86, R55.reuse, R86 ;  /* 0x0000005637567220 */ /* 0x040fe40000410000 */
[----:B------:R-:W-:Y:S01]  /*b0a0*/  FFMA.FTZ R84, R55, R54, -R84 ;  /* 0x0000003637547223 */ /* 0x000fe20000010854 */
[----:B------:R-:W-:-:S02]  /*b0b0*/  HADD2.F32 R55, -RZ, R36.H1_H1 ;  /* 0x30000024ff377230 */ /* 0x000fc40000004100 */
[----:B------:R-:W-:Y:S01]  /*b0c0*/  FFMA.FTZ R86, R52, R54, R86 ;  /* 0x0000003634567223 */ /* 0x000fe20000010056 */
[----:B------:R-:W-:Y:S01]  /*b0d0*/  IMAD.MOV.U32 R52, RZ, RZ, R14 ;  /* 0x000000ffff347224 */ /* 0x000fe200078e000e */
[-C--:B------:R-:W-:Y:S01]  /*b0e0*/  F2FP.F16.E4M3.UNPACK_B R54, R161.reuse.H1 ;  /* 0x000000a1ff36723e */ /* 0x080fe200030006ff */
[-C--:B------:R-:W-:Y:S01]  /*b0f0*/  FMUL.FTZ R12, R55, R160.reuse ;  /* 0x000000a0370c7220 */ /* 0x080fe20000410000 */
[C---:B------:R-:W-:Y:S01]  /*b100*/  FMUL.FTZ R160, R171.reuse, R160 ;  /* 0x000000a0aba07220 */ /* 0x040fe20000410000 */
[----:B------:R-:W-:Y:S02]  /*b110*/  F2FP.F16.E4M3.UNPACK_B R161, R161 ;  /* 0x000000a1ffa1723e */ /* 0x000fe400020006ff */
[--C-:B------:R-:W-:Y:S02]  /*b120*/  HADD2.F32 R177, -RZ, R54.reuse.H0_H0 ;  /* 0x20000036ffb17230 */ /* 0x100fe40000004100 */
[----:B------:R-:W-:Y:S01]  /*b130*/  FFMA.FTZ R171, R171, R162, -R12 ;  /* 0x000000a2abab7223 */ /* 0x000fe2000001080c */
[----:B------:R-:W-:Y:S01]  /*b140*/  F2FP.SATFINITE.E4M3.F32.PACK_AB_MERGE_C R12, R51, R166, RZ ;  /* 0x000000a6330c723e */ /* 0x000fe200048070ff */
[----:B------:R-:W-:Y:S01]  /*b150*/  FFMA.FTZ R51, R55, R162, R160 ;  /* 0x000000a237337223 */ /* 0x000fe200000100a0 */
[----:B------:R-:W-:Y:S01]  /*b160*/  F2FP.F16.E4M3.UNPACK_B R55, R38.H1 ;  /* 0x00000026ff37723e */ /* 0x000fe200030006ff */
[----:B------:R-:W-:Y:S01]  /*b170*/  HADD2.F32 R54, -RZ, R54.H1_H1 ;  /* 0x30000036ff367230 */ /* 0x000fe20000004100 */
[----:B------:R-:W-:-:S02]  /*b180*/  F2FP.SATFINITE.E4M3.F32.PACK_AB_MERGE_C R12, R171, R84, R12 ;  /* 0x00000054ab0c723e */ /* 0x000fc4000480700c */
[----:B------:R-:W-:Y:S01]  /*b190*/  F2FP.F16.E4M3.UNPACK_B R84, R52.H1 ;  /* 0x00000034ff54723e */ /* 0x000fe200030006ff */
[--C-:B------:R-:W-:Y:S01]  /*b1a0*/  HADD2.F32 R36, -RZ, R55.reuse.H0_H0 ;  /* 0x20000037ff247230 */ /* 0x100fe20000004100 */
[----:B------:R-:W-:Y:S01]  /*b1b0*/  F2FP.F16.E4M3.UNPACK_B R160, R163.H1 ;  /* 0x000000a3ffa0723e */ /* 0x000fe200030006ff */
[----:B------:R-:W-:Y:S01]  /*b1c0*/  HADD2.F32 R55, -RZ, R55.H1_H1 ;  /* 0x30000037ff377230 */ /* 0x000fe20000004100 */
[----:B------:R-:W-:Y:S01]  /*b1d0*/  F2FP.F16.E4M3.UNPACK_B R38, R38 ;  /* 0x00000026ff26723e */ /* 0x000fe200020006ff */
[----:B------:R-:W-:Y:S02]  /*b1e0*/  HADD2.F32 R14, -RZ, R84.H0_H0 ;  /* 0x20000054ff0e7230 */ /* 0x000fe40000004100 */
[----:B------:R-:W-:Y:S01]  /*b1f0*/  FMUL.FTZ R179, R36, R177 ;  /* 0x000000b124b37220 */ /* 0x000fe20000410000 */
[--C-:B------:R-:W-:Y:S01]  /*b200*/  HADD2.F32 R171, -RZ, R160.reuse.H0_H0 ;  /* 0x200000a0ffab7230 */ /* 0x100fe20000004100 */
[----:B------:R-:W-:Y:S01]  /*b210*/  F2FP.F16.E4M3.UNPACK_B R52, R52 ;  /* 0x00000034ff34723e */ /* 0x000fe200020006ff */
[----:B------:R-:W-:-:S02]  /*b220*/  HADD2.F32 R160, -RZ, R160.H1_H1 ;  /* 0x300000a0ffa07230 */ /* 0x000fc40000004100 */
[C---:B------:R-:W-:Y:S01]  /*b230*/  FMUL.FTZ R177, R14.reuse, R177 ;  /* 0x000000b10eb17220 */ /* 0x040fe20000410000 */
[----:B------:R-:W-:Y:S01]  /*b240*/  F2FP.F16.E4M3.UNPACK_B R163, R163 ;  /* 0x000000a3ffa3723e */ /* 0x000fe200020006ff */
[-C--:B------:R-:W-:Y:S01]  /*b250*/  FFMA.FTZ R14, R14, R171.reuse, -R179 ;  /* 0x000000ab0e0e7223 */ /* 0x080fe200000108b3 */
[----:B------:R-:W-:Y:S02]  /*b260*/  HADD2.F32 R179, -RZ, R161.H0_H0 ;  /* 0x200000a1ffb37230 */ /* 0x000fe40000004100 */
[----:B------:R-:W-:Y:S01]  /*b270*/  FFMA.FTZ R36, R36, R171, R177 ;  /* 0x000000ab24247223 */ /* 0x000fe200000100b1 */
[----:B------:R-:W-:Y:S02]  /*b280*/  HADD2.F32 R171, -RZ, R84.H1_H1 ;  /* 0x30000054ffab7230 */ /* 0x000fe40000004100 */
[----:B------:R-:W-:Y:S01]  /*b290*/  FMUL.FTZ R84, R55, R54 ;  /* 0x0000003637547220 */ /* 0x000fe20000410000 */
[----:B------:R-:W-:Y:S02]  /*b2a0*/  HADD2.F32 R177, -RZ, R163.H0_H0 ;  /* 0x200000a3ffb17230 */ /* 0x000fe40000004100 */
[----:B------:R-:W-:-:S02]  /*b2b0*/  HADD2.F32 R161, -RZ, R161.H1_H1 ;  /* 0x300000a1ffa17230 */ /* 0x000fc40000004100 */
[C---:B------:R-:W-:Y:S01]  /*b2c0*/  FMUL.FTZ R54, R171.reuse, R54 ;  /* 0x00000036ab367220 */ /* 0x040fe20000410000 */
[-C--:B------:R-:W-:Y:S01]  /*b2d0*/  FFMA.FTZ R171, R171, R160.reuse, -R84 ;  /* 0x000000a0abab7223 */ /* 0x080fe20000010854 */
[----:B------:R-:W-:Y:S02]  /*b2e0*/  HADD2.F32 R84, -RZ, R52.H0_H0 ;  /* 0x20000034ff547230 */ /* 0x000fe40000004100 */
[----:B------:R-:W-:Y:S01]  /*b2f0*/  FFMA.FTZ R55, R55, R160, R54 ;  /* 0x000000a037377223 */ /* 0x000fe20000010036 */
[--C-:B------:R-:W-:Y:S01]  /*b300*/  HADD2.F32 R54, -RZ, R38.reuse.H0_H0 ;  /* 0x20000026ff367230 */ /* 0x100fe20000004100 */
[----:B------:R-:W-:Y:S01]  /*b310*/  F2FP.SATFINITE.E4M3.F32.PACK_AB_MERGE_C R14, R171, R14, RZ ;  /* 0x0000000eab0e723e */ /* 0x000fe200048070ff */
[----:B------:R-:W-:Y:S02]  /*b320*/  HADD2.F32 R38, -RZ, R38.H1_H1 ;  /* 0x30000026ff267230 */ /* 0x000fe40000004100 */
[----:B------:R-:W-:Y:S02]  /*b330*/  HADD2.F32 R52, -RZ, R52.H1_H1 ;  /* 0x30000034ff347230 */ /* 0x000fe40000004100 */
[-C--:B------:R-:W-:Y:S01]  /*b340*/  FMUL.FTZ R181, R54, R179.reuse ;  /* 0x000000b336b57220 */ /* 0x080fe20000410000 */
[C---:B------:R-:W-:Y:S01]  /*b350*/  FMUL.FTZ R179, R84.reuse, R179 ;  /* 0x000000b354b37220 */ /* 0x040fe20000410000 */
[----:B------:R-:W-:Y:S01]  /*b360*/  HADD2.F32 R163, -RZ, R163.H1_H1 ;  /* 0x300000a3ffa37230 */ /* 0x000fe20000004100 */
[----:B------:R-:W-:Y:S01]  /*b370*/  F2FP.SATFINITE.E4M3.F32.PACK_AB_MERGE_C R55, R55, R36, RZ ;  /* 0x000000243737723e */ /* 0x000fe200048070ff */
[-C--:B------:R-:W-:Y:S01]  /*b380*/  FFMA.FTZ R84, R84, R177.reuse, -R181 ;  /* 0x000000b154547223 */ /* 0x080fe200000108b5 */
[----:B------:R-:W-:Y:S01]  /*b390*/  FFMA.FTZ R179, R54, R177, R179 ;  /* 0x000000b136b37223 */ /* 0x000fe200000100b3 */
[-C--:B------:R-:W-:Y:S01]  /*b3a0*/  FMUL.FTZ R177, R38, R161.reuse ;  /* 0x000000a126b17220 */ /* 0x080fe20000410000 */
[----:B------:R-:W-:Y:S01]  /*b3b0*/  FMUL.FTZ R181, R52, R161 ;  /* 0x000000a134b57220 */ /* 0x000fe20000410000 */
[----:B------:R-:W-:-:S02]  /*b3c0*/  F2FP.SATFINITE.E4M3.F32.PACK_AB_MERGE_C R36, R51, R86, R43 ;  /* 0x000000563324723e */ /* 0x000fc4000480702b */
[-C--:B------:R-:W-:Y:S01]  /*b3d0*/  FFMA.FTZ R161, R52, R163.reuse, -R177 ;  /* 0x000000a334a17223 */ /* 0x080fe200000108b1 */
[----:B------:R-:W-:Y:S01]  /*b3e0*/  FFMA.FTZ R38, R38, R163, R181 ;  /* 0x000000a326267223 */ /* 0x000fe200000100b5 */
[----:B------:R-:W-:-:S03]  /*b3f0*/  F2FP.SATFINITE.E4M3.F32.PACK_AB_MERGE_C R52, R39, R85, RZ ;  /* 0x000000552734723e */ /* 0x000fc600048070ff */
[----:B------:R-:W-:Y:S02]  /*b400*/  F2FP.SATFINITE.E4M3.F32.PACK_AB_MERGE_C R14, R161, R84, R14 ;  /* 0x00000054a10e723e */ /* 0x000fe4000480700e */
[----:B------:R-:W-:Y:S01]  /*b410*/  F2FP.SATFINITE.E4M3.F32.PACK_AB_MERGE_C R39, R15, R87, R52 ;  /* 0x000000570f27723e */ /* 0x000fe20004807034 */
[----:B------:R-:W-:Y:S01]  /*b420*/  IMAD.MOV.U32 R15, RZ, RZ, R53 ;  /* 0x000000ffff0f7224 */ /* 0x000fe200078e0035 */
[----:B------:R-:W-:-:S07]  /*b430*/  F2FP.SATFINITE.E4M3.F32.PACK_AB_MERGE_C R38, R38, R179, R55 ;  /* 0x000000b32626723e */ /* 0x000fce0004807037 */
.L_x_516:
[----:B------:R-:W-:Y:S05]  /*b440*/  BSYNC B3 ;  /* 0x0000000000037941 */ /* 0x000fea0003800000 */
.L_x_515:
[----:B----4-:R-:W-:-:S05]  /*b450*/  IADD3 R40, P2, R26, R11, RZ ;  /* 0x0000000b1a287210 */ /* 0x010fca0007f5e0ff */
[----:B---3--:R-:W-:Y:S01]  /*b460*/  IMAD.X R41, R155, 0x1, R112, P2 ;  /* 0x000000019b297824 */ /* 0x008fe200010e0670 */
[----:B------:R-:W-:-:S04]  /*b470*/  ISETP.GE.AND P2, PT, R48, R137, PT ;  /* 0x000000893000720c */ /* 0x000fc80003f46270 */
[----:B0-----:R0:W-:Y:S09]  /*b480*/  ST.E.128 desc[UR50][R40.64], R12 ;  /* 0x0000000c28007985 */ /* 0x0011f2000c101d32 */
[----:B------:R-:W-:-:S04]  /*b490*/  @!P2 IADD3 R42, P5, R11, R48, RZ ;  /* 0x000000300b2aa210 */ /* 0x000fc80007fbe0ff */
[----:B------:R-:W-:-:S05]  /*b4a0*/  @!P2 LEA.HI.X.SX32 R43, R48, R155, 0x1, P5 ;  /* 0x0000009b302ba211 */ /* 0x000fca00028f0eff */
[----:B------:R0:W-:Y:S04]  /*b4b0*/  @!P2 ST.E.128 desc[UR50][R42.64], R36 ;  /* 0x000000242a00a985 */ /* 0x0001e8000c101d32 */
.L_x_514:
[----:B------:R-:W-:Y:S05]  /*b4c0*/  BSYNC B2 ;  /* 0x0000000000027941 */ /* 0x000fea0003800000 */
.L_x_513:
[----:B------:R-:W-:-:S13]  /*b4d0*/  ISETP.NE.AND P2, PT, R30, RZ, PT ;  /* 0x000000ff1e00720c */ /* 0x000fda0003f45270 */
[----:B------:R-:W-:Y:S05]  /*b4e0*/  @!P2 BRA `(.L_x_508) ;  /* 0x0000000c00bca947 */ /* 0x000fea0003800000 */
[----:B0-----:R-:W5:Y:S01]  /*b4f0*/  LDL R12, [R1] ;  /* 0x00000000010c7983 */ /* 0x001f620000100800 */
[----:B----4-:R-:W-:Y:S01]  /*b500*/  IADD3 R40, P2, R27, R11, RZ ;  /* 0x0000000b1b287210 */ /* 0x010fe20007f5e0ff */
[----:B------:R-:W-:Y:S03]  /*b510*/  BSSY B2, `(.L_x_517) ;  /* 0x00000e7000027945 */ /* 0x000fe60003800000 */
[----:B---3--:R-:W-:Y:S02]  /*b520*/  IADD3.X R41, R155, R111, RZ, P2, !PT ;  /* 0x0000006f9b297210 */ /* 0x008fe400017fe4ff */
[----:B------:R-:W-:Y:S02]  /*b530*/  ISETP.GE.AND P2, PT, R3, R118, PT ;  /* 0x000000760300720c */ /* 0x000fe40003f46270 */
[----:B-----5:R-:W-:-:S04]  /*b540*/  LOP3.LUT P5, RZ, R12, 0x1, RZ, 0xc0, !PT ;  /* 0x000000010cff7812 */ /* 0x020fc800078ac0ff */
[----:B------:R-:W-:-:S04]  /*b550*/  SEL R12, R121, R146, !P5 ;  /* 0x00000092790c7207 */ /* 0x000fc80006800000 */
        /* <DEDUP_REMOVED lines=16> */
[----:B------:R-:W3:Y:S01]  /*b660*/  LDS.128 R36, [R36+0x1a400] ;  /* 0x01a4000024247984 */ /* 0x000ee20000000c00 */
[----:B------:R-:W-:Y:S05]  /*b670*/  @P2 BRA `(.L_x_518) ;  /* 0x0000000c00402947 */ /* 0x000fea0003800000 */
[----:B---3--:R-:W-:Y:S01]  /*b680*/  IMAD.MOV.U32 R44, RZ, RZ, R36 ;  /* 0x000000ffff2c7224 */ /* 0x008fe200078e0024 */
[----:B------:R-:W-:Y:S01]  /*b690*/  F2FP.F16.E4M3.UNPACK_B R50, R156.H1 ;  /* 0x0000009cff32723e */ /* 0x000fe200030006ff */
[----:B0-----:R-:W-:Y:S01]  /*b6a0*/  IMAD.MOV.U32 R42, RZ, RZ, R12 ;  /* 0x000000ffff2a7224 */ /* 0x001fe200078e000c */
[----:B------:R-:W-:Y:S02]  /*b6b0*/  F2FP.F16.E4M3.UNPACK_B R49, R158.H1 ;  /* 0x0000009eff31723e */ /* 0x000fe400030006ff */
[----:B------:R-:W-:Y:S01]  /*b6c0*/  F2FP.F16.E4M3.UNPACK_B R46, R44.H1 ;  /* 0x0000002cff2e723e */ /* 0x000fe200030006ff */
[----:B------:R-:W-:Y:S01]  /*b6d0*/  HADD2.F32 R53, -RZ, R50.H0_H0 ;  /* 0x20000032ff357230 */ /* 0x000fe20000004100 */
[----:B------:R-:W-:Y:S01]  /*b6e0*/  F2FP.F16.E4M3.UNPACK_B R43, R42.H1 ;  /* 0x0000002aff2b723e */ /* 0x000fe200030006ff */
[----:B------:R-:W-:Y:S01]  /*b6f0*/  HADD2.F32 R51, -RZ, R49.H0_H0 ;  /* 0x20000031ff337230 */ /* 0x000fe20000004100 */
[----:B------:R-:W-:Y:S01]  /*b700*/  F2FP.F16.E4M3.UNPACK_B R56, R157.H1 ;  /* 0x0000009dff38723e */ /* 0x000fe200030006ff */
[--C-:B------:R-:W-:Y:S01]  /*b710*/  HADD2.F32 R12, -RZ, R46.reuse.H0_H0 ;  /* 0x2000002eff0c7230 */ /* 0x100fe20000004100 */
[----:B------:R-:W-:Y:S01]  /*b720*/  F2FP.F16.E4M3.UNPACK_B R58, R159 ;  /* 0x0000009fff3a723e */ /* 0x000fe200020006ff */
[----:B------:R-:W-:Y:S01]  /*b730*/  HADD2.F32 R36, -RZ, R43.H0_H0 ;  /* 0x2000002bff247230 */ /* 0x000fe20000004100 */
[----:B------:R-:W-:Y:S01]  /*b740*/  SHF.R.U32.HI R86, RZ, 0x10, R57 ;  /* 0x00000010ff567819 */ /* 0x000fe20000011639 */
[----:B------:R-:W-:-:S02]  /*b750*/  HADD2.F32 R46, -RZ, R46.H1_H1 ;  /* 0x3000002eff2e7230 */ /* 0x000fc40000004100 */
[-C--:B------:R-:W-:Y:S01]  /*b760*/  FMUL.FTZ R55, R12, R53.reuse ;  /* 0x000000350c377220 */ /* 0x080fe20000410000 */
[----:B------:R-:W-:Y:S02]  /*b770*/  HADD2.F32 R43, -RZ, R43.H1_H1 ;  /* 0x3000002bff2b7230 */ /* 0x000fe40000004100 */
[C---:B------:R-:W-:Y:S01]  /*b780*/  FMUL.FTZ R53, R36.reuse, R53 ;  /* 0x0000003524357220 */ /* 0x040fe20000410000 */
[--C-:B------:R-:W-:Y:S02]  /*b790*/  HADD2.F32 R87, -RZ, R56.reuse.H0_H0 ;  /* 0x20000038ff577230 */ /* 0x100fe40000004100 */
[-C--:B------:R-:W-:Y:S01]  /*b7a0*/  FFMA.FTZ R36, R36, R51.reuse, -R55 ;  /* 0x0000003324247223 */ /* 0x080fe20000010837 */
[----:B------:R-:W-:Y:S02]  /*b7b0*/  HADD2.F32 R56, -RZ, R56.H1_H1 ;  /* 0x30000038ff387230 */ /* 0x000fe40000004100 */
[----:B------:R-:W-:Y:S01]  /*b7c0*/  FFMA.FTZ R12, R12, R51, R53 ;  /* 0x000000330c0c7223 */ /* 0x000fe20000010035 */
[----:B------:R-:W-:Y:S01]  /*b7d0*/  HADD2.F32 R51, -RZ, R50.H1_H1 ;  /* 0x30000032ff337230 */ /* 0x000fe20000004100 */
[----:B------:R-:W-:Y:S01]  /*b7e0*/  SHF.R.U32.HI R84, RZ, 0x8, R57 ;  /* 0x00000008ff547819 */ /* 0x000fe20000011639 */
[----:B------:R-:W-:Y:S01]  /*b7f0*/  HADD2.F32 R50, -RZ, R49.H1_H1 ;  /* 0x30000031ff327230 */ /* 0x000fe20000004100 */
[----:B------:R-:W-:-:S02]  /*b800*/  LOP3.LUT R160, R45, 0xff0000ff, RZ, 0xc0, !PT ;  /* 0xff0000ff2da07812 */ /* 0x000fc400078ec0ff */
[-C--:B------:R-:W-:Y:S01]  /*b810*/  FMUL.FTZ R52, R46, R51.reuse ;  /* 0x000000332e347220 */ /* 0x080fe20000410000 */
[C---:B------:R-:W-:Y:S01]  /*b820*/  FMUL.FTZ R51, R43.reuse, R51 ;  /* 0x000000332b337220 */ /* 0x040fe20000410000 */
[----:B------:R-:W-:Y:S02]  /*b830*/  IMAD.SHL.U32 R84, R84, 0x100, RZ ;  /* 0x0000010054547824 */ /* 0x000fe400078e00ff */
[-C--:B------:R-:W-:Y:S01]  /*b840*/  FFMA.FTZ R49, R43, R50.reuse, -R52 ;  /* 0x000000322b317223 */ /* 0x080fe20000010834 */
[----:B------:R-:W-:Y:S01]  /*b850*/  FFMA.FTZ R43, R46, R50, R51 ;  /* 0x000000322e2b7223 */ /* 0x000fe20000010033 */
[----:B------:R-:W-:Y:S02]  /*b860*/  F2FP.F16.E4M3.UNPACK_B R52, R156 ;  /* 0x0000009cff34723e */ /* 0x000fe400020006ff */
[----:B------:R-:W-:Y:S02]  /*b870*/  F2FP.F16.E4M3.UNPACK_B R50, R44 ;  /* 0x0000002cff32723e */ /* 0x000fe400020006ff */
[----:B------:R-:W-:Y:S01]  /*b880*/  F2FP.F16.E4M3.UNPACK_B R46, R42 ;  /* 0x0000002aff2e723e */ /* 0x000fe200020006ff */
[----:B------:R-:W-:Y:S01]  /*b890*/  HADD2.F32 R55, -RZ, R52.H0_H0 ;  /* 0x20000034ff377230 */ /* 0x000fe20000004100 */
[----:B------:R-:W-:Y:S01]  /*b8a0*/  F2FP.F16.E4M3.UNPACK_B R51, R158 ;  /* 0x0000009eff33723e */ /* 0x000fe200020006ff */
[----:B------:R-:W-:Y:S01]  /*b8b0*/  HADD2.F32 R42, -RZ, R50.H0_H0 ;  /* 0x20000032ff2a7230 */ /* 0x000fe20000004100 */
[----:B------:R-:W-:Y:S01]  /*b8c0*/  SHF.R.U32.HI R156, RZ, 0x8, R59 ;  /* 0x00000008ff9c7819 */ /* 0x000fe2000001163b */
[----:B------:R-:W-:Y:S01]  /*b8d0*/  HADD2.F32 R44, -RZ, R46.H0_H0 ;  /* 0x2000002eff2c7230 */ /* 0x000fe20000004100 */
[----:B------:R-:W-:Y:S01]  /*b8e0*/  LOP3.LUT R158, R59, 0xff0000ff, RZ, 0xc0, !PT ;  /* 0xff0000ff3b9e7812 */ /* 0x000fe200078ec0ff */
[----:B------:R-:W-:-:S02]  /*b8f0*/  HADD2.F32 R53, -RZ, R51.H0_H0 ;  /* 0x20000033ff357230 */ /* 0x000fc40000004100 */
[-C--:B------:R-:W-:Y:S01]  /*b900*/  FMUL.FTZ R85, R42, R55.reuse ;  /* 0x000000372a557220 */ /* 0x080fe20000410000 */
[----:B------:R-:W-:Y:S02]  /*b910*/  HADD2.F32 R50, -RZ, R50.H1_H1 ;  /* 0x30000032ff327230 */ /* 0x000fe40000004100 */
[C---:B------:R-:W-:Y:S01]  /*b920*/  FMUL.FTZ R55, R44.reuse, R55 ;  /* 0x000000372c377220 */ /* 0x040fe20000410000 */
[----:B------:R-:W-:Y:S02]  /*b930*/  HADD2.F32 R46, -RZ, R46.H1_H1 ;  /* 0x3000002eff2e7230 */ /* 0x000fe40000004100 */
[-C--:B------:R-:W-:Y:S01]  /*b940*/  FFMA.FTZ R44, R44, R53.reuse, -R85 ;  /* 0x000000352c2c7223 */ /* 0x080fe20000010855 */
[----:B------:R-:W-:Y:S02]  /*b950*/  HADD2.F32 R51, -RZ, R51.H1_H1 ;  /* 0x30000033ff337230 */ /* 0x000fe40000004100 */
[----:B------:R-:W-:Y:S01]  /*b960*/  FFMA.FTZ R42, R42, R53, R55 ;  /* 0x000000352a2a7223 */ /* 0x000fe20000010037 */
[----:B------:R-:W-:Y:S01]  /*b970*/  HADD2.F32 R53, -RZ, R52.H1_H1 ;  /* 0x30000034ff357230 */ /* 0x000fe20000004100 */
[----:B------:R-:W-:Y:S01]  /*b980*/  F2FP.SATFINITE.E4M3.F32.PACK_AB_MERGE_C R36, R49, R36, RZ ;  /* 0x000000243124723e */ /* 0x000fe200048070ff */
[----:B------:R-:W-:Y:S01]  /*b990*/  IMAD.MOV.U32 R52, RZ, RZ, R38 ;  /* 0x000000ffff347224 */ /* 0x000fe200078e0026 */
[----:B------:R-:W-:-:S02]  /*b9a0*/  F2FP.SATFINITE.E4M3.F32.PACK_AB_MERGE_C R43, R43, R12, RZ ;  /* 0x0000000c2b2b723e */ /* 0x000fc400048070ff */
[-C--:B------:R-:W-:Y:S01]  /*b9b0*/  FMUL.FTZ R55, R50, R53.reuse ;  /* 0x0000003532377220 */ /* 0x080fe20000410000 */
[----:B------:R-:W-:-:S03]  /*b9c0*/  FMUL.FTZ R85, R46, R53 ;  /* 0x000000352e557220 */ /* 0x000fc60000410000 */
[-C--:B------:R-:W-:Y:S01]  /*b9d0*/  FFMA.FTZ R53, R46, R51.reuse, -R55 ;  /* 0x000000332e357223 */ /* 0x080fe20000010837 */
[----:B------:R-:W-:Y:S01]  /*b9e0*/  FFMA.FTZ R51, R50, R51, R85 ;  /* 0x0000003332337223 */ /* 0x000fe20000010055 */
[----:B------:R-:W-:Y:S02]  /*b9f0*/  MOV R50, R14 ;  /* 0x0000000e00327202 */ /* 0x000fe40000000f00 */
[----:B------:R-:W-:Y:S02]  /*ba00*/  F2FP.F16.E4M3.UNPACK_B R55, R52.H1 ;  /* 0x00000034ff37723e */ /* 0x000fe400030006ff */
[----:B------:R-:W-:Y:S02]  /*ba10*/  F2FP.F16.E4M3.UNPACK_B R54, R50.H1 ;  /* 0x00000032ff36723e */ /* 0x000fe400030006ff */
[----:B------:R-:W-:Y:S01]  /*ba20*/  F2FP.F16.E4M3.UNPACK_B R46, R159.H1 ;  /* 0x0000009fff2e723e */ /* 0x000fe200030006ff */
[----:B------:R-:W-:Y:S01]  /*ba30*/  HADD2.F32 R38, -RZ, R55.H0_H0 ;  /* 0x20000037ff267230 */ /* 0x000fe20000004100 */
[----:B------:R-:W-:Y:S01]  /*ba40*/  F2FP.F16.E4M3.UNPACK_B R52, R52 ;  /* 0x00000034ff34723e */ /* 0x000fe200020006ff */
[----:B------:R-:W-:Y:S01]  /*ba50*/  HADD2.F32 R14, -RZ, R54.H0_H0 ;  /* 0x20000036ff0e7230 */ /* 0x000fe20000004100 */
[----:B------:R-:W-:Y:S01]  /*ba60*/  F2FP.F16.E4M3.UNPACK_B R50, R50 ;  /* 0x00000032ff32723e */ /* 0x000fe200020006ff */
        /* <DEDUP_REMOVED lines=8> */
[-C--:B------:R-:W-:Y:S01]  /*baf0*/  FMUL.FTZ R85, R55, R56.reuse ;  /* 0x0000003837557220 */ /* 0x080fe20000410000 */
[C---:B------:R-:W-:Y:S01]  /*bb00*/  FMUL.FTZ R56, R54.reuse, R56 ;  /* 0x0000003836387220 */ /* 0x040fe20000410000 */
[----:B------:R-:W-:Y:S01]  /*bb10*/  HADD2.F32 R87, -RZ, R58.H0_H0 ;  /* 0x2000003aff577230 */ /* 0x000fe20000004100 */
[----:B------:R-:W-:Y:S01]  /*bb20*/  F2FP.SATFINITE.E4M3.F32.PACK_AB_MERGE_C R12, R53, R44, R36 ;  /* 0x0000002c350c723e */ /* 0x000fe20004807024 */
[-C--:B------:R-:W-:Y:S01]  /*bb30*/  FFMA.FTZ R85, R54, R46.reuse, -R85 ;  /* 0x0000002e36557223 */ /* 0x080fe20000010855 */
[----:B------:R-:W-:Y:S01]  /*bb40*/  FFMA.FTZ R55, R55, R46, R56 ;  /* 0x0000002e37377223 */ /* 0x000fe20000010038 */
[----:B------:R-:W-:Y:S01]  /*bb50*/  F2FP.F16.E4M3.UNPACK_B R46, R157 ;  /* 0x0000009dff2e723e */ /* 0x000fe200020006ff */
[----:B------:R-:W-:Y:S01]  /*bb60*/  HADD2.F32 R56, -RZ, R52.H0_H0 ;  /* 0x20000034ff387230 */ /* 0x000fe20000004100 */
[----:B------:R-:W-:Y:S01]  /*bb70*/  F2FP.SATFINITE.E4M3.F32.PACK_AB_MERGE_C R36, R51, R42, R43 ;  /* 0x0000002a3324723e */ /* 0x000fe2000480702b */
[----:B------:R-:W-:Y:S01]  /*bb80*/  HADD2.F32 R54, -RZ, R50.H0_H0 ;  /* 0x20000032ff367230 */ /* 0x000fe20000004100 */
[----:B------:R-:W-:Y:S01]  /*bb90*/  F2FP.F16.E4M3.UNPACK_B R43, R13 ;  /* 0x0000000dff2b723e */ /* 0x000fe200020006ff */
[----:B------:R-:W-:Y:S01]  /*bba0*/  HADD2.F32 R157, -RZ, R46.H0_H0 ;  /* 0x2000002eff9d7230 */ /* 0x000fe20000004100 */
[----:B------:R-:W-:Y:S01]  /*bbb0*/  F2FP.SATFINITE.E4M3.F32.PACK_AB_MERGE_C R38, R55, R38, RZ ;  /* 0x000000263726723e */ /* 0x000fe200048070ff */
[----:B------:R-:W-:Y:S01]  /*bbc0*/  IMAD.SHL.U32 R161, R156, 0x100, RZ ;  /* 0x000001009ca17824 */ /* 0x000fe200078e00ff */
[----:B------:R-:W-:Y:S01]  /*bbd0*/  F2FP.SATFINITE.E4M3.F32.PACK_AB_MERGE_C R14, R85, R14, RZ ;  /* 0x0000000e550e723e */ /* 0x000fe200048070ff */
[----:B------:R-:W-:-:S02]  /*bbe0*/  HADD2.F32 R52, -RZ, R52.H1_H1 ;  /* 0x30000034ff347230 */ /* 0x000fc40000004100 */
[-C--:B------:R-:W-:Y:S01]  /*bbf0*/  FMUL.FTZ R159, R56, R157.reuse ;  /* 0x0000009d389f7220 */ /* 0x080fe20000410000 */
[----:B------:R-:W-:Y:S01]  /*bc00*/  FMUL.FTZ R157, R54, R157 ;  /* 0x0000009d369d7220 */ /* 0x000fe20000410000 */
[----:B------:R-:W-:Y:S01]  /*bc10*/  HADD2.F32 R50, -RZ, R50.H1_H1 ;  /* 0x30000032ff327230 */ /* 0x000fe20000004100 */
[----:B------:R-:W-:Y:S01]  /*bc20*/  LOP3.LUT R158, R158, 0xff00, R161, 0xf8, !PT ;  /* 0x0000ff009e9e7812 */ /* 0x000fe200078ef8a1 */
[-C--:B------:R-:W-:Y:S01]  /*bc30*/  FFMA.FTZ R54, R54, R87.reuse, -R159 ;  /* 0x0000005736367223 */ /* 0x080fe2000001089f */
[----:B------:R-:W-:Y:S01]  /*bc40*/  FFMA.FTZ R56, R56, R87, R157 ;  /* 0x0000005738387223 */ /* 0x000fe2000001009d */
[----:B------:R-:W-:Y:S01]  /*bc50*/  LOP3.LUT R87, R57, 0xff0000ff, RZ, 0xc0, !PT ;  /* 0xff0000ff39577812 */ /* 0x000fe200078ec0ff */
[----:B------:R-:W-:Y:S01]  /*bc60*/  HADD2.F32 R42, -RZ, R43.H0_H0 ;  /* 0x2000002bff2a7230 */ /* 0x000fe20000004100 */
[----:B------:R-:W-:Y:S02]  /*bc70*/  SHF.R.U32.HI R159, RZ, 0x8, R47 ;  /* 0x00000008ff9f7819 */ /* 0x000fe4000001162f */
[----:B------:R-:W-:-:S02]  /*bc80*/  SHF.R.U32.HI R57, RZ, 0x10, R59 ;  /* 0x00000010ff397819 */ /* 0x000fc4000001163b */
[--C-:B------:R-:W-:Y:S02]  /*bc90*/  SHF.R.U32.HI R157, RZ, 0x8, R45.reuse ;  /* 0x00000008ff9d7819 */ /* 0x100fe4000001162d */
[----:B------:R-:W-:Y:S02]  /*bca0*/  SHF.R.U32.HI R59, RZ, 0x10, R45 ;  /* 0x00000010ff3b7819 */ /* 0x000fe4000001162d */
[----:B------:R-:W-:Y:S01]  /*bcb0*/  SHF.R.U32.HI R45, RZ, 0x10, R47 ;  /* 0x00000010ff2d7819 */ /* 0x000fe2000001162f */
[----:B------:R-:W-:Y:S01]  /*bcc0*/  IMAD.SHL.U32 R157, R157, 0x100, RZ ;  /* 0x000001009d9d7824 */ /* 0x000fe200078e00ff */
[----:B------:R-:W-:Y:S02]  /*bcd0*/  LOP3.LUT R47, R47, 0xff0000ff, RZ, 0xc0, !PT ;  /* 0xff0000ff2f2f7812 */ /* 0x000fe400078ec0ff */
[----:B------:R-:W-:Y:S02]  /*bce0*/  SHF.L.U32 R156, R159, 0x8, RZ ;  /* 0x000000089f9c7819 */ /* 0x000fe400000006ff */
[----:B------:R-:W-:Y:S01]  /*bcf0*/  LOP3.LUT R87, R87, 0xff00, R84, 0xf8, !PT ;  /* 0x0000ff0057577812 */ /* 0x000fe200078ef854 */
[----:B------:R-:W-:Y:S01]  /*bd00*/  IMAD.U32 R84, R86, 0x10000, RZ ;  /* 0x0001000056547824 */ /* 0x000fe200078e00ff */
[----:B------:R-:W-:Y:S01]  /*bd10*/  LOP3.LUT R156, R47, 0xff00, R156, 0xf8, !PT ;  /* 0x0000ff002f9c7812 */ /* 0x000fe200078ef89c */
[----:B------:R-:W-:Y:S01]  /*bd20*/  IMAD.U32 R47, R57, 0x10000, RZ ;  /* 0x00010000392f7824 */ /* 0x000fe200078e00ff */
[----:B------:R-:W-:Y:S01]  /*bd30*/  LOP3.LUT R160, R160, 0xff00, R157, 0xf8, !PT ;  /* 0x0000ff00a0a07812 */ /* 0x000fe200078ef89d */
[----:B------:R-:W-:Y:S01]  /*bd40*/  IMAD.U32 R57, R59, 0x10000, RZ ;  /* 0x000100003b397824 */ /* 0x000fe200078e00ff */
[----:B------:R-:W-:Y:S01]  /*bd50*/  LOP3.LUT R84, R87, 0xff0000, R84, 0xf8, !PT ;  /* 0x00ff000057547812 */ /* 0x000fe200078ef854 */
[----:B------:R-:W-:Y:S01]  /*bd60*/  HADD2.F32 R87, -RZ, R46.H1_H1 ;  /* 0x3000002eff577230 */ /* 0x000fe20000004100 */
[----:B------:R-:W-:Y:S01]  /*bd70*/  F2FP.F16.E4M3.UNPACK_B R46, R37 ;  /* 0x00000025ff2e723e */ /* 0x000fe200020006ff */
[----:B------:R-:W-:Y:S01]  /*bd80*/  HADD2.F32 R59, -RZ, R58.H1_H1 ;  /* 0x3000003aff3b7230 */ /* 0x000fe20000004100 */
[----:B------:R-:W-:-:S02]  /*bd90*/  LOP3.LUT R57, R160, 0xff0000, R57, 0xf8, !PT ;  /* 0x00ff0000a0397812 */ /* 0x000fc400078ef839 */
[-C--:B------:R-:W-:Y:S01]  /*bda0*/  FMUL.FTZ R157, R52, R87.reuse ;  /* 0x00000057349d7220 */ /* 0x080fe20000410000 */
[C---:B------:R-:W-:Y:S01]  /*bdb0*/  FMUL.FTZ R87, R50.reuse, R87 ;  /* 0x0000005732577220 */ /* 0x040fe20000410000 */
[----:B------:R-:W-:Y:S01]  /*bdc0*/  F2FP.F16.E4M3.UNPACK_B R44, R57 ;  /* 0x00000039ff2c723e */ /* 0x000fe200020006ff */
[----:B------:R-:W-:Y:S01]  /*bdd0*/  HADD2.F32 R49, -RZ, R46.H0_H0 ;  /* 0x2000002eff317230 */ /* 0x000fe20000004100 */
[-C--:B------:R-:W-:Y:S01]  /*bde0*/  F2FP.F16.E4M3.UNPACK_B R51, R84.reuse ;  /* 0x00000054ff33723e */ /* 0x080fe200020006ff */
[-C--:B------:R-:W-:Y:S01]  /*bdf0*/  FFMA.FTZ R157, R50, R59.reuse, -R157 ;  /* 0x0000003b329d7223 */ /* 0x080fe2000001089d */
[----:B------:R-:W-:Y:S01]  /*be00*/  FFMA.FTZ R87, R52, R59, R87 ;  /* 0x0000003b34577223 */ /* 0x000fe20000010057 */
[----:B------:R-:W-:Y:S01]  /*be10*/  HADD2.F32 R53, -RZ, R44.H0_H0 ;  /* 0x2000002cff357230 */ /* 0x000fe20000004100 */
[----:B------:R-:W-:Y:S01]  /*be20*/  F2FP.F16.E4M3.UNPACK_B R57, R57.H1 ;  /* 0x00000039ff39723e */ /* 0x000fe200030006ff */
[----:B------:R-:W-:Y:S01]  /*be30*/  HADD2.F32 R50, -RZ, R46.H1_H1 ;  /* 0x3000002eff327230 */ /* 0x000fe20000004100 */
[----:B------:R-:W-:Y:S01]  /*be40*/  F2FP.F16.E4M3.UNPACK_B R84, R84.H1 ;  /* 0x00000054ff54723e */ /* 0x000fe200030006ff */
[----:B------:R-:W-:-:S02]  /*be50*/  HADD2.F32 R52, -RZ, R51.H0_H0 ;  /* 0x20000033ff347230 */ /* 0x000fc40000004100 */
[-C--:B------:R-:W-:Y:S01]  /*be60*/  FMUL.FTZ R55, R49, R53.reuse ;  /* 0x0000003531377220 */ /* 0x080fe20000410000 */
[C---:B------:R-:W-:Y:S01]  /*be70*/  FMUL.FTZ R46, R42.reuse, R53 ;  /* 0x000000352a2e7220 */ /* 0x040fe20000410000 */
[----:B------:R-:W-:Y:S01]  /*be80*/  HADD2.F32 R53, -RZ, R44.H1_H1 ;  /* 0x3000002cff357230 */ /* 0x000fe20000004100 */
[----:B------:R-:W-:Y:S01]  /*be90*/  F2FP.SATFINITE.E4M3.F32.PACK_AB_MERGE_C R14, R157, R54, R14 ;  /* 0x000000369d0e723e */ /* 0x000fe2000480700e */
[----:B------:R-:W-:Y:S02]  /*bea0*/  HADD2.F32 R44, -RZ, R43.H1_H1 ;  /* 0x3000002bff2c7230 */ /* 0x000fe40000004100 */
[-C--:B------:R-:W-:Y:S01]  /*beb0*/  FFMA.FTZ R42, R42, R52.reuse, -R55 ;  /* 0x000000342a2a7223 */ /* 0x080fe20000010837 */
[----:B------:R-:W-:Y:S02]  /*bec0*/  HADD2.F32 R51, -RZ, R51.H1_H1 ;  /* 0x30000033ff337230 */ /* 0x000fe40000004100 */
[----:B------:R-:W-:Y:S01]  /*bed0*/  FFMA.FTZ R43, R49, R52, R46 ;  /* 0x00000034312b7223 */ /* 0x000fe2000001002e */
[-C--:B------:R-:W-:Y:S01]  /*bee0*/  FMUL.FTZ R55, R50, R53.reuse ;  /* 0x0000003532377220 */ /* 0x080fe20000410000 */
[C---:B------:R-:W-:Y:S01]  /*bef0*/  FMUL.FTZ R53, R44.reuse, R53 ;  /* 0x000000352c357220 */ /* 0x040fe20000410000 */
[----:B------:R-:W-:Y:S01]  /*bf00*/  F2FP.F16.E4M3.UNPACK_B R49, R37.H1 ;  /* 0x00000025ff31723e */ /* 0x000fe200030006ff */
[----:B------:R-:W-:Y:S01]  /*bf10*/  HADD2.F32 R52, -RZ, R57.H0_H0 ;  /* 0x20000039ff347230 */ /* 0x000fe20000004100 */
[----:B------:R-:W-:Y:S01]  /*bf20*/  F2FP.F16.E4M3.UNPACK_B R46, R13.H1 ;  /* 0x0000000dff2e723e */ /* 0x000fe200030006ff */
[-C--:B------:R-:W-:Y:S01]  /*bf30*/  FFMA.FTZ R13, R44, R51.reuse, -R55 ;  /* 0x000000332c0d7223 */ /* 0x080fe20000010837 */
[----:B------:R-:W-:Y:S01]  /*bf40*/  FFMA.FTZ R44, R50, R51, R53 ;  /* 0x00000033322c7223 */ /* 0x000fe20000010035 */
[----:B------:R-:W-:Y:S01]  /*bf50*/  HADD2.F32 R51, -RZ, R49.H0_H0 ;  /* 0x20000031ff337230 */ /* 0x000fe20000004100 */
[----:B------:R-:W-:Y:S01]  /*bf60*/  SHF.L.U32 R45, R45, 0x10, RZ ;  /* 0x000000102d2d7819 */ /* 0x000fe200000006ff */
[--C-:B------:R-:W-:Y:S01]  /*bf70*/  HADD2.F32 R37, -RZ, R46.reuse.H0_H0 ;  /* 0x2000002eff257230 */ /* 0x100fe20000004100 */
[----:B------:R-:W-:Y:S01]  /*bf80*/  LOP3.LUT R47, R158, 0xff0000, R47, 0xf8, !PT ;  /* 0x00ff00009e2f7812 */ /* 0x000fe200078ef82f */
[----:B------:R-:W-:-:S02]  /*bf90*/  HADD2.F32 R50, -RZ, R46.H1_H1 ;  /* 0x3000002eff327230 */ /* 0x000fc40000004100 */
[-C--:B------:R-:W-:Y:S01]  /*bfa0*/  FMUL.FTZ R54, R51, R52.reuse ;  /* 0x0000003433367220 */ /* 0x080fe20000410000 */
[--C-:B------:R-:W-:Y:S02]  /*bfb0*/  HADD2.F32 R46, -RZ, R84.reuse.H0_H0 ;  /* 0x20000054ff2e7230 */ /* 0x100fe40000004100 */
[C---:B------:R-:W-:Y:S01]  /*bfc0*/  FMUL.FTZ R52, R37.reuse, R52 ;  /* 0x0000003425347220 */ /* 0x040fe20000410000 */
[----:B------:R-:W-:Y:S01]  /*bfd0*/  HADD2.F32 R57, -RZ, R57.H1_H1 ;  /* 0x30000039ff397230 */ /* 0x000fe20000004100 */
[----:B------:R-:W-:Y:S01]  /*bfe0*/  LOP3.LUT R45, R156, 0xff0000, R45, 0xf8, !PT ;  /* 0x00ff00009c2d7812 */ /* 0x000fe200078ef82d */
[----:B------:R-:W-:Y:S02]  /*bff0*/  HADD2.F32 R49, -RZ, R49.H1_H1 ;  /* 0x30000031ff317230 */ /* 0x000fe40000004100 */
[-C--:B------:R-:W-:Y:S01]  /*c000*/  FFMA.FTZ R37, R37, R46.reuse, -R54 ;  /* 0x0000002e25257223 */ /* 0x080fe20000010836 */
[----:B------:R-:W-:Y:S02]  /*c010*/  HADD2.F32 R84, -RZ, R84.H1_H1 ;  /* 0x30000054ff547230 */ /* 0x000fe40000004100 */
[CC--:B------:R-:W-:Y:S01]  /*c020*/  FMUL.FTZ R54, R50.reuse, R57.reuse ;  /* 0x0000003932367220 */ /* 0x0c0fe20000410000 */
[----:B------:R-:W-:Y:S01]  /*c030*/  FFMA.FTZ R46, R51, R46, R52 ;  /* 0x0000002e332e7223 */ /* 0x000fe20000010034 */
[C---:B------:R-:W-:Y:S01]  /*c040*/  FMUL.FTZ R53, R49.reuse, R57 ;  /* 0x0000003931357220 */ /* 0x040fe20000410000 */
[----:B------:R-:W-:Y:S01]  /*c050*/  F2FP.F16.E4M3.UNPACK_B R51, R39 ;  /* 0x00000027ff33723e */ /* 0x000fe200020006ff */
[-C--:B------:R-:W-:Y:S01]  /*c060*/  FFMA.FTZ R49, R49, R84.reuse, R54 ;  /* 0x0000005431317223 */ /* 0x080fe20000010036 */
[----:B------:R-:W-:Y:S01]  /*c070*/  F2FP.F16.E4M3.UNPACK_B R54, R45 ;  /* 0x0000002dff36723e */ /* 0x000fe200020006ff */
[----:B------:R-:W-:Y:S01]  /*c080*/  FFMA.FTZ R50, R50, R84, -R53 ;  /* 0x0000005432327223 */ /* 0x000fe20000010835 */
[----:B------:R-:W-:-:S02]  /*c090*/  F2FP.F16.E4M3.UNPACK_B R52, R15 ;  /* 0x0000000fff34723e */ /* 0x000fc400020006ff */
[----:B------:R-:W-:Y:S01]  /*c0a0*/  F2FP.F16.E4M3.UNPACK_B R53, R15.H1 ;  /* 0x0000000fff35723e */ /* 0x000fe200030006ff */
[----:B------:R-:W-:Y:S01]  /*c0b0*/  HADD2.F32 R85, -RZ, R54.H0_H0 ;  /* 0x20000036ff557230 */ /* 0x000fe20000004100 */
[----:B------:R-:W-:Y:S01]  /*c0c0*/  F2FP.F16.E4M3.UNPACK_B R84, R45.H1 ;  /* 0x0000002dff54723e */ /* 0x000fe200030006ff */
[----:B------:R-:W-:Y:S01]  /*c0d0*/  HADD2.F32 R15, -RZ, R52.H0_H0 ;  /* 0x20000034ff0f7230 */ /* 0x000fe20000004100 */
[----:B------:R-:W-:Y:S01]  /*c0e0*/  F2FP.F16.E4M3.UNPACK_B R57, R39.H1 ;  /* 0x00000027ff39723e */ /* 0x000fe200030006ff */
[----:B------:R-:W-:Y:S01]  /*c0f0*/  HADD2.F32 R55, -RZ, R53.H0_H0 ;  /* 0x20000035ff377230 */ /* 0x000fe20000004100 */
[----:B------:R-:W-:Y:S01]  /*c100*/  F2FP.SATFINITE.E4M3.F32.PACK_AB_MERGE_C R38, R87, R56, R38 ;  /* 0x000000385726723e */ /* 0x000fe20004807026 */
[----:B------:R-:W-:Y:S01]  /*c110*/  HADD2.F32 R56, -RZ, R51.H0_H0 ;  /* 0x20000033ff387230 */ /* 0x000fe20000004100 */
[-C--:B------:R-:W-:Y:S01]  /*c120*/  F2FP.F16.E4M3.UNPACK_B R39, R47.reuse ;  /* 0x0000002fff27723e */ /* 0x080fe200020006ff */
[----:B------:R-:W-:Y:S01]  /*c130*/  HADD2.F32 R86, -RZ, R84.H0_H0 ;  /* 0x20000054ff567230 */ /* 0x000fe20000004100 */
[----:B------:R-:W-:Y:S01]  /*c140*/  F2FP.F16.E4M3.UNPACK_B R47, R47.H1 ;  /* 0x0000002fff2f723e */ /* 0x000fe200030006ff */
[----:B------:R-:W-:-:S02]  /*c150*/  HADD2.F32 R58, -RZ, R57.H0_H0 ;  /* 0x20000039ff3a7230 */ /* 0x000fc40000004100 */
[-C--:B------:R-:W-:Y:S01]  /*c160*/  FMUL.FTZ R156, R56, R85.reuse ;  /* 0x00000055389c7220 */ /* 0x080fe20000410000 */
[----:B------:R-:W-:Y:S02]  /*c170*/  HADD2.F32 R45, -RZ, R39.H0_H0 ;  /* 0x20000027ff2d7230 */ /* 0x000fe40000004100 */
[----:B------:R-:W-:Y:S01]  /*c180*/  FMUL.FTZ R85, R15, R85 ;  /* 0x000000550f557220 */ /* 0x000fe20000410000 */
[----:B------:R-:W-:Y:S02]  /*c190*/  HADD2.F32 R59, -RZ, R47.H0_H0 ;  /* 0x2000002fff3b7230 */ /* 0x000fe40000004100 */
[----:B------:R-:W-:Y:S01]  /*c1a0*/  FMUL.FTZ R87, R55, R86 ;  /* 0x0000005637577220 */ /* 0x000fe20000410000 */
[----:B------:R-:W-:Y:S02]  /*c1b0*/  HADD2.F32 R57, -RZ, R57.H1_H1 ;  /* 0x30000039ff397230 */ /* 0x000fe40000004100 */
[----:B------:R-:W-:Y:S01]  /*c1c0*/  FFMA.FTZ R15, R15, R45, -R156 ;  /* 0x0000002d0f0f7223 */ /* 0x000fe2000001089c */
[----:B------:R-:W-:-:S02]  /*c1d0*/  HADD2.F32 R84, -RZ, R84.H1_H1 ;  /* 0x30000054ff547230 */ /* 0x000fc40000004100 */
[----:B------:R-:W-:Y:S01]  /*c1e0*/  FFMA.FTZ R45, R56, R45, R85 ;  /* 0x0000002d382d7223 */ /* 0x000fe20000010055 */
[----:B------:R-:W-:Y:S02]  /*c1f0*/  HADD2.F32 R53, -RZ, R53.H1_H1 ;  /* 0x30000035ff357230 */ /* 0x000fe40000004100 */
[C---:B------:R-:W-:Y:S01]  /*c200*/  FMUL.FTZ R158, R58.reuse, R86 ;  /* 0x000000563a9e7220 */ /* 0x040fe20000410000 */
[----:B------:R-:W-:Y:S01]  /*c210*/  FFMA.FTZ R56, R58, R59, R87 ;  /* 0x0000003b3a387223 */ /* 0x000fe20000010057 */
[----:B------:R-:W-:Y:S02]  /*c220*/  HADD2.F32 R51, -RZ, R51.H1_H1 ;  /* 0x30000033ff337230 */ /* 0x000fe40000004100 */
[-C--:B------:R-:W-:Y:S01]  /*c230*/  FMUL.FTZ R86, R57, R84.reuse ;  /* 0x0000005439567220 */ /* 0x080fe20000410000 */
[----:B------:R-:W-:Y:S02]  /*c240*/  HADD2.F32 R58, -RZ, R54.H1_H1 ;  /* 0x30000036ff3a7230 */ /* 0x000fe40000004100 */
[----:B------:R-:W-:Y:S01]  /*c250*/  FMUL.FTZ R84, R53, R84 ;  /* 0x0000005435547220 */ /* 0x000fe20000410000 */
[----:B------:R-:W-:-:S02]  /*c260*/  HADD2.F32 R52, -RZ, R52.H1_H1 ;  /* 0x30000034ff347230 */ /* 0x000fc40000004100 */
[----:B------:R-:W-:Y:S01]  /*c270*/  FFMA.FTZ R55, R55, R59, -R158 ;  /* 0x0000003b37377223 */ /* 0x000fe2000001089e */
[----:B------:R-:W-:Y:S02]  /*c280*/  HADD2.F32 R54, -RZ, R47.H1_H1 ;  /* 0x3000002fff367230 */ /* 0x000fe40000004100 */
[-C--:B------:R-:W-:Y:S01]  /*c290*/  FMUL.FTZ R47, R51, R58.reuse ;  /* 0x0000003a332f7220 */ /* 0x080fe20000410000 */
[----:B------:R-:W-:Y:S02]  /*c2a0*/  HADD2.F32 R39, -RZ, R39.H1_H1 ;  /* 0x30000027ff277230 */ /* 0x000fe40000004100 */
[----:B------:R-:W-:Y:S01]  /*c2b0*/  FMUL.FTZ R58, R52, R58 ;  /* 0x0000003a343a7220 */ /* 0x000fe20000410000 */
[----:B------:R-:W-:Y:S01]  /*c2c0*/  F2FP.SATFINITE.E4M3.F32.PACK_AB_MERGE_C R37, R50, R37, RZ ;  /* 0x000000253225723e */ /* 0x000fe200048070ff */
[-C--:B------:R-:W-:Y:S01]  /*c2d0*/  FFMA.FTZ R86, R53, R54.reuse, -R86 ;  /* 0x0000003635567223 */ /* 0x080fe20000010856 */
[----:B------:R-:W-:Y:S01]  /*c2e0*/  FFMA.FTZ R57, R57, R54, R84 ;  /* 0x0000003639397223 */ /* 0x000fe20000010054 */
[-C--:B------:R-:W-:Y:S01]  /*c2f0*/  FFMA.FTZ R52, R52, R39.reuse, -R47 ;  /* 0x0000002734347223 */ /* 0x080fe2000001082f */
[----:B------:R-:W-:Y:S01]  /*c300*/  FFMA.FTZ R58, R51, R39, R58 ;  /* 0x00000027333a7223 */ /* 0x000fe2000001003a */
[----:B------:R-:W-:-:S02]  /*c310*/  F2FP.SATFINITE.E4M3.F32.PACK_AB_MERGE_C R46, R49, R46, RZ ;  /* 0x0000002e312e723e */ /* 0x000fc400048070ff */
[----:B------:R-:W-:Y:S02]  /*c320*/  F2FP.SATFINITE.E4M3.F32.PACK_AB_MERGE_C R55, R86, R55, RZ ;  /* 0x000000375637723e */ /* 0x000fe400048070ff */
[----:B------:R-:W-:Y:S02]  /*c330*/  F2FP.SATFINITE.E4M3.F32.PACK_AB_MERGE_C R56, R57, R56, RZ ;  /* 0x000000383938723e */ /* 0x000fe400048070ff */
[----:B------:R-:W-:Y:S02]  /*c340*/  F2FP.SATFINITE.E4M3.F32.PACK_AB_MERGE_C R13, R13, R42, R37 ;  /* 0x0000002a0d0d723e */ /* 0x000fe40004807025 */
[----:B------:R-:W-:Y:S02]  /*c350*/  F2FP.SATFINITE.E4M3.F32.PACK_AB_MERGE_C R15, R52, R15, R55 ;  /* 0x0000000f340f723e */ /* 0x000fe40004807037 */
[----:B------:R-:W-:Y:S02]  /*c360*/  F2FP.SATFINITE.E4M3.F32.PACK_AB_MERGE_C R37, R44, R43, R46 ;  /* 0x0000002b2c25723e */ /* 0x000fe4000480702e */
[----:B------:R-:W-:-:S07]  /*c370*/  F2FP.SATFINITE.E4M3.F32.PACK_AB_MERGE_C R39, R58, R45, R56 ;  /* 0x0000002d3a27723e */ /* 0x000fce0004807038 */
.L_x_518:
[----:B------:R-:W-:Y:S05]  /*c380*/  BSYNC B2 ;  /* 0x0000000000027941 */ /* 0x000fea0003800000 */
.L_x_517:
[----:B------:R-:W-:Y:S01]  /*c390*/  ISETP.GE.AND P2, PT, R48, R137, PT ;  /* 0x000000893000720c */ /* 0x000fe20003f46270 */
[----:B0-----:R0:W-:-:S12]  /*c3a0*/  ST.E.128 desc[UR50][R40.64], R12 ;  /* 0x0000000c28007985 */ /* 0x0011d8000c101d32 */
[----:B------:R-:W-:-:S04]  /*c3b0*/  @!P2 IADD3 R42, P5, R11, R48, RZ ;  /* 0x000000300b2aa210 */ /* 0x000fc80007fbe0ff */
[----:B------:R-:W-:-:S05]  /*c3c0*/  @!P2 LEA.HI.X.SX32 R43, R48, R155, 0x1, P5 ;  /* 0x0000009b302ba211 */ /* 0x000fca00028f0eff */
[----:B---3--:R0:W-:Y:S04]  /*c3d0*/  @!P2 ST.E.128 desc[UR50][R42.64], R36 ;  /* 0x000000242a00a985 */ /* 0x0081e8000c101d32 */
.L_x_508:
[----:B------:R-:W-:Y:S05]  /*c3e0*/  BSYNC B1 ;  /* 0x0000000000017941 */ /* 0x000fea0003800000 */
.L_x_507:
[----:B------:R-:W-:-:S03]  /*c3f0*/  UMOV UR4, 0xffffffff ;  /* 0xffffffff00047882 */ /* 0x000fc60000000000 */
[----:B------:R-:W-:Y:S05]  /*c400*/  BRA.DIV UR4, `(.L_x_519) ;  /* 0x000001e204107947 */ /* 0x000fea000b800000 */
[----:B------:R0:W0:Y:S04]  /*c410*/  SHFL.IDX PT, R44, R119, 0x1, 0x1e1f ;  /* 0x003e1f00772c7f89 */ /* 0x00002800000e0000 */
[----:B-1----:R-:W1:Y:S02]  /*c420*/  SHFL.IDX PT, R120, R120, 0x1, 0x1e1f ;  /* 0x003e1f0078787f89 */ /* 0x002e6400000e0000 */
.L_x_788:
[----:B------:R-:W-:Y:S05]  /*c430*/  @P4 BRA `(.L_x_476) ;  /* 0x0000003400344947 */ /* 0x000fea0003800000 */
[----:B------:R-:W-:Y:S01]  /*c440*/  ISETP.NE.AND P2, PT, R28, RZ, PT ;  /* 0x000000ff1c00720c */ /* 0x000fe20003f45270 */
[----:B------:R-:W-:-:S12]  /*c450*/  BSSY B1, `(.L_x_520) ;  /* 0x00000f2000017945 */ /* 0x000fd80003800000 */
[----:B------:R-:W-:Y:S05]  /*c460*/  @!P2 BRA `(.L_x_521) ;  /* 0x0000000c00c0a947 */ /* 0x000fea0003800000 */
[----:B----4-:R-:W-:Y:S01]  /*c470*/  SEL R11, R121, R146, !P0 ;  /* 0x00000092790b7207 */ /* 0x010fe20004000000 */
[----:B------:R-:W-:Y:S01]  /*c480*/  BSSY B2, `(.L_x_522) ;  /* 0x00000ec000027945 */ /* 0x000fe20003800000 */
[----:B01----:R-:W-:Y:S02]  /*c490*/  IADD3 R40, P2, R21, R120, RZ ;  /* 0x0000007815287210 */ /* 0x003fe40007f5e0ff */
[----:B------:R-:W-:-:S03]  /*c4a0*/  SHF.R.S32.HI R12, RZ, 0x1f, R11 ;  /* 0x0000001fff0c7819 */ /* 0x000fc6000001140b */
[----:B------:R-:W-:Y:S01]  /*c4b0*/  IMAD.X R41, R44, 0x1, R113, P2 ;  /* 0x000000012c297824 */ /* 0x000fe200010e0671 */
[----:B------:R-:W-:-:S04]  /*c4c0*/  LEA.HI R12, R12, R11, RZ, 0x5 ;  /* 0x0000000b0c0c7211 */ /* 0x000fc800078f28ff */
[----:B------:R-:W-:-:S04]  /*c4d0*/  LEA.HI.SX32 R12, R12, R117, 0x1b ;  /* 0x000000750c0c7211 */ /* 0x000fc800078fdaff */
[----:B------:R-:W-:Y:S01]  /*c4e0*/  SHF.R.S32.HI R13, RZ, 0x1f, R12 ;  /* 0x0000001fff0d7819 */ /* 0x000fe2000001140c */
[----:B------:R-:W-:-:S03]  /*c4f0*/  IMAD.SHL.U32 R11, R12, 0x10, RZ ;  /* 0x000000100c0b7824 */ /* 0x000fc600078e00ff */
[----:B------:R-:W-:Y:S02]  /*c500*/  LEA.HI R13, R13, R12, RZ, 0x2 ;  /* 0x0000000c0d0d7211 */ /* 0x000fe400078f10ff */
[----:B------:R-:W-:Y:S02]  /*c510*/  ISETP.GE.AND P2, PT, R11, R137, PT ;  /* 0x000000890b00720c */ /* 0x000fe40003f46270 */
[----:B------:R-:W-:-:S05]  /*c520*/  SHF.R.S32.HI R12, RZ, 0x2, R13 ;  /* 0x00000002ff0c7819 */ /* 0x000fca000001140d */
[----:B------:R-:W-:-:S06]  /*c530*/  IMAD R12, R12, 0x2800, R213 ;  /* 0x000028000c0c7824 */ /* 0x000fcc00078e02d5 */
[----:B------:R-:W-:-:S04]  /*c540*/  @!P2 IADD3 R42, P4, R11, R120, RZ ;  /* 0x000000780b2aa210 */ /* 0x000fc80007f9e0ff */
[----:B------:R-:W-:Y:S02]  /*c550*/  @!P2 LEA.HI.X.SX32 R43, R11, R44, 0x1, P4 ;  /* 0x0000002c0b2ba211 */ /* 0x000fe400020f0eff */
[----:B------:R-:W-:Y:S02]  /*c560*/  LOP3.LUT R11, R212, 0x30, R11, 0xf8, !PT ;  /* 0x00000030d40b7812 */ /* 0x000fe400078ef80b */
[----:B------:R-:W-:Y:S02]  /*c570*/  ISETP.GE.AND P4, PT, R16, R118, PT ;  /* 0x000000761000720c */ /* 0x000fe40003f86270 */
[----:B------:R-:W-:-:S05]  /*c580*/  LOP3.LUT R11, R11, R4, RZ, 0x3c, !PT ;  /* 0x000000040b0b7212 */ /* 0x000fca00078e3cff */
[----:B------:R-:W-:Y:S02]  /*c590*/  IMAD.IADD R12, R12, 0x1, R11 ;  /* 0x000000010c0c7824 */ /* 0x000fe400078e020b */
[C---:B------:R-:W-:Y:S02]  /*c5a0*/  IMAD R11, R19.reuse, 0x7800, R133 ;  /* 0x00007800130b7824 */ /* 0x040fe400078e0285 */
[----:B------:R-:W-:-:S03]  /*c5b0*/  IMAD R13, R19, 0x7800, R12 ;  /* 0x00007800130d7824 */ /* 0x000fc600078e020c */
[C---:B------:R-:W-:Y:S01]  /*c5c0*/  IADD3 R11, R18.reuse, R11, RZ ;  /* 0x0000000b120b7210 */ /* 0x040fe20007ffe0ff */
[----:B------:R-:W-:-:S04]  /*c5d0*/  IMAD.IADD R36, R18, 0x1, R13 ;  /* 0x0000000112247824 */ /* 0x000fc800078e020d */
[----:B------:R0:W1:Y:S04]  /*c5e0*/  LDS.128 R12, [R11+0x1a400] ;  /* 0x01a400000b0c7984 */ /* 0x0000680000000c00 */
[----:B------:R-:W4:Y:S01]  /*c5f0*/  LDS.128 R36, [R36+0x1a400] ;  /* 0x01a4000024247984 */ /* 0x000f220000000c00 */
[----:B------:R-:W-:Y:S05]  /*c600*/  @P4 BRA `(.L_x_523) ;  /* 0x0000000c004c4947 */ /* 0x000fea0003800000 */
[--C-:B------:R-:W-:Y:S01]  /*c610*/  SHF.R.U32.HI R45, RZ, 0x8, R73.reuse ;  /* 0x00000008ff2d7819 */ /* 0x100fe20000011649 */
[----:B-1----:R-:W-:Y:S01]  /*c620*/  IMAD.MOV.U32 R48, RZ, RZ, R12 ;  /* 0x000000ffff307224 */ /* 0x002fe200078e000c */
[----:B------:R-:W-:Y:S01]  /*c630*/  SHF.R.U32.HI R56, RZ, 0x10, R73 ;  /* 0x00000010ff387819 */ /* 0x000fe20000011649 */
[----:B----4-:R-:W-:Y:S01]  /*c640*/  IMAD.MOV.U32 R49, RZ, RZ, R36 ;  /* 0x000000ffff317224 */ /* 0x010fe200078e0024 */
[----:B------:R-:W-:Y:S01]  /*c650*/  SHF.R.U32.HI R51, RZ, 0x8, R75 ;  /* 0x00000008ff337819 */ /* 0x000fe2000001164b */
[----:B------:R-:W-:Y:S01]  /*c660*/  IMAD.MOV.U32 R47, RZ, RZ, R38 ;  /* 0x000000ffff2f7224 */ /* 0x000fe200078e0026 */
[----:B0-----:R-:W-:Y:S02]  /*c670*/  LOP3.LUT R11, R73, 0xff0000ff, RZ, 0xc0, !PT ;  /* 0xff0000ff490b7812 */ /* 0x001fe400078ec0ff */
[----:B------:R-:W-:Y:S01]  /*c680*/  SHF.L.U32 R12, R45, 0x8, RZ ;  /* 0x000000082d0c7819 */ /* 0x000fe200000006ff */
[----:B------:R-:W-:Y:S01]  /*c690*/  IMAD.MOV.U32 R45, RZ, RZ, R14 ;  /* 0x000000ffff2d7224 */ /* 0x000fe200078e000e */
[----:B------:R-:W-:Y:S01]  /*c6a0*/  SHF.R.U32.HI R53, RZ, 0x8, R61 ;  /* 0x00000008ff357819 */ /* 0x000fe2000001163d */
[----:B------:R-:W-:Y:S01]  /*c6b0*/  IMAD.U32 R14, R56, 0x10000, RZ ;  /* 0x00010000380e7824 */ /* 0x000fe200078e00ff */
[----:B------:R-:W-:Y:S01]  /*c6c0*/  SHF.R.U32.HI R54, RZ, 0x10, R75 ;  /* 0x00000010ff367819 */ /* 0x000fe2000001164b */
[----:B------:R-:W-:Y:S01]  /*c6d0*/  IMAD.SHL.U32 R51, R51, 0x100, RZ ;  /* 0x0000010033337824 */ /* 0x000fe200078e00ff */
[----:B------:R-:W-:-:S02]  /*c6e0*/  SHF.R.U32.HI R55, RZ, 0x8, R63 ;  /* 0x00000008ff377819 */ /* 0x000fc4000001163f */
[----:B------:R-:W-:Y:S02]  /*c6f0*/  LOP3.LUT R11, R11, 0xff00, R12, 0xf8, !PT ;  /* 0x0000ff000b0b7812 */ /* 0x000fe400078ef80c */
[----:B------:R-:W-:Y:S01]  /*c700*/  LOP3.LUT R46, R75, 0xff0000ff, RZ, 0xc0, !PT ;  /* 0xff0000ff4b2e7812 */ /* 0x000fe200078ec0ff */
[----:B------:R-:W-:Y:S01]  /*c710*/  IMAD.SHL.U32 R55, R55, 0x100, RZ ;  /* 0x0000010037377824 */ /* 0x000fe200078e00ff */
[----:B------:R-:W-:Y:S02]  /*c720*/  LOP3.LUT R50, R61, 0xff0000ff, RZ, 0xc0, !PT ;  /* 0xff0000ff3d327812 */ /* 0x000fe400078ec0ff */
[----:B------:R-:W-:Y:S02]  /*c730*/  SHF.L.U32 R53, R53, 0x8, RZ ;  /* 0x0000000835357819 */ /* 0x000fe400000006ff */
[----:B------:R-:W-:Y:S01]  /*c740*/  LOP3.LUT R14, R11, 0xff0000, R14, 0xf8, !PT ;  /* 0x00ff00000b0e7812 */ /* 0x000fe200078ef80e */
[----:B------:R-:W-:Y:S01]  /*c750*/  IMAD.U32 R11, R54, 0x10000, RZ ;  /* 0x00010000360b7824 */ /* 0x000fe200078e00ff */
[----:B------:R-:W-:-:S02]  /*c760*/  LOP3.LUT R46, R46, 0xff00, R51, 0xf8, !PT ;  /* 0x0000ff002e2e7812 */ /* 0x000fc400078ef833 */
[----:B------:R-:W-:Y:S02]  /*c770*/  LOP3.LUT R52, R63, 0xff0000ff, RZ, 0xc0, !PT ;  /* 0xff0000ff3f347812 */ /* 0x000fe400078ec0ff */
[----:B------:R-:W-:Y:S02]  /*c780*/  LOP3.LUT R36, R50, 0xff00, R53, 0xf8, !PT ;  /* 0x0000ff0032247812 */ /* 0x000fe400078ef835 */
[----:B------:R-:W-:Y:S02]  /*c790*/  F2FP.F16.E4M3.UNPACK_B R54, R147.H1 ;  /* 0x00000093ff36723e */ /* 0x000fe400030006ff */
[----:B------:R-:W-:Y:S02]  /*c7a0*/  F2FP.F16.E4M3.UNPACK_B R51, R49.H1 ;  /* 0x00000031ff33723e */ /* 0x000fe400030006ff */
[----:B------:R-:W-:Y:S02]  /*c7b0*/  F2FP.F16.E4M3.UNPACK_B R50, R48.H1 ;  /* 0x00000030ff32723e */ /* 0x000fe400030006ff */
[----:B------:R-:W-:Y:S01]  /*c7c0*/  LOP3.LUT R12, R52, 0xff00, R55, 0xf8, !PT ;  /* 0x0000ff00340c7812 */ /* 0x000fe200078ef837 */
[----:B------:R-:W-:Y:S01]  /*c7d0*/  HADD2.F32 R55, -RZ, R54.H0_H0 ;  /* 0x20000036ff377230 */ /* 0x000fe20000004100 */
[----:B------:R-:W-:Y:S01]  /*c7e0*/  LOP3.LUT R11, R46, 0xff0000, R11, 0xf8, !PT ;  /* 0x00ff00002e0b7812 */ /* 0x000fe200078ef80b */
[----:B------:R-:W-:Y:S01]  /*c7f0*/  HADD2.F32 R46, -RZ, R51.H0_H0 ;  /* 0x20000033ff2e7230 */ /* 0x000fe20000004100 */
[----:B------:R-:W-:Y:S01]  /*c800*/  F2FP.F16.E4M3.UNPACK_B R52, R149.H1 ;  /* 0x00000095ff34723e */ /* 0x000fe200030006ff */
[----:B------:R-:W-:Y:S01]  /*c810*/  HADD2.F32 R38, -RZ, R50.H0_H0 ;  /* 0x20000032ff267230 */ /* 0x000fe20000004100 */
[----:B------:R-:W-:Y:S01]  /*c820*/  SHF.R.U32.HI R57, RZ, 0x10, R61 ;  /* 0x00000010ff397819 */ /* 0x000fe2000001163d */
[----:B------:R-:W-:Y:S01]  /*c830*/  HADD2.F32 R54, -RZ, R54.H1_H1 ;  /* 0x30000036ff367230 */ /* 0x000fe20000004100 */
[----:B------:R-:W-:Y:S01]  /*c840*/  SHF.R.U32.HI R59, RZ, 0x10, R63 ;  /* 0x00000010ff3b7819 */ /* 0x000fe2000001163f */
[----:B------:R-:W-:-:S02]  /*c850*/  HADD2.F32 R53, -RZ, R52.H0_H0 ;  /* 0x20000034ff357230 */ /* 0x000fc40000004100 */
[-C--:B------:R-:W-:Y:S01]  /*c860*/  FMUL.FTZ R61, R46, R55.reuse ;  /* 0x000000372e3d7220 */ /* 0x080fe20000410000 */
[C---:B------:R-:W-:Y:S01]  /*c870*/  FMUL.FTZ R55, R38.reuse, R55 ;  /* 0x0000003726377220 */ /* 0x040fe20000410000 */
[----:B------:R-:W-:Y:S01]  /*c880*/  HADD2.F32 R50, -RZ, R50.H1_H1 ;  /* 0x30000032ff327230 */ /* 0x000fe20000004100 */
[----:B------:R-:W-:Y:S01]  /*c890*/  F2FP.F16.E4M3.UNPACK_B R147, R147 ;  /* 0x00000093ff93723e */ /* 0x000fe200020006ff */
[----:B------:R-:W-:Y:S02]  /*c8a0*/  IMAD.U32 R59, R59, 0x10000, RZ ;  /* 0x000100003b3b7824 */ /* 0x000fe400078e00ff */
[-C--:B------:R-:W-:Y:S01]  /*c8b0*/  FFMA.FTZ R38, R38, R53.reuse, -R61 ;  /* 0x0000003526267223 */ /* 0x080fe2000001083d */
[----:B------:R-:W-:Y:S01]  /*c8c0*/  FFMA.FTZ R46, R46, R53, R55 ;  /* 0x000000352e2e7223 */ /* 0x000fe20000010037 */
[----:B------:R-:W-:Y:S01]  /*c8d0*/  HADD2.F32 R51, -RZ, R51.H1_H1 ;  /* 0x30000033ff337230 */ /* 0x000fe20000004100 */
[----:B------:R-:W-:Y:S01]  /*c8e0*/  F2FP.F16.E4M3.UNPACK_B R53, R49 ;  /* 0x00000031ff35723e */ /* 0x000fe200020006ff */
[----:B------:R-:W-:Y:S01]  /*c8f0*/  HADD2.F32 R55, -RZ, R52.H1_H1 ;  /* 0x30000034ff377230 */ /* 0x000fe20000004100 */
[----:B------:R-:W-:Y:S01]  /*c900*/  F2FP.F16.E4M3.UNPACK_B R52, R48 ;  /* 0x00000030ff34723e */ /* 0x000fe200020006ff */
[-C--:B------:R-:W-:Y:S01]  /*c910*/  FMUL.FTZ R56, R50, R54.reuse ;  /* 0x0000003632387220 */ /* 0x080fe20000410000 */
[----:B------:R-:W-:Y:S01]  /*c920*/  LOP3.LUT R12, R12, 0xff0000, R59, 0xf8, !PT ;  /* 0x00ff00000c0c7812 */ /* 0x000fe200078ef83b */
[----:B------:R-:W-:Y:S01]  /*c930*/  FMUL.FTZ R49, R51, R54 ;  /* 0x0000003633317220 */ /* 0x000fe20000410000 */
[----:B------:R-:W-:Y:S01]  /*c940*/  SHF.L.U32 R57, R57, 0x10, RZ ;  /* 0x0000001039397819 */ /* 0x000fe200000006ff */
[----:B------:R-:W-:Y:S01]  /*c950*/  HADD2.F32 R59, -RZ, R147.H0_H0 ;  /* 0x20000093ff3b7230 */ /* 0x000fe20000004100 */
[----:B------:R-:W-:Y:S01]  /*c960*/  F2FP.F16.E4M3.UNPACK_B R149, R149 ;  /* 0x00000095ff95723e */ /* 0x000fe200020006ff */
[----:B------:R-:W-:Y:S01]  /*c970*/  HADD2.F32 R54, -RZ, R53.H0_H0 ;  /* 0x20000035ff367230 */ /* 0x000fe20000004100 */
[----:B------:R-:W-:Y:S01]  /*c980*/  LOP3.LUT R36, R36, 0xff0000, R57, 0xf8, !PT ;  /* 0x00ff000024247812 */ /* 0x000fe200078ef839 */
[----:B------:R-:W-:-:S02]  /*c990*/  HADD2.F32 R48, -RZ, R52.H0_H0 ;  /* 0x20000034ff307230 */ /* 0x000fc40000004100 */
[-C--:B------:R-:W-:Y:S01]  /*c9a0*/  FFMA.FTZ R49, R50, R55.reuse, -R49 ;  /* 0x0000003732317223 */ /* 0x080fe20000010831 */
[----:B------:R-:W-:Y:S01]  /*c9b0*/  FFMA.FTZ R51, R51, R55, R56 ;  /* 0x0000003733337223 */ /* 0x000fe20000010038 */
[----:B------:R-:W-:Y:S02]  /*c9c0*/  HADD2.F32 R57, -RZ, R149.H0_H0 ;  /* 0x20000095ff397230 */ /* 0x000fe40000004100 */
[-C--:B------:R-:W-:Y:S01]  /*c9d0*/  FMUL.FTZ R61, R54, R59.reuse ;  /* 0x0000003b363d7220 */ /* 0x080fe20000410000 */
[----:B------:R-:W-:Y:S02]  /*c9e0*/  HADD2.F32 R147, -RZ, R147.H1_H1 ;  /* 0x30000093ff937230 */ /* 0x000fe40000004100 */
[----:B------:R-:W-:Y:S01]  /*c9f0*/  FMUL.FTZ R59, R48, R59 ;  /* 0x0000003b303b7220 */ /* 0x000fe20000410000 */
[----:B------:R-:W-:Y:S01]  /*ca00*/  HADD2.F32 R55, -RZ, R53.H1_H1 ;  /* 0x30000035ff377230 */ /* 0x000fe20000004100 */
[----:B------:R-:W-:Y:S01]  /*ca10*/  F2FP.F16.E4M3.UNPACK_B R56, R47.H1 ;  /* 0x0000002fff38723e */ /* 0x000fe200030006ff */
[----:B------:R-:W-:-:S02]  /*ca20*/  HADD2.F32 R52, -RZ, R52.H1_H1 ;  /* 0x30000034ff347230 */ /* 0x000fc40000004100 */
[----:B------:R-:W-:Y:S01]  /*ca30*/  FFMA.FTZ R50, R54, R57, R59 ;  /* 0x0000003936327223 */ /* 0x000fe2000001003b */
[----:B------:R-:W-:Y:S02]  /*ca40*/  HADD2.F32 R149, -RZ, R149.H1_H1 ;  /* 0x30000095ff957230 */ /* 0x000fe40000004100 */
[-C--:B------:R-:W-:Y:S01]  /*ca50*/  FMUL.FTZ R53, R55, R147.reuse ;  /* 0x0000009337357220 */ /* 0x080fe20000410000 */
[----:B------:R-:W-:Y:S01]  /*ca60*/  F2FP.F16.E4M3.UNPACK_B R54, R148.H1 ;  /* 0x00000094ff36723e */ /* 0x000fe200030006ff */
[----:B------:R-:W-:Y:S01]  /*ca70*/  FMUL.FTZ R58, R52, R147 ;  /* 0x00000093343a7220 */ /* 0x000fe20000410000 */
[----:B------:R-:W-:Y:S01]  /*ca80*/  FFMA.FTZ R48, R48, R57, -R61 ;  /* 0x0000003930307223 */ /* 0x000fe2000001083d */
[----:B------:R-:W-:Y:S01]  /*ca90*/  FFMA.FTZ R53, R52, R149, -R53 ;  /* 0x0000009534357223 */ /* 0x000fe20000010835 */
[----:B------:R-:W-:Y:S01]  /*caa0*/  F2FP.F16.E4M3.UNPACK_B R59, R150.H1 ;  /* 0x00000096ff3b723e */ /* 0x000fe200030006ff */
[----:B------:R-:W-:Y:S01]  /*cab0*/  HADD2.F32 R61, -RZ, R54.H0_H0 ;  /* 0x20000036ff3d7230 */ /* 0x000fe20000004100 */
[----:B------:R-:W-:Y:S01]  /*cac0*/  F2FP.F16.E4M3.UNPACK_B R52, R45.H1 ;  /* 0x0000002dff34723e */ /* 0x000fe200030006ff */
[----:B------:R-:W-:-:S02]  /*cad0*/  HADD2.F32 R57, -RZ, R56.H0_H0 ;  /* 0x20000038ff397230 */ /* 0x000fc40000004100 */
[----:B------:R-:W-:Y:S01]  /*cae0*/  FFMA.FTZ R55, R55, R149, R58 ;  /* 0x0000009537377223 */ /* 0x000fe2000001003a */
[----:B------:R-:W-:Y:S01]  /*caf0*/  HADD2.F32 R63, -RZ, R54.H1_H1 ;  /* 0x30000036ff3f7230 */ /* 0x000fe20000004100 */
[----:B------:R-:W-:Y:S01]  /*cb00*/  F2FP.F16.E4M3.UNPACK_B R148, R148 ;  /* 0x00000094ff94723e */ /* 0x000fe200020006ff */
[----:B------:R-:W-:Y:S02]  /*cb10*/  HADD2.F32 R54, -RZ, R52.H0_H0 ;  /* 0x20000034ff367230 */ /* 0x000fe40000004100 */
[----:B------:R-:W-:Y:S01]  /*cb20*/  FMUL.FTZ R73, R57, R61 ;  /* 0x0000003d39497220 */ /* 0x000fe20000410000 */
[----:B------:R-:W-:Y:S01]  /*cb30*/  HADD2.F32 R60, -RZ, R59.H0_H0 ;  /* 0x2000003bff3c7230 */ /* 0x000fe20000004100 */
[----:B------:R-:W-:Y:S01]  /*cb40*/  F2FP.F16.E4M3.UNPACK_B R45, R45 ;  /* 0x0000002dff2d723e */ /* 0x000fe200020006ff */
[----:B------:R-:W-:Y:S02]  /*cb50*/  HADD2.F32 R58, -RZ, R56.H1_H1 ;  /* 0x30000038ff3a7230 */ /* 0x000fe40000004100 */
[----:B------:R-:W-:Y:S01]  /*cb60*/  FMUL.FTZ R62, R54, R61 ;  /* 0x0000003d363e7220 */ /* 0x000fe20000410000 */
[----:B------:R-:W-:-:S02]  /*cb70*/  HADD2.F32 R56, -RZ, R52.H1_H1 ;  /* 0x30000034ff387230 */ /* 0x000fc40000004100 */
[----:B------:R-:W-:Y:S01]  /*cb80*/  FFMA.FTZ R52, R54, R60, -R73 ;  /* 0x0000003c36347223 */ /* 0x000fe20000010849 */
[----:B------:R-:W-:Y:S02]  /*cb90*/  HADD2.F32 R59, -RZ, R59.H1_H1 ;  /* 0x3000003bff3b7230 */ /* 0x000fe40000004100 */
[----:B------:R-:W-:Y:S01]  /*cba0*/  FMUL.FTZ R61, R58, R63 ;  /* 0x0000003f3a3d7220 */ /* 0x000fe20000410000 */
[----:B------:R-:W-:Y:S01]  /*cbb0*/  F2FP.F16.E4M3.UNPACK_B R54, R47 ;  /* 0x0000002fff36723e */ /* 0x000fe200020006ff */
[C---:B------:R-:W-:Y:S01]  /*cbc0*/  FMUL.FTZ R73, R56.reuse, R63 ;  /* 0x0000003f38497220 */ /* 0x040fe20000410000 */
[----:B------:R-:W-:Y:S01]  /*cbd0*/  F2FP.F16.E4M3.UNPACK_B R150, R150 ;  /* 0x00000096ff96723e */ /* 0x000fe200020006ff */
[-C--:B------:R-:W-:Y:S01]  /*cbe0*/  FFMA.FTZ R63, R56, R59.reuse, -R61 ;  /* 0x0000003b383f7223 */ /* 0x080fe2000001083d */
[----:B------:R-:W-:Y:S02]  /*cbf0*/  HADD2.F32 R47, -RZ, R45.H0_H0 ;  /* 0x2000002dff2f7230 */ /* 0x000fe40000004100 */
[----:B------:R-:W-:Y:S01]  /*cc00*/  FFMA.FTZ R73, R58, R59, R73 ;  /* 0x0000003b3a497223 */ /* 0x000fe20000010049 */
[----:B------:R-:W-:-:S02]  /*cc10*/  HADD2.F32 R58, -RZ, R148.H0_H0 ;  /* 0x20000094ff3a7230 */ /* 0x000fc40000004100 */
[----:B------:R-:W-:Y:S01]  /*cc20*/  FFMA.FTZ R62, R57, R60, R62 ;  /* 0x0000003c393e7223 */ /* 0x000fe2000001003e */
[----:B------:R-:W-:Y:S01]  /*cc30*/  HADD2.F32 R56, -RZ, R54.H0_H0 ;  /* 0x20000036ff387230 */ /* 0x000fe20000004100 */
[----:B------:R-:W-:Y:S01]  /*cc40*/  F2FP.SATFINITE.E4M3.F32.PACK_AB_MERGE_C R46, R51, R46, RZ ;  /* 0x0000002e332e723e */ /* 0x000fe200048070ff */
[----:B------:R-:W-:Y:S02]  /*cc50*/  HADD2.F32 R148, -RZ, R148.H1_H1 ;  /* 0x30000094ff947230 */ /* 0x000fe40000004100 */
[-C--:B------:R-:W-:Y:S01]  /*cc60*/  FMUL.FTZ R59, R47, R58.reuse ;  /* 0x0000003a2f3b7220 */ /* 0x080fe20000410000 */
[----:B------:R-:W-:Y:S02]  /*cc70*/  HADD2.F32 R54, -RZ, R54.H1_H1 ;  /* 0x30000036ff367230 */ /* 0x000fe40000004100 */
[----:B------:R-:W-:Y:S01]  /*cc80*/  FMUL.FTZ R60, R56, R58 ;  /* 0x0000003a383c7220 */ /* 0x000fe20000410000 */
[----:B------:R-:W-:Y:S01]  /*cc90*/  HADD2.F32 R45, -RZ, R45.H1_H1 ;  /* 0x3000002dff2d7230 */ /* 0x000fe20000004100 */
[----:B------:R-:W-:Y:S01]  /*cca0*/  F2FP.SATFINITE.E4M3.F32.PACK_AB_MERGE_C R38, R49, R38, RZ ;  /* 0x000000263126723e */ /* 0x000fe200048070ff */
[----:B------:R-:W-:-:S02]  /*ccb0*/  HADD2.F32 R57, -RZ, R150.H0_H0 ;  /* 0x20000096ff397230 */ /* 0x000fc40000004100 */
[CC--:B------:R-:W-:Y:S01]  /*ccc0*/  FMUL.FTZ R58, R54.reuse, R148.reuse ;  /* 0x00000094363a7220 */ /* 0x0c0fe20000410000 */
[----:B------:R-:W-:Y:S02]  /*ccd0*/  HADD2.F32 R150, -RZ, R150.H1_H1 ;  /* 0x30000096ff967230 */ /* 0x000fe40000004100 */
[----:B------:R-:W-:Y:S01]  /*cce0*/  FMUL.FTZ R61, R45, R148 ;  /* 0x000000942d3d7220 */ /* 0x000fe20000410000 */
[----:B------:R-:W-:Y:S01]  /*ccf0*/  F2FP.F16.E4M3.UNPACK_B R51, R37 ;  /* 0x00000025ff33723e */ /* 0x000fe200020006ff */
[----:B------:R-:W-:Y:S01]  /*cd00*/  FFMA.FTZ R60, R47, R57, -R60 ;  /* 0x000000392f3c7223 */ /* 0x000fe2000001083c */
[----:B------:R-:W-:Y:S01]  /*cd10*/  F2FP.F16.E4M3.UNPACK_B R49, R13 ;  /* 0x0000000dff31723e */ /* 0x000fe200020006ff */
[-C--:B------:R-:W-:Y:S01]  /*cd20*/  FFMA.FTZ R45, R45, R150.reuse, -R58 ;  /* 0x000000962d2d7223 */ /* 0x080fe2000001083a */
[----:B------:R-:W-:Y:S01]  /*cd30*/  FFMA.FTZ R150, R54, R150, R61 ;  /* 0x0000009636967223 */ /* 0x000fe2000001003d */
[----:B------:R-:W-:Y:S01]  /*cd40*/  F2FP.F16.E4M3.UNPACK_B R54, R36 ;  /* 0x00000024ff36723e */ /* 0x000fe200020006ff */
[----:B------:R-:W-:Y:S01]  /*cd50*/  FFMA.FTZ R59, R56, R57, R59 ;  /* 0x00000039383b7223 */ /* 0x000fe2000001003b */
[----:B------:R-:W-:-:S02]  /*cd60*/  F2FP.SATFINITE.E4M3.F32.PACK_AB_MERGE_C R63, R63, R52, RZ ;  /* 0x000000343f3f723e */ /* 0x000fc400048070ff */
[----:B------:R-:W-:Y:S01]  /*cd70*/  F2FP.SATFINITE.E4M3.F32.PACK_AB_MERGE_C R46, R55, R50, R46 ;  /* 0x00000032372e723e */ /* 0x000fe2000480702e */
[----:B------:R-:W-:Y:S01]  /*cd80*/  HADD2.F32 R50, -RZ, R51.H0_H0 ;  /* 0x20000033ff327230 */ /* 0x000fe20000004100 */
[----:B------:R-:W-:Y:S01]  /*cd90*/  F2FP.SATFINITE.E4M3.F32.PACK_AB_MERGE_C R62, R73, R62, RZ ;  /* 0x0000003e493e723e */ /* 0x000fe200048070ff */
[--C-:B------:R-:W-:Y:S01]  /*cda0*/  HADD2.F32 R57, -RZ, R54.reuse.H0_H0 ;  /* 0x20000036ff397230 */ /* 0x100fe20000004100 */
[----:B------:R-:W-:Y:S01]  /*cdb0*/  F2FP.SATFINITE.E4M3.F32.PACK_AB_MERGE_C R47, R53, R48, R38 ;  /* 0x00000030352f723e */ /* 0x000fe20004807026 */
[----:B------:R-:W-:Y:S01]  /*cdc0*/  HADD2.F32 R48, -RZ, R49.H0_H0 ;  /* 0x20000031ff307230 */ /* 0x000fe20000004100 */
[----:B------:R-:W-:Y:S01]  /*cdd0*/  F2FP.F16.E4M3.UNPACK_B R52, R14 ;  /* 0x0000000eff34723e */ /* 0x000fe200020006ff */
[----:B------:R-:W-:Y:S01]  /*cde0*/  HADD2.F32 R53, -RZ, R51.H1_H1 ;  /* 0x30000033ff357230 */ /* 0x000fe20000004100 */
[----:B------:R-:W-:Y:S01]  /*cdf0*/  F2FP.SATFINITE.E4M3.F32.PACK_AB_MERGE_C R38, R150, R59, R62 ;  /* 0x0000003b9626723e */ /* 0x000fe2000480703e */
[----:B------:R-:W-:Y:S01]  /*ce00*/  FMUL.FTZ R59, R50, R57 ;  /* 0x00000039323b7220 */ /* 0x000fe20000410000 */
[----:B------:R-:W-:-:S02]  /*ce10*/  HADD2.F32 R56, -RZ, R54.H1_H1 ;  /* 0x30000036ff387230 */ /* 0x000fc40000004100 */
[C---:B------:R-:W-:Y:S01]  /*ce20*/  FMUL.FTZ R57, R48.reuse, R57 ;  /* 0x0000003930397220 */ /* 0x040fe20000410000 */
[--C-:B------:R-:W-:Y:S01]  /*ce30*/  HADD2.F32 R55, -RZ, R52.reuse.H0_H0 ;  /* 0x20000034ff377230 */ /* 0x100fe20000004100 */
[----:B------:R-:W-:Y:S01]  /*ce40*/  F2FP.F16.E4M3.UNPACK_B R14, R14.H1 ;  /* 0x0000000eff0e723e */ /* 0x000fe200030006ff */
[----:B------:R-:W-:Y:S02]  /*ce50*/  HADD2.F32 R51, -RZ, R49.H1_H1 ;  /* 0x30000031ff337230 */ /* 0x000fe40000004100 */
[-C--:B------:R-:W-:Y:S01]  /*ce60*/  FMUL.FTZ R58, R53, R56.reuse ;  /* 0x00000038353a7220 */ /* 0x080fe20000410000 */
[----:B------:R-:W-:Y:S02]  /*ce70*/  HADD2.F32 R54, -RZ, R52.H1_H1 ;  /* 0x30000034ff367230 */ /* 0x000fe40000004100 */
[-C--:B------:R-:W-:Y:S01]  /*ce80*/  FFMA.FTZ R48, R48, R55.reuse, -R59 ;  /* 0x0000003730307223 */ /* 0x080fe2000001083b */
[----:B------:R-:W-:Y:S01]  /*ce90*/  FFMA.FTZ R49, R50, R55, R57 ;  /* 0x0000003732317223 */ /* 0x000fe20000010039 */
[----:B------:R-:W-:Y:S01]  /*cea0*/  FMUL.FTZ R56, R51, R56 ;  /* 0x0000003833387220 */ /* 0x000fe20000410000 */
[----:B------:R-:W-:-:S02]  /*ceb0*/  F2FP.F16.E4M3.UNPACK_B R52, R37.H1 ;  /* 0x00000025ff34723e */ /* 0x000fc400030006ff */
[----:B------:R-:W-:Y:S01]  /*cec0*/  F2FP.F16.E4M3.UNPACK_B R55, R36.H1 ;  /* 0x00000024ff37723e */ /* 0x000fe200030006ff */
[-C--:B------:R-:W-:Y:S01]  /*ced0*/  FFMA.FTZ R36, R53, R54.reuse, R56 ;  /* 0x0000003635247223 */ /* 0x080fe20000010038 */
[----:B------:R-:W-:Y:S01]  /*cee0*/  F2FP.F16.E4M3.UNPACK_B R50, R13.H1 ;  /* 0x0000000dff32723e */ /* 0x000fe200030006ff */
[----:B------:R-:W-:Y:S01]  /*cef0*/  FFMA.FTZ R13, R51, R54, -R58 ;  /* 0x00000036330d7223 */ /* 0x000fe2000001083a */
[----:B------:R-:W-:Y:S01]  /*cf00*/  HADD2.F32 R51, -RZ, R52.H0_H0 ;  /* 0x20000034ff337230 */ /* 0x000fe20000004100 */
[-C--:B------:R-:W-:Y:S01]  /*cf10*/  F2FP.F16.E4M3.UNPACK_B R59, R12.reuse ;  /* 0x0000000cff3b723e */ /* 0x080fe200020006ff */
[----:B------:R-:W-:Y:S01]  /*cf20*/  HADD2.F32 R54, -RZ, R55.H0_H0 ;  /* 0x20000037ff367230 */ /* 0x000fe20000004100 */
[----:B------:R-:W-:Y:S01]  /*cf30*/  F2FP.F16.E4M3.UNPACK_B R61, R12.H1 ;  /* 0x0000000cff3d723e */ /* 0x000fe200030006ff */
[----:B------:R-:W-:Y:S01]  /*cf40*/  HADD2.F32 R37, -RZ, R50.H0_H0 ;  /* 0x20000032ff257230 */ /* 0x000fe20000004100 */
[----:B------:R-:W-:Y:S01]  /*cf50*/  F2FP.F16.E4M3.UNPACK_B R12, R11 ;  /* 0x0000000bff0c723e */ /* 0x000fe200020006ff */
[----:B------:R-:W-:-:S02]  /*cf60*/  HADD2.F32 R53, -RZ, R52.H1_H1 ;  /* 0x30000034ff357230 */ /* 0x000fc40000004100 */
[-C--:B------:R-:W-:Y:S01]  /*cf70*/  FMUL.FTZ R58, R51, R54.reuse ;  /* 0x00000036333a7220 */ /* 0x080fe20000410000 */
[----:B------:R-:W-:Y:S02]  /*cf80*/  HADD2.F32 R56, -RZ, R55.H1_H1 ;  /* 0x30000037ff387230 */ /* 0x000fe40000004100 */
[----:B------:R-:W-:Y:S01]  /*cf90*/  FMUL.FTZ R54, R37, R54 ;  /* 0x0000003625367220 */ /* 0x000fe20000410000 */
[----:B------:R-:W-:Y:S01]  /*cfa0*/  HADD2.F32 R50, -RZ, R50.H1_H1 ;  /* 0x30000032ff327230 */ /* 0x000fe20000004100 */
[----:B------:R-:W-:Y:S01]  /*cfb0*/  F2FP.SATFINITE.E4M3.F32.PACK_AB_MERGE_C R45, R45, R60, R63 ;  /* 0x0000003c2d2d723e */ /* 0x000fe2000480703f */
[--C-:B------:R-:W-:Y:S02]  /*cfc0*/  HADD2.F32 R52, -RZ, R14.reuse.H0_H0 ;  /* 0x2000000eff347230 */ /* 0x100fe40000004100 */
[-C--:B------:R-:W-:Y:S01]  /*cfd0*/  FMUL.FTZ R57, R53, R56.reuse ;  /* 0x0000003835397220 */ /* 0x080fe20000410000 */
[----:B------:R-:W-:Y:S02]  /*cfe0*/  HADD2.F32 R55, -RZ, R14.H1_H1 ;  /* 0x3000000eff377230 */ /* 0x000fe40000004100 */
[----:B------:R-:W-:Y:S01]  /*cff0*/  FMUL.FTZ R56, R50, R56 ;  /* 0x0000003832387220 */ /* 0x000fe20000410000 */
[----:B------:R-:W-:-:S02]  /*d000*/  HADD2.F32 R62, -RZ, R59.H0_H0 ;  /* 0x2000003bff3e7230 */ /* 0x000fc40000004100 */
[-C--:B------:R-:W-:Y:S01]  /*d010*/  FFMA.FTZ R14, R37, R52.reuse, -R58 ;  /* 0x00000034250e7223 */ /* 0x080fe2000001083a */
[----:B------:R-:W-:Y:S01]  /*d020*/  FFMA.FTZ R37, R51, R52, R54 ;  /* 0x0000003433257223 */ /* 0x000fe20000010036 */
[----:B------:R-:W-:Y:S01]  /*d030*/  FFMA.FTZ R51, R50, R55, -R57 ;  /* 0x0000003732337223 */ /* 0x000fe20000010839 */
[----:B------:R-:W-:Y:S01]  /*d040*/  F2FP.F16.E4M3.UNPACK_B R52, R15 ;  /* 0x0000000fff34723e */ /* 0x000fe200020006ff */
[----:B------:R-:W-:Y:S01]  /*d050*/  FFMA.FTZ R50, R53, R55, R56 ;  /* 0x0000003735327223 */ /* 0x000fe20000010038 */
[-C--:B------:R-:W-:Y:S01]  /*d060*/  F2FP.F16.E4M3.UNPACK_B R54, R39.reuse ;  /* 0x00000027ff36723e */ /* 0x080fe200020006ff */
[----:B------:R-:W-:Y:S01]  /*d070*/  HADD2.F32 R72, -RZ, R61.H0_H0 ;  /* 0x2000003dff487230 */ /* 0x000fe20000004100 */
[----:B------:R-:W-:Y:S01]  /*d080*/  F2FP.F16.E4M3.UNPACK_B R55, R39.H1 ;  /* 0x00000027ff37723e */ /* 0x000fe200030006ff */
[----:B------:R-:W-:Y:S01]  /*d090*/  HADD2.F32 R39, -RZ, R52.H0_H0 ;  /* 0x20000034ff277230 */ /* 0x000fe20000004100 */
[----:B------:R-:W-:Y:S01]  /*d0a0*/  F2FP.F16.E4M3.UNPACK_B R15, R15.H1 ;  /* 0x0000000fff0f723e */ /* 0x000fe200030006ff */
[----:B------:R-:W-:Y:S01]  /*d0b0*/  HADD2.F32 R56, -RZ, R54.H0_H0 ;  /* 0x20000036ff387230 */ /* 0x000fe20000004100 */
[----:B------:R-:W-:Y:S01]  /*d0c0*/  F2FP.F16.E4M3.UNPACK_B R57, R11.H1 ;  /* 0x0000000bff39723e */ /* 0x000fe200030006ff */
[----:B------:R-:W-:-:S02]  /*d0d0*/  HADD2.F32 R11, -RZ, R55.H0_H0 ;  /* 0x20000037ff0b7230 */ /* 0x000fc40000004100 */
[-C--:B------:R-:W-:Y:S01]  /*d0e0*/  FMUL.FTZ R63, R39, R62.reuse ;  /* 0x0000003e273f7220 */ /* 0x080fe20000410000 */
[----:B------:R-:W-:Y:S02]  /*d0f0*/  HADD2.F32 R53, -RZ, R15.H0_H0 ;  /* 0x2000000fff357230 */ /* 0x000fe40000004100 */
[----:B------:R-:W-:Y:S01]  /*d100*/  FMUL.FTZ R74, R56, R62 ;  /* 0x0000003e384a7220 */ /* 0x000fe20000410000 */
[----:B------:R-:W-:Y:S02]  /*d110*/  HADD2.F32 R58, -RZ, R12.H0_H0 ;  /* 0x2000000cff3a7230 */ /* 0x000fe40000004100 */
[-C--:B------:R-:W-:Y:S01]  /*d120*/  FMUL.FTZ R62, R11, R72.reuse ;  /* 0x000000480b3e7220 */ /* 0x080fe20000410000 */
[----:B------:R-:W-:Y:S02]  /*d130*/  HADD2.F32 R60, -RZ, R57.H0_H0 ;  /* 0x20000039ff3c7230 */ /* 0x000fe40000004100 */
[----:B------:R-:W-:Y:S01]  /*d140*/  FMUL.FTZ R72, R53, R72 ;  /* 0x0000004835487220 */ /* 0x000fe20000410000 */
[----:B------:R-:W-:-:S02]  /*d150*/  HADD2.F32 R55, -RZ, R55.H1_H1 ;  /* 0x30000037ff377230 */ /* 0x000fc40000004100 */
[----:B------:R-:W-:Y:S01]  /*d160*/  FFMA.FTZ R63, R56, R58, R63 ;  /* 0x0000003a383f7223 */ /* 0x000fe2000001003f */
[----:B------:R-:W-:Y:S02]  /*d170*/  HADD2.F32 R56, -RZ, R61.H1_H1 ;  /* 0x3000003dff387230 */ /* 0x000fe40000004100 */
[----:B------:R-:W-:Y:S01]  /*d180*/  FFMA.FTZ R72, R11, R60, R72 ;  /* 0x0000003c0b487223 */ /* 0x000fe20000010048 */
[----:B------:R-:W-:Y:S02]  /*d190*/  HADD2.F32 R15, -RZ, R15.H1_H1 ;  /* 0x3000000fff0f7230 */ /* 0x000fe40000004100 */
[----:B------:R-:W-:Y:S01]  /*d1a0*/  FFMA.FTZ R74, R39, R58, -R74 ;  /* 0x0000003a274a7223 */ /* 0x000fe2000001084a */
[----:B------:R-:W-:Y:S02]  /*d1b0*/  HADD2.F32 R11, -RZ, R12.H1_H1 ;  /* 0x3000000cff0b7230 */ /* 0x000fe40000004100 */
[----:B------:R-:W-:Y:S01]  /*d1c0*/  FMUL.FTZ R58, R55, R56 ;  /* 0x00000038373a7220 */ /* 0x000fe20000410000 */
[----:B------:R-:W-:-:S02]  /*d1d0*/  HADD2.F32 R54, -RZ, R54.H1_H1 ;  /* 0x30000036ff367230 */ /* 0x000fc40000004100 */
[----:B------:R-:W-:Y:S01]  /*d1e0*/  FMUL.FTZ R56, R15, R56 ;  /* 0x000000380f387220 */ /* 0x000fe20000410000 */
[----:B------:R-:W-:Y:S02]  /*d1f0*/  HADD2.F32 R59, -RZ, R59.H1_H1 ;  /* 0x3000003bff3b7230 */ /* 0x000fe40000004100 */
[----:B------:R-:W-:Y:S01]  /*d200*/  FFMA.FTZ R62, R53, R60, -R62 ;  /* 0x0000003c353e7223 */ /* 0x000fe2000001083e */
[----:B------:R-:W-:Y:S01]  /*d210*/  HADD2.F32 R12, -RZ, R57.H1_H1 ;  /* 0x30000039ff0c7230 */ /* 0x000fe20000004100 */
[----:B------:R-:W-:Y:S01]  /*d220*/  F2FP.SATFINITE.E4M3.F32.PACK_AB_MERGE_C R14, R51, R14, RZ ;  /* 0x0000000e330e723e */ /* 0x000fe200048070ff */
[----:B------:R-:W-:Y:S02]  /*d230*/  HADD2.F32 R52, -RZ, R52.H1_H1 ;  /* 0x30000034ff347230 */ /* 0x000fe40000004100 */
[----:B------:R-:W-:Y:S01]  /*d240*/  FMUL.FTZ R39, R54, R59 ;  /* 0x0000003b36277220 */ /* 0x000fe20000410000 */
[----:B------:R-:W-:Y:S01]  /*d250*/  F2FP.SATFINITE.E4M3.F32.PACK_AB_MERGE_C R37, R50, R37, RZ ;  /* 0x000000253225723e */ /* 0x000fe200048070ff */
[-C--:B------:R-:W-:Y:S01]  /*d260*/  FFMA.FTZ R15, R15, R12.reuse, -R58 ;  /* 0x0000000c0f0f7223 */ /* 0x080fe2000001083a */
[----:B------:R-:W-:Y:S01]  /*d270*/  FFMA.FTZ R55, R55, R12, R56 ;  /* 0x0000000c37377223 */ /* 0x000fe20000010038 */
[C---:B------:R-:W-:Y:S01]  /*d280*/  FMUL.FTZ R59, R52.reuse, R59 ;  /* 0x0000003b343b7220 */ /* 0x040fe20000410000 */
[----:B------:R-:W-:Y:S01]  /*d290*/  FFMA.FTZ R39, R52, R11, -R39 ;  /* 0x0000000b34277223 */ /* 0x000fe20000010827 */
[----:B------:R-:W-:Y:S01]  /*d2a0*/  F2FP.SATFINITE.E4M3.F32.PACK_AB_MERGE_C R13, R13, R48, R14 ;  /* 0x000000300d0d723e */ /* 0x000fe2000480700e */
[----:B------:R-:W-:-:S02]  /*d2b0*/  IMAD.MOV.U32 R12, RZ, RZ, R47 ;  /* 0x000000ffff0c7224 */ /* 0x000fc400078e002f */
[----:B------:R-:W-:Y:S01]  /*d2c0*/  FFMA.FTZ R54, R54, R11, R59 ;  /* 0x0000000b36367223 */ /* 0x000fe2000001003b */
[----:B------:R-:W-:Y:S02]  /*d2d0*/  F2FP.SATFINITE.E4M3.F32.PACK_AB_MERGE_C R15, R15, R62, RZ ;  /* 0x0000003e0f0f723e */ /* 0x000fe400048070ff */
[----:B------:R-:W-:Y:S02]  /*d2e0*/  F2FP.SATFINITE.E4M3.F32.PACK_AB_MERGE_C R55, R55, R72, RZ ;  /* 0x000000483737723e */ /* 0x000fe400048070ff */
[----:B------:R-:W-:Y:S02]  /*d2f0*/  F2FP.SATFINITE.E4M3.F32.PACK_AB_MERGE_C R15, R39, R74, R15 ;  /* 0x0000004a270f723e */ /* 0x000fe4000480700f */
[----:B------:R-:W-:Y:S01]  /*d300*/  F2FP.SATFINITE.E4M3.F32.PACK_AB_MERGE_C R37, R36, R49, R37 ;  /* 0x000000312425723e */ /* 0x000fe20004807025 */
[----:B------:R-:W-:Y:S01]  /*d310*/  IMAD.MOV.U32 R36, RZ, RZ, R46 ;  /* 0x000000ffff247224 */ /* 0x000fe200078e002e */
[----:B------:R-:W-:Y:S02]  /*d320*/  F2FP.SATFINITE.E4M3.F32.PACK_AB_MERGE_C R39, R54, R63, R55 ;  /* 0x0000003f3627723e */ /* 0x000fe40004807037 */
[----:B------:R-:W-:-:S07]  /*d330*/  MOV R14, R45 ;  /* 0x0000002d000e7202 */ /* 0x000fce0000000f00 */
.L_x_523:
[----:B------:R-:W-:Y:S05]  /*d340*/  BSYNC B2 ;  /* 0x0000000000027941 */ /* 0x000fea0003800000 */
.L_x_522:
[----:B-1----:R1:W-:Y:S04]  /*d350*/  ST.E.128 desc[UR50][R40.64], R12 ;  /* 0x0000000c28007985 */ /* 0x0023e8000c101d32 */
[----:B----4-:R1:W-:Y:S02]  /*d360*/  @!P2 ST.E.128 desc[UR50][R42.64], R36 ;  /* 0x000000242a00a985 */ /* 0x0103e4000c101d32 */
.L_x_521:
[----:B------:R-:W-:Y:S05]  /*d370*/  BSYNC B1 ;  /* 0x0000000000017941 */ /* 0x000fea0003800000 */
.L_x_520:
[----:B------:R-:W-:Y:S01]  /*d380*/  ISETP.NE.AND P2, PT, R29, RZ, PT ;  /* 0x000000ff1d00720c */ /* 0x000fe20003f45270 */
[----:B------:R-:W-:-:S12]  /*d390*/  BSSY B1, `(.L_x_524) ;  /* 0x00000f1000017945 */ /* 0x000fd80003800000 */
[----:B------:R-:W-:Y:S05]  /*d3a0*/  @!P2 BRA `(.L_x_525) ;  /* 0x0000000c00bca947 */ /* 0x000fea0003800000 */
[----:B0---4-:R-:W-:Y:S01]  /*d3b0*/  SEL R11, R121, R146, !P3 ;  /* 0x00000092790b7207 */ /* 0x011fe20005800000 */
[----:B------:R-:W-:Y:S01]  /*d3c0*/  BSSY B2, `(.L_x_526) ;  /* 0x00000eb000027945 */ /* 0x000fe20003800000 */
[----:B-1----:R-:W-:Y:S02]  /*d3d0*/  IADD3 R40, P2, R26, R120, RZ ;  /* 0x000000781a287210 */ /* 0x002fe40007f5e0ff */
        /* <DEDUP_REMOVED lines=8> */
[----:B------:R-:W-:Y:S02]  /*d460*/  SHF.R.S32.HI R12, RZ, 0x2, R12 ;  /* 0x00000002ff0c7819 */ /* 0x000fe4000001140c */
[----:B------:R-:W-:-:S03]  /*d470*/  LOP3.LUT R11, R212, 0x30, R13, 0xf8, !PT ;  /* 0x00000030d40b7812 */ /* 0x000fc600078ef80d */
[----:B------:R-:W-:Y:S01]  /*d480*/  IMAD R12, R12, 0x2800, R213 ;  /* 0x000028000c0c7824 */ /* 0x000fe200078e02d5 */
[----:B------:R-:W-:-:S05]  /*d490*/  LOP3.LUT R11, R11, R4, RZ, 0x3c, !PT ;  /* 0x000000040b0b7212 */ /* 0x000fca00078e3cff */
[----:B------:R-:W-:Y:S01]  /*d4a0*/  @!P2 IADD3 R42, P4, R13, R120, RZ ;  /* 0x000000780d2aa210 */ /* 0x000fe20007f9e0ff */
[----:B------:R-:W-:Y:S02]  /*d4b0*/  IMAD.IADD R12, R12, 0x1, R11 ;  /* 0x000000010c0c7824 */ /* 0x000fe400078e020b */
[----:B------:R-:W-:Y:S01]  /*d4c0*/  IMAD R11, R19, 0x7800, R131 ;  /* 0x00007800130b7824 */ /* 0x000fe200078e0283 */
[----:B------:R-:W-:Y:S01]  /*d4d0*/  @!P2 LEA.HI.X.SX32 R43, R13, R44, 0x1, P4 ;  /* 0x0000002c0d2ba211 */ /* 0x000fe200020f0eff */
[----:B------:R-:W-:Y:S01]  /*d4e0*/  IMAD R13, R19, 0x7800, R12 ;  /* 0x00007800130d7824 */ /* 0x000fe200078e020c */
[----:B------:R-:W-:Y:S02]  /*d4f0*/  ISETP.GE.AND P4, PT, R0, R118, PT ;  /* 0x000000760000720c */ /* 0x000fe40003f86270 */
[C---:B------:R-:W-:Y:S01]  /*d500*/  IADD3 R11, R18.reuse, R11, RZ ;  /* 0x0000000b120b7210 */ /* 0x040fe20007ffe0ff */
[----:B------:R-:W-:-:S04]  /*d510*/  IMAD.IADD R36, R18, 0x1, R13 ;  /* 0x0000000112247824 */ /* 0x000fc800078e020d */
[----:B------:R0:W1:Y:S04]  /*d520*/  LDS.128 R12, [R11+0x1a400] ;  /* 0x01a400000b0c7984 */ /* 0x0000680000000c00 */
[----:B------:R-:W4:Y:S02]  /*d530*/  LDS.128 R36, [R36+0x1a400] ;  /* 0x01a4000024247984 */ /* 0x000f240000000c00 */
[----:B------:R-:W-:Y:S05]  /*d540*/  @P4 BRA `(.L_x_527) ;  /* 0x0000000c00484947 */ /* 0x000fea0003800000 */
[--C-:B0-----:R-:W-:Y:S01]  /*d550*/  SHF.R.U32.HI R11, RZ, 0x8, R77.reuse ;  /* 0x00000008ff0b7819 */ /* 0x101fe2000001164d */
[----:B-1----:R-:W-:Y:S01]  /*d560*/  IMAD.MOV.U32 R45, RZ, RZ, R14 ;  /* 0x000000ffff2d7224 */ /* 0x002fe200078e000e */
[----:B------:R-:W-:Y:S01]  /*d570*/  SHF.R.U32.HI R55, RZ, 0x10, R77 ;  /* 0x00000010ff377819 */ /* 0x000fe2000001164d */
[----:B----4-:R-:W-:Y:S01]  /*d580*/  IMAD.MOV.U32 R50, RZ, RZ, R36 ;  /* 0x000000ffff327224 */ /* 0x010fe200078e0024 */
[----:B------:R-:W-:Y:S01]  /*d590*/  SHF.R.U32.HI R53, RZ, 0x8, R65 ;  /* 0x00000008ff357819 */ /* 0x000fe20000011641 */
[----:B------:R-:W-:Y:S01]  /*d5a0*/  IMAD.MOV.U32 R48, RZ, RZ, R12 ;  /* 0x000000ffff307224 */ /* 0x000fe200078e000c */
[----:B------:R-:W-:Y:S01]  /*d5b0*/  LOP3.LUT R46, R77, 0xff0000ff, RZ, 0xc0, !PT ;  /* 0xff0000ff4d2e7812 */ /* 0x000fe200078ec0ff */
[----:B------:R-:W-:Y:S01]  /*d5c0*/  IMAD.U32 R14, R55, 0x10000, RZ ;  /* 0x00010000370e7824 */ /* 0x000fe200078e00ff */
[----:B------:R-:W-:Y:S01]  /*d5d0*/  SHF.R.U32.HI R54, RZ, 0x8, R79 ;  /* 0x00000008ff367819 */ /* 0x000fe2000001164f */
[----:B------:R-:W-:Y:S01]  /*d5e0*/  IMAD.SHL.U32 R36, R53, 0x100, RZ ;  /* 0x0000010035247824 */ /* 0x000fe200078e00ff */
[----:B------:R-:W-:-:S02]  /*d5f0*/  SHF.L.U32 R11, R11, 0x8, RZ ;  /* 0x000000080b0b7819 */ /* 0x000fc400000006ff */
[----:B------:R-:W-:Y:S01]  /*d600*/  SHF.R.U32.HI R52, RZ, 0x8, R67 ;  /* 0x00000008ff347819 */ /* 0x000fe20000011643 */
[----:B------:R-:W-:Y:S01]  /*d610*/  IMAD.SHL.U32 R12, R54, 0x100, RZ ;  /* 0x00000100360c7824 */ /* 0x000fe200078e00ff */
[----:B------:R-:W-:Y:S02]  /*d620*/  SHF.R.U32.HI R59, RZ, 0x10, R79 ;  /* 0x00000010ff3b7819 */ /* 0x000fe4000001164f */
[----:B------:R-:W-:Y:S02]  /*d630*/  LOP3.LUT R11, R46, 0xff00, R11, 0xf8, !PT ;  /* 0x0000ff002e0b7812 */ /* 0x000fe400078ef80b */
[----:B------:R-:W-:Y:S02]  /*d640*/  LOP3.LUT R49, R65, 0xff0000ff, RZ, 0xc0, !PT ;  /* 0xff0000ff41317812 */ /* 0x000fe400078ec0ff */
[----:B------:R-:W-:Y:S02]  /*d650*/  LOP3.LUT R51, R67, 0xff0000ff, RZ, 0xc0, !PT ;  /* 0xff0000ff43337812 */ /* 0x000fe400078ec0ff */
[----:B------:R-:W-:-:S02]  /*d660*/  SHF.L.U32 R46, R52, 0x8, RZ ;  /* 0x00000008342e7819 */ /* 0x000fc400000006ff */
[----:B------:R-:W-:Y:S02]  /*d670*/  LOP3.LUT R47, R79, 0xff0000ff, RZ, 0xc0, !PT ;  /* 0xff0000ff4f2f7812 */ /* 0x000fe400078ec0ff */
[----:B------:R-:W-:Y:S01]  /*d680*/  LOP3.LUT R14, R11, 0xff0000, R14, 0xf8, !PT ;  /* 0x00ff00000b0e7812 */ /* 0x000fe200078ef80e */
[----:B------:R-:W-:Y:S01]  /*d690*/  IMAD.U32 R11, R59, 0x10000, RZ ;  /* 0x000100003b0b7824 */ /* 0x000fe200078e00ff */
[----:B------:R-:W-:Y:S02]  /*d6a0*/  LOP3.LUT R55, R49, 0xff00, R36, 0xf8, !PT ;  /* 0x0000ff0031377812 */ /* 0x000fe400078ef824 */
[----:B------:R-:W-:Y:S02]  /*d6b0*/  LOP3.LUT R57, R51, 0xff00, R46, 0xf8, !PT ;  /* 0x0000ff0033397812 */ /* 0x000fe400078ef82e */
[----:B------:R-:W-:Y:S02]  /*d6c0*/  LOP3.LUT R12, R47, 0xff00, R12, 0xf8, !PT ;  /* 0x0000ff002f0c7812 */ /* 0x000fe400078ef80c */
[----:B------:R-:W-:-:S02]  /*d6d0*/  F2FP.F16.E4M3.UNPACK_B R54, R142.H1 ;  /* 0x0000008eff36723e */ /* 0x000fc400030006ff */
[----:B------:R-:W-:Y:S02]  /*d6e0*/  F2FP.F16.E4M3.UNPACK_B R51, R50.H1 ;  /* 0x00000032ff33723e */ /* 0x000fe400030006ff */
[----:B------:R-:W-:Y:S02]  /*d6f0*/  F2FP.F16.E4M3.UNPACK_B R49, R48.H1 ;  /* 0x00000030ff31723e */ /* 0x000fe400030006ff */
[----:B------:R-:W-:Y:S01]  /*d700*/  SHF.R.U32.HI R58, RZ, 0x10, R65 ;  /* 0x00000010ff3a7819 */ /* 0x000fe20000011641 */
[----:B------:R-:W-:Y:S01]  /*d710*/  HADD2.F32 R47, -RZ, R51.H0_H0 ;  /* 0x20000033ff2f7230 */ /* 0x000fe20000004100 */
[----:B------:R-:W-:Y:S01]  /*d720*/  LOP3.LUT R11, R12, 0xff0000, R11, 0xf8, !PT ;  /* 0x00ff00000c0b7812 */ /* 0x000fe200078ef80b */
[----:B------:R-:W-:Y:S01]  /*d730*/  HADD2.F32 R12, -RZ, R54.H0_H0 ;  /* 0x20000036ff0c7230 */ /* 0x000fe20000004100 */
[----:B------:R-:W-:Y:S01]  /*d740*/  F2FP.F16.E4M3.UNPACK_B R52, R144.H1 ;  /* 0x00000090ff34723e */ /* 0x000fe200030006ff */
[----:B------:R-:W-:Y:S01]  /*d750*/  HADD2.F32 R46, -RZ, R49.H0_H0 ;  /* 0x20000031ff2e7230 */ /* 0x000fe20000004100 */
[----:B------:R-:W-:Y:S01]  /*d760*/  SHF.R.U32.HI R56, RZ, 0x10, R67 ;  /* 0x00000010ff387819 */ /* 0x000fe20000011643 */
[----:B------:R-:W-:-:S02]  /*d770*/  IMAD.U32 R36, R58, 0x10000, RZ ;  /* 0x000100003a247824 */ /* 0x000fc400078e00ff */
[-C--:B------:R-:W-:Y:S01]  /*d780*/  FMUL.FTZ R59, R47, R12.reuse ;  /* 0x0000000c2f3b7220 */ /* 0x080fe20000410000 */
[----:B------:R-:W-:Y:S02]  /*d790*/  HADD2.F32 R53, -RZ, R52.H0_H0 ;  /* 0x20000034ff357230 */ /* 0x000fe40000004100 */
[----:B------:R-:W-:Y:S01]  /*d7a0*/  FMUL.FTZ R58, R46, R12 ;  /* 0x0000000c2e3a7220 */ /* 0x000fe20000410000 */
[----:B------:R-:W-:Y:S01]  /*d7b0*/  SHF.L.U32 R56, R56, 0x10, RZ ;  /* 0x0000001038387819 */ /* 0x000fe200000006ff */
[----:B------:R-:W-:Y:S01]  /*d7c0*/  HADD2.F32 R49, -RZ, R49.H1_H1 ;  /* 0x30000031ff317230 */ /* 0x000fe20000004100 */
[----:B------:R-:W-:Y:S01]  /*d7d0*/  LOP3.LUT R36, R55, 0xff0000, R36, 0xf8, !PT ;  /* 0x00ff000037247812 */ /* 0x000fe200078ef824 */
[-C--:B------:R-:W-:Y:S01]  /*d7e0*/  FFMA.FTZ R46, R46, R53.reuse, -R59 ;  /* 0x000000352e2e7223 */ /* 0x080fe2000001083b */
[----:B------:R-:W-:Y:S01]  /*d7f0*/  FFMA.FTZ R47, R47, R53, R58 ;  /* 0x000000352f2f7223 */ /* 0x000fe2000001003a */
[----:B------:R-:W-:Y:S01]  /*d800*/  HADD2.F32 R53, -RZ, R54.H1_H1 ;  /* 0x30000036ff357230 */ /* 0x000fe20000004100 */
[----:B------:R-:W-:Y:S01]  /*d810*/  F2FP.F16.E4M3.UNPACK_B R142, R142 ;  /* 0x0000008eff8e723e */ /* 0x000fe200020006ff */
[----:B------:R-:W-:Y:S01]  /*d820*/  HADD2.F32 R54, -RZ, R51.H1_H1 ;  /* 0x30000033ff367230 */ /* 0x000fe20000004100 */
[----:B------:R-:W-:Y:S01]  /*d830*/  F2FP.F16.E4M3.UNPACK_B R51, R50 ;  /* 0x00000032ff33723e */ /* 0x000fe200020006ff */
[----:B------:R-:W-:Y:S01]  /*d840*/  HADD2.F32 R55, -RZ, R52.H1_H1 ;  /* 0x30000034ff377230 */ /* 0x000fe20000004100 */
[----:B------:R-:W-:Y:S01]  /*d850*/  F2FP.F16.E4M3.UNPACK_B R52, R48 ;  /* 0x00000030ff34723e */ /* 0x000fe200020006ff */
[--C-:B------:R-:W-:Y:S01]  /*d860*/  HADD2.F32 R59, -RZ, R142.reuse.H1_H1 ;  /* 0x3000008eff3b7230 */ /* 0x100fe20000004100 */
[----:B------:R-:W-:Y:S01]  /*d870*/  LOP3.LUT R12, R57, 0xff0000, R56, 0xf8, !PT ;  /* 0x00ff0000390c7812 */ /* 0x000fe200078ef838 */
[-C--:B------:R-:W-:Y:S01]  /*d880*/  FMUL.FTZ R48, R54, R53.reuse ;  /* 0x0000003536307220 */ /* 0x080fe20000410000 */
[----:B------:R-:W-:Y:S01]  /*d890*/  F2FP.F16.E4M3.UNPACK_B R144, R144 ;  /* 0x00000090ff90723e */ /* 0x000fe200020006ff */
[----:B------:R-:W-:Y:S01]  /*d8a0*/  FMUL.FTZ R57, R49, R53 ;  /* 0x0000003531397220 */ /* 0x000fe20000410000 */
[----:B------:R-:W-:-:S02]  /*d8b0*/  HADD2.F32 R56, -RZ, R142.H0_H0 ;  /* 0x2000008eff387230 */ /* 0x000fc40000004100 */
[-C--:B------:R-:W-:Y:S01]  /*d8c0*/  FFMA.FTZ R49, R49, R55.reuse, -R48 ;  /* 0x0000003731317223 */ /* 0x080fe20000010830 */
[--C-:B------:R-:W-:Y:S02]  /*d8d0*/  HADD2.F32 R53, -RZ, R51.reuse.H0_H0 ;  /* 0x20000033ff357230 */ /* 0x100fe40000004100 */
[----:B------:R-:W-:Y:S01]  /*d8e0*/  FFMA.FTZ R48, R54, R55, R57 ;  /* 0x0000003736307223 */ /* 0x000fe20000010039 */
[----:B------:R-:W-:Y:S01]  /*d8f0*/  HADD2.F32 R50, -RZ, R52.H0_H0 ;  /* 0x20000034ff327230 */ /* 0x000fe20000004100 */
[----:B------:R-:W-:Y:S01]  /*d900*/  F2FP.F16.E4M3.UNPACK_B R60, R143.H1 ;  /* 0x0000008fff3c723e */ /* 0x000fe200030006ff */
        /* <DEDUP_REMOVED lines=8> */
[-C--:B------:R-:W-:Y:S01]  /*d990*/  FMUL.FTZ R53, R54, R59.reuse ;  /* 0x0000003b36357220 */ /* 0x080fe20000410000 */
[----:B------:R-:W-:Y:S01]  /*d9a0*/  F2FP.F16.E4M3.UNPACK_B R55, R38.H1 ;  /* 0x00000026ff37723e */ /* 0x000fe200030006ff */
[C---:B------:R-:W-:Y:S01]  /*d9b0*/  FMUL.FTZ R61, R52.reuse, R59 ;  /* 0x0000003b343d7220 */ /* 0x040fe20000410000 */
[----:B------:R-:W-:Y:S01]  /*d9c0*/  F2FP.F16.E4M3.UNPACK_B R58, R145.H1 ;  /* 0x00000091ff3a723e */ /* 0x000fe200030006ff */
[----:B------:R-:W-:Y:S01]  /*d9d0*/  FFMA.FTZ R53, R52, R57, -R53 ;  /* 0x0000003934357223 */ /* 0x000fe20000010835 */
[----:B------:R-:W-:Y:S01]  /*d9e0*/  F2FP.F16.E4M3.UNPACK_B R52, R45.H1 ;  /* 0x0000002dff34723e */ /* 0x000fe200030006ff */
[----:B------:R-:W-:-:S02]  /*d9f0*/  HADD2.F32 R59, -RZ, R60.H0_H0 ;  /* 0x2000003cff3b7230 */ /* 0x000fc40000004100 */
[----:B------:R-:W-:Y:S01]  /*da00*/  FFMA.FTZ R62, R54, R57, R61 ;  /* 0x00000039363e7223 */ /* 0x000fe2000001003d */
[--C-:B------:R-:W-:Y:S01]  /*da10*/  HADD2.F32 R56, -RZ, R55.reuse.H0_H0 ;  /* 0x20000037ff387230 */ /* 0x100fe20000004100 */
[----:B------:R-:W-:Y:S01]  /*da20*/  F2FP.F16.E4M3.UNPACK_B R143, R143 ;  /* 0x0000008fff8f723e */ /* 0x000fe200020006ff */
[----:B------:R-:W-:Y:S01]  /*da30*/  HADD2.F32 R60, -RZ, R60.H1_H1 ;  /* 0x3000003cff3c7230 */ /* 0x000fe20000004100 */
[----:B------:R-:W-:Y:S01]  /*da40*/  F2FP.F16.E4M3.UNPACK_B R45, R45 ;  /* 0x0000002dff2d723e */ /* 0x000fe200020006ff */
[----:B------:R-:W-:Y:S02]  /*da50*/  HADD2.F32 R55, -RZ, R55.H1_H1 ;  /* 0x30000037ff377230 */ /* 0x000fe40000004100 */
[----:B------:R-:W-:Y:S01]  /*da60*/  FMUL.FTZ R61, R56, R59 ;  /* 0x0000003b383d7220 */ /* 0x000fe20000410000 */
[----:B------:R-:W-:Y:S01]  /*da70*/  HADD2.F32 R54, -RZ, R52.H0_H0 ;  /* 0x20000034ff367230 */ /* 0x000fe20000004100 */
[----:B------:R-:W-:Y:S01]  /*da80*/  F2FP.F16.E4M3.UNPACK_B R145, R145 ;  /* 0x00000091ff91723e */ /* 0x000fe200020006ff */
[----:B------:R-:W-:-:S02]  /*da90*/  HADD2.F32 R57, -RZ, R58.H0_H0 ;  /* 0x2000003aff397230 */ /* 0x000fc40000004100 */
[----:B------:R-:W-:Y:S01]  /*daa0*/  FMUL.FTZ R63, R55, R60 ;  /* 0x0000003c373f7220 */ /* 0x000fe20000410000 */
[----:B------:R-:W-:Y:S02]  /*dab0*/  HADD2.F32 R52, -RZ, R52.H1_H1 ;  /* 0x30000034ff347230 */ /* 0x000fe40000004100 */
[C---:B------:R-:W-:Y:S01]  /*dac0*/  FMUL.FTZ R59, R54.reuse, R59 ;  /* 0x0000003b363b7220 */ /* 0x040fe20000410000 */
[----:B------:R-:W-:Y:S02]  /*dad0*/  HADD2.F32 R58, -RZ, R58.H1_H1 ;  /* 0x3000003aff3a7230 */ /* 0x000fe40000004100 */
[-C--:B------:R-:W-:Y:S01]  /*dae0*/  FFMA.FTZ R61, R54, R57.reuse, -R61 ;  /* 0x00000039363d7223 */ /* 0x080fe2000001083d */
[----:B------:R-:W-:Y:S01]  /*daf0*/  F2FP.SATFINITE.E4M3.F32.PACK_AB_MERGE_C R46, R49, R46, RZ ;  /* 0x0000002e312e723e */ /* 0x000fe200048070ff */
[----:B------:R-:W-:Y:S01]  /*db00*/  FMUL.FTZ R54, R52, R60 ;  /* 0x0000003c34367220 */ /* 0x000fe20000410000 */
[----:B------:R-:W-:Y:S01]  /*db10*/  FFMA.FTZ R60, R56, R57, R59 ;  /* 0x00000039383c7223 */ /* 0x000fe2000001003b */
[----:B------:R-:W-:Y:S01]  /*db20*/  FFMA.FTZ R64, R52, R58, -R63 ;  /* 0x0000003a34407223 */ /* 0x000fe2000001083f */
[----:B------:R-:W-:Y:S01]  /*db30*/  F2FP.F16.E4M3.UNPACK_B R52, R38 ;  /* 0x00000026ff34723e */ /* 0x000fe200020006ff */
[----:B------:R-:W-:Y:S01]  /*db40*/  FFMA.FTZ R63, R55, R58, R54 ;  /* 0x0000003a373f7223 */ /* 0x000fe20000010036 */
[--C-:B------:R-:W-:Y:S01]  /*db50*/  HADD2.F32 R57, -RZ, R143.reuse.H0_H0 ;  /* 0x2000008fff397230 */ /* 0x100fe20000004100 */
[----:B------:R-:W-:Y:S01]  /*db60*/  F2FP.SATFINITE.E4M3.F32.PACK_AB_MERGE_C R48, R48, R47, RZ ;  /* 0x0000002f3030723e */ /* 0x000fe200048070ff */
[----:B------:R-:W-:Y:S01]  /*db70*/  HADD2.F32 R143, -RZ, R143.H1_H1 ;  /* 0x3000008fff8f7230 */ /* 0x000fe20000004100 */
[----:B------:R-:W-:Y:S01]  /*db80*/  F2FP.F16.E4M3.UNPACK_B R49, R13 ;  /* 0x0000000dff31723e */ /* 0x000fe200020006ff */
[--C-:B------:R-:W-:Y:S01]  /*db90*/  HADD2.F32 R54, -RZ, R52.reuse.H0_H0 ;  /* 0x20000034ff367230 */ /* 0x100fe20000004100 */
[----:B------:R-:W-:Y:S01]  /*dba0*/  F2FP.SATFINITE.E4M3.F32.PACK_AB_MERGE_C R47, R53, R50, R46 ;  /* 0x00000032352f723e */ /* 0x000fe2000480702e */
[----:B------:R-:W-:Y:S01]  /*dbb0*/  HADD2.F32 R38, -RZ, R45.H0_H0 ;  /* 0x2000002dff267230 */ /* 0x000fe20000004100 */
[----:B------:R-:W-:Y:S01]  /*dbc0*/  F2FP.SATFINITE.E4M3.F32.PACK_AB_MERGE_C R46, R62, R51, R48 ;  /* 0x000000333e2e723e */ /* 0x000fe20004807030 */
[----:B------:R-:W-:-:S02]  /*dbd0*/  HADD2.F32 R52, -RZ, R52.H1_H1 ;  /* 0x30000034ff347230 */ /* 0x000fc40000004100 */
[-C--:B------:R-:W-:Y:S01]  /*dbe0*/  FMUL.FTZ R59, R54, R57.reuse ;  /* 0x00000039363b7220 */ /* 0x080fe20000410000 */
[----:B------:R-:W-:Y:S02]  /*dbf0*/  HADD2.F32 R45, -RZ, R45.H1_H1 ;  /* 0x3000002dff2d7230 */ /* 0x000fe40000004100 */
[----:B------:R-:W-:Y:S01]  /*dc00*/  FMUL.FTZ R57, R38, R57 ;  /* 0x0000003926397220 */ /* 0x000fe20000410000 */
[--C-:B------:R-:W-:Y:S02]  /*dc10*/  HADD2.F32 R55, -RZ, R145.reuse.H0_H0 ;  /* 0x20000091ff377230 */ /* 0x100fe40000004100 */
[-C--:B------:R-:W-:Y:S01]  /*dc20*/  FMUL.FTZ R56, R52, R143.reuse ;  /* 0x0000008f34387220 */ /* 0x080fe20000410000 */
[----:B------:R-:W-:Y:S02]  /*dc30*/  HADD2.F32 R145, -RZ, R145.H1_H1 ;  /* 0x30000091ff917230 */ /* 0x000fe40000004100 */
[----:B------:R-:W-:Y:S01]  /*dc40*/  FMUL.FTZ R143, R45, R143 ;  /* 0x0000008f2d8f7220 */ /* 0x000fe20000410000 */
[----:B------:R-:W-:-:S02]  /*dc50*/  HADD2.F32 R48, -RZ, R49.H0_H0 ;  /* 0x20000031ff307230 */ /* 0x000fc40000004100 */
[-C--:B------:R-:W-:Y:S01]  /*dc60*/  FFMA.FTZ R59, R38, R55.reuse, -R59 ;  /* 0x00000037263b7223 */ /* 0x080fe2000001083b */
[----:B------:R-:W-:Y:S01]  /*dc70*/  FFMA.FTZ R38, R54, R55, R57 ;  /* 0x0000003736267223 */ /* 0x000fe20000010039 */
[-C--:B------:R-:W-:Y:S01]  /*dc80*/  FFMA.FTZ R58, R45, R145.reuse, -R56 ;  /* 0x000000912d3a7223 */ /* 0x080fe20000010838 */
[----:B------:R-:W-:Y:S01]  /*dc90*/  FFMA.FTZ R143, R52, R145, R143 ;  /* 0x00000091348f7223 */ /* 0x000fe2000001008f */
[----:B------:R-:W-:Y:S02]  /*dca0*/  F2FP.F16.E4M3.UNPACK_B R52, R37 ;  /* 0x00000025ff34723e */ /* 0x000fe400020006ff */
[----:B------:R-:W-:Y:S02]  /*dcb0*/  F2FP.F16.E4M3.UNPACK_B R56, R36 ;  /* 0x00000024ff38723e */ /* 0x000fe400020006ff */
[----:B------:R-:W-:Y:S01]  /*dcc0*/  F2FP.SATFINITE.E4M3.F32.PACK_AB_MERGE_C R45, R64, R61, RZ ;  /* 0x0000003d402d723e */ /* 0x000fe200048070ff */
[----:B------:R-:W-:Y:S01]  /*dcd0*/  HADD2.F32 R50, -RZ, R52.H0_H0 ;  /* 0x20000034ff327230 */ /* 0x000fe20000004100 */
[----:B------:R-:W-:Y:S01]  /*dce0*/  F2FP.F16.E4M3.UNPACK_B R54, R14 ;  /* 0x0000000eff36723e */ /* 0x000fe200020006ff */
[----:B------:R-:W-:Y:S01]  /*dcf0*/  HADD2.F32 R51, -RZ, R56.H0_H0 ;  /* 0x20000038ff337230 */ /* 0x000fe20000004100 */
[----:B------:R-:W-:Y:S01]  /*dd00*/  F2FP.SATFINITE.E4M3.F32.PACK_AB_MERGE_C R45, R58, R59, R45 ;  /* 0x0000003b3a2d723e */ /* 0x000fe2000480702d */
[----:B------:R-:W-:Y:S01]  /*dd10*/  HADD2.F32 R53, -RZ, R52.H1_H1 ;  /* 0x30000034ff357230 */ /* 0x000fe20000004100 */
[----:B------:R-:W-:Y:S01]  /*dd20*/  F2FP.F16.E4M3.UNPACK_B R52, R37.H1 ;  /* 0x00000025ff34723e */ /* 0x000fe200030006ff */
[----:B------:R-:W-:-:S02]  /*dd30*/  HADD2.F32 R55, -RZ, R54.H0_H0 ;  /* 0x20000036ff377230 */ /* 0x000fc40000004100 */
[-C--:B------:R-:W-:Y:S01]  /*dd40*/  FMUL.FTZ R57, R50, R51.reuse ;  /* 0x0000003332397220 */ /* 0x080fe20000410000 */
[C---:B------:R-:W-:Y:S01]  /*dd50*/  FMUL.FTZ R59, R48.reuse, R51 ;  /* 0x00000033303b7220 */ /* 0x040fe20000410000 */
[----:B------:R-:W-:Y:S01]  /*dd60*/  HADD2.F32 R56, -RZ, R56.H1_H1 ;  /* 0x30000038ff387230 */ /* 0x000fe20000004100 */
[----:B------:R-:W-:Y:S01]  /*dd70*/  F2FP.F16.E4M3.UNPACK_B R14, R14.H1 ;  /* 0x0000000eff0e723e */ /* 0x000fe200030006ff */
[----:B------:R-:W-:Y:S02]  /*dd80*/  HADD2.F32 R51, -RZ, R49.H1_H1 ;  /* 0x30000031ff337230 */ /* 0x000fe40000004100 */
[-C--:B------:R-:W-:Y:S01]  /*dd90*/  FFMA.FTZ R48, R48, R55.reuse, -R57 ;  /* 0x0000003730307223 */ /* 0x080fe20000010839 */
[----:B------:R-:W-:Y:S01]  /*dda0*/  FFMA.FTZ R49, R50, R55, R59 ;  /* 0x0000003732317223 */ /* 0x000fe2000001003b */
[----:B------:R-:W-:Y:S02]  /*ddb0*/  HADD2.F32 R54, -RZ, R54.H1_H1 ;  /* 0x30000036ff367230 */ /* 0x000fe40000004100 */
[-C--:B------:R-:W-:Y:S01]  /*ddc0*/  FMUL.FTZ R58, R53, R56.reuse ;  /* 0x00000038353a7220 */ /* 0x080fe20000410000 */
[----:B------:R-:W-:Y:S01]  /*ddd0*/  FMUL.FTZ R56, R51, R56 ;  /* 0x0000003833387220 */ /* 0x000fe20000410000 */
[----:B------:R-:W-:-:S02]  /*dde0*/  F2FP.F16.E4M3.UNPACK_B R55, R36.H1 ;  /* 0x00000024ff37723e */ /* 0x000fc400030006ff */
[----:B------:R-:W-:Y:S01]  /*ddf0*/  F2FP.F16.E4M3.UNPACK_B R50, R13.H1 ;  /* 0x0000000dff32723e */ /* 0x000fe200030006ff */
[-C--:B------:R-:W-:Y:S01]  /*de00*/  FFMA.FTZ R13, R51, R54.reuse, -R58 ;  /* 0x00000036330d7223 */ /* 0x080fe2000001083a */
[----:B------:R-:W-:Y:S01]  /*de10*/  FFMA.FTZ R36, R53, R54, R56 ;  /* 0x0000003635247223 */ /* 0x000fe20000010038 */
[----:B------:R-:W-:Y:S01]  /*de20*/  HADD2.F32 R51, -RZ, R52.H0_H0 ;  /* 0x20000034ff337230 */ /* 0x000fe20000004100 */
[----:B------:R-:W-:Y:S01]  /*de30*/  F2FP.SATFINITE.E4M3.F32.PACK_AB_MERGE_C R60, R63, R60, RZ ;  /* 0x0000003c3f3c723e */ /* 0x000fe200048070ff */
[--C-:B------:R-:W-:Y:S02]  /*de40*/  HADD2.F32 R56, -RZ, R55.reuse.H0_H0 ;  /* 0x20000037ff387230 */ /* 0x100fe40000004100 */
[----:B------:R-:W-:Y:S01]  /*de50*/  HADD2.F32 R37, -RZ, R50.H0_H0 ;  /* 0x20000032ff257230 */ /* 0x000fe20000004100 */
[----:B------:R-:W-:Y:S01]  /*de60*/  F2FP.SATFINITE.E4M3.F32.PACK_AB_MERGE_C R38, R143, R38, R60 ;  /* 0x000000268f26723e */ /* 0x000fe2000480703c */
[----:B------:R-:W-:Y:S02]  /*de70*/  HADD2.F32 R52, -RZ, R52.H1_H1 ;  /* 0x30000034ff347230 */ /* 0x000fe40000004100 */
[----:B------:R-:W-:Y:S01]  /*de80*/  FMUL.FTZ R58, R51, R56 ;  /* 0x00000038333a7220 */ /* 0x000fe20000410000 */
[----:B------:R-:W-:-:S02]  /*de90*/  HADD2.F32 R55, -RZ, R55.H1_H1 ;  /* 0x30000037ff377230 */ /* 0x000fc40000004100 */
[----:B------:R-:W-:Y:S01]  /*dea0*/  FMUL.FTZ R56, R37, R56 ;  /* 0x0000003825387220 */ /* 0x000fe20000410000 */
[----:B------:R-:W-:Y:S02]  /*deb0*/  HADD2.F32 R50, -RZ, R50.H1_H1 ;  /* 0x30000032ff327230 */ /* 0x000fe40000004100 */
[--C-:B------:R-:W-:Y:S02]  /*dec0*/  HADD2.F32 R53, -RZ, R14.reuse.H1_H1 ;  /* 0x3000000eff357230 */ /* 0x100fe40000004100 */
[-C--:B------:R-:W-:Y:S01]  /*ded0*/  FMUL.FTZ R57, R52, R55.reuse ;  /* 0x0000003734397220 */ /* 0x080fe20000410000 */
[----:B------:R-:W-:Y:S02]  /*dee0*/  HADD2.F32 R54, -RZ, R14.H0_H0 ;  /* 0x2000000eff367230 */ /* 0x000fe40000004100 */
[C---:B------:R-:W-:Y:S01]  /*def0*/  FMUL.FTZ R55, R50.reuse, R55 ;  /* 0x0000003732377220 */ /* 0x040fe20000410000 */
[----:B------:R-:W-:Y:S01]  /*df00*/  F2FP.F16.E4M3.UNPACK_B R14, R15 ;  /* 0x0000000fff0e723e */ /* 0x000fe200020006ff */
[----:B------:R-:W-:Y:S01]  /*df10*/  FFMA.FTZ R62, R50, R53, -R57 ;  /* 0x00000035323e7223 */ /* 0x000fe20000010839 */
[----:B------:R-:W-:Y:S01]  /*df20*/  F2FP.F16.E4M3.UNPACK_B R50, R39 ;  /* 0x00000027ff32723e */ /* 0x000fe200020006ff */
[----:B------:R-:W-:Y:S01]  /*df30*/  FFMA.FTZ R64, R52, R53, R55 ;  /* 0x0000003534407223 */ /* 0x000fe20000010037 */
[----:B------:R-:W-:Y:S01]  /*df40*/  F2FP.F16.E4M3.UNPACK_B R55, R12 ;  /* 0x0000000cff37723e */ /* 0x000fe200020006ff */
[-C--:B------:R-:W-:Y:S01]  /*df50*/  FFMA.FTZ R61, R51, R54.reuse, R56 ;  /* 0x00000036333d7223 */ /* 0x080fe20000010038 */
[----:B------:R-:W-:Y:S01]  /*df60*/  F2FP.F16.E4M3.UNPACK_B R51, R39.H1 ;  /* 0x00000027ff33723e */ /* 0x000fe200030006ff */
[----:B------:R-:W-:Y:S01]  /*df70*/  FFMA.FTZ R59, R37, R54, -R58 ;  /* 0x00000036253b7223 */ /* 0x000fe2000001083a */
[----:B------:R-:W-:Y:S01]  /*df80*/  F2FP.F16.E4M3.UNPACK_B R57, R12.H1 ;  /* 0x0000000cff39723e */ /* 0x000fe200030006ff */
[----:B------:R-:W-:Y:S01]  /*df90*/  HADD2.F32 R37, -RZ, R14.H0_H0 ;  /* 0x2000000eff257230 */ /* 0x000fe20000004100 */
[----:B------:R-:W-:Y:S01]  /*dfa0*/  F2FP.F16.E4M3.UNPACK_B R15, R15.H1 ;  /* 0x0000000fff0f723e */ /* 0x000fe200030006ff */
        /* <DEDUP_REMOVED lines=8> */
[----:B------:R-:W-:Y:S01]  /*e030*/  HADD2.F32 R39, -RZ, R15.H0_H0 ;  /* 0x2000000fff277230 */ /* 0x000fe20000004100 */
[----:B------:R-:W-:Y:S01]  /*e040*/  F2FP.SATFINITE.E4M3.F32.PACK_AB_MERGE_C R61, R64, R61, RZ ;  /* 0x0000003d403d723e */ /* 0x000fe200048070ff */
        /* <DEDUP_REMOVED lines=19> */
[-C--:B------:R-:W-:Y:S01]  /*e180*/  FMUL.FTZ R37, R50, R55.reuse ;  /* 0x0000003732257220 */ /* 0x080fe20000410000 */
[-C--:B------:R-:W-:Y:S01]  /*e190*/  FFMA.FTZ R15, R15, R12.reuse, -R54 ;  /* 0x0000000c0f0f7223 */ /* 0x080fe20000010836 */
[----:B------:R-:W-:Y:S01]  /*e1a0*/  FFMA.FTZ R51, R51, R12, R52 ;  /* 0x0000000c33337223 */ /* 0x000fe20000010034 */
[C---:B------:R-:W-:Y:S01]  /*e1b0*/  FMUL.FTZ R55, R14.reuse, R55 ;  /* 0x000000370e377220 */ /* 0x040fe20000410000 */
[-C--:B------:R-:W-:Y:S01]  /*e1c0*/  FFMA.FTZ R37, R14, R11.reuse, -R37 ;  /* 0x0000000b0e257223 */ /* 0x080fe20000010825 */
[----:B------:R-:W-:Y:S01]  /*e1d0*/  F2FP.SATFINITE.E4M3.F32.PACK_AB_MERGE_C R13, R13, R48, R59 ;  /* 0x000000300d0d723e */ /* 0x000fe2000480703b */
[----:B------:R-:W-:Y:S01]  /*e1e0*/  IMAD.MOV.U32 R12, RZ, RZ, R47 ;  /* 0x000000ffff0c7224 */ /* 0x000fe200078e002f */
[----:B------:R-:W-:Y:S01]  /*e1f0*/  F2FP.SATFINITE.E4M3.F32.PACK_AB_MERGE_C R15, R15, R58, RZ ;  /* 0x0000003a0f0f723e */ /* 0x000fe200048070ff */
[----:B------:R-:W-:Y:S01]  /*e200*/  FFMA.FTZ R50, R50, R11, R55 ;  /* 0x0000000b32327223 */ /* 0x000fe20000010037 */
[----:B------:R-:W-:Y:S01]  /*e210*/  F2FP.SATFINITE.E4M3.F32.PACK_AB_MERGE_C R51, R51, R60, RZ ;  /* 0x0000003c3333723e */ /* 0x000fe200048070ff */
[----:B------:R-:W-:Y:S01]  /*e220*/  IMAD.MOV.U32 R14, RZ, RZ, R45 ;  /* 0x000000ffff0e7224 */ /* 0x000fe200078e002d */
[----:B------:R-:W-:-:S02]  /*e230*/  F2FP.SATFINITE.E4M3.F32.PACK_AB_MERGE_C R15, R37, R66, R15 ;  /* 0x00000042250f723e */ /* 0x000fc4000480700f */
[----:B------:R-:W-:Y:S01]  /*e240*/  F2FP.SATFINITE.E4M3.F32.PACK_AB_MERGE_C R37, R36, R49, R61 ;  /* 0x000000312425723e */ /* 0x000fe2000480703d */
[----:B------:R-:W-:Y:S01]  /*e250*/  IMAD.MOV.U32 R36, RZ, RZ, R46 ;  /* 0x000000ffff247224 */ /* 0x000fe200078e002e */
[----:B------:R-:W-:-:S07]  /*e260*/  F2FP.SATFINITE.E4M3.F32.PACK_AB_MERGE_C R39, R50, R63, R51 ;  /* 0x0000003f3227723e */ /* 0x000fce0004807033 */
.L_x_527:
[----:B------:R-:W-:Y:S05]  /*e270*/  BSYNC B2 ;  /* 0x0000000000027941 */ /* 0x000fea0003800000 */
.L_x_526:
[----:B-1----:R1:W-:Y:S04]  /*e280*/  ST.E.128 desc[UR50][R40.64], R12 ;  /* 0x0000000c28007985 */ /* 0x0023e8000c101d32 */
[----:B----4-:R1:W-:Y:S02]  /*e290*/  @!P2 ST.E.128 desc[UR50][R42.64], R36 ;  /* 0x000000242a00a985 */ /* 0x0103e4000c101d32 */
.L_x_525:
[----:B------:R-:W-:Y:S05]  /*e2a0*/  BSYNC B1 ;  /* 0x0000000000017941 */ /* 0x000fea0003800000 */
.L_x_524:
[----:B------:R-:W-:-:S13]  /*e2b0*/  ISETP.NE.AND P2, PT, R30, RZ, PT ;  /* 0x000000ff1e00720c */ /* 0x000fda0003f45270 */
[----:B------:R-:W-:Y:S05]  /*e2c0*/  @!P2 BRA `(.L_x_476) ;  /* 0x000000140090a947 */ /* 0x000fea0003800000 */
[----:B0---4-:R-:W4:Y:S01]  /*e2d0*/  LDL R11, [R1] ;  /* 0x00000000010b7983 */ /* 0x011f220000100800 */
[----:B-1----:R-:W-:Y:S01]  /*e2e0*/  IADD3 R40, P2, R27, R120, RZ ;  /* 0x000000781b287210 */ /* 0x002fe20007f5e0ff */
[----:B------:R-:W-:Y:S03]  /*e2f0*/  BSSY B1, `(.L_x_528) ;  /* 0x00000ea000017945 */ /* 0x000fe60003800000 */
[----:B------:R-:W-:Y:S02]  /*e300*/  IADD3.X R41, R44, R111, RZ, P2, !PT ;  /* 0x0000006f2c297210 */ /* 0x000fe400017fe4ff */
[----:B------:R-:W-:Y:S02]  /*e310*/  ISETP.GE.AND P2, PT, R3, R118, PT ;  /* 0x000000760300720c */ /* 0x000fe40003f46270 */
[----:B----4-:R-:W-:-:S04]  /*e320*/  LOP3.LUT P4, RZ, R11, 0x1, RZ, 0xc0, !PT ;  /* 0x000000010bff7812 */ /* 0x010fc8000788c0ff */
[----:B------:R-:W-:-:S04]  /*e330*/  SEL R146, R121, R146, !P4 ;  /* 0x0000009279927207 */ /* 0x000fc80006000000 */
[----:B------:R-:W-:-:S04]  /*e340*/  SHF.R.S32.HI R11, RZ, 0x1f, R146 ;  /* 0x0000001fff0b7819 */ /* 0x000fc80000011492 */
[----:B------:R-:W-:-:S04]  /*e350*/  LEA.HI R146, R11, R146, RZ, 0x5 ;  /* 0x000000920b927211 */ /* 0x000fc800078f28ff */
[----:B------:R-:W-:-:S04]  /*e360*/  LEA.HI.SX32 R146, R146, R115, 0x1b ;  /* 0x0000007392927211 */ /* 0x000fc800078fdaff */
[----:B------:R-:W-:-:S04]  /*e370*/  SHF.R.S32.HI R11, RZ, 0x1f, R146 ;  /* 0x0000001fff0b7819 */ /* 0x000fc80000011492 */
[----:B------:R-:W-:Y:S02]  /*e380*/  LEA.HI R12, R11, R146, RZ, 0x2 ;  /* 0x000000920b0c7211 */ /* 0x000fe400078f10ff */
[----:B------:R-:W-:Y:S02]  /*e390*/  SHF.L.U32 R11, R146, 0x4, RZ ;  /* 0x00000004920b7819 */ /* 0x000fe400000006ff */
[----:B------:R-:W-:Y:S02]  /*e3a0*/  SHF.R.S32.HI R12, RZ, 0x2, R12 ;  /* 0x00000002ff0c7819 */ /* 0x000fe4000001140c */
[----:B------:R-:W-:-:S03]  /*e3b0*/  LOP3.LUT R13, R212, 0x30, R11, 0xf8, !PT ;  /* 0x00000030d40d7812 */ /* 0x000fc600078ef80b */
[----:B------:R-:W-:Y:S01]  /*e3c0*/  IMAD R12, R12, 0x2800, R213 ;  /* 0x000028000c0c7824 */ /* 0x000fe200078e02d5 */
[----:B------:R-:W-:-:S05]  /*e3d0*/  LOP3.LUT R13, R13, R4, RZ, 0x3c, !PT ;  /* 0x000000040d0d7212 */ /* 0x000fca00078e3cff */
[----:B------:R-:W-:Y:S02]  /*e3e0*/  IMAD.IADD R12, R12, 0x1, R13 ;  /* 0x000000010c0c7824 */ /* 0x000fe400078e020d */
[C---:B------:R-:W-:Y:S02]  /*e3f0*/  IMAD R13, R19.reuse, 0x7800, R130 ;  /* 0x00007800130d7824 */ /* 0x040fe400078e0282 */
[----:B------:R-:W-:Y:S02]  /*e400*/  IMAD R15, R19, 0x7800, R12 ;  /* 0x00007800130f7824 */ /* 0x000fe400078e020c */
[C---:B------:R-:W-:Y:S02]  /*e410*/  IMAD.IADD R13, R18.reuse, 0x1, R13 ;  /* 0x00000001120d7824 */ /* 0x040fe400078e020d */
[----:B------:R-:W-:-:S04]  /*e420*/  IMAD.IADD R36, R18, 0x1, R15 ;  /* 0x0000000112247824 */ /* 0x000fc800078e020f */
[----:B------:R-:W0:Y:S04]  /*e430*/  LDS.128 R12, [R13+0x1a400] ;  /* 0x01a400000d0c7984 */ /* 0x000e280000000c00 */
[----:B------:R-:W1:Y:S01]  /*e440*/  LDS.128 R36, [R36+0x1a400] ;  /* 0x01a4000024247984 */ /* 0x000e620000000c00 */
[----:B------:R-:W-:Y:S05]  /*e450*/  @P2 BRA `(.L_x_529) ;  /* 0x0000000c004c2947 */ /* 0x000fea0003800000 */
[--C-:B------:R-:W-:Y:S01]  /*e460*/  SHF.R.U32.HI R43, RZ, 0x8, R81.reuse ;  /* 0x00000008ff2b7819 */ /* 0x100fe20000011651 */
[----:B0-----:R-:W-:Y:S01]  /*e470*/  IMAD.MOV.U32 R47, RZ, RZ, R12 ;  /* 0x000000ffff2f7224 */ /* 0x001fe200078e000c */
[----:B------:R-:W-:Y:S01]  /*e480*/  SHF.R.U32.HI R57, RZ, 0x10, R81 ;  /* 0x00000010ff397819 */ /* 0x000fe20000011651 */
[----:B------:R-:W-:Y:S01]  /*e490*/  IMAD.MOV.U32 R42, RZ, RZ, R13 ;  /* 0x000000ffff2a7224 */ /* 0x000fe200078e000d */
[----:B------:R-:W-:Y:S01]  /*e4a0*/  SHF.R.U32.HI R49, RZ, 0x8, R69 ;  /* 0x00000008ff317819 */ /* 0x000fe20000011645 */
[----:B-1----:R-:W-:Y:S01]  /*e4b0*/  IMAD.MOV.U32 R50, RZ, RZ, R36 ;  /* 0x000000ffff327224 */ /* 0x002fe200078e0024 */
[----:B------:R-:W-:Y:S01]  /*e4c0*/  SHF.R.U32.HI R52, RZ, 0x8, R71 ;  /* 0x00000008ff347819 */ /* 0x000fe20000011647 */
[----:B------:R-:W-:Y:S01]  /*e4d0*/  IMAD.U32 R13, R57, 0x10000, RZ ;  /* 0x00010000390d7824 */ /* 0x000fe200078e00ff */
[----:B------:R-:W-:Y:S01]  /*e4e0*/  LOP3.LUT R45, R81, 0xff0000ff, RZ, 0xc0, !PT ;  /* 0xff0000ff512d7812 */ /* 0x000fe200078ec0ff */
[----:B------:R-:W-:Y:S01]  /*e4f0*/  IMAD.SHL.U32 R49, R49, 0x100, RZ ;  /* 0x0000010031317824 */ /* 0x000fe200078e00ff */
[----:B------:R-:W-:-:S02]  /*e500*/  SHF.R.U32.HI R55, RZ, 0x8, R83 ;  /* 0x00000008ff377819 */ /* 0x000fc40000011653 */
[----:B------:R-:W-:Y:S01]  /*e510*/  SHF.L.U32 R12, R43, 0x8, RZ ;  /* 0x000000082b0c7819 */ /* 0x000fe200000006ff */
[----:B------:R-:W-:Y:S01]  /*e520*/  IMAD.MOV.U32 R43, RZ, RZ, R14 ;  /* 0x000000ffff2b7224 */ /* 0x000fe200078e000e */
[----:B------:R-:W-:Y:S02]  /*e530*/  LOP3.LUT R51, R71, 0xff0000ff, RZ, 0xc0, !PT ;  /* 0xff0000ff47337812 */ /* 0x000fe400078ec0ff */
[----:B------:R-:W-:Y:S02]  /*e540*/  SHF.L.U32 R14, R52, 0x8, RZ ;  /* 0x00000008340e7819 */ /* 0x000fe400000006ff */
[----:B------:R-:W-:Y:S02]  /*e550*/  SHF.R.U32.HI R54, RZ, 0x10, R83 ;  /* 0x00000010ff367819 */ /* 0x000fe40000011653 */
[----:B------:R-:W-:Y:S01]  /*e560*/  LOP3.LUT R12, R45, 0xff00, R12, 0xf8, !PT ;  /* 0x0000ff002d0c7812 */ /* 0x000fe200078ef80c */
[----:B------:R-:W-:Y:S01]  /*e570*/  IMAD.SHL.U32 R45, R55, 0x100, RZ ;  /* 0x00000100372d7824 */ /* 0x000fe200078e00ff */
[----:B------:R-:W-:-:S02]  /*e580*/  LOP3.LUT R48, R69, 0xff0000ff, RZ, 0xc0, !PT ;  /* 0xff0000ff45307812 */ /* 0x000fc400078ec0ff */
[----:B------:R-:W-:Y:S02]  /*e590*/  LOP3.LUT R46, R83, 0xff0000ff, RZ, 0xc0, !PT ;  /* 0xff0000ff532e7812 */ /* 0x000fe400078ec0ff */
[----:B------:R-:W-:Y:S02]  /*e5a0*/  LOP3.LUT R55, R51, 0xff00, R14, 0xf8, !PT ;  /* 0x0000ff0033377812 */ /* 0x000fe400078ef80e */
[----:B------:R-:W-:Y:S01]  /*e5b0*/  LOP3.LUT R14, R12, 0xff0000, R13, 0xf8, !PT ;  /* 0x00ff00000c0e7812 */ /* 0x000fe200078ef80d */
[----:B------:R-:W-:Y:S01]  /*e5c0*/  IMAD.U32 R12, R54, 0x10000, RZ ;  /* 0x00010000360c7824 */ /* 0x000fe200078e00ff */
[----:B------:R-:W-:Y:S02]  /*e5d0*/  LOP3.LUT R36, R48, 0xff00, R49, 0xf8, !PT ;  /* 0x0000ff0030247812 */ /* 0x000fe400078ef831 */
[----:B------:R-:W-:Y:S02]  /*e5e0*/  LOP3.LUT R45, R46, 0xff00, R45, 0xf8, !PT ;  /* 0x0000ff002e2d7812 */ /* 0x000fe400078ef82d */
[----:B------:R-:W-:-:S02]  /*e5f0*/  F2FP.F16.E4M3.UNPACK_B R54, R141.H1 ;  /* 0x0000008dff36723e */ /* 0x000fc400030006ff */
[----:B------:R-:W-:Y:S02]  /*e600*/  F2FP.F16.E4M3.UNPACK_B R51, R50.H1 ;  /* 0x00000032ff33723e */ /* 0x000fe400030006ff */
[----:B------:R-:W-:Y:S01]  /*e610*/  F2FP.F16.E4M3.UNPACK_B R48, R47.H1 ;  /* 0x0000002fff30723e */ /* 0x000fe200030006ff */
[----:B------:R-:W-:Y:S01]  /*e620*/  HADD2.F32 R13, -RZ, R54.H0_H0 ;  /* 0x20000036ff0d7230 */ /* 0x000fe20000004100 */
[----:B------:R-:W-:Y:S01]  /*e630*/  SHF.R.U32.HI R53, RZ, 0x10, R69 ;  /* 0x00000010ff357819 */ /* 0x000fe20000011645 */
[----:B------:R-:W-:Y:S01]  /*e640*/  HADD2.F32 R46, -RZ, R51.H0_H0 ;  /* 0x20000033ff2e7230 */ /* 0x000fe20000004100 */
[----:B------:R-:W-:Y:S01]  /*e650*/  LOP3.LUT R12, R45, 0xff0000, R12, 0xf8, !PT ;  /* 0x00ff00002d0c7812 */ /* 0x000fe200078ef80c */
[----:B------:R-:W-:Y:S01]  /*e660*/  HADD2.F32 R45, -RZ, R48.H0_H0 ;  /* 0x20000030ff2d7230 */ /* 0x000fe20000004100 */
[----:B------:R-:W-:Y:S01]  /*e670*/  F2FP.F16.E4M3.UNPACK_B R49, R139.H1 ;  /* 0x0000008bff31723e */ /* 0x000fe200030006ff */
[----:B------:R-:W-:Y:S01]  /*e680*/  IMAD.U32 R53, R53, 0x10000, RZ ;  /* 0x0001000035357824 */ /* 0x000fe200078e00ff */
[----:B------:R-:W-:Y:S01]  /*e690*/  SHF.R.U32.HI R56, RZ, 0x10, R71 ;  /* 0x00000010ff387819 */ /* 0x000fe20000011647 */
[-C--:B------:R-:W-:Y:S01]  /*e6a0*/  FMUL.FTZ R58, R46, R13.reuse ;  /* 0x0000000d2e3a7220 */ /* 0x080fe20000410000 */
[----:B------:R-:W-:Y:S01]  /*e6b0*/  FMUL.FTZ R57, R45, R13 ;  /* 0x0000000d2d397220 */ /* 0x000fe20000410000 */
[----:B------:R-:W-:Y:S01]  /*e6c0*/  HADD2.F32 R52, -RZ, R49.H0_H0 ;  /* 0x20000031ff347230 */ /* 0x000fe20000004100 */
[----:B------:R-:W-:-:S02]  /*e6d0*/  SHF.L.U32 R56, R56, 0x10, RZ ;  /* 0x0000001038387819 */ /* 0x000fc400000006ff */
[----:B------:R-:W-:Y:S01]  /*e6e0*/  LOP3.LUT R36, R36, 0xff0000, R53, 0xf8, !PT ;  /* 0x00ff000024247812 */ /* 0x000fe200078ef835 */
        /* <DEDUP_REMOVED lines=10> */
[----:B------:R-:W-:-:S02]  /*e790*/  HADD2.F32 R54, -RZ, R141.H0_H0 ;  /* 0x2000008dff367230 */ /* 0x000fc40000004100 */
[C---:B------:R-:W-:Y:S01]  /*e7a0*/  FMUL.FTZ R56, R52.reuse, R55 ;  /* 0x0000003734387220 */ /* 0x040fe20000410000 */
[----:B------:R-:W-:Y:S01]  /*e7b0*/  F2FP.F16.E4M3.UNPACK_B R139, R139 ;  /* 0x0000008bff8b723e */ /* 0x000fe200020006ff */
[C---:B------:R-:W-:Y:S01]  /*e7c0*/  FMUL.FTZ R55, R49.reuse, R55 ;  /* 0x0000003731377220 */ /* 0x040fe20000410000 */
[----:B------:R-:W-:Y:S02]  /*e7d0*/  HADD2.F32 R51, -RZ, R50.H0_H0 ;  /* 0x20000032ff337230 */ /* 0x000fe40000004100 */
[-C--:B------:R-:W-:Y:S01]  /*e7e0*/  FFMA.FTZ R60, R49, R53.reuse, -R56 ;  /* 0x00000035313c7223 */ /* 0x080fe20000010838 */
[----:B------:R-:W-:Y:S02]  /*e7f0*/  HADD2.F32 R48, -RZ, R47.H0_H0 ;  /* 0x2000002fff307230 */ /* 0x000fe40000004100 */
[----:B------:R-:W-:Y:S01]  /*e800*/  FFMA.FTZ R57, R52, R53, R55 ;  /* 0x0000003534397223 */ /* 0x000fe20000010037 */
        /* <DEDUP_REMOVED lines=8> */
[----:B------:R-:W-:Y:S02]  /*e890*/  HADD2.F32 R139, -RZ, R139.H1_H1 ;  /* 0x3000008bff8b7230 */ /* 0x000fe40000004100 */
[-C--:B------:R-:W-:Y:S01]  /*e8a0*/  FMUL.FTZ R52, R50, R141.reuse ;  /* 0x0000008d32347220 */ /* 0x080fe20000410000 */
[----:B------:R-:W-:Y:S01]  /*e8b0*/  F2FP.F16.E4M3.UNPACK_B R48, R140.H1 ;  /* 0x0000008cff30723e */ /* 0x000fe200030006ff */
[C---:B------:R-:W-:Y:S01]  /*e8c0*/  FMUL.FTZ R141, R47.reuse, R141 ;  /* 0x0000008d2f8d7220 */ /* 0x040fe20000410000 */
[----:B------:R-:W-:Y:S01]  /*e8d0*/  F2FP.F16.E4M3.UNPACK_B R49, R38.H1 ;  /* 0x00000026ff31723e */ /* 0x000fe200030006ff */
        /* <DEDUP_REMOVED lines=19> */
[----:B------:R-:W-:Y:S01]  /*ea10*/  FMUL.FTZ R66, R47, R54 ;  /* 0x000000362f427220 */ /* 0x000fe20000410000 */
[----:B------:R-:W-:Y:S01]  /*ea20*/  FFMA.FTZ R54, R51, R50, R62 ;  /* 0x0000003233367223 */ /* 0x000fe2000001003e */
[----:B------:R-:W-:Y:S01]  /*ea30*/  FFMA.FTZ R64, R47, R52, -R48 ;  /* 0x000000342f407223 */ /* 0x000fe20000010830 */
[----:B------:R-:W-:Y:S01]  /*ea40*/  F2FP.F16.E4M3.UNPACK_B R47, R38 ;  /* 0x00000026ff2f723e */ /* 0x000fe200020006ff */
[----:B------:R-:W-:Y:S02]  /*ea50*/  HADD2.F32 R51, -RZ, R140.H0_H0 ;  /* 0x2000008cff337230 */ /* 0x000fe40000004100 */
[----:B------:R-:W-:Y:S01]  /*ea60*/  FFMA.FTZ R61, R49, R52, R66 ;  /* 0x00000034313d7223 */ /* 0x000fe20000010042 */
[----:B------:R-:W-:Y:S01]  /*ea70*/  HADD2.F32 R38, -RZ, R43.H0_H0 ;  /* 0x2000002bff267230 */ /* 0x000fe20000004100 */
[----:B------:R-:W-:Y:S01]  /*ea80*/  F2FP.SATFINITE.E4M3.F32.PACK_AB_MERGE_C R45, R60, R45, RZ ;  /* 0x0000002d3c2d723e */ /* 0x000fe200048070ff */
[----:B------:R-:W-:Y:S01]  /*ea90*/  HADD2.F32 R48, -RZ, R47.H0_H0 ;  /* 0x2000002fff307230 */ /* 0x000fe20000004100 */
[----:B------:R-:W-:Y:S01]  /*eaa0*/  F2FP.SATFINITE.E4M3.F32.PACK_AB_MERGE_C R57, R57, R46, RZ ;  /* 0x0000002e3939723e */ /* 0x000fe200048070ff */
[----:B------:R-:W-:Y:S01]  /*eab0*/  HADD2.F32 R49, -RZ, R138.H0_H0 ;  /* 0x2000008aff317230 */ /* 0x000fe20000004100 */
[----:B------:R-:W-:Y:S01]  /*eac0*/  F2FP.SATFINITE.E4M3.F32.PACK_AB_MERGE_C R61, R61, R54, RZ ;  /* 0x000000363d3d723e */ /* 0x000fe200048070ff */
[----:B------:R-:W-:-:S02]  /*ead0*/  HADD2.F32 R140, -RZ, R140.H1_H1 ;  /* 0x3000008cff8c7230 */ /* 0x000fc40000004100 */
        /* <DEDUP_REMOVED lines=8> */
[----:B------:R-:W-:Y:S01]  /*eb60*/  F2FP.F16.E4M3.UNPACK_B R49, R37 ;  /* 0x00000025ff31723e */ /* 0x000fe200020006ff */
[C---:B------:R-:W-:Y:S01]  /*eb70*/  FMUL.FTZ R140, R43.reuse, R140 ;  /* 0x0000008c2b8c7220 */ /* 0x040fe20000410000 */
[----:B------:R-:W-:Y:S01]  /*eb80*/  F2FP.F16.E4M3.UNPACK_B R54, R36 ;  /* 0x00000024ff36723e */ /* 0x000fe200020006ff */
[----:B------:R-:W-:Y:S01]  /*eb90*/  FFMA.FTZ R62, R43, R138, -R50 ;  /* 0x0000008a2b3e7223 */ /* 0x000fe20000010832 */
[----:B------:R-:W-:Y:S01]  /*eba0*/  F2FP.F16.E4M3.UNPACK_B R48, R42 ;  /* 0x0000002aff30723e */ /* 0x000fe200020006ff */
[----:B------:R-:W-:Y:S01]  /*ebb0*/  FFMA.FTZ R51, R47, R138, R140 ;  /* 0x0000008a2f337223 */ /* 0x000fe2000001008c */
[----:B------:R-:W-:Y:S01]  /*ebc0*/  F2FP.SATFINITE.E4M3.F32.PACK_AB_MERGE_C R46, R58, R55, R45 ;  /* 0x000000373a2e723e */ /* 0x000fe2000480702d */
[--C-:B------:R-:W-:Y:S01]  /*ebd0*/  HADD2.F32 R50, -RZ, R49.reuse.H0_H0 ;  /* 0x20000031ff327230 */ /* 0x100fe20000004100 */
[----:B------:R-:W-:Y:S01]  /*ebe0*/  F2FP.SATFINITE.E4M3.F32.PACK_AB_MERGE_C R43, R64, R59, RZ ;  /* 0x0000003b402b723e */ /* 0x000fe200048070ff */
[----:B------:R-:W-:Y:S01]  /*ebf0*/  HADD2.F32 R55, -RZ, R54.H0_H0 ;  /* 0x20000036ff377230 */ /* 0x000fe20000004100 */
[----:B------:R-:W-:Y:S01]  /*ec00*/  F2FP.F16.E4M3.UNPACK_B R52, R14 ;  /* 0x0000000eff34723e */ /* 0x000fe200020006ff */
[----:B------:R-:W-:Y:S01]  /*ec10*/  HADD2.F32 R47, -RZ, R48.H0_H0 ;  /* 0x20000030ff2f7230 */ /* 0x000fe20000004100 */
[----:B------:R-:W-:Y:S01]  /*ec20*/  F2FP.SATFINITE.E4M3.F32.PACK_AB_MERGE_C R45, R141, R56, R57 ;  /* 0x000000388d2d723e */ /* 0x000fe20004807039 */
[----:B------:R-:W-:Y:S01]  /*ec30*/  HADD2.F32 R54, -RZ, R54.H1_H1 ;  /* 0x30000036ff367230 */ /* 0x000fe20000004100 */
[----:B------:R-:W-:Y:S01]  /*ec40*/  F2FP.SATFINITE.E4M3.F32.PACK_AB_MERGE_C R43, R62, R53, R43 ;  /* 0x000000353e2b723e */ /* 0x000fe2000480702b */
[----:B------:R-:W-:Y:S01]  /*ec50*/  HADD2.F32 R53, -RZ, R52.H0_H0 ;  /* 0x20000034ff357230 */ /* 0x000fe20000004100 */
[----:B------:R-:W-:Y:S01]  /*ec60*/  F2FP.SATFINITE.E4M3.F32.PACK_AB_MERGE_C R38, R51, R38, R61 ;  /* 0x000000263326723e */ /* 0x000fe2000480703d */
[----:B------:R-:W-:Y:S01]  /*ec70*/  FMUL.FTZ R56, R50, R55 ;  /* 0x0000003732387220 */ /* 0x000fe20000410000 */
[----:B------:R-:W-:-:S02]  /*ec80*/  HADD2.F32 R51, -RZ, R49.H1_H1 ;  /* 0x30000031ff337230 */ /* 0x000fc40000004100 */
[----:B------:R-:W-:Y:S01]  /*ec90*/  FMUL.FTZ R55, R47, R55 ;  /* 0x000000372f377220 */ /* 0x000fe20000410000 */
[----:B------:R-:W-:Y:S01]  /*eca0*/  HADD2.F32 R49, -RZ, R48.H1_H1 ;  /* 0x30000030ff317230 */ /* 0x000fe20000004100 */
[----:B------:R-:W-:Y:S01]  /*ecb0*/  F2FP.F16.E4M3.UNPACK_B R42, R42.H1 ;  /* 0x0000002aff2a723e */ /* 0x000fe200030006ff */
[----:B------:R-:W-:Y:S02]  /*ecc0*/  HADD2.F32 R52, -RZ, R52.H1_H1 ;  /* 0x30000034ff347230 */ /* 0x000fe40000004100 */
[----:B------:R-:W-:Y:S01]  /*ecd0*/  FFMA.FTZ R48, R50, R53, R55 ;  /* 0x0000003532307223 */ /* 0x000fe20000010037 */
[-C--:B------:R-:W-:Y:S01]  /*ece0*/  FMUL.FTZ R50, R51, R54.reuse ;  /* 0x0000003633327220 */ /* 0x080fe20000410000 */
[----:B------:R-:W-:Y:S01]  /*ecf0*/  FMUL.FTZ R54, R49, R54 ;  /* 0x0000003631367220 */ /* 0x000fe20000410000 */
[----:B------:R-:W-:Y:S01]  /*ed00*/  F2FP.F16.E4M3.UNPACK_B R37, R37.H1 ;  /* 0x00000025ff25723e */ /* 0x000fe200030006ff */
[----:B------:R-:W-:Y:S01]  /*ed10*/  FFMA.FTZ R47, R47, R53, -R56 ;  /* 0x000000352f2f7223 */ /* 0x000fe20000010838 */
[----:B------:R-:W-:Y:S01]  /*ed20*/  FFMA.FTZ R58, R49, R52, -R50 ;  /* 0x00000034313a7223 */ /* 0x000fe20000010832 */
[----:B------:R-:W-:Y:S01]  /*ed30*/  F2FP.F16.E4M3.UNPACK_B R50, R36.H1 ;  /* 0x00000024ff32723e */ /* 0x000fe200030006ff */
[----:B------:R-:W-:Y:S01]  /*ed40*/  FFMA.FTZ R57, R51, R52, R54 ;  /* 0x0000003433397223 */ /* 0x000fe20000010036 */
[----:B------:R-:W-:Y:S01]  /*ed50*/  HADD2.F32 R36, -RZ, R42.H0_H0 ;  /* 0x2000002aff247230 */ /* 0x000fe20000004100 */
[----:B------:R-:W-:Y:S01]  /*ed60*/  F2FP.F16.E4M3.UNPACK_B R14, R14.H1 ;  /* 0x0000000eff0e723e */ /* 0x000fe200030006ff */
[----:B------:R-:W-:-:S02]  /*ed70*/  HADD2.F32 R49, -RZ, R37.H0_H0 ;  /* 0x20000025ff317230 */ /* 0x000fc40000004100 */
[--C-:B------:R-:W-:Y:S02]  /*ed80*/  HADD2.F32 R51, -RZ, R50.reuse.H0_H0 ;  /* 0x20000032ff337230 */ /* 0x100fe40000004100 */
[----:B------:R-:W-:Y:S02]  /*ed90*/  HADD2.F32 R37, -RZ, R37.H1_H1 ;  /* 0x30000025ff257230 */ /* 0x000fe40000004100 */
[----:B------:R-:W-:Y:S02]  /*eda0*/  HADD2.F32 R52, -RZ, R50.H1_H1 ;  /* 0x30000032ff347230 */ /* 0x000fe40000004100 */
[-C--:B------:R-:W-:Y:S01]  /*edb0*/  FMUL.FTZ R53, R49, R51.reuse ;  /* 0x0000003331357220 */ /* 0x080fe20000410000 */
[----:B------:R-:W-:Y:S01]  /*edc0*/  FMUL.FTZ R54, R36, R51 ;  /* 0x0000003324367220 */ /* 0x000fe20000410000 */
[----:B------:R-:W-:Y:S02]  /*edd0*/  HADD2.F32 R42, -RZ, R42.H1_H1 ;  /* 0x3000002aff2a7230 */ /* 0x000fe40000004100 */
[----:B------:R-:W-:-:S02]  /*ede0*/  HADD2.F32 R50, -RZ, R14.H0_H0 ;  /* 0x2000000eff327230 */ /* 0x000fc40000004100 */
[-C--:B------:R-:W-:Y:S01]  /*edf0*/  FMUL.FTZ R55, R37, R52.reuse ;  /* 0x0000003425377220 */ /* 0x080fe20000410000 */
[----:B------:R-:W-:Y:S02]  /*ee00*/  HADD2.F32 R51, -RZ, R14.H1_H1 ;  /* 0x3000000eff337230 */ /* 0x000fe40000004100 */
[----:B------:R-:W-:Y:S01]  /*ee10*/  FMUL.FTZ R52, R42, R52 ;  /* 0x000000342a347220 */ /* 0x000fe20000410000 */
[----:B------:R-:W-:Y:S01]  /*ee20*/  F2FP.F16.E4M3.UNPACK_B R14, R15 ;  /* 0x0000000fff0e723e */ /* 0x000fe200020006ff */
[-C--:B------:R-:W-:Y:S01]  /*ee30*/  FFMA.FTZ R59, R36, R50.reuse, -R53 ;  /* 0x00000032243b7223 */ /* 0x080fe20000010835 */
[----:B------:R-:W-:Y:S01]  /*ee40*/  FFMA.FTZ R60, R49, R50, R54 ;  /* 0x00000032313c7223 */ /* 0x000fe20000010036 */
[----:B------:R-:W-:Y:S01]  /*ee50*/  FFMA.FTZ R62, R42, R51, -R55 ;  /* 0x000000332a3e7223 */ /* 0x000fe20000010837 */
[----:B------:R-:W-:Y:S01]  /*ee60*/  F2FP.F16.E4M3.UNPACK_B R42, R39 ;  /* 0x00000027ff2a723e */ /* 0x000fe200020006ff */
[----:B------:R-:W-:Y:S01]  /*ee70*/  FFMA.FTZ R61, R37, R51, R52 ;  /* 0x00000033253d7223 */ /* 0x000fe20000010034 */
[----:B------:R-:W-:Y:S01]  /*ee80*/  F2FP.F16.E4M3.UNPACK_B R53, R13 ;  /* 0x0000000dff35723e */ /* 0x000fe200020006ff */
[----:B------:R-:W-:Y:S01]  /*ee90*/  HADD2.F32 R36, -RZ, R14.H0_H0 ;  /* 0x2000000eff247230 */ /* 0x000fe20000004100 */
[----:B------:R-:W-:Y:S01]  /*eea0*/  F2FP.F16.E4M3.UNPACK_B R15, R15.H1 ;  /* 0x0000000fff0f723e */ /* 0x000fe200030006ff */
[----:B------:R-:W-:Y:S01]  /*eeb0*/  HADD2.F32 R49, -RZ, R42.H0_H0 ;  /* 0x2000002aff317230 */ /* 0x000fe20000004100 */
[----:B------:R-:W-:Y:S01]  /*eec0*/  F2FP.F16.E4M3.UNPACK_B R54, R13.H1 ;  /* 0x0000000dff36723e */ /* 0x000fe200030006ff */
[----:B------:R-:W-:Y:S01]  /*eed0*/  HADD2.F32 R55, -RZ, R53.H0_H0 ;  /* 0x20000035ff377230 */ /* 0x000fe20000004100 */
[----:B------:R-:W-:Y:S01]  /*eee0*/  F2FP.F16.E4M3.UNPACK_B R39, R39.H1 ;  /* 0x00000027ff27723e */ /* 0x000fe200030006ff */
[----:B------:R-:W-:Y:S01]  /*eef0*/  HADD2.F32 R37, -RZ, R15.H0_H0 ;  /* 0x2000000fff257230 */ /* 0x000fe20000004100 */
[-C--:B------:R-:W-:Y:S01]  /*ef00*/  F2FP.F16.E4M3.UNPACK_B R50, R12.reuse.H1 ;  /* 0x0000000cff32723e */ /* 0x080fe200030006ff */
[----:B------:R-:W-:Y:S01]  /*ef10*/  HADD2.F32 R56, -RZ, R54.H0_H0 ;  /* 0x20000036ff387230 */ /* 0x000fe20000004100 */
[----:B------:R-:W-:Y:S01]  /*ef20*/  F2FP.F16.E4M3.UNPACK_B R13, R12 ;  /* 0x0000000cff0d723e */ /* 0x000fe200020006ff */
[----:B------:R-:W-:-:S02]  /*ef30*/  HADD2.F32 R12, -RZ, R39.H0_H0 ;  /* 0x20000027ff0c7230 */ /* 0x000fc40000004100 */
[-C--:B------:R-:W-:Y:S01]  /*ef40*/  FMUL.FTZ R63, R49, R55.reuse ;  /* 0x00000037313f7220 */ /* 0x080fe20000410000 */
[----:B------:R-:W-:Y:S02]  /*ef50*/  HADD2.F32 R52, -RZ, R50.H0_H0 ;  /* 0x20000032ff347230 */ /* 0x000fe40000004100 */
[----:B------:R-:W-:Y:S01]  /*ef60*/  FMUL.FTZ R64, R36, R55 ;  /* 0x0000003724407220 */ /* 0x000fe20000410000 */
[-C--:B------:R-:W-:Y:S01]  /*ef70*/  FMUL.FTZ R55, R37, R56.reuse ;  /* 0x0000003825377220 */ /* 0x080fe20000410000 */
[----:B------:R-:W-:Y:S02]  /*ef80*/  HADD2.F32 R39, -RZ, R39.H1_H1 ;  /* 0x30000027ff277230 */ /* 0x000fe40000004100 */
[C---:B------:R-:W-:Y:S01]  /*ef90*/  FMUL.FTZ R66, R12.reuse, R56 ;  /* 0x000000380c427220 */ /* 0x040fe20000410000 */
[----:B------:R-:W-:Y:S02]  /*efa0*/  HADD2.F32 R54, -RZ, R54.H1_H1 ;  /* 0x30000036ff367230 */ /* 0x000fe40000004100 */
[----:B------:R-:W-:Y:S01]  /*efb0*/  FFMA.FTZ R55, R12, R52, R55 ;  /* 0x000000340c377223 */ /* 0x000fe20000010037 */
[----:B------:R-:W-:-:S02]  /*efc0*/  HADD2.F32 R15, -RZ, R15.H1_H1 ;  /* 0x3000000fff0f7230 */ /* 0x000fc40000004100 */
[----:B------:R-:W-:Y:S01]  /*efd0*/  FFMA.FTZ R66, R37, R52, -R66 ;  /* 0x0000003425427223 */ /* 0x000fe20000010842 */
[----:B------:R-:W-:Y:S02]  /*efe0*/  HADD2.F32 R42, -RZ, R42.H1_H1 ;  /* 0x3000002aff2a7230 */ /* 0x000fe40000004100 */
[-C--:B------:R-:W-:Y:S01]  /*eff0*/  FMUL.FTZ R12, R39, R54.reuse ;  /* 0x00000036270c7220 */ /* 0x080fe20000410000 */
[----:B------:R-:W-:Y:S02]  /*f000*/  HADD2.F32 R53, -RZ, R53.H1_H1 ;  /* 0x30000035ff357230 */ /* 0x000fe40000004100 */
[----:B------:R-:W-:Y:S01]  /*f010*/  FMUL.FTZ R54, R15, R54 ;  /* 0x000000360f367220 */ /* 0x000fe20000410000 */
[----:B------:R-:W-:Y:S01]  /*f020*/  HADD2.F32 R50, -RZ, R50.H1_H1 ;  /* 0x30000032ff327230 */ /* 0x000fe20000004100 */
[----:B------:R-:W-:Y:S01]  /*f030*/  F2FP.SATFINITE.E4M3.F32.PACK_AB_MERGE_C R59, R62, R59, RZ ;  /* 0x0000003b3e3b723e */ /* 0x000fe200048070ff */
[----:B------:R-:W-:Y:S02]  /*f040*/  HADD2.F32 R14, -RZ, R14.H1_H1 ;  /* 0x3000000eff0e7230 */ /* 0x000fe40000004100 */
[----:B------:R-:W-:Y:S01]  /*f050*/  FMUL.FTZ R37, R42, R53 ;  /* 0x000000352a257220 */ /* 0x000fe20000410000 */
[----:B------:R-:W-:-:S02]  /*f060*/  HADD2.F32 R51, -RZ, R13.H0_H0 ;  /* 0x2000000dff337230 */ /* 0x000fc40000004100 */
[-C--:B------:R-:W-:Y:S01]  /*f070*/  FFMA.FTZ R15, R15, R50.reuse, -R12 ;  /* 0x000000320f0f7223 */ /* 0x080fe2000001080c */
[----:B------:R-:W-:Y:S02]  /*f080*/  HADD2.F32 R13, -RZ, R13.H1_H1 ;  /* 0x3000000dff0d7230 */ /* 0x000fe40000004100 */
[----:B------:R-:W-:Y:S01]  /*f090*/  FMUL.FTZ R53, R14, R53 ;  /* 0x000000350e357220 */ /* 0x000fe20000410000 */
[----:B------:R-:W-:Y:S01]  /*f0a0*/  FFMA.FTZ R54, R39, R50, R54 ;  /* 0x0000003227367223 */ /* 0x000fe20000010036 */
[-C--:B------:R-:W-:Y:S01]  /*f0b0*/  FFMA.FTZ R63, R36, R51.reuse, -R63 ;  /* 0x00000033243f7223 */ /* 0x080fe2000001083f */
[----:B------:R-:W-:Y:S01]  /*f0c0*/  FFMA.FTZ R64, R49, R51, R64 ;  /* 0x0000003331407223 */ /* 0x000fe20000010040 */
[-C--:B------:R-:W-:Y:S01]  /*f0d0*/  FFMA.FTZ R14, R14, R13.reuse, -R37 ;  /* 0x0000000d0e0e7223 */ /* 0x080fe20000010825 */
[----:B------:R-:W-:Y:S01]  /*f0e0*/  FFMA.FTZ R53, R42, R13, R53 ;  /* 0x0000000d2a357223 */ /* 0x000fe20000010035 */
[----:B------:R-:W-:Y:S01]  /*f0f0*/  F2FP.SATFINITE.E4M3.F32.PACK_AB_MERGE_C R15, R15, R66, RZ ;  /* 0x000000420f0f723e */ /* 0x000fe200048070ff */
[----:B------:R-:W-:Y:S01]  /*f100*/  IMAD.MOV.U32 R12, RZ, RZ, R46 ;  /* 0x000000ffff0c7224 */ /* 0x000fe200078e002e */
[----:B------:R-:W-:Y:S01]  /*f110*/  F2FP.SATFINITE.E4M3.F32.PACK_AB_MERGE_C R60, R61, R60, RZ ;  /* 0x0000003c3d3c723e */ /* 0x000fe200048070ff */
[----:B------:R-:W-:Y:S01]  /*f120*/  IMAD.MOV.U32 R36, RZ, RZ, R45 ;  /* 0x000000ffff247224 */ /* 0x000fe200078e002d */
[----:B------:R-:W-:-:S02]  /*f130*/  F2FP.SATFINITE.E4M3.F32.PACK_AB_MERGE_C R54, R54, R55, RZ ;  /* 0x000000373636723e */ /* 0x000fc400048070ff */
[----:B------:R-:W-:Y:S01]  /*f140*/  F2FP.SATFINITE.E4M3.F32.PACK_AB_MERGE_C R15, R14, R63, R15 ;  /* 0x0000003f0e0f723e */ /* 0x000fe2000480700f */
[----:B------:R-:W-:Y:S01]  /*f150*/  IMAD.MOV.U32 R14, RZ, RZ, R43 ;  /* 0x000000ffff0e7224 */ /* 0x000fe200078e002b */
[----:B------:R-:W-:Y:S02]  /*f160*/  F2FP.SATFINITE.E4M3.F32.PACK_AB_MERGE_C R13, R58, R47, R59 ;  /* 0x0000002f3a0d723e */ /* 0x000fe4000480703b */
[----:B------:R-:W-:Y:S02]  /*f170*/  F2FP.SATFINITE.E4M3.F32.PACK_AB_MERGE_C R37, R57, R48, R60 ;  /* 0x000000303925723e */ /* 0x000fe4000480703c */
[----:B------:R-:W-:-:S07]  /*f180*/  F2FP.SATFINITE.E4M3.F32.PACK_AB_MERGE_C R39, R53, R64, R54 ;  /* 0x000000403527723e */ /* 0x000fce0004807036 */
.L_x_529:
[----:B------:R-:W-:Y:S05]  /*f190*/  BSYNC B1 ;  /* 0x0000000000017941 */ /* 0x000fea0003800000 */
.L_x_528:
[----:B0-----:R0:W-:Y:S01]  /*f1a0*/  ST.E.128 desc[UR50][R40.64], R12 ;  /* 0x0000000c28007985 */ /* 0x0011e2000c101d32 */
[----:B------:R-:W-:-:S13]  /*f1b0*/  ISETP.GE.AND P2, PT, R11, R137, PT ;  /* 0x000000890b00720c */ /* 0x000fda0003f46270 */
[----:B------:R-:W-:Y:S05]  /*f1c0*/  @P2 BRA `(.L_x_476) ;  /* 0x0000000400d02947 */ /* 0x000fea0003800000 */
[----:B0-----:R-:W-:-:S04]  /*f1d0*/  IADD3 R12, P2, R11, R120, RZ ;  /* 0x000000780b0c7210 */ /* 0x001fc80007f5e0ff */
[----:B------:R-:W-:-:S05]  /*f1e0*/  LEA.HI.X.SX32 R13, R11, R44, 0x1, P2 ;  /* 0x0000002c0b0d7211 */ /* 0x000fca00010f0eff */
[----:B-1----:R0:W-:Y:S01]  /*f1f0*/  ST.E.128 desc[UR50][R12.64], R36 ;  /* 0x000000240c007985 */ /* 0x0021e2000c101d32 */
[----:B------:R-:W-:Y:S05]  /*f200*/  BRA `(.L_x_476) ;  /* 0x0000000400c07947 */ /* 0x000fea0003800000 */
.L_x_441:
[----:B------:R-:W-:-:S06]  /*f210*/  UISETP.NE.AND UP0, UPT, UR48, 0x3, UPT ;  /* 0x000000033000788c */ /* 0x000fcc000bf05270 */
[----:B------:R-:W-:-:S13]  /*f220*/  PLOP3.LUT P1, PT, PT, PT, UP0, 0x80, 0x0 ;  /* 0x000000000000781c */ /* 0x000fda0003f2f008 */
[----:B------:R-:W-:Y:S05]  /*f230*/  @!P1 BRA `(.L_x_530) ;  /* 0x0000000000049947 */ /* 0x000fea0003800000 */
[----:B------:R-:W-:Y:S01]  /*f240*/  BPT.TRAP 0x1 ;  /* 0x000000040000795c */ /* 0x000fe20000300000 */
.L_x_530:
[----:B------:R-:W-:Y:S01]  /*f250*/  LEA R91, R19, R18, 0x3 ;  /* 0x00000012135b7211 */ /* 0x000fe200078e18ff */
[----:B------:R-:W-:Y:S01]  /*f260*/  BSSY B1, `(.L_x_531) ;  /* 0x0000005000017945 */ /* 0x000fe20003800000 */
[----:B------:R-:W-:Y:S02]  /*f270*/  SHF.L.U32 R92, R199, 0x1f, RZ ;  /* 0x0000001fc75c7819 */ /* 0x000fe400000006ff */
[----:B------:R-:W-:Y:S02]  /*f280*/  SHF.R.S32.HI R88, RZ, 0x1f, R35 ;  /* 0x0000001fff587819 */ /* 0x000fe40000011423 */
[----:B------:R-:W1:Y:S02]  /*f290*/  SYNCS.PHASECHK.TRANS64.TRYWAIT P2, [R91+URZ+0x29890], R92 ;  /* 0x0298905c5b0075a7 */ /* 0x000e64000804017f */
[----:B-1----:R-:W-:Y:S05]  /*f2a0*/  @!P2 BRA `(.L_x_532) ;  /* 0x000001b000b4a947 */ /* 0x002fea0003800000 */
.L_x_789:
[----:B------:R-:W-:Y:S05]  /*f2b0*/  BSYNC B1 ;  /* 0x0000000000017941 */ /* 0x000fea0003800000 */
.L_x_531:
[----:B------:R-:W-:Y:S01]  /*f2c0*/  ULDC.64 UR4, c[0x0][0x300] ;  /* 0x0000c00000047ab9 */ /* 0x000fe20000000a00 */
[----:B-----5:R-:W-:Y:S01]  /*f2d0*/  SHF.R.S32.HI R89, RZ, 0x1f, R34 ;  /* 0x0000001fff597819 */ /* 0x020fe20000011422 */
[----:B------:R-:W-:Y:S01]  /*f2e0*/  IMAD R14, R88, UR4, RZ ;  /* 0x00000004580e7c24 */ /* 0x000fe2000f8e02ff */
[----:B------:R-:W-:Y:S01]  /*f2f0*/  ULDC.64 UR6, c[0x0][0x2e8] ;  /* 0x0000ba0000067ab9 */ /* 0x000fe20000000a00 */
[----:B0-----:R-:W-:-:S04]  /*f300*/  IMAD.WIDE.U32 R12, R35, UR4, RZ ;  /* 0x00000004230c7c25 */ /* 0x001fc8000f8e00ff */
[----:B------:R-:W-:Y:S01]  /*f310*/  IMAD R11, R35, UR5, R14 ;  /* 0x00000005230b7c24 */ /* 0x000fe2000f8e020e */
[----:B------:R-:W-:Y:S01]  /*f320*/  ULDC.64 UR4, c[0x0][0x310] ;  /* 0x0000c40000047ab9 */ /* 0x000fe20000000a00 */
[----:B------:R-:W-:Y:S02]  /*f330*/  IMAD R90, R25, -0xa0, R2 ;  /* 0xffffff60195a7824 */ /* 0x000fe400078e0202 */
[----:B------:R-:W-:Y:S02]  /*f340*/  IMAD R15, R89, UR4, RZ ;  /* 0x00000004590f7c24 */ /* 0x000fe4000f8e02ff */
[----:B------:R-:W-:Y:S01]  /*f350*/  IMAD.IADD R13, R13, 0x1, R11 ;  /* 0x000000010d0d7824 */ /* 0x000fe200078e020b */
[----:B------:R-:W-:Y:S01]  /*f360*/  VIMNMX R90, R90, 0xa0, PT ;  /* 0x000000a05a5a7848 */ /* 0x000fe20003fe0100 */
[C---:B------:R-:W-:Y:S02]  /*f370*/  IMAD R15, R34.reuse, UR5, R15 ;  /* 0x00000005220f7c24 */ /* 0x040fe4000f8e020f */
[----:B------:R-:W-:Y:S01]  /*f380*/  IMAD.WIDE.U32 R12, R34, UR4, R12 ;  /* 0x00000004220c7c25 */ /* 0x000fe2000f8e000c */
[----:B------:R-:W-:-:S03]  /*f390*/  ULDC.64 UR4, c[0x0][0x308] ;  /* 0x0000c20000047ab9 */ /* 0x000fc60000000a00 */
[----:B------:R-:W-:Y:S02]  /*f3a0*/  IMAD.IADD R13, R13, 0x1, R15 ;  /* 0x000000010d0d7824 */ /* 0x000fe400078e020f */
[----:B------:R-:W-:Y:S02]  /*f3b0*/  IMAD R11, R5, UR4, RZ ;  /* 0x00000004050b7c24 */ /* 0x000fe4000f8e02ff */
[----:B------:R-:W-:Y:S01]  /*f3c0*/  IMAD.WIDE.U32 R12, R170, UR4, R12 ;  /* 0x00000004aa0c7c25 */ /* 0x000fe2000f8e000c */
[----:B------:R-:W-:-:S03]  /*f3d0*/  UMOV UR4, 0xffffffff ;  /* 0xffffffff00047882 */ /* 0x000fc60000000000 */
[----:B------:R-:W-:Y:S01]  /*f3e0*/  IMAD R11, R170, UR5, R11 ;  /* 0x00000005aa0b7c24 */ /* 0x000fe2000f8e020b */
[----:B------:R-:W-:Y:S01]  /*f3f0*/  IADD3 R46, P2, R12, UR6, RZ ;  /* 0x000000060c2e7c10 */ /* 0x000fe2000ff5e0ff */
[----:B------:R-:W-:-:S03]  /*f400*/  IMAD.IADD R48, R90, 0x1, -R198 ;  /* 0x000000015a307824 */ /* 0x000fc600078e0ac6 */
[----:B------:R-:W-:Y:S02]  /*f410*/  IADD3.X R47, R13, UR7, R11, P2, !PT ;  /* 0x000000070d2f7c10 */ /* 0x000fe400097fe40b */
[----:B------:R-:W-:Y:S01]  /*f420*/  ISETP.GE.AND P2, PT, R48, 0x1, PT ;  /* 0x000000013000780c */ /* 0x000fe20003f46270 */
[----:B------:R-:W-:-:S12]  /*f430*/  BRA.DIV UR4, `(.L_x_533) ;  /* 0x000001b204647947 */ /* 0x000fd8000b800000 */
[----:B------:R0:W2:Y:S04]  /*f440*/  SHFL.IDX PT, R44, R47, RZ, 0x1e1f ;  /* 0x001e1fff2f2c7589 */ /* 0x0000a800000e0000 */
[----:B------:R0:W3:Y:S02]  /*f450*/  SHFL.IDX PT, R45, R46, RZ, 0x1e1f ;  /* 0x001e1fff2e2d7589 */ /* 0x0000e400000e0000 */
.L_x_793:
[----:B------:R-:W-:Y:S04]  /*f460*/  BSSY B1, `(.L_x_534) ;  /* 0x0000023000017945 */ /* 0x000fe80003800000 */
[----:B------:R-:W-:Y:S05]  /*f470*/  @!P2 BRA `(.L_x_535) ;  /* 0x000000000084a947 */ /* 0x000fea0003800000 */
[----:B------:R-:W-:Y:S02]  /*f480*/  ULDC UR4, c[0x0][0x2f4] ;  /* 0x0000bd0000047ab9 */ /* 0x000fe40000000800 */
[----:B------:R-:W-:-:S13]  /*f490*/  ISETP.GE.AND P5, PT, R16, UR4, PT ;  /* 0x0000000410007c0c */ /* 0x000fda000bfa6270 */
[----:B------:R-:W4:Y:S01]  /*f4a0*/  @!P5 LDS.128 R12, [R37+0x1a400] ;  /* 0x01a40000250cd984 */ /* 0x000f220000000c00 */
[----:B---3--:R-:W-:-:S04]  /*f4b0*/  @!P5 IADD3 R42, P2, R16, R45, RZ ;  /* 0x0000002d102ad210 */ /* 0x008fc80007f5e0ff */
[----:B--2---:R-:W-:Y:S02]  /*f4c0*/  @!P5 IADD3.X R43, R44, R17, RZ, P2, !PT ;  /* 0x000000112c2bd210 */ /* 0x004fe400017fe4ff */
[----:B------:R-:W-:-:S13]  /*f4d0*/  ISETP.GE.AND P2, PT, R172, UR4, PT ;  /* 0x00000004ac007c0c */ /* 0x000fda000bf46270 */
[----:B------:R-:W-:-:S05]  /*f4e0*/  @!P2 IADD3 R40, P4, R172, R45, RZ ;  /* 0x0000002dac28a210 */ /* 0x000fca0007f9e0ff */
[----:B------:R-:W-:Y:S01]  /*f4f0*/  @!P2 IMAD.X R41, R44, 0x1, R197, P4 ;  /* 0x000000012c29a824 */ /* 0x000fe200020e06c5 */
[----:B------:R-:W-:-:S13]  /*f500*/  ISETP.GE.AND P4, PT, R175, UR4, PT ;  /* 0x00000004af007c0c */ /* 0x000fda000bf86270 */
[----:B------:R-:W-:Y:S01]  /*f510*/  @!P4 IADD3 R38, P6, R175, R45, RZ ;  /* 0x0000002daf26c210 */ /* 0x000fe20007fde0ff */
[----:B----4-:R2:W-:Y:S01]  /*f520*/  @!P5 ST.E.128 desc[UR50][R42.64], R12 ;  /* 0x0000000c2a00d985 */ /* 0x0105e2000c101d32 */
[----:B------:R-:W-:-:S03]  /*f530*/  ISETP.GE.AND P5, PT, R0, UR4, PT ;  /* 0x0000000400007c0c */ /* 0x000fc6000bfa6270 */
[----:B------:R-:W-:-:S10]  /*f540*/  @!P4 IMAD.X R39, R44, 0x1, R207, P6 ;  /* 0x000000012c27c824 */ /* 0x000fd400030e06cf */
[----:B------:R-:W3:Y:S01]  /*f550*/  @!P5 LDS.128 R12, [R36+0x1a400] ;  /* 0x01a40000240cd984 */ /* 0x000ee20000000c00 */
[----:B------:R-:W-:-:S05]  /*f560*/  @!P5 IMAD.SHL.U32 R11, R173, 0x10, RZ ;  /* 0x00000010ad0bd824 */ /* 0x000fca00078e00ff */
[----:B--2---:R-:W-:-:S04]  /*f570*/  @!P5 IADD3 R42, P6, R11, R45, RZ ;  /* 0x0000002d0b2ad210 */ /* 0x004fc80007fde0ff */
[----:B------:R-:W-:-:S05]  /*f580*/  @!P5 LEA.HI.X.SX32 R43, R11, R44, 0x1, P6 ;  /* 0x0000002c0b2bd211 */ /* 0x000fca00030f0eff */
[----:B---3--:R2:W-:Y:S01]  /*f590*/  @!P5 ST.E.128 desc[UR50][R42.64], R12 ;  /* 0x0000000c2a00d985 */ /* 0x0085e2000c101d32 */
[----:B------:R-:W-:-:S13]  /*f5a0*/  ISETP.GE.AND P5, PT, R3, UR4, PT ;  /* 0x0000000403007c0c */ /* 0x000fda000bfa6270 */
[----:B------:R-:W3:Y:S01]  /*f5b0*/  @!P5 LDS.128 R12, [R37+0x1cc00] ;  /* 0x01cc0000250cd984 */ /* 0x000ee20000000c00 */
[----:B------:R-:W-:-:S04]  /*f5c0*/  @!P5 SHF.L.U32 R11, R174, 0x4, RZ ;  /* 0x00000004ae0bd819 */ /* 0x000fc800000006ff */
[----:B--2---:R-:W-:-:S04]  /*f5d0*/  @!P5 IADD3 R42, P6, R11, R45, RZ ;  /* 0x0000002d0b2ad210 */ /* 0x004fc80007fde0ff */
[----:B------:R-:W-:-:S05]  /*f5e0*/  @!P5 LEA.HI.X.SX32 R43, R11, R44, 0x1, P6 ;  /* 0x0000002c0b2bd211 */ /* 0x000fca00030f0eff */
[----:B---3--:R2:W-:Y:S01]  /*f5f0*/  @!P5 ST.E.128 desc[UR50][R42.64], R12 ;  /* 0x0000000c2a00d985 */ /* 0x0085e2000c101d32 */
[----:B------:R-:W-:-:S03]  /*f600*/  ISETP.GE.AND P5, PT, R196, UR4, PT ;  /* 0x00000004c4007c0c */ /* 0x000fc6000bfa6270 */
[----:B------:R-:W3:Y:S10]  /*f610*/  @!P2 LDS.128 R12, [R36+0x1cc00] ;  /* 0x01cc0000240ca984 */ /* 0x000ef40000000c00 */
[----:B--2---:R-:W-:-:S05]  /*f620*/  @!P5 IADD3 R42, P6, R196, R45, RZ ;  /* 0x0000002dc42ad210 */ /* 0x004fca0007fde0ff */
[----:B------:R-:W-:Y:S01]  /*f630*/  @!P5 IMAD.X R43, R44, 0x1, R206, P6 ;  /* 0x000000012c2bd824 */ /* 0x000fe200030e06ce */
[----:B---3--:R-:W-:Y:S04]  /*f640*/  @!P2 ST.E.128 desc[UR50][R40.64], R12 ;  /* 0x0000000c2800a985 */ /* 0x008fe8000c101d32 */
[----:B------:R-:W2:Y:S04]  /*f650*/  @!P4 LDS.128 R12, [R37+0x1f400] ;  /* 0x01f40000250cc984 */ /* 0x000ea80000000c00 */
[----:B--2---:R-:W-:Y:S04]  /*f660*/  @!P4 ST.E.128 desc[UR50][R38.64], R12 ;  /* 0x0000000c2600c985 */ /* 0x004fe8000c101d32 */
[----:B------:R-:W2:Y:S04]  /*f670*/  @!P5 LDS.128 R12, [R36+0x1f400] ;  /* 0x01f40000240cd984 */ /* 0x000ea80000000c00 */
[----:B--2---:R4:W-:Y:S02]  /*f680*/  @!P5 ST.E.128 desc[UR50][R42.64], R12 ;  /* 0x0000000c2a00d985 */ /* 0x0049e4000c101d32 */
.L_x_535:
[----:B------:R-:W-:Y:S05]  /*f690*/  BSYNC B1 ;  /* 0x0000000000017941 */ /* 0x000fea0003800000 */
.L_x_534:
[----:B------:R-:W-:-:S03]  /*f6a0*/  UMOV UR4, 0xffffffff ;  /* 0xffffffff00047882 */ /* 0x000fc60000000000 */
[----:B------:R-:W-:Y:S05]  /*f6b0*/  BRA.DIV UR4, `(.L_x_536) ;  /* 0x000001b204107947 */ /* 0x000fea000b800000 */
[----:B--2---:R2:W0:Y:S04]  /*f6c0*/  SHFL.IDX PT, R44, R47, 0x1, 0x1e1f ;  /* 0x003e1f002f2c7f89 */ /* 0x00442800000e0000 */
[----:B---3--:R2:W3:Y:S02]  /*f6d0*/  SHFL.IDX PT, R45, R46, 0x1, 0x1e1f ;  /* 0x003e1f002e2d7f89 */ /* 0x0084e400000e0000 */
.L_x_797:
[----:B------:R-:W-:-:S13]  /*f6e0*/  ISETP.GE.AND P2, PT, R48, 0x81, PT ;  /* 0x000000813000780c */ /* 0x000fda0003f46270 */
[----:B------:R-:W-:Y:S05]  /*f6f0*/  @!P2 BRA `(.L_x_476) ;  /* 0x000000000084a947 */ /* 0x000fea0003800000 */
[----:B------:R-:W-:Y:S02]  /*f700*/  ULDC UR4, c[0x0][0x2f4] ;  /* 0x0000bd0000047ab9 */ /* 0x000fe40000000800 */
[----:B------:R-:W-:-:S13]  /*f710*/  ISETP.GE.AND P5, PT, R16, UR4, PT ;  /* 0x0000000410007c0c */ /* 0x000fda000bfa6270 */
[----:B----4-:R-:W4:Y:S01]  /*f720*/  @!P5 LDS.128 R12, [R37+0x1c400] ;  /* 0x01c40000250cd984 */ /* 0x010f220000000c00 */
[----:B---3--:R-:W-:-:S05]  /*f730*/  @!P5 IADD3 R42, P2, R16, R45, RZ ;  /* 0x0000002d102ad210 */ /* 0x008fca0007f5e0ff */
[----:B0-----:R-:W-:Y:S01]  /*f740*/  @!P5 IMAD.X R43, R44, 0x1, R17, P2 ;  /* 0x000000012c2bd824 */ /* 0x001fe200010e0611 */
[----:B------:R-:W-:-:S13]  /*f750*/  ISETP.GE.AND P2, PT, R172, UR4, PT ;  /* 0x00000004ac007c0c */ /* 0x000fda000bf46270 */
[----:B------:R-:W-:-:S05]  /*f760*/  @!P2 IADD3 R40, P4, R172, R45, RZ ;  /* 0x0000002dac28a210 */ /* 0x000fca0007f9e0ff */
[----:B------:R-:W-:Y:S01]  /*f770*/  @!P2 IMAD.X R41, R44, 0x1, R197, P4 ;  /* 0x000000012c29a824 */ /* 0x000fe200020e06c5 */
[----:B------:R-:W-:-:S13]  /*f780*/  ISETP.GE.AND P4, PT, R175, UR4, PT ;  /* 0x00000004af007c0c */ /* 0x000fda000bf86270 */
[----:B------:R-:W-:Y:S01]  /*f790*/  @!P4 IADD3 R38, P6, R175, R45, RZ ;  /* 0x0000002daf26c210 */ /* 0x000fe20007fde0ff */
[----:B----4-:R0:W-:Y:S01]  /*f7a0*/  @!P5 ST.E.128 desc[UR50][R42.64], R12 ;  /* 0x0000000c2a00d985 */ /* 0x0101e2000c101d32 */
[----:B------:R-:W-:Y:S02]  /*f7b0*/  ISETP.GE.AND P5, PT, R0, UR4, PT ;  /* 0x0000000400007c0c */ /* 0x000fe4000bfa6270 */
[----:B------:R-:W-:-:S11]  /*f7c0*/  @!P4 IADD3.X R39, R44, R207, RZ, P6, !PT ;  /* 0x000000cf2c27c210 */ /* 0x000fd600037fe4ff */
[----:B------:R-:W3:Y:S01]  /*f7d0*/  @!P5 LDS.128 R12, [R36+0x1c400] ;  /* 0x01c40000240cd984 */ /* 0x000ee20000000c00 */
[----:B------:R-:W-:-:S05]  /*f7e0*/  @!P5 IMAD.SHL.U32 R11, R173, 0x10, RZ ;  /* 0x00000010ad0bd824 */ /* 0x000fca00078e00ff */
[----:B0-----:R-:W-:-:S04]  /*f7f0*/  @!P5 IADD3 R42, P6, R11, R45, RZ ;  /* 0x0000002d0b2ad210 */ /* 0x001fc80007fde0ff */
[----:B------:R-:W-:-:S05]  /*f800*/  @!P5 LEA.HI.X.SX32 R43, R11, R44, 0x1, P6 ;  /* 0x0000002c0b2bd211 */ /* 0x000fca00030f0eff */
[----:B---3--:R0:W-:Y:S01]  /*f810*/  @!P5 ST.E.128 desc[UR50][R42.64], R12 ;  /* 0x0000000c2a00d985 */ /* 0x0081e2000c101d32 */
[----:B------:R-:W-:-:S13]  /*f820*/  ISETP.GE.AND P5, PT, R3, UR4, PT ;  /* 0x0000000403007c0c */ /* 0x000fda000bfa6270 */
[----:B------:R-:W3:Y:S01]  /*f830*/  @!P5 LDS.128 R12, [R37+0x1ec00] ;  /* 0x01ec0000250cd984 */ /* 0x000ee20000000c00 */
[----:B------:R-:W-:-:S05]  /*f840*/  @!P5 IMAD.SHL.U32 R11, R174, 0x10, RZ ;  /* 0x00000010ae0bd824 */ /* 0x000fca00078e00ff */
[----:B0-----:R-:W-:-:S04]  /*f850*/  @!P5 IADD3 R42, P6, R11, R45, RZ ;  /* 0x0000002d0b2ad210 */ /* 0x001fc80007fde0ff */
[----:B------:R-:W-:-:S05]  /*f860*/  @!P5 LEA.HI.X.SX32 R43, R11, R44, 0x1, P6 ;  /* 0x0000002c0b2bd211 */ /* 0x000fca00030f0eff */
[----:B---3--:R0:W-:Y:S01]  /*f870*/  @!P5 ST.E.128 desc[UR50][R42.64], R12 ;  /* 0x0000000c2a00d985 */ /* 0x0081e2000c101d32 */
[----:B------:R-:W-:-:S03]  /*f880*/  ISETP.GE.AND P5, PT, R196, UR4, PT ;  /* 0x00000004c4007c0c */ /* 0x000fc6000bfa6270 */
[----:B------:R-:W3:Y:S10]  /*f890*/  @!P2 LDS.128 R12, [R36+0x1ec00] ;  /* 0x01ec0000240ca984 */ /* 0x000ef40000000c00 */
[----:B0-----:R-:W-:-:S05]  /*f8a0*/  @!P5 IADD3 R42, P6, R196, R45, RZ ;  /* 0x0000002dc42ad210 */ /* 0x001fca0007fde0ff */
[----:B------:R-:W-:Y:S01]  /*f8b0*/  @!P5 IMAD.X R43, R44, 0x1, R206, P6 ;  /* 0x000000012c2bd824 */ /* 0x000fe200030e06ce */
[----:B---3--:R-:W-:Y:S04]  /*f8c0*/  @!P2 ST.E.128 desc[UR50][R40.64], R12 ;  /* 0x0000000c2800a985 */ /* 0x008fe8000c101d32 */
[----:B------:R-:W0:Y:S04]  /*f8d0*/  @!P4 LDS.128 R12, [R37+0x21400] ;  /* 0x02140000250cc984 */ /* 0x000e280000000c00 */
[----:B0-----:R-:W-:Y:S04]  /*f8e0*/  @!P4 ST.E.128 desc[UR50][R38.64], R12 ;  /* 0x0000000c2600c985 */ /* 0x001fe8000c101d32 */
[----:B------:R-:W0:Y:S04]  /*f8f0*/  @!P5 LDS.128 R12, [R36+0x21400] ;  /* 0x02140000240cd984 */ /* 0x000e280000000c00 */
[----:B0-----:R0:W-:Y:S02]  /*f900*/  @!P5 ST.E.128 desc[UR50][R42.64], R12 ;  /* 0x0000000c2a00d985 */ /* 0x0011e4000c101d32 */
.L_x_476:
[----:B------:R-:W-:Y:S05]  /*f910*/  BSYNC B0 ;  /* 0x0000000000007941 */ /* 0x000fea0003800000 */
.L_x_440:
[----:B0---4-:R-:W0:Y:S01]  /*f920*/  S2R R11, SR_TID.X ;  /* 0x00000000000b7919 */ /* 0x011e220000002100 */
[----:B------:R-:W-:Y:S01]  /*f930*/  @!PT LDS RZ, [RZ] ;  /* 0x00000000fffff984 */ /* 0x000fe20000000800 */
[----:B------:R-:W-:Y:S01]  /*f940*/  @!PT LDS RZ, [RZ] ;  /* 0x00000000fffff984 */ /* 0x000fe20000000800 */
[----:B------:R-:W-:Y:S01]  /*f950*/  @!PT LDS RZ, [RZ] ;  /* 0x00000000fffff984 */ /* 0x000fe20000000800 */
[----:B------:R-:W-:Y:S01]  /*f960*/  @!PT LDS RZ, [RZ] ;  /* 0x00000000fffff984 */ /* 0x000fe20000000800 */
[----:B------:R4:W-:Y:S06]  /*f970*/  MEMBAR.ALL.CTA ;  /* 0x0000000000007992 */ /* 0x0009ec0000008000 */
[----:B----4-:R-:W4:Y:S01]  /*f980*/  FENCE.VIEW.ASYNC.S ;  /* 0x00000000000073c6 */ /* 0x010f220000000000 */
[----:B------:R-:W-:Y:S05]  /*f990*/  WARPSYNC.ALL ;  /* 0x0000000000007948 */ /* 0x000fea0003800000 */
[----:B------:R-:W-:Y:S01]  /*f9a0*/  BSSY B0, `(.L_x_537) ;  /* 0x0000008000007945 */ /* 0x000fe20003800000 */
[----:B----4-:R4:W-:Y:S01]  /*f9b0*/  BAR.SYNC.DEFER_BLOCKING R153, 0x80 ;  /* 0x000200990000751d */ /* 0x0109e20000010000 */
[----:B0-----:R-:W-:-:S13]  /*f9c0*/  LOP3.LUT P2, RZ, R11, 0x7f, RZ, 0xc0, !PT ;  /* 0x0000007f0bff7812 */ /* 0x001fda000784c0ff */
[----:B------:R-:W-:-:S04]  /*f9d0*/  @!P2 IADD3 R11, R91, 0x298a0, RZ ;  /* 0x000298a05b0ba810 */ /* 0x000fc80007ffe0ff */
[----:B------:R-:W-:-:S04]  /*f9e0*/  @!P2 PRMT R11, RZ, 0x654, R11 ;  /* 0x00000654ff0ba816 */ /* 0x000fc8000000000b */
[----:B------:R4:W-:Y:S01]  /*f9f0*/  @!P2 SYNCS.ARRIVE.TRANS64.RED.A1T0 RZ, [R11+URZ], RZ ;  /* 0x000000ff0bffa9a7 */ /* 0x0009e2000810043f */
[----:B------:R-:W-:Y:S05]  /*fa00*/  @!P1 BRA `(.L_x_538) ;  /* 0x0000000000049947 */ /* 0x000fea0003800000 */
[----:B------:R-:W-:Y:S01]  /*fa10*/  BPT.TRAP 0x1 ;  /* 0x000000040000795c */ /* 0x000fe20000300000 */
.L_x_538:
[----:B------:R-:W-:Y:S05]  /*fa20*/  BSYNC B0 ;  /* 0x0000000000007941 */ /* 0x000fea0003800000 */
.L_x_537:
[----:B------:R-:W0:Y:S01]  /*fa30*/  SYNCS.PHASECHK.TRANS64.TRYWAIT P1, [R91+URZ+0x298b0], R92 ;  /* 0x0298b05c5b0075a7 */ /* 0x000e22000802017f */
[----:B------:R-:W-:Y:S04]  /*fa40*/  BSSY B0, `(.L_x_539) ;  /* 0x0000002000007945 */ /* 0x000fe80003800000 */
[----:B0-----:R-:W-:Y:S05]  /*fa50*/  @!P1 BRA `(.L_x_540) ;  /* 0x000001ac00749947 */ /* 0x001fea0003800000 */
.L_x_798:
[----:B------:R-:W-:Y:S05]  /*fa60*/  BSYNC B0 ;  /* 0x0000000000007941 */ /* 0x000fea0003800000 */
.L_x_539:
[----:B------:R-:W-:Y:S01]  /*fa70*/  ULDC.64 UR4, c[0x0][0x328] ;  /* 0x0000ca0000047ab9 */ /* 0x000fe20000000a00 */
[----:B------:R-:W-:Y:S01]  /*fa80*/  ULDC.64 UR6, c[0x0][0x318] ;  /* 0x0000c60000067ab9 */ /* 0x000fe20000000a00 */
[----:B------:R-:W-:Y:S01]  /*fa90*/  IMAD R88, R88, UR4, RZ ;  /* 0x0000000458587c24 */ /* 0x000fe2000f8e02ff */
[----:B------:R-:W-:Y:S01]  /*faa0*/  BSSY B0, `(.L_x_541) ;  /* 0x000002f000007945 */ /* 0x000fe20003800000 */
[----:B-1----:R-:W-:-:S04]  /*fab0*/  IMAD.WIDE.U32 R12, R35, UR4, RZ ;  /* 0x00000004230c7c25 */ /* 0x002fc8000f8e00ff */
[----:B------:R-:W-:Y:S01]  /*fac0*/  IMAD R35, R35, UR5, R88 ;  /* 0x0000000523237c24 */ /* 0x000fe2000f8e0258 */
[----:B------:R-:W-:Y:S01]  /*fad0*/  ULDC.64 UR4, c[0x0][0x338] ;  /* 0x0000ce0000047ab9 */ /* 0x000fe20000000a00 */
[----:B------:R-:W-:Y:S02]  /*fae0*/  IMAD.IADD R90, R90, 0x1, -R198 ;  /* 0x000000015a5a7824 */ /* 0x000fe400078e0ac6 */
[----:B------:R-:W-:Y:S02]  /*faf0*/  IMAD R89, R89, UR4, RZ ;  /* 0x0000000459597c24 */ /* 0x000fe4000f8e02ff */
[----:B------:R-:W-:Y:S02]  /*fb00*/  IMAD.IADD R13, R13, 0x1, R35 ;  /* 0x000000010d0d7824 */ /* 0x000fe400078e0223 */
[C---:B------:R-:W-:Y:S02]  /*fb10*/  IMAD R89, R34.reuse, UR5, R89 ;  /* 0x0000000522597c24 */ /* 0x040fe4000f8e0259 */
[----:B------:R-:W-:Y:S01]  /*fb20*/  IMAD.WIDE.U32 R12, R34, UR4, R12 ;  /* 0x00000004220c7c25 */ /* 0x000fe2000f8e000c */
[----:B------:R-:W-:-:S03]  /*fb30*/  ULDC.64 UR4, c[0x0][0x330] ;  /* 0x0000cc0000047ab9 */ /* 0x000fc60000000a00 */
[----:B------:R-:W-:Y:S02]  /*fb40*/  IMAD.IADD R13, R13, 0x1, R89 ;  /* 0x000000010d0d7824 */ /* 0x000fe400078e0259 */
[----:B----4-:R-:W-:Y:S02]  /*fb50*/  IMAD R11, R5, UR4, RZ ;  /* 0x00000004050b7c24 */ /* 0x010fe4000f8e02ff */
[----:B------:R-:W-:-:S04]  /*fb60*/  IMAD.WIDE.U32 R12, R170, UR4, R12 ;  /* 0x00000004aa0c7c25 */ /* 0x000fc8000f8e000c */
[----:B------:R-:W-:Y:S01]  /*fb70*/  IMAD R15, R170, UR5, R11 ;  /* 0x00000005aa0f7c24 */ /* 0x000fe2000f8e020b */
[----:B------:R-:W-:Y:S01]  /*fb80*/  IADD3 R40, P1, R12, UR6, RZ ;  /* 0x000000060c287c10 */ /* 0x000fe2000ff3e0ff */
[----:B------:R-:W-:-:S03]  /*fb90*/  IMAD R11, R19, 0x5000, R217 ;  /* 0x00005000130b7824 */ /* 0x000fc600078e02d9 */
[----:B------:R-:W-:Y:S01]  /*fba0*/  IADD3.X R41, R13, UR7, R15, P1, !PT ;  /* 0x000000070d297c10 */ /* 0x000fe20008ffe40f */
[----:B------:R0:W1:Y:S01]  /*fbb0*/  SHFL.IDX PT, R43, R40, RZ, 0x1e1f ;  /* 0x001e1fff282b7589 */ /* 0x00006200000e0000 */
[----:B------:R-:W-:Y:S02]  /*fbc0*/  ISETP.GE.AND P1, PT, R90, 0x1, PT ;  /* 0x000000015a00780c */ /* 0x000fe40003f26270 */
[CC--:B------:R-:W-:Y:S02]  /*fbd0*/  IADD3 R42, R18.reuse, R11.reuse, RZ ;  /* 0x0000000b122a7210 */ /* 0x0c0fe40007ffe0ff */
[CC--:B------:R-:W-:Y:S02]  /*fbe0*/  IADD3 R44, R18.reuse, R11.reuse, R123 ;  /* 0x0000000b122c7210 */ /* 0x0c0fe40007ffe07b */
[CC--:B---3--:R-:W-:Y:S02]  /*fbf0*/  IADD3 R45, R18.reuse, R11.reuse, R124 ;  /* 0x0000000b122d7210 */ /* 0x0c8fe40007ffe07c */
[----:B--2---:R-:W-:-:S02]  /*fc00*/  IADD3 R46, R18, R11, R129 ;  /* 0x0000000b122e7210 */ /* 0x004fc40007ffe081 */
[----:B------:R0:W2:Y:S03]  /*fc10*/  SHFL.IDX PT, R11, R41, RZ, 0x1e1f ;  /* 0x001e1fff290b7589 */ /* 0x0000a600000e0000 */
[----:B------:R-:W-:Y:S05]  /*fc20*/  @!P1 BRA `(.L_x_542) ;  /* 0x0000000000589947 */ /* 0x000fea0003800000 */
[----:B------:R-:W-:Y:S02]  /*fc30*/  ISETP.NE.AND P5, PT, R6, RZ, PT ;  /* 0x000000ff0600720c */ /* 0x000fe40003fa5270 */
[----:B------:R-:W-:-:S11]  /*fc40*/  ISETP.NE.AND P4, PT, R7, RZ, PT ;  /* 0x000000ff0700720c */ /* 0x000fd60003f85270 */
[----:B-1----:R-:W-:Y:S02]  /*fc50*/  @P5 IADD3 R36, P1, R16, R43, RZ ;  /* 0x0000002b10245210 */ /* 0x002fe40007f3e0ff */
[----:B------:R-:W-:-:S03]  /*fc60*/  @P4 IMAD.SHL.U32 R12, R173, 0x10, RZ ;  /* 0x00000010ad0c4824 */ /* 0x000fc600078e00ff */
[----:B--2---:R-:W-:Y:S02]  /*fc70*/  @P5 IMAD.X R37, R11, 0x1, R17, P1 ;  /* 0x000000010b255824 */ /* 0x004fe400008e0611 */
[----:B------:R-:W-:-:S04]  /*fc80*/  @P4 IADD3 R38, P1, R12, R43, RZ ;  /* 0x0000002b0c264210 */ /* 0x000fc80007f3e0ff */
[----:B------:R-:W-:Y:S02]  /*fc90*/  @P4 LEA.HI.X.SX32 R39, R12, R11, 0x1, P1 ;  /* 0x0000000b0c274211 */ /* 0x000fe400008f0eff */
[----:B------:R-:W-:-:S13]  /*fca0*/  ISETP.NE.AND P1, PT, R8, RZ, PT ;  /* 0x000000ff0800720c */ /* 0x000fda0003f25270 */
[----:B------:R-:W-:-:S05]  /*fcb0*/  @P1 IMAD.SHL.U32 R12, R174, 0x10, RZ ;  /* 0x00000010ae0c1824 */ /* 0x000fca00078e00ff */
[----:B------:R-:W-:-:S04]  /*fcc0*/  @P1 IADD3 R34, P6, R12, R43, RZ ;  /* 0x0000002b0c221210 */ /* 0x000fc80007fde0ff */
[----:B------:R-:W-:Y:S02]  /*fcd0*/  @P1 LEA.HI.X.SX32 R35, R12, R11, 0x1, P6 ;  /* 0x0000000b0c231211 */ /* 0x000fe400030f0eff */
[----:B------:R-:W1:Y:S04]  /*fce0*/  @P5 LDS.128 R12, [R42+0xa400] ;  /* 0x00a400002a0c5984 */ /* 0x000e680000000c00 */
[----:B-1----:R1:W-:Y:S01]  /*fcf0*/  @P5 ST.E.128 desc[UR50][R36.64], R12 ;  /* 0x0000000c24005985 */ /* 0x0023e2000c101d32 */
[----:B------:R-:W-:-:S03]  /*fd00*/  ISETP.NE.AND P5, PT, R9, RZ, PT ;  /* 0x000000ff0900720c */ /* 0x000fc60003fa5270 */
[----:B------:R-:W2:Y:S10]  /*fd10*/  @P4 LDS.128 R12, [R44+0xa400] ;  /* 0x00a400002c0c4984 */ /* 0x000eb40000000c00 */
[----:B-1----:R-:W-:-:S04]  /*fd20*/  @P5 IADD3 R36, P6, R172, R43, RZ ;  /* 0x0000002bac245210 */ /* 0x002fc80007fde0ff */
[----:B------:R-:W-:Y:S01]  /*fd30*/  @P5 IADD3.X R37, R11, R197, RZ, P6, !PT ;  /* 0x000000c50b255210 */ /* 0x000fe200037fe4ff */
[----:B--2---:R-:W-:Y:S04]  /*fd40*/  @P4 ST.E.128 desc[UR50][R38.64], R12 ;  /* 0x0000000c26004985 */ /* 0x004fe8000c101d32 */
[----:B------:R-:W1:Y:S04]  /*fd50*/  @P1 LDS.128 R12, [R45+0xa400] ;  /* 0x00a400002d0c1984 */ /* 0x000e680000000c00 */
[----:B-1----:R-:W-:Y:S04]  /*fd60*/  @P1 ST.E.128 desc[UR50][R34.64], R12 ;  /* 0x0000000c22001985 */ /* 0x002fe8000c101d32 */
[----:B------:R-:W1:Y:S04]  /*fd70*/  @P5 LDS.128 R12, [R46+0xa400] ;  /* 0x00a400002e0c5984 */ /* 0x000e680000000c00 */
[----:B-1----:R3:W-:Y:S02]  /*fd80*/  @P5 ST.E.128 desc[UR50][R36.64], R12 ;  /* 0x0000000c24005985 */ /* 0x0027e4000c101d32 */
.L_x_542:
[----:B------:R-:W-:Y:S05]  /*fd90*/  BSYNC B0 ;  /* 0x0000000000007941 */ /* 0x000fea0003800000 */
.L_x_541:
[----:B------:R-:W-:Y:S01]  /*fda0*/  ISETP.GE.AND P1, PT, R90, 0x81, PT ;  /* 0x000000815a00780c */ /* 0x000fe20003f26270 */
[----:B0-----:R-:W0:Y:S01]  /*fdb0*/  SHFL.IDX PT, R41, R41, 0x1, 0x1e1f ;  /* 0x003e1f0029297f89 */ /* 0x001e2200000e0000 */
[----:B------:R-:W-:Y:S03]  /*fdc0*/  BSSY B0, `(.L_x_543) ;  /* 0x0000019000007945 */ /* 0x000fe60003800000 */
[----:B--2---:R2:W4:Y:S08]  /*fdd0*/  SHFL.IDX PT, R11, R40, 0x1, 0x1e1f ;  /* 0x003e1f00280b7f89 */ /* 0x00453000000e0000 */
[----:B--2---:R-:W-:Y:S05]  /*fde0*/  @!P1 BRA `(.L_x_544) ;  /* 0x0000000000589947 */ /* 0x004fea0003800000 */
[----:B------:R-:W-:Y:S02]  /*fdf0*/  ISETP.NE.AND P5, PT, R6, RZ, PT ;  /* 0x000000ff0600720c */ /* 0x000fe40003fa5270 */
[----:B------:R-:W-:-:S11]  /*fe00*/  ISETP.NE.AND P4, PT, R7, RZ, PT ;  /* 0x000000ff0700720c */ /* 0x000fd60003f85270 */
[----:B---34-:R-:W-:Y:S02]  /*fe10*/  @P5 IADD3 R36, P1, R16, R11, RZ ;  /* 0x0000000b10245210 */ /* 0x018fe40007f3e0ff */
[----:B------:R-:W-:-:S03]  /*fe20*/  @P4 IMAD.SHL.U32 R12, R173, 0x10, RZ ;  /* 0x00000010ad0c4824 */ /* 0x000fc600078e00ff */
[----:B0-----:R-:W-:Y:S02]  /*fe30*/  @P5 IMAD.X R37, R41, 0x1, R17, P1 ;  /* 0x0000000129255824 */ /* 0x001fe400008e0611 */
[----:B------:R-:W-:-:S04]  /*fe40*/  @P4 IADD3 R38, P1, R12, R11, RZ ;  /* 0x0000000b0c264210 */ /* 0x000fc80007f3e0ff */
[----:B------:R-:W-:Y:S02]  /*fe50*/  @P4 LEA.HI.X.SX32 R39, R12, R41, 0x1, P1 ;  /* 0x000000290c274211 */ /* 0x000fe400008f0eff */
[----:B------:R-:W-:-:S13]  /*fe60*/  ISETP.NE.AND P1, PT, R8, RZ, PT ;  /* 0x000000ff0800720c */ /* 0x000fda0003f25270 */
[----:B------:R-:W-:-:S05]  /*fe70*/  @P1 IMAD.SHL.U32 R12, R174, 0x10, RZ ;  /* 0x00000010ae0c1824 */ /* 0x000fca00078e00ff */
[----:B------:R-:W-:-:S04]  /*fe80*/  @P1 IADD3 R34, P6, R12, R11, RZ ;  /* 0x0000000b0c221210 */ /* 0x000fc80007fde0ff */
[----:B------:R-:W-:Y:S02]  /*fe90*/  @P1 LEA.HI.X.SX32 R35, R12, R41, 0x1, P6 ;  /* 0x000000290c231211 */ /* 0x000fe400030f0eff */
[----:B------:R-:W0:Y:S04]  /*fea0*/  @P5 LDS.128 R12, [R42+0xe400] ;  /* 0x00e400002a0c5984 */ /* 0x000e280000000c00 */
[----:B0-----:R0:W-:Y:S01]  /*feb0*/  @P5 ST.E.128 desc[UR50][R36.64], R12 ;  /* 0x0000000c24005985 */ /* 0x0011e2000c101d32 */
[----:B------:R-:W-:-:S03]  /*fec0*/  ISETP.NE.AND P5, PT, R9, RZ, PT ;  /* 0x000000ff0900720c */ /* 0x000fc60003fa5270 */
[----:B------:R-:W2:Y:S10]  /*fed0*/  @P4 LDS.128 R12, [R44+0xe400] ;  /* 0x00e400002c0c4984 */ /* 0x000eb40000000c00 */
[----:B0-----:R-:W-:-:S04]  /*fee0*/  @P5 IADD3 R36, P6, R172, R11, RZ ;  /* 0x0000000bac245210 */ /* 0x001fc80007fde0ff */
[----:B------:R-:W-:Y:S01]  /*fef0*/  @P5 IADD3.X R37, R41, R197, RZ, P6, !PT ;  /* 0x000000c529255210 */ /* 0x000fe200037fe4ff */
[----:B--2---:R-:W-:Y:S04]  /*ff00*/  @P4 ST.E.128 desc[UR50][R38.64], R12 ;  /* 0x0000000c26004985 */ /* 0x004fe8000c101d32 */
[----:B------:R-:W0:Y:S04]  /*ff10*/  @P1 LDS.128 R12, [R45+0xe400] ;  /* 0x00e400002d0c1984 */ /* 0x000e280000000c00 */
[----:B0-----:R-:W-:Y:S04]  /*ff20*/  @P1 ST.E.128 desc[UR50][R34.64], R12 ;  /* 0x0000000c22001985 */ /* 0x001fe8000c101d32 */
[----:B------:R-:W0:Y:S04]  /*ff30*/  @P5 LDS.128 R12, [R46+0xe400] ;  /* 0x00e400002e0c5984 */ /* 0x000e280000000c00 */
[----:B0-----:R2:W-:Y:S02]  /*ff40*/  @P5 ST.E.128 desc[UR50][R36.64], R12 ;  /* 0x0000000c24005985 */ /* 0x0015e4000c101d32 */
.L_x_544:
[----:B------:R-:W-:Y:S05]  /*ff50*/  BSYNC B0 ;  /* 0x0000000000007941 */ /* 0x000fea0003800000 */
.L_x_543:
[----:B----4-:R-:W4:Y:S01]  /*ff60*/  LDL R11, [R1] ;  /* 0x00000000010b7983 */ /* 0x010f220000100800 */
[----:B------:R-:W-:Y:S02]  /*ff70*/  VIADD R19, R19, 0x1 ;  /* 0x0000000113137836 */ /* 0x000fe40000000000 */
[----:B------:R-:W-:Y:S01]  /*ff80*/  @!P2 VIADD R91, R91, 0x298c0 ;  /* 0x000298c05b5ba836 */ /* 0x000fe20000000000 */
[----:B------:R-:W-:Y:S01]  /*ff90*/  @!PT LDS RZ, [RZ] ;  /* 0x00000000fffff984 */ /* 0x000fe20000000800 */
[----:B------:R-:W-:Y:S01]  /*ffa0*/  @!PT LDS RZ, [RZ] ;  /* 0x00000000fffff984 */ /* 0x000fe20000000800 */
[----:B------:R-:W-:Y:S01]  /*ffb0*/  @!PT LDS RZ, [RZ] ;  /* 0x00000000fffff984 */ /* 0x000fe20000000800 */
[----:B------:R-:W-:Y:S01]  /*ffc0*/  @!PT LDS RZ, [RZ] ;  /* 0x00000000fffff984 */ /* 0x000fe20000000800 */
[----:B------:R5:W-:Y:S06]  /*ffd0*/  MEMBAR.ALL.CTA ;  /* 0x0000000000007992 */ /* 0x000bec0000008000 */
[----:B-----5:R-:W5:Y:S02]  /*ffe0*/  FENCE.VIEW.ASYNC.S ;  /* 0x00000000000073c6 */ /* 0x020f640000000000 */
[----:B-----5:R0:W-:Y:S01]  /*fff0*/  BAR.SYNC.DEFER_BLOCKING R153, 0x80 ;  /* 0x000200990000751d */ /* 0x0201e20000010000 */
[----:B------:R-:W-:-:S02]  /*10000*/  ISETP.NE.AND P1, PT, R19, 0x2, PT ;  /* 0x000000021300780c */ /* 0x000fc40003f25270 */
[----:B------:R-:W-:Y:S02]  /*10010*/  @!P2 PRMT R91, RZ, 0x654, R91 ;  /* 0x00000654ff5ba816 */ /* 0x000fe4000000005b */
[----:B--23--:R-:W-:Y:S02]  /*10020*/  SEL R12, RZ, 0x1, P1 ;  /* 0x00000001ff0c7807 */ /* 0x00cfe40000800000 */
[----:B------:R-:W-:Y:S02]  /*10030*/  SEL R19, R19, RZ, P1 ;  /* 0x000000ff13137207 */ /* 0x000fe40000800000 */
[----:B------:R-:W-:Y:S01]  /*10040*/  LOP3.LUT R199, R199, R12, RZ, 0x3c, !PT ;  /* 0x0000000cc7c77212 */ /* 0x000fe200078e3cff */
[----:B------:R2:W-:Y:S01]  /*10050*/  @!P2 SYNCS.ARRIVE.TRANS64.RED.A1T0 RZ, [R91+URZ], RZ ;  /* 0x000000ff5bffa9a7 */ /* 0x0005e2000810043f */
[----:B----4-:R-:W-:-:S13]  /*10060*/  LOP3.LUT P4, RZ, R11, 0x2, RZ, 0xc0, !PT ;  /* 0x000000020bff7812 */ /* 0x010fda000788c0ff */
[----:B0-2---:R-:W-:Y:S05]  /*10070*/  @P4 BRA `(.L_x_545) ;  /* 0xffffff2400fc4947 */ /* 0x005fea000383ffff */
[----:B------:R-:W0:Y:S01]  /*10080*/  S2R R11, SR_TID.X ;  /* 0x00000000000b7919 */ /* 0x000e220000002100 */
[----:B------:R-:W-:Y:S02]  /*10090*/  PLOP3.LUT P0, PT, PT, PT, PT, 0x8, 0x0 ;  /* 0x000000000000781c */ /* 0x000fe40003f0e170 */
[----:B0-----:R-:W-:-:S04]  /*100a0*/  SHF.R.U32.HI R11, RZ, 0x7, R11 ;  /* 0x00000007ff0b7819 */ /* 0x001fc8000001160b */
[----:B------:R-:W-:-:S13]  /*100b0*/  ISETP.NE.AND P4, PT, R11, 0x1, PT ;  /* 0x000000010b00780c */ /* 0x000fda0003f85270 */
[----:B------:R-:W-:Y:S06]  /*100c0*/  @!P4 BAR.ARV 0x9, 0x100 ;  /* 0x024400000000cb1d */ /* 0x000fec0000002000 */
.L_x_435:
[----:B------:R-:W-:Y:S02]  /*100d0*/  ISETP.GE.AND P2, PT, R152, 0x1, PT ;  /* 0x000000019800780c */ /* 0x000fe40003f46270 */
[----:B------:R-:W-:Y:S02]  /*100e0*/  CS2R R88, SRZ ;  /* 0x0000000000587805 */ /* 0x000fe4000001ff00 */
[----:B------:R-:W-:Y:S01]  /*100f0*/  PLOP3.LUT P1, PT, PT, PT, PT, 0x80, 0x0 ;  /* 0x000000000000781c */ /* 0x000fe20003f2f070 */
[----:B------:R-:W-:Y:S01]  /*10100*/  IMAD.MOV.U32 R87, RZ, RZ, RZ ;  /* 0x000000ffff577224 */ /* 0x000fe200078e00ff */
        /* <DEDUP_REMOVED lines=16> */
[----:B-1----:R-:W-:Y:S02]  /*10210*/  CS2R R42, SRZ ;  /* 0x00000000002a7805 */ /* 0x002fe4000001ff00 */
[----:B------:R-:W-:Y:S02]  /*10220*/  CS2R R44, SRZ ;  /* 0x00000000002c7805 */ /* 0x000fe4000001ff00 */
[----:B------:R-:W-:Y:S02]  /*10230*/  CS2R R46, SRZ ;  /* 0x00000000002e7805 */ /* 0x000fe4000001ff00 */
[----:B------:R-:W-:Y:S02]  /*10240*/  CS2R R48, SRZ ;  /* 0x0000000000307805 */ /* 0x000fe4000001ff00 */
[----:B------:R-:W-:-:S02]  /*10250*/  MOV R50, RZ ;  /* 0x000000ff00327202 */ /* 0x000fc40000000f00 */
        /* <DEDUP_REMOVED lines=8> */
[----:B------:R-:W-:Y:S01]  /*102e0*/  CS2R R98, SRZ ;  /* 0x0000000000627805 */ /* 0x000fe2000001ff00 */
[----:B------:R-:W-:Y:S02]  /*102f0*/  IMAD.MOV.U32 R101, RZ, RZ, RZ ;  /* 0x000000ffff657224 */ /* 0x000fe400078e00ff */
[----:B------:R-:W-:Y:S01]  /*10300*/  IMAD.MOV.U32 R68, RZ, RZ, RZ ;  /* 0x000000ffff447224 */ /* 0x000fe200078e00ff */
[----:B------:R-:W-:Y:S06]  /*10310*/  @P0 BRA `(.L_x_546) ;  /* 0x00000000000c0947 */ /* 0x000fec0003800000 */
[----:B------:R-:W0:Y:S01]  /*10320*/  FENCE.VIEW.ASYNC.G ;  /* 0x00000000000073c6 */ /* 0x000e220000000100 */
[----:B------:R-:W-:Y:S05]  /*10330*/  WARPSYNC.ALL ;  /* 0x0000000000007948 */ /* 0x000fea0003800000 */
[----:B0-----:R-:W-:Y:S06]  /*10340*/  BAR.ARV 0xc, 0x180 ;  /* 0x0306000000007b1d */ /* 0x001fec0000002000 */
.L_x_546:
[----:B------:R-:W-:Y:S01]  /*10350*/  IMAD.MOV.U32 R100, RZ, RZ, RZ ;  /* 0x000000ffff647224 */ /* 0x000fe200078e00ff */
[----:B------:R-:W-:Y:S01]  /*10360*/  MOV R103, RZ ;  /* 0x000000ff00677202 */ /* 0x000fe20000000f00 */
[----:B------:R-:W-:Y:S06]  /*10370*/  @!P2 BRA `(.L_x_547) ;  /* 0x000000f800b8a947 */ /* 0x000fec0003800000 */
[----:B------:R-:W-:-:S03]  /*10380*/  UMOV UR4, 0xffffffff ;  /* 0xffffffff00047882 */ /* 0x000fc60000000000 */
[----:B------:R-:W-:Y:S05]  /*10390*/  BRA.DIV UR4, `(.L_x_548) ;  /* 0x000001a604387947 */ /* 0x000fea000b800000 */
[----:B------:R-:W0:Y:S02]  /*103a0*/  S2R R0, SR_TID.X ;  /* 0x0000000000007919 */ /* 0x000e240000002100 */
[----:B0-----:R-:W-:-:S05]  /*103b0*/  VIADD R2, R0, 0xffffff80 ;  /* 0xffffff8000027836 */ /* 0x001fca0000000000 */
[----:B------:R-:W-:-:S04]  /*103c0*/  SHF.R.S32.HI R0, RZ, 0x1f, R2 ;  /* 0x0000001fff007819 */ /* 0x000fc80000011402 */
[----:B------:R-:W-:-:S04]  /*103d0*/  LEA.HI R0, R0, R2, RZ, 0x7 ;  /* 0x0000000200007211 */ /* 0x000fc800078f38ff */
[----:B------:R-:W-:-:S05]  /*103e0*/  SHF.R.S32.HI R0, RZ, 0x7, R0 ;  /* 0x00000007ff007819 */ /* 0x000fca0000011400 */
[----:B------:R0:W1:Y:S02]  /*103f0*/  SHFL.IDX PT, R168, R0, RZ, 0x1f ;  /* 0x00001fff00a87589 */ /* 0x00006400000e0000 */
.L_x_801:
[----:B01----:R-:W-:Y:S01]  /*10400*/  LEA.HI R0, R168, R168, RZ, 0x1 ;  /* 0x000000a8a8007211 */ /* 0x003fe200078f08ff */
[----:B------:R-:W-:-:S03]  /*10410*/  ULOP3.LUT UP0, URZ, UR39, 0x9f, URZ, 0xc0, !UPT ;  /* 0x0000009f273f7892 */ /* 0x000fc6000f80c03f */
[----:B------:R-:W-:-:S03]  /*10420*/  LOP3.LUT R3, R0, 0x3e, RZ, 0xc0, !PT ;  /* 0x0000003e00037812 */ /* 0x000fc600078ec0ff */
[----:B------:R-:W-:Y:S02]  /*10430*/  PLOP3.LUT P0, PT, PT, PT, UP0, 0x80, 0x0 ;  /* 0x000000000000781c */ /* 0x000fe40003f0f008 */
[----:B------:R-:W-:-:S05]  /*10440*/  IMAD.IADD R3, R168, 0x1, -R3 ;  /* 0x00000001a8037824 */ /* 0x000fca00078e0a03 */
[----:B------:R-:W-:-:S04]  /*10450*/  LEA R3, R3, UR39, 0xc ;  /* 0x0000002703037c11 */ /* 0x000fc8000f8e60ff */
[----:B------:R-:W-:-:S04]  /*10460*/  SHF.R.U32.HI R3, RZ, 0x4, R3 ;  /* 0x00000004ff037819 */ /* 0x000fc80000011603 */
[----:B------:R-:W-:Y:S01]  /*10470*/  LOP3.LUT R44, R3, 0x3fff, RZ, 0xc0, !PT ;  /* 0x00003fff032c7812 */ /* 0x000fe200078ec0ff */
[----:B------:R-:W-:Y:S06]  /*10480*/  @!P0 BRA `(.L_x_549) ;  /* 0x0000000000408947 */ /* 0x000fec0003800000 */
        /* <DEDUP_REMOVED lines=16> */
.L_x_549:
[----:B------:R-:W-:Y:S01]  /*10590*/  ULDC.64 UR4, c[0x0][0x990] ;  /* 0x0002640000047ab9 */ /* 0x000fe20000000a00 */
[----:B------:R-:W-:Y:S01]  /*105a0*/  ULDC.64 UR6, c[0x0][0x998] ;  /* 0x0002660000067ab9 */ /* 0x000fe20000000a00 */
[----:B------:R-:W-:Y:S02]  /*105b0*/  ISETP.NE.U32.AND P0, PT, RZ, UR4, PT ;  /* 0x00000004ff007c0c */ /* 0x000fe4000bf05070 */
[----:B------:R-:W-:Y:S02]  /*105c0*/  ISETP.NE.U32.AND P1, PT, RZ, UR6, PT ;  /* 0x00000006ff007c0c */ /* 0x000fe4000bf25070 */
[----:B------:R-:W-:Y:S02]  /*105d0*/  ISETP.NE.AND.EX P0, PT, RZ, UR5, PT, P0 ;  /* 0x00000005ff007c0c */ /* 0x000fe4000bf05300 */
[----:B------:R-:W-:-:S11]  /*105e0*/  ISETP.NE.AND.EX P1, PT, RZ, UR7, PT, P1 ;  /* 0x00000007ff007c0c */ /* 0x000fd6000bf25310 */
[----:B------:R-:W0:Y:S01]  /*105f0*/  @P0 LDC.64 R6, c[0x0][0x9a8] ;  /* 0x00026a00ff060b82 */ /* 0x000e220000000a00 */
[----:B------:R-:W-:-:S07]  /*10600*/  @P0 SHF.R.S32.HI R15, RZ, 0x1f, R170 ;  /* 0x0000001fff0f0819 */ /* 0x000fce00000114aa */
[----:B------:R-:W1:Y:S08]  /*10610*/  @P1 LDC.64 R8, c[0x0][0x9b8] ;  /* 0x00026e00ff081b82 */ /* 0x000e700000000a00 */
[----:B------:R-:W2:Y:S08]  /*10620*/  @P0 LDC.64 R10, c[0x0][0x9b0] ;  /* 0x00026c00ff0a0b82 */ /* 0x000eb00000000a00 */
[----:B------:R-:W3:Y:S01]  /*10630*/  @P1 LDC.64 R12, c[0x0][0x9c0] ;  /* 0x00027000ff0c1b82 */ /* 0x000ee20000000a00 */
[----:B0-----:R-:W-:-:S02]  /*10640*/  @P0 IMAD R0, R224, R6, RZ ;  /* 0x00000006e0000224 */ /* 0x001fc400078e02ff */
[----:B------:R-:W-:-:S04]  /*10650*/  @P0 IMAD.WIDE.U32 R2, R218, R6, RZ ;  /* 0x00000006da020225 */ /* 0x000fc800078e00ff */
[----:B------:R-:W-:Y:S02]  /*10660*/  @P0 IMAD R7, R218, R7, R0 ;  /* 0x00000007da070224 */ /* 0x000fe400078e0200 */
[----:B-1----:R-:W-:-:S03]  /*10670*/  @P1 IMAD R4, R224, R8, RZ ;  /* 0x00000008e0041224 */ /* 0x002fc600078e02ff */
[----:B------:R-:W-:Y:S01]  /*10680*/  @P0 IADD3 R3, R3, R7, RZ ;  /* 0x0000000703030210 */ /* 0x000fe20007ffe0ff */
[C---:B------:R-:W-:Y:S01]  /*10690*/  @P1 IMAD R9, R218.reuse, R9, R4 ;  /* 0x00000009da091224 */ /* 0x040fe200078e0204 */
[----:B------:R-:W-:Y:S01]  /*106a0*/  @P1 SHF.R.S32.HI R7, RZ, 0x1f, R170 ;  /* 0x0000001fff071819 */ /* 0x000fe200000114aa */
[----:B------:R-:W-:-:S04]  /*106b0*/  @P1 IMAD.WIDE.U32 R4, R218, R8, RZ ;  /* 0x00000008da041225 */ /* 0x000fc800078e00ff */
[----:B--2---:R-:W-:Y:S02]  /*106c0*/  @P0 IMAD R0, R15, R10, RZ ;  /* 0x0000000a0f000224 */ /* 0x004fe400078e02ff */
[----:B------:R-:W-:Y:S02]  /*106d0*/  @P1 IMAD.IADD R5, R5, 0x1, R9 ;  /* 0x0000000105051824 */ /* 0x000fe400078e0209 */
[C---:B------:R-:W-:Y:S02]  /*106e0*/  @P0 IMAD R9, R170.reuse, R11, R0 ;  /* 0x0000000baa090224 */ /* 0x040fe400078e0200 */
[----:B---3--:R-:W-:Y:S02]  /*106f0*/  @P1 IMAD R6, R7, R12, RZ ;  /* 0x0000000c07061224 */ /* 0x008fe400078e02ff */
[----:B------:R-:W-:-:S04]  /*10700*/  @P0 IMAD.WIDE.U32 R2, R170, R10, R2 ;  /* 0x0000000aaa020225 */ /* 0x000fc800078e0002 */
[C---:B------:R-:W-:Y:S02]  /*10710*/  @P1 IMAD R11, R170.reuse, R13, R6 ;  /* 0x0000000daa0b1224 */ /* 0x040fe400078e0206 */
[----:B------:R-:W-:Y:S01]  /*10720*/  @P1 IMAD.WIDE.U32 R6, R170, R12, R4 ;  /* 0x0000000caa061225 */ /* 0x000fe200078e0004 */
[----:B------:R-:W-:Y:S01]  /*10730*/  @P0 LEA R4, P2, R2, UR4, 0x2 ;  /* 0x0000000402040c11 */ /* 0x000fe2000f8410ff */
[----:B------:R-:W-:Y:S02]  /*10740*/  ULDC UR4, c[0x0][0x3f4] ;  /* 0x0000fd0000047ab9 */ /* 0x000fe40000000800 */
[----:B------:R-:W-:Y:S01]  /*10750*/  @P0 IMAD.IADD R5, R3, 0x1, R9 ;  /* 0x0000000103050824 */ /* 0x000fe200078e0209 */
[----:B------:R-:W-:Y:S01]  /*10760*/  @P1 LEA R8, P3, R6, UR6, 0x2 ;  /* 0x0000000606081c11 */ /* 0x000fe2000f8610ff */
[----:B------:R-:W-:Y:S02]  /*10770*/  @P1 IMAD.IADD R3, R7, 0x1, R11 ;  /* 0x0000000107031824 */ /* 0x000fe400078e020b */
[----:B------:R-:W-:Y:S01]  /*10780*/  IMAD.MOV.U32 R0, RZ, RZ, 0x3f800000 ;  /* 0x3f800000ff007424 */ /* 0x000fe200078e00ff */
[----:B------:R-:W-:-:S02]  /*10790*/  @P0 LEA.HI.X R5, R2, UR5, R5, 0x2, P2 ;  /* 0x0000000502050c11 */ /* 0x000fc400090f1405 */
[----:B------:R-:W-:Y:S02]  /*107a0*/  @P1 LEA.HI.X R9, R6, UR7, R3, 0x2, P3 ;  /* 0x0000000706091c11 */ /* 0x000fe400098f1403 */
[----:B------:R-:W-:-:S03]  /*107b0*/  MOV R3, 0x3f800000 ;  /* 0x3f80000000037802 */ /* 0x000fc60000000f00 */
[----:B------:R-:W2:Y:S04]  /*107c0*/  @P1 LDG.E R0, desc[UR50][R8.64] ;  /* 0x0000003208001981 */ /* 0x000ea8000c1e1900 */
[----:B------:R-:W2:Y:S01]  /*107d0*/  @P0 LDG.E R3, desc[UR50][R4.64] ;  /* 0x0000003204030981 */ /* 0x000ea2000c1e1900 */
[----:B------:R-:W-:Y:S01]  /*107e0*/  ISETP.LT.AND P0, PT, RZ, UR4, PT ;  /* 0x00000004ff007c0c */ /* 0x000fe2000bf01270 */
[----:B------:R-:W-:Y:S01]  /*107f0*/  ULDC UR4, c[0x0][0x9d8] ;  /* 0x0002760000047ab9 */ /* 0x000fe20000000800 */
[----:B--2---:R-:W-:-:S04]  /*10800*/  FMUL.FTZ R0, R3, R0 ;  /* 0x0000000003007220 */ /* 0x004fc80000410000 */
[----:B------:R-:W-:-:S07]  /*10810*/  FMUL.FTZ R2, R0, UR4 ;  /* 0x0000000400027c20 */ /* 0x000fce0008410000 */
[----:B------:R-:W-:Y:S05]  /*10820*/  @P0 BRA `(.L_x_550) ;  /* 0x0000000000400947 */ /* 0x000fea0003800000 */
[----:B------:R-:W-:-:S04]  /*10830*/  ULEA.HI UR4, UR37, UR37, URZ, 0x1 ;  /* 0x0000002525047291 */ /* 0x000fc8000f8f083f */
[----:B------:R-:W-:-:S04]  /*10840*/  ULOP3.LUT UR4, UR4, 0xfffffffe, URZ, 0xc0, !UPT ;  /* 0xfffffffe04047892 */ /* 0x000fc8000f8ec03f */
[----:B------:R-:W-:-:S06]  /*10850*/  UIADD3 UR4, UR37, -UR4, URZ ;  /* 0x8000000425047290 */ /* 0x000fcc000fffe03f */
[----:B------:R-:W-:-:S05]  /*10860*/  IMAD.U32 R3, RZ, RZ, UR4 ;  /* 0x00000004ff037e24 */ /* 0x000fca000f8e00ff */
[----:B------:R-:W-:-:S04]  /*10870*/  SHF.L.U32 R3, R3, 0x1f, RZ ;  /* 0x0000001f03037819 */ /* 0x000fc800000006ff */
[----:B------:R0:W1:Y:S03]  /*10880*/  SYNCS.PHASECHK.TRANS64.TRYWAIT P0, [R18+URZ+0x29800], R3 ;  /* 0x02980003120075a7 */ /* 0x000066000800017f */
[----:B-1----:R-:W-:Y:S05]  /*10890*/  @!P0 NANOSLEEP.SYNCS 0x989680 ;  /* 0x009896800000895d */ /* 0x002fea0003900000 */
[----:B------:R-:W1:Y:S01]  /*108a0*/  @!P0 SYNCS.PHASECHK.TRANS64 P0, [R18+URZ+0x29800], R3 ;  /* 0x02980003120085a7 */ /* 0x000e62000800007f */
[----:B------:R-:W-:Y:S04]  /*108b0*/  BSSY B0, `(.L_x_551) ;  /* 0x0000006000007945 */ /* 0x000fe80003800000 */
[----:B-1----:R-:W-:Y:S05]  /*108c0*/  @P0 BRA `(.L_x_552) ;  /* 0x0000000000100947 */ /* 0x002fea0003800000 */
.L_x_553:
[----:B-1----:R1:W2:Y:S02]  /*108d0*/  SYNCS.PHASECHK.TRANS64.TRYWAIT P0, [R18+URZ+0x29800], R3 ;  /* 0x02980003120075a7 */ /* 0x0022a4000800017f */
[----:B--2---:R-:W-:Y:S05]  /*108e0*/  @!P0 NANOSLEEP.SYNCS 0x989680 ;  /* 0x009896800000895d */ /* 0x004fea0003900000 */
[----:B------:R-:W2:Y:S02]  /*108f0*/  @!P0 SYNCS.PHASECHK.TRANS64 P0, [R18+URZ+0x29800], R3 ;  /* 0x02980003120085a7 */ /* 0x000ea4000800007f */
[----:B--2---:R-:W-:Y:S05]  /*10900*/  @!P0 BRA `(.L_x_553) ;  /* 0xfffffffc00f08947 */ /* 0x004fea000383ffff */
.L_x_552:
[----:B------:R-:W-:Y:S05]  /*10910*/  BSYNC B0 ;  /* 0x0000000000007941 */ /* 0x000fea0003800000 */
.L_x_551:
[----:B------:R-:W-:Y:S05]  /*10920*/  BRA `(.L_x_554) ;  /* 0x0000006c00007947 */ /* 0x000fea0003800000 */
.L_x_550:
[----:B------:R-:W0:Y:S01]  /*10930*/  LDC.64 R24, c[0x0][0x3e8] ;  /* 0x0000fa00ff187b82 */ /* 0x000e220000000a00 */
[----:B------:R-:W-:Y:S01]  /*10940*/  ULOP3.LUT UP0, URZ, UR39, 0x1bf, URZ, 0xc0, !UPT ;  /* 0x000001bf273f7892 */ /* 0x000fe2000f80c03f */
[----:B-----5:R-:W-:Y:S01]  /*10950*/  SHF.R.S32.HI R0, RZ, 0x1f, R136 ;  /* 0x0000001fff007819 */ /* 0x020fe20000011488 */
[----:B------:R-:W-:Y:S01]  /*10960*/  ULDC.64 UR4, c[0x0][0x3f8] ;  /* 0x0000fe0000047ab9 */ /* 0x000fe20000000a00 */
[----:B------:R-:W-:-:S03]  /*10970*/  ULDC.64 UR6, c[0x0][0x408] ;  /* 0x0001020000067ab9 */ /* 0x000fc60000000a00 */
[----:B------:R-:W-:Y:S01]  /*10980*/  PLOP3.LUT P0, PT, PT, PT, UP0, 0x80, 0x0 ;  /* 0x000000000000781c */ /* 0x000fe20003f0f008 */
[----:B------:R-:W1:Y:S01]  /*10990*/  LDC.64 R4, c[0x0][0x400] ;  /* 0x00010000ff047b82 */ /* 0x000e620000000a00 */
[C---:B------:R-:W-:Y:S02]  /*109a0*/  IMAD R3, R0.reuse, UR4, RZ ;  /* 0x0000000400037c24 */ /* 0x040fe4000f8e02ff */
[----:B------:R-:W-:Y:S02]  /*109b0*/  IMAD R7, R0, UR6, RZ ;  /* 0x0000000600077c24 */ /* 0x000fe4000f8e02ff */
[C---:B------:R-:W-:Y:S02]  /*109c0*/  IMAD R3, R136.reuse, UR5, R3 ;  /* 0x0000000588037c24 */ /* 0x040fe4000f8e0203 */
[C---:B------:R-:W-:Y:S02]  /*109d0*/  IMAD R7, R136.reuse, UR7, R7 ;  /* 0x0000000788077c24 */ /* 0x040fe4000f8e0207 */
[----:B0-----:R-:W-:-:S04]  /*109e0*/  IMAD.WIDE.U32 R24, R136, UR4, R24 ;  /* 0x0000000488187c25 */ /* 0x001fc8000f8e0018 */
[----:B------:R-:W-:Y:S02]  /*109f0*/  IMAD.IADD R26, R3, 0x1, R25 ;  /* 0x00000001031a7824 */ /* 0x000fe400078e0219 */
[----:B-1----:R-:W-:-:S05]  /*10a00*/  IMAD.WIDE.U32 R136, R136, UR6, R4 ;  /* 0x0000000688887c25 */ /* 0x002fca000f8e0004 */
[----:B------:R-:W-:Y:S01]  /*10a10*/  IADD3 R37, R7, R137, RZ ;  /* 0x0000008907257210 */ /* 0x000fe20007ffe0ff */
[----:B------:R-:W-:Y:S06]  /*10a20*/  @!P0 BRA `(.L_x_555) ;  /* 0x0000000000408947 */ /* 0x000fec0003800000 */
        /* <DEDUP_REMOVED lines=15> */
[----:B-1----:R-:W-:Y:S05]  /*10b20*/  CALL.ABS.NOINC R14 ;  /* 0x000000000e007343 */ /* 0x002fea0003c00000 */
.L_x_555:
[----:B------:R-:W-:Y:S01]  /*10b30*/  ULDC.U8 UR4, c[0x0][0x410] ;  /* 0x0001040000047ab9 */ /* 0x000fe20000000000 */
[----:B------:R-:W-:Y:S01]  /*10b40*/  BSSY B0, `(.L_x_556) ;  /* 0x0000696000007945 */ /* 0x000fe20003800000 */
[----:B------:R-:W-:Y:S01]  /*10b50*/  ISETP.NE.AND P0, PT, RZ, UR4, PT ;  /* 0x00000004ff007c0c */ /* 0x000fe2000bf05270 */
[----:B------:R-:W-:-:S12]  /*10b60*/  IMAD R10, R169, 0x80, R198 ;  /* 0x00000080a90a7824 */ /* 0x000fd800078e02c6 */
[----:B------:R-:W-:Y:S05]  /*10b70*/  @!P0 BRA `(.L_x_557) ;  /* 0x00000034002c8947 */ /* 0x000fea0003800000 */
[----:B------:R-:W-:-:S03]  /*10b80*/  UMOV UR4, 0xffffffff ;  /* 0xffffffff00047882 */ /* 0x000fc60000000000 */
[----:B------:R-:W-:Y:S05]  /*10b90*/  BRA.DIV UR4, `(.L_x_558) ;  /* 0x0000019e04787947 */ /* 0x000fea000b800000 */
[----:B------:R0:W1:Y:S04]  /*10ba0*/  SHFL.IDX PT, R3, R24, RZ, 0x1e1f ;  /* 0x001e1fff18037589 */ /* 0x00006800000e0000 */
[----:B------:R0:W2:Y:S04]  /*10bb0*/  SHFL.IDX PT, R14, R136, RZ, 0x1e1f ;  /* 0x001e1fff880e7589 */ /* 0x0000a800000e0000 */
[----:B------:R0:W3:Y:S04]  /*10bc0*/  SHFL.IDX PT, R0, R26, RZ, 0x1e1f ;  /* 0x001e1fff1a007589 */ /* 0x0000e800000e0000 */
[----:B------:R0:W4:Y:S02]  /*10bd0*/  SHFL.IDX PT, R4, R37, RZ, 0x1e1f ;  /* 0x001e1fff25047589 */ /* 0x00012400000e0000 */
.L_x_807:
[----:B------:R-:W-:Y:S01]  /*10be0*/  ULDC UR4, c[0x0][0x448] ;  /* 0x0001120000047ab9 */ /* 0x000fe20000000800 */
[----:B------:R-:W-:Y:S01]  /*10bf0*/  BSSY B1, `(.L_x_559) ;  /* 0x000004d000017945 */ /* 0x000fe20003800000 */
[----:B------:R-:W-:Y:S01]  /*10c00*/  IMAD R151, R151, UR4, RZ ;  /* 0x0000000497977c24 */ /* 0x000fe2000f8e02ff */
[----:B------:R-:W-:Y:S02]  /*10c10*/  CS2R R8, SRZ ;  /* 0x0000000000087805 */ /* 0x000fe4000001ff00 */
[----:B------:R-:W-:Y:S02]  /*10c20*/  CS2R R12, SRZ ;  /* 0x00000000000c7805 */ /* 0x000fe4000001ff00 */
[----:B0-----:R-:W-:Y:S02]  /*10c30*/  CS2R R24, SRZ ;  /* 0x0000000000187805 */ /* 0x001fe4000001ff00 */
[----:B------:R-:W-:Y:S02]  /*10c40*/  CS2R R28, SRZ ;  /* 0x00000000001c7805 */ /* 0x000fe4000001ff00 */
[----:B------:R-:W-:-:S02]  /*10c50*/  ISETP.GE.AND P0, PT, R10, R151, PT ;  /* 0x000000970a00720c */ /* 0x000fc40003f06270 */
        /* <DEDUP_REMOVED lines=9> */
[----:B------:R-:W4:Y:S01]  /*10cf0*/  LDL R43, [R1+0x18] ;  /* 0x00001800012b7983 */ /* 0x000f220000100800 */
[----:B------:R-:W-:-:S03]  /*10d00*/  ULDC UR4, c[0x0][0x3f4] ;  /* 0x0000fd0000047ab9 */ /* 0x000fc60000000800 */
[----:B------:R-:W4:Y:S04]  /*10d10*/  LDL R42, [R1+0x14] ;  /* 0x00001400012a7983 */ /* 0x000f280000100800 */
[----:B------:R-:W4:Y:S04]  /*10d20*/  LDL R15, [R1+0x10] ;  /* 0x00001000010f7983 */ /* 0x000f280000100800 */
[----:B------:R-:W4:Y:S04]  /*10d30*/  LDL R50, [R1+0xc] ;  /* 0x00000c0001327983 */ /* 0x000f280000100800 */
[----:B------:R-:W4:Y:S01]  /*10d40*/  LDL R45, [R1+0x8] ;  /* 0x00000800012d7983 */ /* 0x000f220000100800 */
[----:B------:R-:W-:-:S02]  /*10d50*/  ISETP.GE.AND P5, PT, R22, UR4, PT ;  /* 0x0000000416007c0c */ /* 0x000fc4000bfa6270 */
[----:B------:R-:W-:Y:S02]  /*10d60*/  CS2R R36, SRZ ;  /* 0x0000000000247805 */ /* 0x000fe4000001ff00 */
[----:B------:R-:W-:Y:S02]  /*10d70*/  ISETP.GE.AND P2, PT, R201, UR4, PT ;  /* 0x00000004c9007c0c */ /* 0x000fe4000bf46270 */
[----:B------:R-:W-:Y:S02]  /*10d80*/  CS2R R38, SRZ ;  /* 0x0000000000267805 */ /* 0x000fe4000001ff00 */
[----:B------:R-:W-:Y:S02]  /*10d90*/  ISETP.GE.AND P3, PT, R200, UR4, PT ;  /* 0x00000004c8007c0c */ /* 0x000fe4000bf66270 */
[----:B------:R-:W-:-:S03]  /*10da0*/  CS2R R32, SRZ ;  /* 0x0000000000207805 */ /* 0x000fc6000001ff00 */
[----:B------:R-:W-:Y:S02]  /*10db0*/  @!P5 SHF.R.S32.HI R5, RZ, 0x1f, R22 ;  /* 0x0000001fff05d819 */ /* 0x000fe40000011416 */
[CC--:B-1----:R-:W-:Y:S02]  /*10dc0*/  @!P5 IADD3 R6, P0, R22.reuse, R3.reuse, RZ ;  /* 0x000000031606d210 */ /* 0x0c2fe40007f1e0ff */
[----:B--2---:R-:W-:Y:S02]  /*10dd0*/  @!P5 IADD3 R8, P1, R22, R14, RZ ;  /* 0x0000000e1608d210 */ /* 0x004fe40007f3e0ff */
[----:B------:R-:W-:Y:S01]  /*10de0*/  @!P2 IADD3 R10, P4, R201, R3, RZ ;  /* 0x00000003c90aa210 */ /* 0x000fe20007f9e0ff */
[----:B---3--:R-:W-:Y:S01]  /*10df0*/  @!P5 IMAD.X R7, R0, 0x1, R5, P0 ;  /* 0x000000010007d824 */ /* 0x008fe200000e0605 */
[----:B----4-:R-:W-:Y:S02]  /*10e00*/  @!P5 IADD3.X R9, R4, R5, RZ, P1, !PT ;  /* 0x000000050409d210 */ /* 0x010fe40000ffe4ff */
[----:B------:R-:W-:-:S02]  /*10e10*/  ISETP.GE.AND P1, PT, R203, UR4, PT ;  /* 0x00000004cb007c0c */ /* 0x000fc4000bf26270 */
[----:B------:R-:W-:Y:S01]  /*10e20*/  @!P2 IADD3 R12, P0, R201, R14, RZ ;  /* 0x0000000ec90ca210 */ /* 0x000fe20007f1e0ff */
[----:B------:R-:W5:Y:S01]  /*10e30*/  @!P5 LD.E.64 R36, desc[UR50][R6.64] ;  /* 0x000000320624d980 */ /* 0x000f62000c101b00 */
[----:B------:R-:W-:-:S03]  /*10e40*/  CS2R R34, SRZ ;  /* 0x0000000000227805 */ /* 0x000fc6000001ff00 */
[----:B------:R0:W5:Y:S01]  /*10e50*/  @!P5 LD.E.64 R38, desc[UR50][R8.64] ;  /* 0x000000320826d980 */ /* 0x000162000c101b00 */
[----:B------:R-:W-:Y:S02]  /*10e60*/  @!P3 IADD3 R40, P5, R200, R14, RZ ;  /* 0x0000000ec828b210 */ /* 0x000fe40007fbe0ff */
[----:B------:R-:W-:Y:S02]  /*10e70*/  CS2R R28, SRZ ;  /* 0x00000000001c7805 */ /* 0x000fe4000001ff00 */
[----:B------:R-:W-:Y:S02]  /*10e80*/  CS2R R30, SRZ ;  /* 0x00000000001e7805 */ /* 0x000fe4000001ff00 */
[----:B------:R-:W-:Y:S02]  /*10e90*/  CS2R R24, SRZ ;  /* 0x0000000000187805 */ /* 0x000fe4000001ff00 */
[----:B------:R-:W-:Y:S02]  /*10ea0*/  CS2R R26, SRZ ;  /* 0x00000000001a7805 */ /* 0x000fe4000001ff00 */
[----:B0-----:R-:W-:Y:S01]  /*10eb0*/  CS2R R8, SRZ ;  /* 0x0000000000087805 */ /* 0x001fe2000001ff00 */
[--C-:B------:R-:W-:Y:S01]  /*10ec0*/  @!P2 IMAD.X R11, R0, 0x1, R43.reuse, P4 ;  /* 0x00000001000ba824 */ /* 0x100fe200020e062b */
[----:B------:R-:W-:Y:S01]  /*10ed0*/  @!P3 IADD3 R20, P4, R200, R3, RZ ;  /* 0x00000003c814b210 */ /* 0x000fe20007f9e0ff */
[C---:B------:R-:W-:Y:S01]  /*10ee0*/  @!P2 IMAD.X R13, R4.reuse, 0x1, R43, P0 ;  /* 0x00000001040da824 */ /* 0x040fe200000e062b */
[----:B------:R-:W-:-:S02]  /*10ef0*/  @!P3 IADD3.X R41, R4, R42, RZ, P5, !PT ;  /* 0x0000002a0429b210 */ /* 0x000fc40002ffe4ff */
[----:B------:R-:W5:Y:S01]  /*10f00*/  @!P2 LD.E.64 R32, desc[UR50][R10.64] ;  /* 0x000000320a20a980 */ /* 0x000f62000c101b00 */
[----:B------:R-:W-:Y:S01]  /*10f10*/  @!P3 IMAD.X R21, R0, 0x1, R42, P4 ;  /* 0x000000010015b824 */ /* 0x000fe200020e062a */
[----:B------:R-:W-:Y:S02]  /*10f20*/  ISETP.GE.AND P0, PT, R202, UR4, PT ;  /* 0x00000004ca007c0c */ /* 0x000fe4000bf06270 */
[----:B------:R-:W5:Y:S01]  /*10f30*/  @!P2 LD.E.64 R34, desc[UR50][R12.64] ;  /* 0x000000320c22a980 */ /* 0x000f62000c101b00 */
[----:B------:R-:W-:Y:S02]  /*10f40*/  ISETP.GE.AND P2, PT, R204, UR4, PT ;  /* 0x00000004cc007c0c */ /* 0x000fe4000bf46270 */
[C---:B------:R-:W-:Y:S01]  /*10f50*/  @!P1 IADD3 R42, P4, R203.reuse, R14, RZ ;  /* 0x0000000ecb2a9210 */ /* 0x040fe20007f9e0ff */
[----:B------:R-:W5:Y:S04]  /*10f60*/  @!P3 LD.E.64 R28, desc[UR50][R20.64] ;  /* 0x00000032141cb980 */ /* 0x000f68000c101b00 */
[----:B------:R0:W5:Y:S01]  /*10f70*/  @!P3 LD.E.64 R30, desc[UR50][R40.64] ;  /* 0x00000032281eb980 */ /* 0x000162000c101b00 */
[----:B------:R-:W-:Y:S01]  /*10f80*/  @!P1 IADD3 R6, P3, R203, R3, RZ ;  /* 0x00000003cb069210 */ /* 0x000fe20007f7e0ff */
[----:B------:R-:W-:-:S04]  /*10f90*/  @!P1 IMAD.X R43, R4, 0x1, R15, P4 ;  /* 0x00000001042b9824 */ /* 0x000fc800020e060f */
[----:B------:R-:W-:Y:S01]  /*10fa0*/  @!P1 IMAD.X R7, R0, 0x1, R15, P3 ;  /* 0x0000000100079824 */ /* 0x000fe200018e060f */
[----:B------:R1:W5:Y:S01]  /*10fb0*/  @!P1 LD.E.64 R26, desc[UR50][R42.64] ;  /* 0x000000322a1a9980 */ /* 0x000362000c101b00 */
[----:B------:R-:W-:-:S03]  /*10fc0*/  @!P0 IADD3 R46, P5, R202, R3, RZ ;  /* 0x00000003ca2e8210 */ /* 0x000fc60007fbe0ff */
[----:B------:R1:W5:Y:S01]  /*10fd0*/  @!P1 LD.E.64 R24, desc[UR50][R6.64] ;  /* 0x0000003206189980 */ /* 0x000362000c101b00 */
[-C--:B0-----:R-:W-:Y:S02]  /*10fe0*/  @!P0 IADD3 R40, P1, R202, R14.reuse, RZ ;  /* 0x0000000eca288210 */ /* 0x081fe40007f3e0ff */
[C---:B------:R-:W-:Y:S02]  /*10ff0*/  @!P2 IADD3 R48, P3, R204.reuse, R3, RZ ;  /* 0x00000003cc30a210 */ /* 0x040fe40007f7e0ff */
[----:B------:R-:W-:Y:S02]  /*11000*/  @!P2 IADD3 R14, P4, R204, R14, RZ ;  /* 0x0000000ecc0ea210 */ /* 0x000fe40007f9e0ff */
[----:B------:R-:W-:Y:S02]  /*11010*/  CS2R R12, SRZ ;  /* 0x00000000000c7805 */ /* 0x000fe4000001ff00 */
[----:B------:R-:W-:Y:S02]  /*11020*/  CS2R R20, SRZ ;  /* 0x0000000000147805 */ /* 0x000fe4000001ff00 */
[----:B------:R-:W-:Y:S01]  /*11030*/  CS2R R10, SRZ ;  /* 0x00000000000a7805 */ /* 0x000fe2000001ff00 */
[----:B------:R-:W-:Y:S01]  /*11040*/  @!P0 IMAD.X R47, R0, 0x1, R50, P5 ;  /* 0x00000001002f8824 */ /* 0x000fe200028e0632 */
[----:B------:R-:W-:Y:S01]  /*11050*/  @!P0 IADD3.X R41, R4, R50, RZ, P1, !PT ;  /* 0x0000003204298210 */ /* 0x000fe20000ffe4ff */
[----:B------:R-:W-:-:S02]  /*11060*/  @!P2 IMAD.X R49, R0, 0x1, R45, P3 ;  /* 0x000000010031a824 */ /* 0x000fc400018e062d */
[----:B------:R-:W-:Y:S01]  /*11070*/  @!P2 IMAD.X R15, R4, 0x1, R45, P4 ;  /* 0x00000001040fa824 */ /* 0x000fe200020e062d */
[----:B------:R1:W5:Y:S04]  /*11080*/  @!P0 LD.E.64 R12, desc[UR50][R46.64] ;  /* 0x000000322e0c8980 */ /* 0x000368000c101b00 */
[----:B------:R1:W5:Y:S04]  /*11090*/  @!P0 LD.E.64 R20, desc[UR50][R40.64] ;  /* 0x0000003228148980 */ /* 0x000368000c101b00 */
[----:B------:R1:W5:Y:S04]  /*110a0*/  @!P2 LD.E.64 R8, desc[UR50][R48.64] ;  /* 0x000000323008a980 */ /* 0x000368000c101b00 */
[----:B------:R1:W5:Y:S02]  /*110b0*/  @!P2 LD.E.64 R10, desc[UR50][R14.64] ;  /* 0x000000320e0aa980 */ /* 0x000364000c101b00 */
.L_x_560:
[----:B------:R-:W-:Y:S05]  /*110c0*/  BSYNC B1 ;  /* 0x0000000000017941 */ /* 0x000fea0003800000 */
.L_x_559:
[----:B------:R-:W-:Y:S01]  /*110d0*/  ULEA.HI UR4, UR37, UR37, URZ, 0x1 ;  /* 0x0000002525047291 */ /* 0x000fe2000f8f083f */
[----:B---3--:R-:W-:Y:S01]  /*110e0*/  IMAD R0, R169, -0x80, R151 ;  /* 0xffffff80a9007824 */ /* 0x008fe200078e0297 */
[----:B------:R-:W-:Y:S02]  /*110f0*/  BSSY B1, `(.L_x_561) ;  /* 0x0000009000017945 */ /* 0x000fe40003800000 */
[----:B------:R-:W-:Y:S02]  /*11100*/  ULOP3.LUT UR4, UR4, 0xfffffffe, URZ, 0xc0, !UPT ;  /* 0xfffffffe04047892 */ /* 0x000fe4000f8ec03f */
[----:B-1----:R-:W-:Y:S02]  /*11110*/  VIMNMX R3, R0, 0x80, PT ;  /* 0x0000008000037848 */ /* 0x002fe40003fe0100 */
[----:B------:R-:W-:Y:S02]  /*11120*/  UIADD3 UR4, UR37, -UR4, URZ ;  /* 0x8000000425047290 */ /* 0x000fe4000fffe03f */
[----:B------:R-:W-:-:S04]  /*11130*/  ISETP.GE.AND P1, PT, R198, R3, PT ;  /* 0x00000003c600720c */ /* 0x000fc80003f26270 */
[----:B------:R-:W-:-:S05]  /*11140*/  IMAD.U32 R5, RZ, RZ, UR4 ;  /* 0x00000004ff057e24 */ /* 0x000fca000f8e00ff */
[----:B------:R-:W-:-:S04]  /*11150*/  SHF.L.U32 R5, R5, 0x1f, RZ ;  /* 0x0000001f05057819 */ /* 0x000fc800000006ff */
[----:B------:R-:W0:Y:S02]  /*11160*/  SYNCS.PHASECHK.TRANS64.TRYWAIT P0, [R18+URZ+0x29800], R5 ;  /* 0x02980005120075a7 */ /* 0x000e24000800017f */
[----:B0-----:R-:W-:Y:S05]  /*11170*/  @!P0 BRA `(.L_x_562) ;  /* 0x0000019800708947 */ /* 0x001fea0003800000 */
.L_x_808:
[----:B------:R-:W-:Y:S05]  /*11180*/  BSYNC B1 ;  /* 0x0000000000017941 */ /* 0x000fea0003800000 */
.L_x_561:
[----:B------:R-:W-:Y:S05]  /*11190*/  @P1 BRA `(.L_x_563) ;  /* 0x0000006000c01947 */ /* 0x000fea0003800000 */
[----:B------:R-:W1:Y:S01]  /*111a0*/  LDC R3, c[0x0][0x3f4] ;  /* 0x0000fd00ff037b82 */ /* 0x000e620000000800 */
[----:B------:R-:W-:Y:S01]  /*111b0*/  BSSY B1, `(.L_x_564) ;  /* 0x000007f000017945 */ /* 0x000fe20003800000 */
[----:B------:R-:W-:Y:S02]  /*111c0*/  IADD3 R0, R18, R215, RZ ;  /* 0x000000d712007210 */ /* 0x000fe40007ffe0ff */
[-C--:B-1----:R-:W-:Y:S02]  /*111d0*/  ISETP.GE.AND P0, PT, R22, R3.reuse, PT ;  /* 0x000000031600720c */ /* 0x082fe40003f06270 */
[-C--:B------:R-:W-:Y:S02]  /*111e0*/  ISETP.GE.AND P1, PT, R201, R3.reuse, PT ;  /* 0x00000003c900720c */ /* 0x080fe40003f26270 */
[-C--:B------:R-:W-:Y:S02]  /*111f0*/  ISETP.GE.AND P2, PT, R200, R3.reuse, PT ;  /* 0x00000003c800720c */ /* 0x080fe40003f46270 */
[----:B------:R-:W-:-:S02]  /*11200*/  ISETP.GE.AND P3, PT, R203, R3, PT ;  /* 0x00000003cb00720c */ /* 0x000fc40003f66270 */
[-C--:B------:R-:W-:Y:S02]  /*11210*/  ISETP.GE.AND P4, PT, R202, R3.reuse, PT ;  /* 0x00000003ca00720c */ /* 0x080fe40003f86270 */
[----:B------:R-:W-:-:S03]  /*11220*/  ISETP.GE.AND P5, PT, R204, R3, PT ;  /* 0x00000003cc00720c */ /* 0x000fc60003fa6270 */
[----:B------:R-:W-:Y:S10]  /*11230*/  @P0 BRA `(.L_x_565) ;  /* 0x0000000400d80947 */ /* 0x000ff40003800000 */
[----:B0---4-:R-:W0:Y:S01]  /*11240*/  LDS.128 R4, [R0+0x14400] ;  /* 0x0144000000047984 */ /* 0x011e220000000c00 */
[----:B--2--5:R-:W-:Y:S02]  /*11250*/  SHF.R.U32.HI R14, RZ, 0x8, R36 ;  /* 0x00000008ff0e7819 */ /* 0x024fe40000011624 */
[----:B------:R-:W-:Y:S02]  /*11260*/  LOP3.LUT R3, R36, 0xff, RZ, 0xc0, !PT ;  /* 0x000000ff24037812 */ /* 0x000fe400078ec0ff */
[----:B------:R-:W-:Y:S02]  /*11270*/  LOP3.LUT R14, R14, 0xff, RZ, 0xc0, !PT ;  /* 0x000000ff0e0e7812 */ /* 0x000fe400078ec0ff */
[----:B------:R-:W-:Y:S02]  /*11280*/  SHF.R.U32.HI R40, RZ, 0x8, R37 ;  /* 0x00000008ff287819 */ /* 0x000fe40000011625 */
[----:B------:R-:W-:Y:S02]  /*11290*/  SHF.R.U32.HI R43, RZ, 0x8, R39 ;  /* 0x00000008ff2b7819 */ /* 0x000fe40000011627 */
[----:B------:R-:W-:-:S02]  /*112a0*/  PRMT R3, R14, 0x7604, R3 ;  /* 0x000076040e037816 */ /* 0x000fc40000000003 */
[----:B------:R-:W-:Y:S02]  /*112b0*/  LOP3.LUT R15, R37, 0xff, RZ, 0xc0, !PT ;  /* 0x000000ff250f7812 */ /* 0x000fe400078ec0ff */
[----:B------:R-:W-:Y:S02]  /*112c0*/  LOP3.LUT R40, R40, 0xff, RZ, 0xc0, !PT ;  /* 0x000000ff28287812 */ /* 0x000fe400078ec0ff */
[----:B------:R-:W-:Y:S02]  /*112d0*/  SHF.R.U32.HI R46, RZ, 0x10, R37 ;  /* 0x00000010ff2e7819 */ /* 0x000fe40000011625 */
[----:B------:R-:W-:Y:S02]  /*112e0*/  SHF.R.U32.HI R14, RZ, 0x8, R38 ;  /* 0x00000008ff0e7819 */ /* 0x000fe40000011626 */
[----:B------:R-:W-:Y:S02]  /*112f0*/  SHF.R.U32.HI R45, RZ, 0x10, R39 ;  /* 0x00000010ff2d7819 */ /* 0x000fe40000011627 */
[----:B------:R-:W-:-:S02]  /*11300*/  LOP3.LUT R42, R39, 0xff, RZ, 0xc0, !PT ;  /* 0x000000ff272a7812 */ /* 0x000fc400078ec0ff */
[----:B------:R-:W-:Y:S01]  /*11310*/  LOP3.LUT R43, R43, 0xff, RZ, 0xc0, !PT ;  /* 0x000000ff2b2b7812 */ /* 0x000fe200078ec0ff */
[----:B------:R-:W-:Y:S01]  /*11320*/  IMAD.U32 R45, R45, 0x10000, RZ ;  /* 0x000100002d2d7824 */ /* 0x000fe200078e00ff */
[----:B------:R-:W-:Y:S02]  /*11330*/  PRMT R15, R40, 0x7604, R15 ;  /* 0x00007604280f7816 */ /* 0x000fe4000000000f */
[----:B------:R-:W-:Y:S01]  /*11340*/  LOP3.LUT R41, R14, 0xff, RZ, 0xc0, !PT ;  /* 0x000000ff0e297812 */ /* 0x000fe200078ec0ff */
[----:B------:R-:W-:Y:S01]  /*11350*/  IMAD.U32 R14, R46, 0x10000, RZ ;  /* 0x000100002e0e7824 */ /* 0x000fe200078e00ff */
[----:B------:R-:W-:Y:S02]  /*11360*/  LOP3.LUT R40, R38, 0xff, RZ, 0xc0, !PT ;  /* 0x000000ff26287812 */ /* 0x000fe400078ec0ff */
[----:B------:R-:W-:Y:S02]  /*11370*/  PRMT R42, R43, 0x7604, R42 ;  /* 0x000076042b2a7816 */ /* 0x000fe4000000002a */
[----:B------:R-:W-:-:S02]  /*11380*/  PRMT R43, R41, 0x7604, R40 ;  /* 0x00007604292b7816 */ /* 0x000fc40000000028 */
[----:B------:R-:W-:Y:S02]  /*11390*/  LOP3.LUT R41, R15, 0xff0000, R14, 0xf8, !PT ;  /* 0x00ff00000f297812 */ /* 0x000fe400078ef80e */
[----:B------:R-:W-:Y:S02]  /*113a0*/  LOP3.LUT R45, R42, 0xff0000, R45, 0xf8, !PT ;  /* 0x00ff00002a2d7812 */ /* 0x000fe400078ef82d */
[----:B------:R-:W-:Y:S02]  /*113b0*/  LOP3.LUT R43, R43, 0xff0000, R38, 0xf8, !PT ;  /* 0x00ff00002b2b7812 */ /* 0x000fe400078ef826 */
[----:B------:R-:W-:Y:S02]  /*113c0*/  LOP3.LUT R45, R45, 0xff000000, R39, 0xf8, !PT ;  /* 0xff0000002d2d7812 */ /* 0x000fe400078ef827 */
[----:B------:R-:W-:Y:S02]  /*113d0*/  LOP3.LUT R41, R41, 0xff000000, R37, 0xf8, !PT ;  /* 0xff00000029297812 */ /* 0x000fe400078ef825 */
[----:B------:R-:W-:-:S02]  /*113e0*/  LOP3.LUT R15, R3, 0xff0000, R36, 0xf8, !PT ;  /* 0x00ff0000030f7812 */ /* 0x000fc400078ef824 */
[----:B------:R-:W-:Y:S02]  /*113f0*/  LOP3.LUT R43, R43, 0xff000000, R38, 0xf8, !PT ;  /* 0xff0000002b2b7812 */ /* 0x000fe400078ef826 */
[-C--:B0-----:R-:W-:Y:S02]  /*11400*/  F2FP.F16.E4M3.UNPACK_B R3, R6.reuse.H1 ;  /* 0x00000006ff03723e */ /* 0x081fe400030006ff */
[----:B------:R-:W-:Y:S02]  /*11410*/  F2FP.F16.E4M3.UNPACK_B R42, R45 ;  /* 0x0000002dff2a723e */ /* 0x000fe400020006ff */
[----:B------:R-:W-:Y:S01]  /*11420*/  F2FP.F16.E4M3.UNPACK_B R38, R41 ;  /* 0x00000029ff26723e */ /* 0x000fe200020006ff */
[--C-:B------:R-:W-:Y:S01]  /*11430*/  HADD2.F32 R14, -RZ, R3.reuse.H1_H1 ;  /* 0x30000003ff0e7230 */ /* 0x100fe20000004100 */
[----:B------:R-:W-:Y:S01]  /*11440*/  F2FP.F16.E4M3.UNPACK_B R6, R6 ;  /* 0x00000006ff06723e */ /* 0x000fe200020006ff */
[----:B------:R-:W-:Y:S01]  /*11450*/  HADD2.F32 R46, -RZ, R42.H1_H1 ;  /* 0x3000002aff2e7230 */ /* 0x000fe20000004100 */
[----:B------:R-:W-:Y:S01]  /*11460*/  LOP3.LUT R40, R15, 0xff000000, R36, 0xf8, !PT ;  /* 0xff0000000f287812 */ /* 0x000fe200078ef824 */
[----:B------:R-:W-:Y:S01]  /*11470*/  HADD2.F32 R39, -RZ, R38.H1_H1 ;  /* 0x30000026ff277230 */ /* 0x000fe20000004100 */
[-C--:B------:R-:W-:Y:S01]  /*11480*/  F2FP.F16.E4M3.UNPACK_B R36, R7.reuse ;  /* 0x00000007ff24723e */ /* 0x080fe200020006ff */
[----:B------:R-:W-:Y:S01]  /*11490*/  HADD2.F32 R15, -RZ, R3.H0_H0 ;  /* 0x20000003ff0f7230 */ /* 0x000fe20000004100 */
[----:B------:R-:W-:Y:S01]  /*114a0*/  F2FP.F16.E4M3.UNPACK_B R37, R7.H1 ;  /* 0x00000007ff25723e */ /* 0x000fe200030006ff */
[C---:B------:R-:W-:Y:S01]  /*114b0*/  FMUL.FTZ R48, R14.reuse, R46 ;  /* 0x0000002e0e307220 */ /* 0x040fe20000410000 */
[----:B------:R-:W-:Y:S01]  /*114c0*/  FMUL.FTZ R47, R14, R39 ;  /* 0x000000270e2f7220 */ /* 0x000fe20000410000 */
[-C--:B------:R-:W-:Y:S01]  /*114d0*/  F2FP.F16.E4M3.UNPACK_B R7, R5.reuse ;  /* 0x00000005ff07723e */ /* 0x080fe200020006ff */
[----:B------:R-:W-:Y:S01]  /*114e0*/  HADD2.F32 R42, -RZ, R42.H0_H0 ;  /* 0x2000002aff2a7230 */ /* 0x000fe20000004100 */
[----:B------:R-:W-:Y:S01]  /*114f0*/  F2FP.F16.E4M3.UNPACK_B R14, R5.H1 ;  /* 0x00000005ff0e723e */ /* 0x000fe200030006ff */
[----:B------:R-:W-:-:S02]  /*11500*/  HADD2.F32 R5, -RZ, R6.H1_H1 ;  /* 0x30000006ff057230 */ /* 0x000fc40000004100 */
[C---:B------:R-:W-:Y:S01]  /*11510*/  FFMA.FTZ R50, R15.reuse, R39, -R48 ;  /* 0x000000270f327223 */ /* 0x040fe20000010830 */
[----:B------:R-:W-:Y:S02]  /*11520*/  HADD2.F32 R38, -RZ, R38.H0_H0 ;  /* 0x20000026ff267230 */ /* 0x000fe40000004100 */
[----:B------:R-:W-:Y:S01]  /*11530*/  FFMA.FTZ R51, R15, R46, R47 ;  /* 0x0000002e0f337223 */ /* 0x000fe2000001002f */
[----:B------:R-:W-:Y:S01]  /*11540*/  HADD2.F32 R6, -RZ, R6.H0_H0 ;  /* 0x20000006ff067230 */ /* 0x000fe20000004100 */
[----:B------:R-:W-:Y:S01]  /*11550*/  F2FP.F16.E4M3.UNPACK_B R45, R45.H1 ;  /* 0x0000002dff2d723e */ /* 0x000fe200030006ff */
[C---:B------:R-:W-:Y:S01]  /*11560*/  FMUL.FTZ R15, R5.reuse, R42 ;  /* 0x0000002a050f7220 */ /* 0x040fe20000410000 */
[----:B------:R-:W-:Y:S01]  /*11570*/  F2FP.F16.E4M3.UNPACK_B R41, R41.H1 ;  /* 0x00000029ff29723e */ /* 0x000fe200030006ff */
[-C--:B------:R-:W-:Y:S01]  /*11580*/  FMUL.FTZ R49, R5, R38.reuse ;  /* 0x0000002605317220 */ /* 0x080fe20000410000 */
[----:B------:R-:W-:Y:S02]  /*11590*/  HADD2.F32 R5, -RZ, R36.H1_H1 ;  /* 0x30000024ff057230 */ /* 0x000fe40000004100 */
[----:B------:R-:W-:Y:S01]  /*115a0*/  FFMA.FTZ R47, R6, R38, -R15 ;  /* 0x00000026062f7223 */ /* 0x000fe2000001080f */
[----:B------:R-:W-:-:S02]  /*115b0*/  HADD2.F32 R39, -RZ, R45.H0_H0 ;  /* 0x2000002dff277230 */ /* 0x000fc40000004100 */
[----:B------:R-:W-:Y:S01]  /*115c0*/  FFMA.FTZ R48, R6, R42, R49 ;  /* 0x0000002a06307223 */ /* 0x000fe20000010031 */
[----:B------:R-:W-:Y:S01]  /*115d0*/  HADD2.F32 R15, -RZ, R41.H0_H0 ;  /* 0x20000029ff0f7230 */ /* 0x000fe20000004100 */
[----:B------:R-:W-:Y:S01]  /*115e0*/  F2FP.F16.E4M3.UNPACK_B R3, R4 ;  /* 0x00000004ff03723e */ /* 0x000fe200020006ff */
[----:B------:R-:W-:Y:S02]  /*115f0*/  HADD2.F32 R36, -RZ, R36.H0_H0 ;  /* 0x20000024ff247230 */ /* 0x000fe40000004100 */
[C---:B------:R-:W-:Y:S01]  /*11600*/  FMUL.FTZ R49, R5.reuse, R39 ;  /* 0x0000002705317220 */ /* 0x040fe20000410000 */
[----:B------:R-:W-:Y:S02]  /*11610*/  HADD2.F32 R45, -RZ, R45.H1_H1 ;  /* 0x3000002dff2d7230 */ /* 0x000fe40000004100 */
[-C--:B------:R-:W-:Y:S01]  /*11620*/  FMUL.FTZ R5, R5, R15.reuse ;  /* 0x0000000f05057220 */ /* 0x080fe20000410000 */
[----:B------:R-:W-:Y:S02]  /*11630*/  HADD2.F32 R6, -RZ, R37.H1_H1 ;  /* 0x30000025ff067230 */ /* 0x000fe40000004100 */
[----:B------:R-:W-:Y:S01]  /*11640*/  FFMA.FTZ R49, R36, R15, -R49 ;  /* 0x0000000f24317223 */ /* 0x000fe20000010831 */
[----:B------:R-:W-:-:S02]  /*11650*/  HADD2.F32 R41, -RZ, R41.H1_H1 ;  /* 0x30000029ff297230 */ /* 0x000fc40000004100 */
[----:B------:R-:W-:Y:S01]  /*11660*/  FFMA.FTZ R52, R36, R39, R5 ;  /* 0x0000002724347223 */ /* 0x000fe20000010005 */
[----:B------:R-:W-:Y:S02]  /*11670*/  HADD2.F32 R37, -RZ, R37.H0_H0 ;  /* 0x20000025ff257230 */ /* 0x000fe40000004100 */
[C---:B------:R-:W-:Y:S01]  /*11680*/  FMUL.FTZ R38, R6.reuse, R45 ;  /* 0x0000002d06267220 */ /* 0x040fe20000410000 */
[----:B------:R-:W-:Y:S01]  /*11690*/  F2FP.F16.E4M3.UNPACK_B R5, R43 ;  /* 0x0000002bff05723e */ /* 0x000fe200020006ff */
[-C--:B------:R-:W-:Y:S01]  /*116a0*/  FMUL.FTZ R36, R6, R41.reuse ;  /* 0x0000002906247220 */ /* 0x080fe20000410000 */
[----:B------:R-:W-:Y:S01]  /*116b0*/  F2FP.F16.E4M3.UNPACK_B R4, R4.H1 ;  /* 0x00000004ff04723e */ /* 0x000fe200030006ff */
[C---:B------:R-:W-:Y:S01]  /*116c0*/  FFMA.FTZ R53, R37.reuse, R41, -R38 ;  /* 0x0000002925357223 */ /* 0x040fe20000010826 */
[-C--:B------:R-:W-:Y:S01]  /*116d0*/  F2FP.F16.E4M3.UNPACK_B R15, R40.reuse ;  /* 0x00000028ff0f723e */ /* 0x080fe200020006ff */
[----:B------:R-:W-:Y:S01]  /*116e0*/  FFMA.FTZ R54, R37, R45, R36 ;  /* 0x0000002d25367223 */ /* 0x000fe20000010024 */
[--C-:B------:R-:W-:Y:S01]  /*116f0*/  HADD2.F32 R38, -RZ, R5.reuse.H1_H1 ;  /* 0x30000005ff267230 */ /* 0x100fe20000004100 */
[----:B------:R-:W-:Y:S01]  /*11700*/  F2FP.F16.E4M3.UNPACK_B R40, R40.H1 ;  /* 0x00000028ff28723e */ /* 0x000fe200030006ff */
[----:B------:R-:W-:Y:S01]  /*11710*/  HADD2.F32 R37, -RZ, R5.H0_H0 ;  /* 0x20000005ff257230 */ /* 0x000fe20000004100 */
[----:B------:R-:W-:Y:S01]  /*11720*/  F2FP.F16.E4M3.UNPACK_B R43, R43.H1 ;  /* 0x0000002bff2b723e */ /* 0x000fe200030006ff */
[----:B------:R-:W-:-:S02]  /*11730*/  HADD2.F32 R6, -RZ, R4.H1_H1 ;  /* 0x30000004ff067230 */ /* 0x000fc40000004100 */
[----:B------:R-:W-:Y:S02]  /*11740*/  HADD2.F32 R36, -RZ, R15.H1_H1 ;  /* 0x3000000fff247230 */ /* 0x000fe40000004100 */
[----:B------:R-:W-:Y:S02]  /*11750*/  HADD2.F32 R5, -RZ, R4.H0_H0 ;  /* 0x20000004ff057230 */ /* 0x000fe40000004100 */
[C---:B------:R-:W-:Y:S01]  /*11760*/  FMUL.FTZ R42, R6.reuse, R38 ;  /* 0x00000026062a7220 */ /* 0x040fe20000410000 */
[----:B------:R-:W-:Y:S02]  /*11770*/  HADD2.F32 R4, -RZ, R3.H1_H1 ;  /* 0x30000003ff047230 */ /* 0x000fe40000004100 */
[-C--:B------:R-:W-:Y:S01]  /*11780*/  FMUL.FTZ R46, R6, R36.reuse ;  /* 0x00000024062e7220 */ /* 0x080fe20000410000 */
[----:B------:R-:W-:Y:S02]  /*11790*/  HADD2.F32 R15, -RZ, R15.H0_H0 ;  /* 0x2000000fff0f7230 */ /* 0x000fe40000004100 */
[----:B------:R-:W-:Y:S01]  /*117a0*/  FFMA.FTZ R42, R5, R36, -R42 ;  /* 0x00000024052a7223 */ /* 0x000fe2000001082a */
[----:B------:R-:W-:-:S02]  /*117b0*/  HADD2.F32 R3, -RZ, R3.H0_H0 ;  /* 0x20000003ff037230 */ /* 0x000fc40000004100 */
[C---:B------:R-:W-:Y:S01]  /*117c0*/  FMUL.FTZ R6, R4.reuse, R37 ;  /* 0x0000002504067220 */ /* 0x040fe20000410000 */
[----:B------:R-:W-:Y:S01]  /*117d0*/  FFMA.FTZ R39, R5, R38, R46 ;  /* 0x0000002605277223 */ /* 0x000fe2000001002e */
[-C--:B------:R-:W-:Y:S01]  /*117e0*/  FMUL.FTZ R4, R4, R15.reuse ;  /* 0x0000000f04047220 */ /* 0x080fe20000410000 */
[----:B------:R-:W-:Y:S02]  /*117f0*/  HADD2.F32 R5, -RZ, R40.H1_H1 ;  /* 0x30000028ff057230 */ /* 0x000fe40000004100 */
[C---:B------:R-:W-:Y:S01]  /*11800*/  FFMA.FTZ R36, R3.reuse, R15, -R6 ;  /* 0x0000000f03247223 */ /* 0x040fe20000010806 */
[--C-:B------:R-:W-:Y:S02]  /*11810*/  HADD2.F32 R15, -RZ, R43.reuse.H1_H1 ;  /* 0x3000002bff0f7230 */ /* 0x100fe40000004100 */
[----:B------:R-:W-:Y:S01]  /*11820*/  FFMA.FTZ R37, R3, R37, R4 ;  /* 0x0000002503257223 */ /* 0x000fe20000010004 */
[----:B------:R-:W-:Y:S02]  /*11830*/  HADD2.F32 R4, -RZ, R14.H1_H1 ;  /* 0x3000000eff047230 */ /* 0x000fe40000004100 */
[----:B------:R-:W-:-:S02]  /*11840*/  HADD2.F32 R6, -RZ, R43.H0_H0 ;  /* 0x2000002bff067230 */ /* 0x000fc40000004100 */
[--C-:B------:R-:W-:Y:S02]  /*11850*/  HADD2.F32 R3, -RZ, R7.reuse.H1_H1 ;  /* 0x30000007ff037230 */ /* 0x100fe40000004100 */
[C---:B------:R-:W-:Y:S01]  /*11860*/  FMUL.FTZ R41, R4.reuse, R15 ;  /* 0x0000000f04297220 */ /* 0x040fe20000410000 */
[----:B------:R-:W-:Y:S02]  /*11870*/  HADD2.F32 R40, -RZ, R40.H0_H0 ;  /* 0x20000028ff287230 */ /* 0x000fe40000004100 */
[-C--:B------:R-:W-:Y:S01]  /*11880*/  FMUL.FTZ R38, R4, R5.reuse ;  /* 0x0000000504267220 */ /* 0x080fe20000410000 */
[----:B------:R-:W-:Y:S02]  /*11890*/  HADD2.F32 R14, -RZ, R14.H0_H0 ;  /* 0x2000000eff0e7230 */ /* 0x000fe40000004100 */
[C---:B------:R-:W-:Y:S01]  /*118a0*/  FMUL.FTZ R4, R3.reuse, R6 ;  /* 0x0000000603047220 */ /* 0x040fe20000410000 */
[----:B------:R-:W-:Y:S02]  /*118b0*/  HADD2.F32 R7, -RZ, R7.H0_H0 ;  /* 0x20000007ff077230 */ /* 0x000fe40000004100 */
[-C--:B------:R-:W-:Y:S01]  /*118c0*/  FMUL.FTZ R3, R3, R40.reuse ;  /* 0x0000002803037220 */ /* 0x080fe20000410000 */
[C---:B------:R-:W-:Y:S01]  /*118d0*/  FFMA.FTZ R41, R14.reuse, R5, -R41 ;  /* 0x000000050e297223 */ /* 0x040fe20000010829 */
[----:B------:R-:W-:Y:S01]  /*118e0*/  FFMA.FTZ R38, R14, R15, R38 ;  /* 0x0000000f0e267223 */ /* 0x000fe20000010026 */
[C---:B------:R-:W-:Y:S01]  /*118f0*/  FFMA.FTZ R5, R7.reuse, R40, -R4 ;  /* 0x0000002807057223 */ /* 0x040fe20000010804 */
[----:B------:R-:W-:Y:S01]  /*11900*/  FFMA.FTZ R14, R7, R6, R3 ;  /* 0x00000006070e7223 */ /* 0x000fe20000010003 */
[----:B------:R-:W-:-:S02]  /*11910*/  F2FP.SATFINITE.E4M3.F32.PACK_AB_MERGE_C R6, R51, R50, RZ ;  /* 0x000000323306723e */ /* 0x000fc400048070ff */
[----:B------:R-:W-:Y:S02]  /*11920*/  F2FP.SATFINITE.E4M3.F32.PACK_AB_MERGE_C R7, R54, R53, RZ ;  /* 0x000000353607723e */ /* 0x000fe400048070ff */
[----:B------:R-:W-:Y:S02]  /*11930*/  F2FP.SATFINITE.E4M3.F32.PACK_AB_MERGE_C R4, R39, R42, RZ ;  /* 0x0000002a2704723e */ /* 0x000fe400048070ff */
[----:B------:R-:W-:Y:S02]  /*11940*/  F2FP.SATFINITE.E4M3.F32.PACK_AB_MERGE_C R38, R38, R41, RZ ;  /* 0x000000292626723e */ /* 0x000fe400048070ff */
[----:B------:R-:W-:Y:S02]  /*11950*/  F2FP.SATFINITE.E4M3.F32.PACK_AB_MERGE_C R6, R48, R47, R6 ;  /* 0x0000002f3006723e */ /* 0x000fe40004807006 */
[----:B------:R-:W-:Y:S02]  /*11960*/  F2FP.SATFINITE.E4M3.F32.PACK_AB_MERGE_C R7, R52, R49, R7 ;  /* 0x000000313407723e */ /* 0x000fe40004807007 */
[----:B------:R-:W-:-:S02]  /*11970*/  F2FP.SATFINITE.E4M3.F32.PACK_AB_MERGE_C R4, R37, R36, R4 ;  /* 0x000000242504723e */ /* 0x000fc40004807004 */
[----:B------:R-:W-:-:S05]  /*11980*/  F2FP.SATFINITE.E4M3.F32.PACK_AB_MERGE_C R5, R14, R5, R38 ;  /* 0x000000050e05723e */ /* 0x000fca0004807026 */
[----:B------:R1:W-:Y:S02]  /*11990*/  STS.128 [R0+0x14400], R4 ;  /* 0x0144000400007388 */ /* 0x0003e40000000c00 */
.L_x_565:
[----:B------:R-:W-:Y:S05]  /*119a0*/  BSYNC B1 ;  /* 0x0000000000017941 */ /* 0x000fea0003800000 */
.L_x_564:
[----:B------:R-:W-:Y:S04]  /*119b0*/  BSSY B1, `(.L_x_566) ;  /* 0x000007c000017945 */ /* 0x000fe80003800000 */
[----:B------:R-:W-:Y:S05]  /*119c0*/  @P1 BRA `(.L_x_567) ;  /* 0x0000000400e81947 */ /* 0x000fea0003800000 */
[----:B01--4-:R-:W0:Y:S01]  /*119d0*/  LDS.128 R4, [R226] ;  /* 0x00000000e2047984 */ /* 0x013e220000000c00 */
[----:B-----5:R-:W-:Y:S02]  /*119e0*/  SHF.R.U32.HI R15, RZ, 0x8, R33 ;  /* 0x00000008ff0f7819 */ /* 0x020fe40000011621 */
[----:B------:R-:W-:Y:S02]  /*119f0*/  SHF.R.U32.HI R40, RZ, 0x8, R35 ;  /* 0x00000008ff287819 */ /* 0x000fe40000011623 */
[----:B------:R-:W-:Y:S02]  /*11a00*/  SHF.R.U32.HI R37, RZ, 0x8, R34 ;  /* 0x00000008ff257819 */ /* 0x000fe40000011622 */
[----:B------:R-:W-:Y:S02]  /*11a10*/  LOP3.LUT R36, R33, 0xff, RZ, 0xc0, !PT ;  /* 0x000000ff21247812 */ /* 0x000fe400078ec0ff */
[----:B------:R-:W-:Y:S02]  /*11a20*/  LOP3.LUT R41, R35, 0xff, RZ, 0xc0, !PT ;  /* 0x000000ff23297812 */ /* 0x000fe400078ec0ff */
[----:B------:R-:W-:-:S02]  /*11a30*/  LOP3.LUT R15, R15, 0xff, RZ, 0xc0, !PT ;  /* 0x000000ff0f0f7812 */ /* 0x000fc400078ec0ff */
[----:B------:R-:W-:Y:S02]  /*11a40*/  LOP3.LUT R40, R40, 0xff, RZ, 0xc0, !PT ;  /* 0x000000ff28287812 */ /* 0x000fe400078ec0ff */
[----:B------:R-:W-:Y:S02]  /*11a50*/  SHF.R.U32.HI R3, RZ, 0x8, R32 ;  /* 0x00000008ff037819 */ /* 0x000fe40000011620 */
[----:B------:R-:W-:Y:S02]  /*11a60*/  LOP3.LUT R38, R37, 0xff, RZ, 0xc0, !PT ;  /* 0x000000ff25267812 */ /* 0x000fe400078ec0ff */
[----:B------:R-:W-:Y:S02]  /*11a70*/  PRMT R37, R15, 0x7604, R36 ;  /* 0x000076040f257816 */ /* 0x000fe40000000024 */
[----:B------:R-:W-:Y:S02]  /*11a80*/  PRMT R41, R40, 0x7604, R41 ;  /* 0x0000760428297816 */ /* 0x000fe40000000029 */
[----:B------:R-:W-:-:S02]  /*11a90*/  SHF.R.U32.HI R36, RZ, 0x10, R33 ;  /* 0x00000010ff247819 */ /* 0x000fc40000011621 */
[----:B------:R-:W-:Y:S02]  /*11aa0*/  SHF.R.U32.HI R40, RZ, 0x10, R35 ;  /* 0x00000010ff287819 */ /* 0x000fe40000011623 */
[----:B--2---:R-:W-:Y:S02]  /*11ab0*/  LOP3.LUT R14, R32, 0xff, RZ, 0xc0, !PT ;  /* 0x000000ff200e7812 */ /* 0x004fe400078ec0ff */
[----:B------:R-:W-:Y:S02]  /*11ac0*/  LOP3.LUT R39, R34, 0xff, RZ, 0xc0, !PT ;  /* 0x000000ff22277812 */ /* 0x000fe400078ec0ff */
[----:B------:R-:W-:Y:S02]  /*11ad0*/  LOP3.LUT R3, R3, 0xff, RZ, 0xc0, !PT ;  /* 0x000000ff03037812 */ /* 0x000fe400078ec0ff */
[----:B------:R-:W-:Y:S02]  /*11ae0*/  SHF.R.U32.HI R15, RZ, 0x10, R34 ;  /* 0x00000010ff0f7819 */ /* 0x000fe40000011622 */
[----:B------:R-:W-:-:S02]  /*11af0*/  LOP3.LUT R36, R36, 0xff, RZ, 0xc0, !PT ;  /* 0x000000ff24247812 */ /* 0x000fc400078ec0ff */
[----:B------:R-:W-:Y:S02]  /*11b00*/  LOP3.LUT R40, R40, 0xff, RZ, 0xc0, !PT ;  /* 0x000000ff28287812 */ /* 0x000fe400078ec0ff */
[----:B------:R-:W-:Y:S02]  /*11b10*/  PRMT R14, R3, 0x7604, R14 ;  /* 0x00007604030e7816 */ /* 0x000fe4000000000e */
[----:B------:R-:W-:Y:S02]  /*11b20*/  PRMT R39, R38, 0x7604, R39 ;  /* 0x0000760426277816 */ /* 0x000fe40000000027 */
[----:B------:R-:W-:Y:S02]  /*11b30*/  SHF.R.U32.HI R3, RZ, 0x10, R32 ;  /* 0x00000010ff037819 */ /* 0x000fe40000011620 */
[----:B------:R-:W-:Y:S02]  /*11b40*/  LOP3.LUT R38, R15, 0xff, RZ, 0xc0, !PT ;  /* 0x000000ff0f267812 */ /* 0x000fe400078ec0ff */
[----:B------:R-:W-:-:S02]  /*11b50*/  PRMT R37, R36, 0x7054, R37 ;  /* 0x0000705424257816 */ /* 0x000fc40000000025 */
[----:B------:R-:W-:Y:S02]  /*11b60*/  PRMT R41, R40, 0x7054, R41 ;  /* 0x0000705428297816 */ /* 0x000fe40000000029 */
[----:B------:R-:W-:Y:S02]  /*11b70*/  LOP3.LUT R3, R3, 0xff, RZ, 0xc0, !PT ;  /* 0x000000ff03037812 */ /* 0x000fe400078ec0ff */
[----:B------:R-:W-:Y:S02]  /*11b80*/  PRMT R39, R38, 0x7054, R39 ;  /* 0x0000705426277816 */ /* 0x000fe40000000027 */
[----:B------:R-:W-:Y:S02]  /*11b90*/  LOP3.LUT R41, R41, 0xff000000, R35, 0xf8, !PT ;  /* 0xff00000029297812 */ /* 0x000fe400078ef823 */
[----:B------:R-:W-:Y:S02]  /*11ba0*/  LOP3.LUT R37, R37, 0xff000000, R33, 0xf8, !PT ;  /* 0xff00000025257812 */ /* 0x000fe400078ef821 */
[----:B------:R-:W-:-:S02]  /*11bb0*/  PRMT R15, R3, 0x7054, R14 ;  /* 0x00007054030f7816 */ /* 0x000fc4000000000e */
        /* <DEDUP_REMOVED lines=90> */
[----:B------:R3:W-:Y:S02]  /*12160*/  STS.128 [R226], R4 ;  /* 0x00000004e2007388 */ /* 0x0007e40000000c00 */
.L_x_567:
[----:B------:R-:W-:Y:S05]  /*12170*/  BSYNC B1 ;  /* 0x0000000000017941 */ /* 0x000fea0003800000 */
.L_x_566:
[----:B------:R-:W-:Y:S04]  /*12180*/  BSSY B1, `(.L_x_568) ;  /* 0x0000078000017945 */ /* 0x000fe80003800000 */
[----:B------:R-:W-:Y:S05]  /*12190*/  @P2 BRA `(.L_x_569) ;  /* 0x0000000400d82947 */ /* 0x000fea0003800000 */
[----:B01-34-:R-:W0:Y:S01]  /*121a0*/  LDS.128 R4, [R0+0x16400] ;  /* 0x0164000000047984 */ /* 0x01be220000000c00 */
        /* <DEDUP_REMOVED lines=10> */
[----:B------:R-:W-:Y:S02]  /*12250*/  LOP3.LUT R34, R31, 0xff, RZ, 0xc0, !PT ;  /* 0x000000ff1f227812 */ /* 0x000fe400078ec0ff */
[----:B------:R-:W-:-:S02]  /*12260*/  LOP3.LUT R35, R35, 0xff, RZ, 0xc0, !PT ;  /* 0x000000ff23237812 */ /* 0x000fc400078ec0ff */
[----:B------:R-:W-:Y:S02]  /*12270*/  SHF.R.U32.HI R37, RZ, 0x10, R31 ;  /* 0x00000010ff257819 */ /* 0x000fe4000001161f */
[----:B------:R-:W-:Y:S02]  /*12280*/  PRMT R15, R32, 0x7604, R15 ;  /* 0x00007604200f7816 */ /* 0x000fe4000000000f */
[----:B------:R-:W-:Y:S01]  /*12290*/  LOP3.LUT R33, R14, 0xff, RZ, 0xc0, !PT ;  /* 0x000000ff0e217812 */ /* 0x000fe200078ec0ff */
[----:B------:R-:W-:Y:S01]  /*122a0*/  IMAD.U32 R14, R36, 0x10000, RZ ;  /* 0x00010000240e7824 */ /* 0x000fe200078e00ff */
[----:B------:R-:W-:Y:S02]  /*122b0*/  LOP3.LUT R32, R30, 0xff, RZ, 0xc0, !PT ;  /* 0x000000ff1e207812 */ /* 0x000fe400078ec0ff */
[----:B------:R-:W-:Y:S02]  /*122c0*/  PRMT R34, R35, 0x7604, R34 ;  /* 0x0000760423227816 */ /* 0x000fe40000000022 */
[----:B------:R-:W-:-:S02]  /*122d0*/  SHF.L.U32 R37, R37, 0x10, RZ ;  /* 0x0000001025257819 */ /* 0x000fc400000006ff */
[----:B------:R-:W-:Y:S02]  /*122e0*/  PRMT R35, R33, 0x7604, R32 ;  /* 0x0000760421237816 */ /* 0x000fe40000000020 */
[----:B------:R-:W-:Y:S02]  /*122f0*/  LOP3.LUT R33, R15, 0xff0000, R14, 0xf8, !PT ;  /* 0x00ff00000f217812 */ /* 0x000fe400078ef80e */
[----:B------:R-:W-:Y:S02]  /*12300*/  LOP3.LUT R37, R34, 0xff0000, R37, 0xf8, !PT ;  /* 0x00ff000022257812 */ /* 0x000fe400078ef825 */
[----:B------:R-:W-:Y:S02]  /*12310*/  LOP3.LUT R35, R35, 0xff0000, R30, 0xf8, !PT ;  /* 0x00ff000023237812 */ /* 0x000fe400078ef81e */
[----:B------:R-:W-:Y:S02]  /*12320*/  LOP3.LUT R37, R37, 0xff000000, R31, 0xf8, !PT ;  /* 0xff00000025257812 */ /* 0x000fe400078ef81f */
[----:B------:R-:W-:-:S02]  /*12330*/  LOP3.LUT R33, R33, 0xff000000, R29, 0xf8, !PT ;  /* 0xff00000021217812 */ /* 0x000fc400078ef81d */
[----:B------:R-:W-:Y:S02]  /*12340*/  LOP3.LUT R15, R3, 0xff0000, R28, 0xf8, !PT ;  /* 0x00ff0000030f7812 */ /* 0x000fe400078ef81c */
        /* <DEDUP_REMOVED lines=91> */
.L_x_569:
[----:B------:R-:W-:Y:S05]  /*12900*/  BSYNC B1 ;  /* 0x0000000000017941 */ /* 0x000fea0003800000 */
.L_x_568:
[----:B------:R-:W-:Y:S04]  /*12910*/  BSSY B1, `(.L_x_570) ;  /* 0x000007c000017945 */ /* 0x000fe80003800000 */
[----:B------:R-:W-:Y:S05]  /*12920*/  @P3 BRA `(.L_x_571) ;  /* 0x0000000400e83947 */ /* 0x000fea0003800000 */
[----:B01-34-:R-:W0:Y:S01]  /*12930*/  LDS.128 R4, [R226+0x2000] ;  /* 0x00200000e2047984 */ /* 0x01be220000000c00 */
        /* <DEDUP_REMOVED lines=121> */
.L_x_571:
[----:B------:R-:W-:Y:S05]  /*130d0*/  BSYNC B1 ;  /* 0x0000000000017941 */ /* 0x000fea0003800000 */
.L_x_570:
        /* <DEDUP_REMOVED lines=33> */
[--C-:B------:R-:W-:Y:S01]  /*132f0*/  HADD2.F32 R13, -RZ, R3.reuse.H0_H0 ;  /* 0x20000003ff0d7230 */ /* 0x100fe20000004100 */
[----:B------:R-:W-:Y:S01]  /*13300*/  LOP3.LUT R24, R15, 0xff000000, R12, 0xf8, !PT ;  /* 0xff0000000f187812 */ /* 0x000fe200078ef80c */
[----:B------:R-:W-:Y:S01]  /*13310*/  HADD2.F32 R12, -RZ, R3.H1_H1 ;  /* 0x30000003ff0c7230 */ /* 0x000fe20000004100 */
[----:B------:R-:W-:Y:S01]  /*13320*/  F2FP.F16.E4M3.UNPACK_B R6, R6 ;  /* 0x00000006ff06723e */ /* 0x000fe200020006ff */
[----:B------:R-:W-:Y:S01]  /*13330*/  HADD2.F32 R28, -RZ, R26.H1_H1 ;  /* 0x3000001aff1c7230 */ /* 0x000fe20000004100 */
[-C--:B------:R-:W-:Y:S01]  /*13340*/  F2FP.F16.E4M3.UNPACK_B R14, R7.reuse ;  /* 0x00000007ff0e723e */ /* 0x080fe200020006ff */
[----:B------:R-:W-:Y:S01]  /*13350*/  HADD2.F32 R21, -RZ, R20.H1_H1 ;  /* 0x30000014ff157230 */ /* 0x000fe20000004100 */
[----:B------:R-:W-:Y:S01]  /*13360*/  F2FP.F16.E4M3.UNPACK_B R15, R7.H1 ;  /* 0x00000007ff0f723e */ /* 0x000fe200030006ff */
[----:B------:R-:W-:-:S02]  /*13370*/  HADD2.F32 R26, -RZ, R26.H0_H0 ;  /* 0x2000001aff1a7230 */ /* 0x000fc40000004100 */
[CC--:B------:R-:W-:Y:S01]  /*13380*/  FMUL.FTZ R30, R12.reuse, R28.reuse ;  /* 0x0000001c0c1e7220 */ /* 0x0c0fe20000410000 */
[----:B------:R-:W-:Y:S01]  /*13390*/  F2FP.F16.E4M3.UNPACK_B R7, R5 ;  /* 0x00000005ff07723e */ /* 0x000fe200020006ff */
[----:B------:R-:W-:Y:S01]  /*133a0*/  FMUL.FTZ R31, R12, R21 ;  /* 0x000000150c1f7220 */ /* 0x000fe20000410000 */
[----:B------:R-:W-:Y:S01]  /*133b0*/  F2FP.F16.E4M3.UNPACK_B R12, R5.H1 ;  /* 0x00000005ff0c723e */ /* 0x000fe200030006ff */
[----:B------:R-:W-:Y:S02]  /*133c0*/  HADD2.F32 R5, -RZ, R6.H1_H1 ;  /* 0x30000006ff057230 */ /* 0x000fe40000004100 */
[C---:B------:R-:W-:Y:S01]  /*133d0*/  FFMA.FTZ R32, R13.reuse, R21, -R30 ;  /* 0x000000150d207223 */ /* 0x040fe2000001081e */
[----:B------:R-:W-:Y:S02]  /*133e0*/  HADD2.F32 R20, -RZ, R20.H0_H0 ;  /* 0x20000014ff147230 */ /* 0x000fe40000004100 */
[----:B------:R-:W-:Y:S01]  /*133f0*/  FFMA.FTZ R33, R13, R28, R31 ;  /* 0x0000001c0d217223 */ /* 0x000fe2000001001f */
[----:B------:R-:W-:Y:S01]  /*13400*/  HADD2.F32 R6, -RZ, R6.H0_H0 ;  /* 0x20000006ff067230 */ /* 0x000fe20000004100 */
[----:B------:R-:W-:Y:S01]  /*13410*/  F2FP.F16.E4M3.UNPACK_B R29, R29.H1 ;  /* 0x0000001dff1d723e */ /* 0x000fe200030006ff */
[C---:B------:R-:W-:Y:S01]  /*13420*/  FMUL.FTZ R13, R5.reuse, R26 ;  /* 0x0000001a050d7220 */ /* 0x040fe20000410000 */
[----:B------:R-:W-:Y:S01]  /*13430*/  F2FP.F16.E4M3.UNPACK_B R25, R25.H1 ;  /* 0x00000019ff19723e */ /* 0x000fe200030006ff */
[----:B------:R-:W-:Y:S01]  /*13440*/  FMUL.FTZ R31, R5, R20 ;  /* 0x00000014051f7220 */ /* 0x000fe20000410000 */
[----:B------:R-:W-:-:S02]  /*13450*/  HADD2.F32 R5, -RZ, R14.H1_H1 ;  /* 0x3000000eff057230 */ /* 0x000fc40000004100 */
[C---:B------:R-:W-:Y:S01]  /*13460*/  FFMA.FTZ R30, R6.reuse, R20, -R13 ;  /* 0x00000014061e7223 */ /* 0x040fe2000001080d */
[----:B------:R-:W-:Y:S02]  /*13470*/  HADD2.F32 R21, -RZ, R29.H0_H0 ;  /* 0x2000001dff157230 */ /* 0x000fe40000004100 */
[----:B------:R-:W-:Y:S01]  /*13480*/  FFMA.FTZ R31, R6, R26, R31 ;  /* 0x0000001a061f7223 */ /* 0x000fe2000001001f */
[----:B------:R-:W-:Y:S01]  /*13490*/  HADD2.F32 R13, -RZ, R25.H0_H0 ;  /* 0x20000019ff0d7230 */ /* 0x000fe20000004100 */
[----:B------:R-:W-:Y:S01]  /*134a0*/  F2FP.F16.E4M3.UNPACK_B R3, R4 ;  /* 0x00000004ff03723e */ /* 0x000fe200020006ff */
[----:B------:R-:W-:Y:S02]  /*134b0*/  HADD2.F32 R14, -RZ, R14.H0_H0 ;  /* 0x2000000eff0e7230 */ /* 0x000fe40000004100 */
[C---:B------:R-:W-:Y:S01]  /*134c0*/  FMUL.FTZ R35, R5.reuse, R21 ;  /* 0x0000001505237220 */ /* 0x040fe20000410000 */
[----:B------:R-:W-:Y:S02]  /*134d0*/  HADD2.F32 R29, -RZ, R29.H1_H1 ;  /* 0x3000001dff1d7230 */ /* 0x000fe40000004100 */
[----:B------:R-:W-:Y:S01]  /*134e0*/  FMUL.FTZ R5, R5, R13 ;  /* 0x0000000d05057220 */ /* 0x000fe20000410000 */
[----:B------:R-:W-:-:S02]  /*134f0*/  HADD2.F32 R6, -RZ, R15.H1_H1 ;  /* 0x3000000fff067230 */ /* 0x000fc40000004100 */
[C---:B------:R-:W-:Y:S01]  /*13500*/  FFMA.FTZ R35, R14.reuse, R13, -R35 ;  /* 0x0000000d0e237223 */ /* 0x040fe20000010823 */
[----:B------:R-:W-:Y:S02]  /*13510*/  HADD2.F32 R25, -RZ, R25.H1_H1 ;  /* 0x30000019ff197230 */ /* 0x000fe40000004100 */
        /* <DEDUP_REMOVED lines=52> */
.L_x_573:
[----:B------:R-:W-:Y:S05]  /*13860*/  BSYNC B1 ;  /* 0x0000000000017941 */ /* 0x000fea0003800000 */
.L_x_572:
[----:B------:R-:W-:Y:S05]  /*13870*/  @P5 BRA `(.L_x_563) ;  /* 0x0000003c00085947 */ /* 0x000fea0003800000 */
[----:B01-34-:R-:W0:Y:S01]  /*13880*/  LDS.128 R4, [R226+0x4000] ;  /* 0x00400000e2047984 */ /* 0x01be220000000c00 */
[----:B-----5:R-:W-:Y:S02]  /*13890*/  SHF.R.U32.HI R12, RZ, 0x8, R9 ;  /* 0x00000008ff0c7819 */ /* 0x020fe40000011609 */
[----:B------:R-:W-:Y:S02]  /*138a0*/  SHF.R.U32.HI R20, RZ, 0x8, R11 ;  /* 0x00000008ff147819 */ /* 0x000fe4000001160b */
[----:B------:R-:W-:Y:S02]  /*138b0*/  LOP3.LUT R13, R9, 0xff, RZ, 0xc0, !PT ;  /* 0x000000ff090d7812 */ /* 0x000fe400078ec0ff */
[----:B------:R-:W-:Y:S02]  /*138c0*/  LOP3.LUT R21, R11, 0xff, RZ, 0xc0, !PT ;  /* 0x000000ff0b157812 */ /* 0x000fe400078ec0ff */
[----:B------:R-:W-:Y:S02]  /*138d0*/  LOP3.LUT R12, R12, 0xff, RZ, 0xc0, !PT ;  /* 0x000000ff0c0c7812 */ /* 0x000fe400078ec0ff */
[----:B------:R-:W-:-:S02]  /*138e0*/  LOP3.LUT R20, R20, 0xff, RZ, 0xc0, !PT ;  /* 0x000000ff14147812 */ /* 0x000fc400078ec0ff */
[----:B------:R-:W-:Y:S02]  /*138f0*/  SHF.R.U32.HI R0, RZ, 0x8, R8 ;  /* 0x00000008ff007819 */ /* 0x000fe40000011608 */
[----:B--2---:R-:W-:Y:S02]  /*13900*/  SHF.R.U32.HI R14, RZ, 0x8, R10 ;  /* 0x00000008ff0e7819 */ /* 0x004fe4000001160a */
[----:B------:R-:W-:Y:S02]  /*13910*/  PRMT R13, R12, 0x7604, R13 ;  /* 0x000076040c0d7816 */ /* 0x000fe4000000000d */
[----:B------:R-:W-:Y:S02]  /*13920*/  PRMT R21, R20, 0x7604, R21 ;  /* 0x0000760414157816 */ /* 0x000fe40000000015 */
[----:B------:R-:W-:Y:S02]  /*13930*/  SHF.R.U32.HI R12, RZ, 0x10, R9 ;  /* 0x00000010ff0c7819 */ /* 0x000fe40000011609 */
[----:B------:R-:W-:-:S02]  /*13940*/  SHF.R.U32.HI R20, RZ, 0x10, R11 ;  /* 0x00000010ff147819 */ /* 0x000fc4000001160b */
[----:B------:R-:W-:Y:S02]  /*13950*/  LOP3.LUT R3, R8, 0xff, RZ, 0xc0, !PT ;  /* 0x000000ff08037812 */ /* 0x000fe400078ec0ff */
[----:B------:R-:W-:Y:S02]  /*13960*/  LOP3.LUT R15, R10, 0xff, RZ, 0xc0, !PT ;  /* 0x000000ff0a0f7812 */ /* 0x000fe400078ec0ff */
[----:B------:R-:W-:Y:S02]  /*13970*/  LOP3.LUT R0, R0, 0xff, RZ, 0xc0, !PT ;  /* 0x000000ff00007812 */ /* 0x000fe400078ec0ff */
[----:B------:R-:W-:Y:S02]  /*13980*/  LOP3.LUT R14, R14, 0xff, RZ, 0xc0, !PT ;  /* 0x000000ff0e0e7812 */ /* 0x000fe400078ec0ff */
[----:B------:R-:W-:Y:S02]  /*13990*/  LOP3.LUT R12, R12, 0xff, RZ, 0xc0, !PT ;  /* 0x000000ff0c0c7812 */ /* 0x000fe400078ec0ff */
[----:B------:R-:W-:-:S02]  /*139a0*/  LOP3.LUT R20, R20, 0xff, RZ, 0xc0, !PT ;  /* 0x000000ff14147812 */ /* 0x000fc400078ec0ff */
[----:B------:R-:W-:Y:S02]  /*139b0*/  PRMT R3, R0, 0x7604, R3 ;  /* 0x0000760400037816 */ /* 0x000fe40000000003 */
[----:B------:R-:W-:Y:S02]  /*139c0*/  PRMT R15, R14, 0x7604, R15 ;  /* 0x000076040e0f7816 */ /* 0x000fe4000000000f */
[----:B------:R-:W-:Y:S02]  /*139d0*/  SHF.R.U32.HI R0, RZ, 0x10, R8 ;  /* 0x00000010ff007819 */ /* 0x000fe40000011608 */
[----:B------:R-:W-:Y:S02]  /*139e0*/  SHF.R.U32.HI R14, RZ, 0x10, R10 ;  /* 0x00000010ff0e7819 */ /* 0x000fe4000001160a */
[----:B------:R-:W-:Y:S02]  /*139f0*/  PRMT R13, R12, 0x7054, R13 ;  /* 0x000070540c0d7816 */ /* 0x000fe4000000000d */
[----:B------:R-:W-:-:S02]  /*13a00*/  PRMT R21, R20, 0x7054, R21 ;  /* 0x0000705414157816 */ /* 0x000fc40000000015 */
[----:B------:R-:W-:Y:S02]  /*13a10*/  LOP3.LUT R0, R0, 0xff, RZ, 0xc0, !PT ;  /* 0x000000ff00007812 */ /* 0x000fe400078ec0ff */
[----:B------:R-:W-:Y:S02]  /*13a20*/  LOP3.LUT R14, R14, 0xff, RZ, 0xc0, !PT ;  /* 0x000000ff0e0e7812 */ /* 0x000fe400078ec0ff */
[----:B------:R-:W-:Y:S02]  /*13a30*/  LOP3.LUT R21, R21, 0xff000000, R11, 0xf8, !PT ;  /* 0xff00000015157812 */ /* 0x000fe400078ef80b */
[----:B------:R-:W-:Y:S02]  /*13a40*/  LOP3.LUT R13, R13, 0xff000000, R9, 0xf8, !PT ;  /* 0xff0000000d0d7812 */ /* 0x000fe400078ef809 */
[----:B------:R-:W-:Y:S02]  /*13a50*/  PRMT R3, R0, 0x7054, R3 ;  /* 0x0000705400037816 */ /* 0x000fe40000000003 */
[----:B------:R-:W-:-:S02]  /*13a60*/  PRMT R15, R14, 0x7054, R15 ;  /* 0x000070540e0f7816 */ /* 0x000fc4000000000f */
[-C--:B0-----:R-:W-:Y:S02]  /*13a70*/  F2FP.F16.E4M3.UNPACK_B R0, R6.reuse.H1 ;  /* 0x00000006ff00723e */ /* 0x081fe400030006ff */
[----:B------:R-:W-:Y:S02]  /*13a80*/  F2FP.F16.E4M3.UNPACK_B R24, R21 ;  /* 0x00000015ff18723e */ /* 0x000fe400020006ff */
[----:B------:R-:W-:Y:S01]  /*13a90*/  F2FP.F16.E4M3.UNPACK_B R14, R13 ;  /* 0x0000000dff0e723e */ /* 0x000fe200020006ff */
[----:B------:R-:W-:Y:S01]  /*13aa0*/  HADD2.F32 R9, -RZ, R0.H1_H1 ;  /* 0x30000000ff097230 */ /* 0x000fe20000004100 */
[----:B------:R-:W-:Y:S01]  /*13ab0*/  LOP3.LUT R12, R3, 0xff000000, R8, 0xf8, !PT ;  /* 0xff000000030c7812 */ /* 0x000fe200078ef808 */
[----:B------:R-:W-:Y:S01]  /*13ac0*/  HADD2.F32 R25, -RZ, R24.H1_H1 ;  /* 0x30000018ff197230 */ /* 0x000fe20000004100 */
[----:B------:R-:W-:Y:S01]  /*13ad0*/  LOP3.LUT R20, R15, 0xff000000, R10, 0xf8, !PT ;  /* 0xff0000000f147812 */ /* 0x000fe200078ef80a */
[----:B------:R-:W-:Y:S01]  /*13ae0*/  HADD2.F32 R15, -RZ, R14.H1_H1 ;  /* 0x3000000eff0f7230 */ /* 0x000fe20000004100 */
[----:B------:R-:W-:Y:S01]  /*13af0*/  F2FP.F16.E4M3.UNPACK_B R3, R6 ;  /* 0x00000006ff03723e */ /* 0x000fe200020006ff */
[----:B------:R-:W-:Y:S01]  /*13b00*/  HADD2.F32 R8, -RZ, R0.H0_H0 ;  /* 0x20000000ff087230 */ /* 0x000fe20000004100 */
[----:B------:R-:W-:Y:S01]  /*13b10*/  F2FP.F16.E4M3.UNPACK_B R10, R7 ;  /* 0x00000007ff0a723e */ /* 0x000fe200020006ff */
[C---:B------:R-:W-:Y:S01]  /*13b20*/  FMUL.FTZ R27, R9.reuse, R25 ;  /* 0x00000019091b7220 */ /* 0x040fe20000410000 */
[----:B------:R-:W-:Y:S01]  /*13b30*/  F2FP.F16.E4M3.UNPACK_B R11, R7.H1 ;  /* 0x00000007ff0b723e */ /* 0x000fe200030006ff */
[----:B------:R-:W-:Y:S01]  /*13b40*/  FMUL.FTZ R26, R9, R15 ;  /* 0x0000000f091a7220 */ /* 0x000fe20000410000 */
[-C--:B------:R-:W-:Y:S01]  /*13b50*/  F2FP.F16.E4M3.UNPACK_B R6, R5.reuse ;  /* 0x00000005ff06723e */ /* 0x080fe200020006ff */
[----:B------:R-:W-:Y:S01]  /*13b60*/  HADD2.F32 R24, -RZ, R24.H0_H0 ;  /* 0x20000018ff187230 */ /* 0x000fe20000004100 */
[----:B------:R-:W-:Y:S01]  /*13b70*/  F2FP.F16.E4M3.UNPACK_B R7, R5.H1 ;  /* 0x00000005ff07723e */ /* 0x000fe200030006ff */
[----:B------:R-:W-:Y:S01]  /*13b80*/  HADD2.F32 R5, -RZ, R3.H1_H1 ;  /* 0x30000003ff057230 */ /* 0x000fe20000004100 */
[----:B------:R-:W-:Y:S01]  /*13b90*/  F2FP.F16.E4M3.UNPACK_B R21, R21.H1 ;  /* 0x00000015ff15723e */ /* 0x000fe200030006ff */
[----:B------:R-:W-:-:S02]  /*13ba0*/  HADD2.F32 R14, -RZ, R14.H0_H0 ;  /* 0x2000000eff0e7230 */ /* 0x000fc40000004100 */
[C---:B------:R-:W-:Y:S01]  /*13bb0*/  FFMA.FTZ R27, R8.reuse, R15, -R27 ;  /* 0x0000000f081b7223 */ /* 0x040fe2000001081b */
[----:B------:R-:W-:Y:S01]  /*13bc0*/  FFMA.FTZ R26, R8, R25, R26 ;  /* 0x00000019081a7223 */ /* 0x000fe2000001001a */
[----:B------:R-:W-:Y:S01]  /*13bd0*/  HADD2.F32 R3, -RZ, R3.H0_H0 ;  /* 0x20000003ff037230 */ /* 0x000fe20000004100 */
[----:B------:R-:W-:Y:S01]  /*13be0*/  F2FP.F16.E4M3.UNPACK_B R13, R13.H1 ;  /* 0x0000000dff0d723e */ /* 0x000fe200030006ff */
[C---:B------:R-:W-:Y:S01]  /*13bf0*/  FMUL.FTZ R8, R5.reuse, R24 ;  /* 0x0000001805087220 */ /* 0x040fe20000410000 */
[----:B------:R-:W-:Y:S01]  /*13c00*/  FMUL.FTZ R15, R5, R14 ;  /* 0x0000000e050f7220 */ /* 0x000fe20000410000 */
[--C-:B------:R-:W-:Y:S01]  /*13c10*/  HADD2.F32 R5, -RZ, R10.reuse.H1_H1 ;  /* 0x3000000aff057230 */ /* 0x100fe20000004100 */
[----:B------:R-:W-:Y:S01]  /*13c20*/  F2FP.F16.E4M3.UNPACK_B R0, R4 ;  /* 0x00000004ff00723e */ /* 0x000fe200020006ff */
[----:B------:R-:W-:Y:S02]  /*13c30*/  HADD2.F32 R9, -RZ, R21.H0_H0 ;  /* 0x20000015ff097230 */ /* 0x000fe40000004100 */
[C---:B------:R-:W-:Y:S01]  /*13c40*/  FFMA.FTZ R25, R3.reuse, R14, -R8 ;  /* 0x0000000e03197223 */ /* 0x040fe20000010808 */
[----:B------:R-:W-:Y:S01]  /*13c50*/  FFMA.FTZ R24, R3, R24, R15 ;  /* 0x0000001803187223 */ /* 0x000fe2000001000f */
[----:B------:R-:W-:Y:S01]  /*13c60*/  HADD2.F32 R8, -RZ, R13.H0_H0 ;  /* 0x2000000dff087230 */ /* 0x000fe20000004100 */
[----:B------:R-:W-:Y:S01]  /*13c70*/  F2FP.F16.E4M3.UNPACK_B R4, R4.H1 ;  /* 0x00000004ff04723e */ /* 0x000fe200030006ff */
[----:B------:R-:W-:-:S02]  /*13c80*/  HADD2.F32 R10, -RZ, R10.H0_H0 ;  /* 0x2000000aff0a7230 */ /* 0x000fc40000004100 */
[CC--:B------:R-:W-:Y:S01]  /*13c90*/  FMUL.FTZ R15, R5.reuse, R9.reuse ;  /* 0x00000009050f7220 */ /* 0x0c0fe20000410000 */
[----:B------:R-:W-:Y:S02]  /*13ca0*/  HADD2.F32 R14, -RZ, R21.H1_H1 ;  /* 0x30000015ff0e7230 */ /* 0x000fe40000004100 */
[-C--:B------:R-:W-:Y:S01]  /*13cb0*/  FMUL.FTZ R5, R5, R8.reuse ;  /* 0x0000000805057220 */ /* 0x080fe20000410000 */
[----:B------:R-:W-:Y:S02]  /*13cc0*/  HADD2.F32 R3, -RZ, R11.H1_H1 ;  /* 0x3000000bff037230 */ /* 0x000fe40000004100 */
[C---:B------:R-:W-:Y:S01]  /*13cd0*/  FFMA.FTZ R21, R10.reuse, R8, -R15 ;  /* 0x000000080a157223 */ /* 0x040fe2000001080f */
[----:B------:R-:W-:Y:S02]  /*13ce0*/  HADD2.F32 R8, -RZ, R13.H1_H1 ;  /* 0x3000000dff087230 */ /* 0x000fe40000004100 */
[----:B------:R-:W-:Y:S01]  /*13cf0*/  FFMA.FTZ R28, R10, R9, R5 ;  /* 0x000000090a1c7223 */ /* 0x000fe20000010005 */
[----:B------:R-:W-:-:S02]  /*13d00*/  HADD2.F32 R11, -RZ, R11.H0_H0 ;  /* 0x2000000bff0b7230 */ /* 0x000fc40000004100 */
[C---:B------:R-:W-:Y:S01]  /*13d10*/  FMUL.FTZ R30, R3.reuse, R14 ;  /* 0x0000000e031e7220 */ /* 0x040fe20000410000 */
[----:B------:R-:W-:Y:S01]  /*13d20*/  F2FP.F16.E4M3.UNPACK_B R9, R20 ;  /* 0x00000014ff09723e */ /* 0x000fe200020006ff */
[-C--:B------:R-:W-:Y:S01]  /*13d30*/  FMUL.FTZ R10, R3, R8.reuse ;  /* 0x00000008030a7220 */ /* 0x080fe20000410000 */
[----:B------:R-:W-:Y:S02]  /*13d40*/  HADD2.F32 R5, -RZ, R4.H1_H1 ;  /* 0x30000004ff057230 */ /* 0x000fe40000004100 */
[C---:B------:R-:W-:Y:S01]  /*13d50*/  FFMA.FTZ R30, R11.reuse, R8, -R30 ;  /* 0x000000080b1e7223 */ /* 0x040fe2000001081e */
[----:B------:R-:W-:Y:S01]  /*13d60*/  F2FP.F16.E4M3.UNPACK_B R8, R12 ;  /* 0x0000000cff08723e */ /* 0x000fe200020006ff */
[----:B------:R-:W-:Y:S01]  /*13d70*/  FFMA.FTZ R29, R11, R14, R10 ;  /* 0x0000000e0b1d7223 */ /* 0x000fe2000001000a */
[--C-:B------:R-:W-:Y:S01]  /*13d80*/  HADD2.F32 R13, -RZ, R9.reuse.H1_H1 ;  /* 0x30000009ff0d7230 */ /* 0x100fe20000004100 */
[----:B------:R-:W-:Y:S01]  /*13d90*/  F2FP.F16.E4M3.UNPACK_B R12, R12.H1 ;  /* 0x0000000cff0c723e */ /* 0x000fe200030006ff */
[----:B------:R-:W-:Y:S01]  /*13da0*/  HADD2.F32 R10, -RZ, R9.H0_H0 ;  /* 0x20000009ff0a7230 */ /* 0x000fe20000004100 */
[----:B------:R-:W-:Y:S01]  /*13db0*/  F2FP.F16.E4M3.UNPACK_B R20, R20.H1 ;  /* 0x00000014ff14723e */ /* 0x000fe200030006ff */
[----:B------:R-:W-:-:S02]  /*13dc0*/  HADD2.F32 R9, -RZ, R8.H1_H1 ;  /* 0x30000008ff097230 */ /* 0x000fc40000004100 */
[C---:B------:R-:W-:Y:S01]  /*13dd0*/  FMUL.FTZ R11, R5.reuse, R13 ;  /* 0x0000000d050b7220 */ /* 0x040fe20000410000 */
[----:B------:R-:W-:Y:S02]  /*13de0*/  HADD2.F32 R3, -RZ, R0.H1_H1 ;  /* 0x30000000ff037230 */ /* 0x000fe40000004100 */
        /* <DEDUP_REMOVED lines=10> */
[----:B------:R-:W-:-:S02]  /*13e90*/  HADD2.F32 R4, -RZ, R12.H1_H1 ;  /* 0x3000000cff047230 */ /* 0x000fc40000004100 */
[--C-:B------:R-:W-:Y:S02]  /*13ea0*/  HADD2.F32 R3, -RZ, R7.reuse.H1_H1 ;  /* 0x30000007ff037230 */ /* 0x100fe40000004100 */
[--C-:B------:R-:W-:Y:S02]  /*13eb0*/  HADD2.F32 R8, -RZ, R20.reuse.H1_H1 ;  /* 0x30000014ff087230 */ /* 0x100fe40000004100 */
[----:B------:R-:W-:Y:S02]  /*13ec0*/  HADD2.F32 R9, -RZ, R20.H0_H0 ;  /* 0x20000014ff097230 */ /* 0x000fe40000004100 */
[C---:B------:R-:W-:Y:S01]  /*13ed0*/  FMUL.FTZ R13, R3.reuse, R4 ;  /* 0x00000004030d7220 */ /* 0x040fe20000410000 */
[----:B------:R-:W-:Y:S02]  /*13ee0*/  HADD2.F32 R0, -RZ, R6.H1_H1 ;  /* 0x30000006ff007230 */ /* 0x000fe40000004100 */
[----:B------:R-:W-:Y:S02]  /*13ef0*/  HADD2.F32 R5, -RZ, R12.H0_H0 ;  /* 0x2000000cff057230 */ /* 0x000fe40000004100 */
[----:B------:R-:W-:Y:S01]  /*13f00*/  FMUL.FTZ R12, R3, R8 ;  /* 0x00000008030c7220 */ /* 0x000fe20000410000 */
[----:B------:R-:W-:-:S02]  /*13f10*/  HADD2.F32 R7, -RZ, R7.H0_H0 ;  /* 0x20000007ff077230 */ /* 0x000fc40000004100 */
[C---:B------:R-:W-:Y:S01]  /*13f20*/  FMUL.FTZ R3, R0.reuse, R9 ;  /* 0x0000000900037220 */ /* 0x040fe20000410000 */
[----:B------:R-:W-:Y:S02]  /*13f30*/  HADD2.F32 R6, -RZ, R6.H0_H0 ;  /* 0x20000006ff067230 */ /* 0x000fe40000004100 */
[-C--:B------:R-:W-:Y:S01]  /*13f40*/  FMUL.FTZ R0, R0, R5.reuse ;  /* 0x0000000500007220 */ /* 0x080fe20000410000 */
[C---:B------:R-:W-:Y:S01]  /*13f50*/  FFMA.FTZ R12, R7.reuse, R4, -R12 ;  /* 0x00000004070c7223 */ /* 0x040fe2000001080c */
[----:B------:R-:W-:Y:S01]  /*13f60*/  FFMA.FTZ R13, R7, R8, R13 ;  /* 0x00000008070d7223 */ /* 0x000fe2000001000d */
[C---:B------:R-:W-:Y:S01]  /*13f70*/  FFMA.FTZ R5, R6.reuse, R5, -R3 ;  /* 0x0000000506057223 */ /* 0x040fe20000010803 */
[----:B------:R-:W-:Y:S01]  /*13f80*/  FFMA.FTZ R0, R6, R9, R0 ;  /* 0x0000000906007223 */ /* 0x000fe20000010000 */
[----:B------:R-:W-:Y:S02]  /*13f90*/  F2FP.SATFINITE.E4M3.F32.PACK_AB_MERGE_C R6, R26, R27, RZ ;  /* 0x0000001b1a06723e */ /* 0x000fe400048070ff */
[----:B------:R-:W-:-:S02]  /*13fa0*/  F2FP.SATFINITE.E4M3.F32.PACK_AB_MERGE_C R7, R29, R30, RZ ;  /* 0x0000001e1d07723e */ /* 0x000fc400048070ff */
[----:B------:R-:W-:Y:S02]  /*13fb0*/  F2FP.SATFINITE.E4M3.F32.PACK_AB_MERGE_C R4, R15, R14, RZ ;  /* 0x0000000e0f04723e */ /* 0x000fe400048070ff */
[----:B------:R-:W-:Y:S02]  /*13fc0*/  F2FP.SATFINITE.E4M3.F32.PACK_AB_MERGE_C R12, R13, R12, RZ ;  /* 0x0000000c0d0c723e */ /* 0x000fe400048070ff */
[----:B------:R-:W-:Y:S02]  /*13fd0*/  F2FP.SATFINITE.E4M3.F32.PACK_AB_MERGE_C R6, R24, R25, R6 ;  /* 0x000000191806723e */ /* 0x000fe40004807006 */
[----:B------:R-:W-:Y:S02]  /*13fe0*/  F2FP.SATFINITE.E4M3.F32.PACK_AB_MERGE_C R7, R28, R21, R7 ;  /* 0x000000151c07723e */ /* 0x000fe40004807007 */
[----:B------:R-:W-:Y:S02]  /*13ff0*/  F2FP.SATFINITE.E4M3.F32.PACK_AB_MERGE_C R4, R10, R11, R4 ;  /* 0x0000000b0a04723e */ /* 0x000fe40004807004 */
[----:B------:R-:W-:-:S05]  /*14000*/  F2FP.SATFINITE.E4M3.F32.PACK_AB_MERGE_C R5, R0, R5, R12 ;  /* 0x000000050005723e */ /* 0x000fca000480700c */
[----:B------:R0:W-:Y:S01]  /*14010*/  STS.128 [R226+0x4000], R4 ;  /* 0x00400004e2007388 */ /* 0x0001e20000000c00 */
[----:B------:R-:W-:Y:S05]  /*14020*/  BRA `(.L_x_563) ;  /* 0x00000034001c7947 */ /* 0x000fea0003800000 */
.L_x_557:
[----:B------:R-:W-:-:S03]  /*14030*/  UMOV UR4, 0xffffffff ;  /* 0xffffffff00047882 */ /* 0x000fc60000000000 */
[----:B------:R-:W-:Y:S05]  /*14040*/  BRA.DIV UR4, `(.L_x_574) ;  /* 0x0000016a04d07947 */ /* 0x000fea000b800000 */
[----:B------:R0:W1:Y:S04]  /*14050*/  SHFL.IDX PT, R21, R24, RZ, 0x1e1f ;  /* 0x001e1fff18157589 */ /* 0x00006800000e0000 */
[----:B------:R0:W2:Y:S04]  /*14060*/  SHFL.IDX PT, R39, R136, RZ, 0x1e1f ;  /* 0x001e1fff88277589 */ /* 0x0000a800000e0000 */
[----:B------:R0:W3:Y:S04]  /*14070*/  SHFL.IDX PT, R3, R26, RZ, 0x1e1f ;  /* 0x001e1fff1a037589 */ /* 0x0000e800000e0000 */
[----:B------:R-:W4:Y:S02]  /*14080*/  SHFL.IDX PT, R37, R37, RZ, 0x1e1f ;  /* 0x001e1fff25257589 */ /* 0x000f2400000e0000 */
.L_x_814:
[----:B------:R-:W-:Y:S01]  /*14090*/  ULDC UR4, c[0x0][0x448] ;  /* 0x0001120000047ab9 */ /* 0x000fe20000000800 */
[----:B------:R-:W-:Y:S01]  /*140a0*/  BSSY B1, `(.L_x_575) ;  /* 0x0000038000017945 */ /* 0x000fe20003800000 */
[----:B------:R-:W-:Y:S01]  /*140b0*/  IMAD R0, R151, UR4, RZ ;  /* 0x0000000497007c24 */ /* 0x000fe2000f8e02ff */
[----:B------:R-:W-:Y:S02]  /*140c0*/  CS2R R4, SRZ ;  /* 0x0000000000047805 */ /* 0x000fe4000001ff00 */
[----:B------:R-:W-:Y:S02]  /*140d0*/  CS2R R6, SRZ ;  /* 0x0000000000067805 */ /* 0x000fe4000001ff00 */
[----:B------:R-:W-:Y:S02]  /*140e0*/  CS2R R8, SRZ ;  /* 0x0000000000087805 */ /* 0x000fe4000001ff00 */
[----:B------:R-:W-:Y:S02]  /*140f0*/  CS2R R12, SRZ ;  /* 0x00000000000c7805 */ /* 0x000fe4000001ff00 */
[----:B------:R-:W-:-:S02]  /*14100*/  ISETP.GE.AND P0, PT, R10, R0, PT ;  /* 0x000000000a00720c */ /* 0x000fc40003f06270 */
[----:B------:R-:W-:Y:S02]  /*14110*/  CS2R R10, SRZ ;  /* 0x00000000000a7805 */ /* 0x000fe4000001ff00 */
[----:B------:R-:W-:Y:S02]  /*14120*/  CS2R R14, SRZ ;  /* 0x00000000000e7805 */ /* 0x000fe4000001ff00 */
[----:B0-----:R-:W-:Y:S02]  /*14130*/  CS2R R24, SRZ ;  /* 0x0000000000187805 */ /* 0x001fe4000001ff00 */
[----:B------:R-:W-:Y:S02]  /*14140*/  CS2R R26, SRZ ;  /* 0x00000000001a7805 */ /* 0x000fe4000001ff00 */
[----:B------:R-:W-:Y:S02]  /*14150*/  CS2R R28, SRZ ;  /* 0x00000000001c7805 */ /* 0x000fe4000001ff00 */
[----:B------:R-:W-:-:S02]  /*14160*/  CS2R R30, SRZ ;  /* 0x00000000001e7805 */ /* 0x000fc4000001ff00 */
[----:B------:R-:W-:Y:S02]  /*14170*/  CS2R R32, SRZ ;  /* 0x0000000000207805 */ /* 0x000fe4000001ff00 */
[----:B------:R-:W-:Y:S01]  /*14180*/  CS2R R34, SRZ ;  /* 0x0000000000227805 */ /* 0x000fe2000001ff00 */
[----:B------:R-:W-:Y:S06]  /*14190*/  @P0 BRA `(.L_x_576) ;  /* 0x0000000000a00947 */ /* 0x000fec0003800000 */
[C---:B------:R-:W-:Y:S01]  /*141a0*/  VIADD R4, R16.reuse, 0x20 ;  /* 0x0000002010047836 */ /* 0x040fe20000000000 */
[----:B------:R-:W-:Y:S01]  /*141b0*/  ULDC UR4, c[0x0][0x3f4] ;  /* 0x0000fd0000047ab9 */ /* 0x000fe20000000800 */
[C---:B------:R-:W-:Y:S02]  /*141c0*/  IADD3 R5, R16.reuse, 0x40, RZ ;  /* 0x0000004010057810 */ /* 0x040fe40007ffe0ff */
[----:B------:R-:W-:Y:S02]  /*141d0*/  CS2R R24, SRZ ;  /* 0x0000000000187805 */ /* 0x000fe4000001ff00 */
[----:B------:R-:W-:Y:S02]  /*141e0*/  ISETP.GE.AND P2, PT, R16, UR4, PT ;  /* 0x0000000410007c0c */ /* 0x000fe4000bf46270 */
[----:B------:R-:W-:Y:S02]  /*141f0*/  CS2R R26, SRZ ;  /* 0x00000000001a7805 */ /* 0x000fe4000001ff00 */
[----:B------:R-:W-:-:S02]  /*14200*/  ISETP.GE.AND P1, PT, R4, UR4, PT ;  /* 0x0000000404007c0c */ /* 0x000fc4000bf26270 */
[----:B------:R-:W-:Y:S02]  /*14210*/  CS2R R28, SRZ ;  /* 0x00000000001c7805 */ /* 0x000fe4000001ff00 */
[----:B------:R-:W-:Y:S02]  /*14220*/  ISETP.GE.AND P0, PT, R5, UR4, PT ;  /* 0x0000000405007c0c */ /* 0x000fe4000bf06270 */
[----:B------:R-:W-:Y:S02]  /*14230*/  CS2R R4, SRZ ;  /* 0x0000000000047805 */ /* 0x000fe4000001ff00 */
[----:B------:R-:W-:Y:S02]  /*14240*/  CS2R R30, SRZ ;  /* 0x00000000001e7805 */ /* 0x000fe4000001ff00 */
[----:B-1----:R-:W-:-:S03]  /*14250*/  @!P2 IADD3 R40, P3, R16, R21, RZ ;  /* 0x000000151028a210 */ /* 0x002fc60007f7e0ff */
[----:B------:R-:W-:-:S04]  /*14260*/  @!P1 IMAD.SHL.U32 R46, R173, 0x10, RZ ;  /* 0x00000010ad2e9824 */ /* 0x000fc800078e00ff */
[----:B------:R-:W-:Y:S02]  /*14270*/  @!P0 IMAD.SHL.U32 R48, R174, 0x10, RZ ;  /* 0x00000010ae308824 */ /* 0x000fe400078e00ff */
[----:B---3--:R-:W-:Y:S01]  /*14280*/  @!P2 IMAD.X R41, R3, 0x1, R17, P3 ;  /* 0x000000010329a824 */ /* 0x008fe200018e0611 */
[----:B------:R-:W-:Y:S02]  /*14290*/  @!P1 SHF.R.S32.HI R6, RZ, 0x1f, R46 ;  /* 0x0000001fff069819 */ /* 0x000fe4000001142e */
[C---:B------:R-:W-:Y:S02]  /*142a0*/  @!P1 IADD3 R42, P5, R46.reuse, R21, RZ ;  /* 0x000000152e2a9210 */ /* 0x040fe40007fbe0ff */
[----:B--2---:R-:W-:Y:S02]  /*142b0*/  @!P1 IADD3 R46, P4, R46, R39, RZ ;  /* 0x000000272e2e9210 */ /* 0x004fe40007f9e0ff */
[----:B------:R-:W-:Y:S02]  /*142c0*/  CS2R R10, SRZ ;  /* 0x00000000000a7805 */ /* 0x000fe4000001ff00 */
[----:B------:R-:W-:-:S02]  /*142d0*/  @!P0 IADD3 R38, P3, R48, R21, RZ ;  /* 0x0000001530268210 */ /* 0x000fc40007f7e0ff */
[----:B------:R-:W-:Y:S02]  /*142e0*/  CS2R R32, SRZ ;  /* 0x0000000000207805 */ /* 0x000fe4000001ff00 */
[----:B------:R-:W-:Y:S01]  /*142f0*/  @!P0 SHF.R.S32.HI R8, RZ, 0x1f, R48 ;  /* 0x0000001fff088819 */ /* 0x000fe20000011430 */
[----:B----4-:R-:W-:Y:S01]  /*14300*/  @!P1 IMAD.X R47, R37, 0x1, R6, P4 ;  /* 0x00000001252f9824 */ /* 0x010fe200020e0606 */
[----:B------:R-:W-:Y:S02]  /*14310*/  @!P1 IADD3.X R43, R3, R6, RZ, P5, !PT ;  /* 0x00000006032b9210 */ /* 0x000fe40002ffe4ff */
[----:B------:R-:W-:Y:S02]  /*14320*/  CS2R R6, SRZ ;  /* 0x0000000000067805 */ /* 0x000fe4000001ff00 */
[----:B------:R-:W-:Y:S02]  /*14330*/  @!P0 IADD3 R48, P5, R48, R39, RZ ;  /* 0x0000002730308210 */ /* 0x000fe40007fbe0ff */
[----:B------:R-:W-:-:S02]  /*14340*/  CS2R R34, SRZ ;  /* 0x0000000000227805 */ /* 0x000fc4000001ff00 */
[----:B------:R-:W-:Y:S01]  /*14350*/  @!P2 IADD3 R20, P4, R16, R39, RZ ;  /* 0x000000271014a210 */ /* 0x000fe20007f9e0ff */
[--C-:B------:R-:W-:Y:S01]  /*14360*/  @!P0 IMAD.X R39, R3, 0x1, R8.reuse, P3 ;  /* 0x0000000103278824 */ /* 0x100fe200018e0608 */
[----:B------:R-:W-:Y:S01]  /*14370*/  CS2R R12, SRZ ;  /* 0x00000000000c7805 */ /* 0x000fe2000001ff00 */
[C---:B------:R-:W-:Y:S01]  /*14380*/  @!P0 IMAD.X R49, R37.reuse, 0x1, R8, P5 ;  /* 0x0000000125318824 */ /* 0x040fe200028e0608 */
[----:B------:R-:W-:Y:S02]  /*14390*/  CS2R R8, SRZ ;  /* 0x0000000000087805 */ /* 0x000fe4000001ff00 */
[----:B------:R-:W-:Y:S02]  /*143a0*/  CS2R R14, SRZ ;  /* 0x00000000000e7805 */ /* 0x000fe4000001ff00 */
[----:B------:R-:W-:Y:S01]  /*143b0*/  @!P2 IADD3.X R21, R37, R17, RZ, P4, !PT ;  /* 0x000000112515a210 */ /* 0x000fe200027fe4ff */
[----:B------:R0:W5:Y:S04]  /*143c0*/  @!P2 LD.E.128 R24, desc[UR50][R40.64] ;  /* 0x000000322818a980 */ /* 0x000168000c101d00 */
[----:B------:R0:W5:Y:S04]  /*143d0*/  @!P2 LD.E.128 R4, desc[UR50][R20.64] ;  /* 0x000000321404a980 */ /* 0x000168000c101d00 */
[----:B------:R0:W5:Y:S04]  /*143e0*/  @!P1 LD.E.128 R28, desc[UR50][R42.64] ;  /* 0x000000322a1c9980 */ /* 0x000168000c101d00 */
[----:B------:R0:W5:Y:S04]  /*143f0*/  @!P1 LD.E.128 R8, desc[UR50][R46.64] ;  /* 0x000000322e089980 */ /* 0x000168000c101d00 */
[----:B------:R0:W5:Y:S04]  /*14400*/  @!P0 LD.E.128 R32, desc[UR50][R38.64] ;  /* 0x0000003226208980 */ /* 0x000168000c101d00 */
[----:B------:R0:W5:Y:S02]  /*14410*/  @!P0 LD.E.128 R12, desc[UR50][R48.64] ;  /* 0x00000032300c8980 */ /* 0x000164000c101d00 */
.L_x_576:
[----:B------:R-:W-:Y:S05]  /*14420*/  BSYNC B1 ;  /* 0x0000000000017941 */ /* 0x000fea0003800000 */
.L_x_575:
[----:B------:R-:W-:Y:S01]  /*14430*/  ULEA.HI UR4, UR37, UR37, URZ, 0x1 ;  /* 0x0000002525047291 */ /* 0x000fe2000f8f083f */
[----:B------:R-:W-:Y:S01]  /*14440*/  IMAD R0, R169, -0x80, R0 ;  /* 0xffffff80a9007824 */ /* 0x000fe200078e0200 */
[----:B------:R-:W-:Y:S02]  /*14450*/  BSSY B1, `(.L_x_577) ;  /* 0x0000009000017945 */ /* 0x000fe40003800000 */
[----:B------:R-:W-:Y:S02]  /*14460*/  ULOP3.LUT UR4, UR4, 0xfffffffe, URZ, 0xc0, !UPT ;  /* 0xfffffffe04047892 */ /* 0x000fe4000f8ec03f */
[----:B---3--:R-:W-:Y:S02]  /*14470*/  VIMNMX R3, R0, 0x80, PT ;  /* 0x0000008000037848 */ /* 0x008fe40003fe0100 */
[----:B------:R-:W-:Y:S02]  /*14480*/  UIADD3 UR4, UR37, -UR4, URZ ;  /* 0x8000000425047290 */ /* 0x000fe4000fffe03f */
[----:B------:R-:W-:-:S04]  /*14490*/  ISETP.GE.AND P1, PT, R198, R3, PT ;  /* 0x00000003c600720c */ /* 0x000fc80003f26270 */
[----:B01----:R-:W-:-:S05]  /*144a0*/  IMAD.U32 R21, RZ, RZ, UR4 ;  /* 0x00000004ff157e24 */ /* 0x003fca000f8e00ff */
[----:B------:R-:W-:-:S04]  /*144b0*/  SHF.L.U32 R21, R21, 0x1f, RZ ;  /* 0x0000001f15157819 */ /* 0x000fc800000006ff */
[----:B------:R-:W0:Y:S02]  /*144c0*/  SYNCS.PHASECHK.TRANS64.TRYWAIT P0, [R18+URZ+0x29800], R21 ;  /* 0x02980015120075a7 */ /* 0x000e24000800017f */
[----:B0-----:R-:W-:Y:S05]  /*144d0*/  @!P0 BRA `(.L_x_578) ;  /* 0x0000016800208947 */ /* 0x001fea0003800000 */
.L_x_815:
[----:B------:R-:W-:Y:S05]  /*144e0*/  BSYNC B1 ;  /* 0x0000000000017941 */ /* 0x000fea0003800000 */
.L_x_577:
[----:B------:R-:W-:Y:S05]  /*144f0*/  @P1 BRA `(.L_x_563) ;  /* 0x0000002c00e81947 */ /* 0x000fea0003800000 */
[----:B------:R-:W1:Y:S01]  /*14500*/  LDC R3, c[0x0][0x3f4] ;  /* 0x0000fd00ff037b82 */ /* 0x000e620000000800 */
[C---:B------:R-:W-:Y:S01]  /*14510*/  VIADD R0, R16.reuse, 0x20 ;  /* 0x0000002010007836 */ /* 0x040fe20000000000 */
[----:B------:R-:W-:Y:S01]  /*14520*/  BSSY B1, `(.L_x_579) ;  /* 0x00000fd000017945 */ /* 0x000fe20003800000 */
[C---:B------:R-:W-:Y:S01]  /*14530*/  VIADD R20, R16.reuse, 0x40 ;  /* 0x0000004010147836 */ /* 0x040fe20000000000 */
[-C--:B-1----:R-:W-:Y:S02]  /*14540*/  ISETP.GE.AND P0, PT, R16, R3.reuse, PT ;  /* 0x000000031000720c */ /* 0x082fe40003f06270 */
[-C--:B------:R-:W-:Y:S02]  /*14550*/  ISETP.GE.AND P1, PT, R0, R3.reuse, PT ;  /* 0x000000030000720c */ /* 0x080fe40003f26270 */
[----:B------:R-:W-:-:S09]  /*14560*/  ISETP.GE.AND P2, PT, R20, R3, PT ;  /* 0x000000031400720c */ /* 0x000fd20003f46270 */
[----:B------:R-:W-:Y:S05]  /*14570*/  @P0 BRA `(.L_x_580) ;  /* 0x0000000c00dc0947 */ /* 0x000fea0003800000 */
[----:B------:R-:W3:Y:S01]  /*14580*/  LDL R67, [R1+0x24] ;  /* 0x0000240001437983 */ /* 0x000ee20000100800 */
[----:B-----5:R-:W-:Y:S02]  /*14590*/  SHF.R.U32.HI R0, RZ, 0x8, R24 ;  /* 0x00000008ff007819 */ /* 0x020fe40000011618 */
[----:B------:R-:W-:Y:S02]  /*145a0*/  LOP3.LUT R20, R24, 0xff, RZ, 0xc0, !PT ;  /* 0x000000ff18147812 */ /* 0x000fe400078ec0ff */
[----:B0-----:R-:W-:Y:S02]  /*145b0*/  LOP3.LUT R21, R0, 0xff, RZ, 0xc0, !PT ;  /* 0x000000ff00157812 */ /* 0x001fe400078ec0ff */
[----:B------:R-:W-:Y:S02]  /*145c0*/  LEA.HI R0, R3, R228, RZ, 0x1c ;  /* 0x000000e403007211 */ /* 0x000fe400078fe0ff */
[----:B------:R-:W-:Y:S02]  /*145d0*/  PRMT R45, R21, 0x7604, R20 ;  /* 0x00007604152d7816 */ /* 0x000fe40000000014 */
[----:B------:R-:W-:-:S02]  /*145e0*/  SHF.R.S32.HI R21, RZ, 0x1f, R0 ;  /* 0x0000001fff157819 */ /* 0x000fc40000011400 */
[----:B----4-:R-:W-:Y:S02]  /*145f0*/  SHF.R.U32.HI R37, RZ, 0x8, R25 ;  /* 0x00000008ff257819 */ /* 0x010fe40000011619 */
[----:B------:R-:W-:Y:S02]  /*14600*/  LEA.HI R20, R21, R0, RZ, 0x2 ;  /* 0x0000000015147211 */ /* 0x000fe400078f10ff */
[----:B------:R-:W-:Y:S02]  /*14610*/  SHF.L.U32 R21, R0, 0x4, RZ ;  /* 0x0000000400157819 */ /* 0x000fe400000006ff */
[----:B--2---:R-:W-:Y:S01]  /*14620*/  SHF.R.U32.HI R39, RZ, 0x8, R26 ;  /* 0x00000008ff277819 */ /* 0x004fe2000001161a */
[----:B------:R-:W-:Y:S01]  /*14630*/  IMAD.SHL.U32 R20, R20, 0x800, RZ ;  /* 0x0000080014147824 */ /* 0x000fe200078e00ff */
[----:B------:R-:W-:Y:S02]  /*14640*/  LOP3.LUT R0, R208, 0x30, R21, 0xf8, !PT ;  /* 0x00000030d0007812 */ /* 0x000fe400078ef815 */
[----:B------:R-:W-:-:S02]  /*14650*/  LOP3.LUT R36, R25, 0xff, RZ, 0xc0, !PT ;  /* 0x000000ff19247812 */ /* 0x000fc400078ec0ff */
[----:B------:R-:W-:Y:S02]  /*14660*/  LOP3.LUT R0, R0, R209, RZ, 0x3c, !PT ;  /* 0x000000d100007212 */ /* 0x000fe400078e3cff */
[----:B------:R-:W-:Y:S02]  /*14670*/  LOP3.LUT R21, R20, 0xffffe000, RZ, 0xc0, !PT ;  /* 0xffffe00014157812 */ /* 0x000fe400078ec0ff */
[----:B------:R-:W-:Y:S02]  /*14680*/  LOP3.LUT R38, R26, 0xff, RZ, 0xc0, !PT ;  /* 0x000000ff1a267812 */ /* 0x000fe400078ec0ff */
[----:B------:R-:W-:Y:S02]  /*14690*/  LOP3.LUT R37, R37, 0xff, RZ, 0xc0, !PT ;  /* 0x000000ff25257812 */ /* 0x000fe400078ec0ff */
[----:B------:R-:W-:Y:S02]  /*146a0*/  LOP3.LUT R39, R39, 0xff, RZ, 0xc0, !PT ;  /* 0x000000ff27277812 */ /* 0x000fe400078ec0ff */
[----:B------:R-:W-:-:S02]  /*146b0*/  IADD3 R21, R0, R210, R21 ;  /* 0x000000d200157210 */ /* 0x000fc40007ffe015 */
[----:B------:R-:W-:Y:S02]  /*146c0*/  PRMT R46, R37, 0x7604, R36 ;  /* 0x00007604252e7816 */ /* 0x000fe40000000024 */
[----:B------:R-:W-:Y:S01]  /*146d0*/  PRMT R47, R39, 0x7604, R38 ;  /* 0x00007604272f7816 */ /* 0x000fe20000000026 */
[----:B------:R-:W-:Y:S01]  /*146e0*/  IMAD.IADD R0, R18, 0x1, R21 ;  /* 0x0000000112007824 */ /* 0x000fe200078e0215 */
[----:B------:R-:W-:Y:S02]  /*146f0*/  SHF.R.U32.HI R37, RZ, 0x8, R27 ;  /* 0x00000008ff257819 */ /* 0x000fe4000001161b */
[----:B------:R-:W-:Y:S02]  /*14700*/  SHF.R.U32.HI R39, RZ, 0x8, R4 ;  /* 0x00000008ff277819 */ /* 0x000fe40000011604 */
[----:B------:R-:W-:Y:S02]  /*14710*/  SHF.R.U32.HI R40, RZ, 0x8, R5 ;  /* 0x00000008ff287819 */ /* 0x000fe40000011605 */
[----:B------:R-:W-:-:S02]  /*14720*/  LOP3.LUT R36, R27, 0xff, RZ, 0xc0, !PT ;  /* 0x000000ff1b247812 */ /* 0x000fc400078ec0ff */
[----:B------:R-:W-:Y:S02]  /*14730*/  LOP3.LUT R38, R4, 0xff, RZ, 0xc0, !PT ;  /* 0x000000ff04267812 */ /* 0x000fe400078ec0ff */
[----:B------:R-:W-:Y:S02]  /*14740*/  LOP3.LUT R37, R37, 0xff, RZ, 0xc0, !PT ;  /* 0x000000ff25257812 */ /* 0x000fe400078ec0ff */
[----:B------:R-:W-:Y:S02]  /*14750*/  LOP3.LUT R39, R39, 0xff, RZ, 0xc0, !PT ;  /* 0x000000ff27277812 */ /* 0x000fe400078ec0ff */
[----:B------:R-:W-:Y:S02]  /*14760*/  LOP3.LUT R21, R40, 0xff, RZ, 0xc0, !PT ;  /* 0x000000ff28157812 */ /* 0x000fe400078ec0ff */
[----:B------:R-:W0:Y:S01]  /*14770*/  LDS.128 R40, [R0+0x14400] ;  /* 0x0144000000287984 */ /* 0x000e220000000c00 */
[----:B------:R-:W-:Y:S02]  /*14780*/  PRMT R20, R37, 0x7604, R36 ;  /* 0x0000760425147816 */ /* 0x000fe40000000024 */
[----:B------:R-:W-:-:S02]  /*14790*/  PRMT R53, R39, 0x7604, R38 ;  /* 0x0000760427357816 */ /* 0x000fc40000000026 */
[----:B------:R-:W-:Y:S02]  /*147a0*/  SHF.R.U32.HI R52, RZ, 0x8, R7 ;  /* 0x00000008ff347819 */ /* 0x000fe40000011607 */
[----:B------:R-:W-:Y:S02]  /*147b0*/  LOP3.LUT R51, R7, 0xff, RZ, 0xc0, !PT ;  /* 0x000000ff07337812 */ /* 0x000fe400078ec0ff */
[----:B------:R-:W-:Y:S02]  /*147c0*/  LOP3.LUT R52, R52, 0xff, RZ, 0xc0, !PT ;  /* 0x000000ff34347812 */ /* 0x000fe400078ec0ff */
[----:B------:R-:W-:Y:S02]  /*147d0*/  LOP3.LUT R48, R5, 0xff, RZ, 0xc0, !PT ;  /* 0x000000ff05307812 */ /* 0x000fe400078ec0ff */
[----:B------:R-:W-:Y:S02]  /*147e0*/  SHF.R.U32.HI R50, RZ, 0x8, R6 ;  /* 0x00000008ff327819 */ /* 0x000fe40000011606 */
[----:B------:R-:W-:-:S02]  /*147f0*/  PRMT R52, R52, 0x7604, R51 ;  /* 0x0000760434347816 */ /* 0x000fc40000000033 */
[----:B------:R-:W-:Y:S02]  /*14800*/  LOP3.LUT R49, R6, 0xff, RZ, 0xc0, !PT ;  /* 0x000000ff06317812 */ /* 0x000fe400078ec0ff */
[----:B------:R-:W-:Y:S02]  /*14810*/  LOP3.LUT R50, R50, 0xff, RZ, 0xc0, !PT ;  /* 0x000000ff32327812 */ /* 0x000fe400078ec0ff */
[----:B------:R-:W-:Y:S02]  /*14820*/  PRMT R48, R21, 0x7604, R48 ;  /* 0x0000760415307816 */ /* 0x000fe40000000030 */
[----:B------:R-:W-:Y:S02]  /*14830*/  SHF.R.U32.HI R51, RZ, 0x10, R5 ;  /* 0x00000010ff337819 */ /* 0x000fe40000011605 */
[----:B------:R-:W-:Y:S02]  /*14840*/  SHF.R.U32.HI R21, RZ, 0x10, R25 ;  /* 0x00000010ff157819 */ /* 0x000fe40000011619 */
[----:B------:R-:W-:Y:S01]  /*14850*/  PRMT R57, R50, 0x7604, R49 ;  /* 0x0000760432397816 */ /* 0x000fe20000000031 */
[----:B------:R-:W-:Y:S01]  /*14860*/  IMAD.U32 R51, R51, 0x10000, RZ ;  /* 0x0001000033337824 */ /* 0x000fe200078e00ff */
[----:B------:R-:W-:Y:S01]  /*14870*/  SHF.R.U32.HI R59, RZ, 0x10, R7 ;  /* 0x00000010ff3b7819 */ /* 0x000fe20000011607 */
[----:B------:R-:W-:Y:S01]  /*14880*/  IMAD.U32 R21, R21, 0x10000, RZ ;  /* 0x0001000015157824 */ /* 0x000fe200078e00ff */
[----:B------:R-:W-:-:S02]  /*14890*/  SHF.R.U32.HI R49, RZ, 0x10, R27 ;  /* 0x00000010ff317819 */ /* 0x000fc4000001161b */
[----:B------:R-:W-:Y:S01]  /*148a0*/  LOP3.LUT R55, R48, 0xff0000, R51, 0xf8, !PT ;  /* 0x00ff000030377812 */ /* 0x000fe200078ef833 */
[----:B------:R-:W-:Y:S01]  /*148b0*/  IMAD.U32 R59, R59, 0x10000, RZ ;  /* 0x000100003b3b7824 */ /* 0x000fe200078e00ff */
[----:B------:R-:W-:Y:S02]  /*148c0*/  SHF.L.U32 R49, R49, 0x10, RZ ;  /* 0x0000001031317819 */ /* 0x000fe400000006ff */
[----:B------:R-:W-:Y:S02]  /*148d0*/  LOP3.LUT R21, R46, 0xff0000, R21, 0xf8, !PT ;  /* 0x00ff00002e157812 */ /* 0x000fe400078ef815 */
[----:B------:R-:W-:Y:S02]  /*148e0*/  LOP3.LUT R49, R20, 0xff0000, R49, 0xf8, !PT ;  /* 0x00ff000014317812 */ /* 0x000fe400078ef831 */
[----:B------:R-:W-:Y:S02]  /*148f0*/  LOP3.LUT R45, R45, 0xff0000, R24, 0xf8, !PT ;  /* 0x00ff00002d2d7812 */ /* 0x000fe400078ef818 */
[----:B------:R-:W-:-:S02]  /*14900*/  LOP3.LUT R59, R52, 0xff0000, R59, 0xf8, !PT ;  /* 0x00ff0000343b7812 */ /* 0x000fc400078ef83b */
[----:B------:R-:W-:Y:S02]  /*14910*/  LOP3.LUT R47, R47, 0xff0000, R26, 0xf8, !PT ;  /* 0x00ff00002f2f7812 */ /* 0x000fe400078ef81a */
[----:B------:R-:W-:Y:S02]  /*14920*/  LOP3.LUT R55, R55, 0xff000000, R5, 0xf8, !PT ;  /* 0xff00000037377812 */ /* 0x000fe400078ef805 */
[----:B------:R-:W-:Y:S02]  /*14930*/  LOP3.LUT R52, R21, 0xff000000, R25, 0xf8, !PT ;  /* 0xff00000015347812 */ /* 0x000fe400078ef819 */
[----:B------:R-:W-:Y:S02]  /*14940*/  LOP3.LUT R21, R53, 0xff0000, R4, 0xf8, !PT ;  /* 0x00ff000035157812 */ /* 0x000fe400078ef804 */
[----:B------:R-:W-:Y:S02]  /*14950*/  LOP3.LUT R51, R45, 0xff000000, R24, 0xf8, !PT ;  /* 0xff0000002d337812 */ /* 0x000fe400078ef818 */
[----:B------:R-:W-:-:S02]  /*14960*/  LOP3.LUT R53, R49, 0xff000000, R27, 0xf8, !PT ;  /* 0xff00000031357812 */ /* 0x000fc400078ef81b */
[----:B------:R-:W-:Y:S02]  /*14970*/  LOP3.LUT R20, R47, 0xff000000, R26, 0xf8, !PT ;  /* 0xff0000002f147812 */ /* 0x000fe400078ef81a */
[----:B------:R-:W-:Y:S02]  /*14980*/  F2FP.F16.E4M3.UNPACK_B R27, R55 ;  /* 0x00000037ff1b723e */ /* 0x000fe400020006ff */
[-C--:B0-----:R-:W-:Y:S02]  /*14990*/  F2FP.F16.E4M3.UNPACK_B R24, R41.reuse ;  /* 0x00000029ff18723e */ /* 0x081fe400020006ff */
[----:B------:R-:W-:Y:S01]  /*149a0*/  F2FP.F16.E4M3.UNPACK_B R26, R52 ;  /* 0x00000034ff1a723e */ /* 0x000fe200020006ff */
[----:B------:R-:W-:Y:S01]  /*149b0*/  HADD2.F32 R58, -RZ, R27.H0_H0 ;  /* 0x2000001bff3a7230 */ /* 0x000fe20000004100 */
[----:B------:R-:W-:Y:S01]  /*149c0*/  LOP3.LUT R56, R21, 0xff000000, R4, 0xf8, !PT ;  /* 0xff00000015387812 */ /* 0x000fe200078ef804 */
[----:B------:R-:W-:Y:S01]  /*149d0*/  HADD2.F32 R5, -RZ, R24.H0_H0 ;  /* 0x20000018ff057230 */ /* 0x000fe20000004100 */
[----:B------:R-:W-:Y:S01]  /*149e0*/  LOP3.LUT R57, R57, 0xff0000, R6, 0xf8, !PT ;  /* 0x00ff000039397812 */ /* 0x000fe200078ef806 */
[----:B------:R-:W-:Y:S01]  /*149f0*/  HADD2.F32 R54, -RZ, R26.H0_H0 ;  /* 0x2000001aff367230 */ /* 0x000fe20000004100 */
[----:B------:R-:W-:Y:S01]  /*14a00*/  F2FP.F16.E4M3.UNPACK_B R47, R41.H1 ;  /* 0x00000029ff2f723e */ /* 0x000fe200030006ff */
[----:B------:R-:W-:Y:S01]  /*14a10*/  HADD2.F32 R24, -RZ, R24.H1_H1 ;  /* 0x30000018ff187230 */ /* 0x000fe20000004100 */
[----:B------:R-:W-:-:S02]  /*14a20*/  F2FP.F16.E4M3.UNPACK_B R49, R43 ;  /* 0x0000002bff31723e */ /* 0x000fc400020006ff */
[----:B------:R-:W-:Y:S02]  /*14a30*/  F2FP.F16.E4M3.UNPACK_B R50, R43.H1 ;  /* 0x0000002bff32723e */ /* 0x000fe400030006ff */
[-C--:B------:R-:W-:Y:S02]  /*14a40*/  F2FP.F16.E4M3.UNPACK_B R41, R40.reuse ;  /* 0x00000028ff29723e */ /* 0x080fe400020006ff */
[----:B------:R-:W-:Y:S01]  /*14a50*/  F2FP.F16.E4M3.UNPACK_B R43, R40.H1 ;  /* 0x00000028ff2b723e */ /* 0x000fe200030006ff */
[----:B------:R-:W-:Y:S01]  /*14a60*/  FMUL.FTZ R40, R5, R58 ;  /* 0x0000003a05287220 */ /* 0x000fe20000410000 */
[----:B------:R-:W-:Y:S01]  /*14a70*/  LOP3.LUT R6, R57, 0xff000000, R6, 0xf8, !PT ;  /* 0xff00000039067812 */ /* 0x000fe200078ef806 */
[----:B------:R-:W-:Y:S01]  /*14a80*/  FMUL.FTZ R57, R5, R54 ;  /* 0x0000003605397220 */ /* 0x000fe20000410000 */
[----:B------:R-:W-:Y:S02]  /*14a90*/  F2FP.F16.E4M3.UNPACK_B R55, R55.H1 ;  /* 0x00000037ff37723e */ /* 0x000fe400030006ff */
[----:B------:R-:W-:-:S02]  /*14aa0*/  F2FP.F16.E4M3.UNPACK_B R52, R52.H1 ;  /* 0x00000034ff34723e */ /* 0x000fc400030006ff */
[----:B------:R-:W-:Y:S02]  /*14ab0*/  LOP3.LUT R59, R59, 0xff000000, R7, 0xf8, !PT ;  /* 0xff0000003b3b7812 */ /* 0x000fe400078ef807 */
[-C--:B------:R-:W-:Y:S02]  /*14ac0*/  F2FP.F16.E4M3.UNPACK_B R7, R42.reuse ;  /* 0x0000002aff07723e */ /* 0x080fe400020006ff */
[----:B------:R-:W-:Y:S01]  /*14ad0*/  F2FP.F16.E4M3.UNPACK_B R48, R42.H1 ;  /* 0x0000002aff30723e */ /* 0x000fe200030006ff */
[--C-:B------:R-:W-:Y:S02]  /*14ae0*/  HADD2.F32 R42, -RZ, R52.reuse.H0_H0 ;  /* 0x20000034ff2a7230 */ /* 0x100fe40000004100 */
[----:B------:R-:W-:Y:S01]  /*14af0*/  HADD2.F32 R52, -RZ, R52.H1_H1 ;  /* 0x30000034ff347230 */ /* 0x000fe20000004100 */
[----:B---3--:R-:W0:Y:S02]  /*14b00*/  LDS.128 R36, [R67+0x14400] ;  /* 0x0144000043247984 */ /* 0x008e240000000c00 */
[----:B0-----:R-:W-:-:S02]  /*14b10*/  F2FP.F16.E4M3.UNPACK_B R21, R37 ;  /* 0x00000025ff15723e */ /* 0x001fc400020006ff */
[----:B------:R-:W-:Y:S02]  /*14b20*/  F2FP.F16.E4M3.UNPACK_B R45, R37.H1 ;  /* 0x00000025ff2d723e */ /* 0x000fe400030006ff */
[-C--:B------:R-:W-:Y:S01]  /*14b30*/  F2FP.F16.E4M3.UNPACK_B R46, R39.reuse ;  /* 0x00000027ff2e723e */ /* 0x080fe200020006ff */
[--C-:B------:R-:W-:Y:S01]  /*14b40*/  HADD2.F32 R25, -RZ, R21.reuse.H0_H0 ;  /* 0x20000015ff197230 */ /* 0x100fe20000004100 */
[----:B------:R-:W-:Y:S01]  /*14b50*/  F2FP.F16.E4M3.UNPACK_B R39, R39.H1 ;  /* 0x00000027ff27723e */ /* 0x000fe200030006ff */
[----:B------:R-:W-:Y:S01]  /*14b60*/  HADD2.F32 R21, -RZ, R21.H1_H1 ;  /* 0x30000015ff157230 */ /* 0x000fe20000004100 */
[----:B------:R-:W-:Y:S02]  /*14b70*/  F2FP.F16.E4M3.UNPACK_B R37, R36 ;  /* 0x00000024ff25723e */ /* 0x000fe400020006ff */
[C---:B------:R-:W-:Y:S01]  /*14b80*/  FFMA.FTZ R5, R25.reuse, R54, -R40 ;  /* 0x0000003619057223 */ /* 0x040fe20000010828 */
[----:B------:R-:W-:Y:S01]  /*14b90*/  FFMA.FTZ R25, R25, R58, R57 ;  /* 0x0000003a19197223 */ /* 0x000fe20000010039 */
[----:B------:R-:W-:Y:S01]  /*14ba0*/  HADD2.F32 R40, -RZ, R26.H1_H1 ;  /* 0x3000001aff287230 */ /* 0x000fe20000004100 */
[----:B------:R-:W-:Y:S01]  /*14bb0*/  F2FP.F16.E4M3.UNPACK_B R36, R36.H1 ;  /* 0x00000024ff24723e */ /* 0x000fe200030006ff */
[----:B------:R-:W-:Y:S01]  /*14bc0*/  HADD2.F32 R54, -RZ, R27.H1_H1 ;  /* 0x3000001bff367230 */ /* 0x000fe20000004100 */
[----:B------:R-:W-:Y:S01]  /*14bd0*/  F2FP.F16.E4M3.UNPACK_B R4, R38 ;  /* 0x00000026ff04723e */ /* 0x000fe200020006ff */
[----:B------:R-:W-:-:S02]  /*14be0*/  HADD2.F32 R57, -RZ, R55.H0_H0 ;  /* 0x20000037ff397230 */ /* 0x000fc40000004100 */
[C---:B------:R-:W-:Y:S01]  /*14bf0*/  FMUL.FTZ R61, R24.reuse, R40 ;  /* 0x00000028183d7220 */ /* 0x040fe20000410000 */
[----:B------:R-:W-:Y:S02]  /*14c00*/  HADD2.F32 R26, -RZ, R47.H0_H0 ;  /* 0x2000002fff1a7230 */ /* 0x000fe40000004100 */
[----:B------:R-:W-:Y:S01]  /*14c10*/  FMUL.FTZ R58, R24, R54 ;  /* 0x00000036183a7220 */ /* 0x000fe20000410000 */
[----:B------:R-:W-:Y:S01]  /*14c20*/  HADD2.F32 R27, -RZ, R45.H0_H0 ;  /* 0x2000002dff1b7230 */ /* 0x000fe20000004100 */
[----:B------:R-:W-:Y:S01]  /*14c30*/  F2FP.F16.E4M3.UNPACK_B R38, R38.H1 ;  /* 0x00000026ff26723e */ /* 0x000fe200030006ff */
[----:B------:R-:W-:Y:S02]  /*14c40*/  HADD2.F32 R47, -RZ, R47.H1_H1 ;  /* 0x3000002fff2f7230 */ /* 0x000fe40000004100 */
[CC--:B------:R-:W-:Y:S01]  /*14c50*/  FMUL.FTZ R60, R26.reuse, R57.reuse ;  /* 0x000000391a3c7220 */ /* 0x0c0fe20000410000 */
[----:B------:R-:W-:Y:S01]  /*14c60*/  FMUL.FTZ R62, R26, R42 ;  /* 0x0000002a1a3e7220 */ /* 0x000fe20000410000 */
[C---:B------:R-:W-:Y:S01]  /*14c70*/  FFMA.FTZ R24, R21.reuse, R40, -R58 ;  /* 0x0000002815187223 */ /* 0x040fe2000001083a */
[----:B------:R-:W-:Y:S01]  /*14c80*/  FFMA.FTZ R26, R21, R54, R61 ;  /* 0x00000036151a7223 */ /* 0x000fe2000001003d */
[C---:B------:R-:W-:Y:S01]  /*14c90*/  FFMA.FTZ R21, R27.reuse, R42, -R60 ;  /* 0x0000002a1b157223 */ /* 0x040fe2000001083c */
[----:B------:R-:W-:Y:S01]  /*14ca0*/  FFMA.FTZ R27, R27, R57, R62 ;  /* 0x000000391b1b7223 */ /* 0x000fe2000001003e */
[----:B------:R-:W-:Y:S01]  /*14cb0*/  F2FP.F16.E4M3.UNPACK_B R57, R59 ;  /* 0x0000003bff39723e */ /* 0x000fe200020006ff */
[----:B------:R-:W-:Y:S01]  /*14cc0*/  HADD2.F32 R58, -RZ, R55.H1_H1 ;  /* 0x30000037ff3a7230 */ /* 0x000fe20000004100 */
[----:B------:R-:W-:Y:S01]  /*14cd0*/  F2FP.F16.E4M3.UNPACK_B R54, R53 ;  /* 0x00000035ff36723e */ /* 0x000fe200020006ff */
[----:B------:R-:W-:Y:S01]  /*14ce0*/  HADD2.F32 R42, -RZ, R49.H0_H0 ;  /* 0x20000031ff2a7230 */ /* 0x000fe20000004100 */
[----:B------:R-:W-:Y:S01]  /*14cf0*/  F2FP.F16.E4M3.UNPACK_B R59, R59.H1 ;  /* 0x0000003bff3b723e */ /* 0x000fe200030006ff */
[----:B------:R-:W-:-:S02]  /*14d00*/  HADD2.F32 R61, -RZ, R57.H0_H0 ;  /* 0x20000039ff3d7230 */ /* 0x000fc40000004100 */
[C---:B------:R-:W-:Y:S01]  /*14d10*/  FMUL.FTZ R60, R47.reuse, R58 ;  /* 0x0000003a2f3c7220 */ /* 0x040fe20000410000 */
[----:B------:R-:W-:Y:S02]  /*14d20*/  HADD2.F32 R55, -RZ, R54.H0_H0 ;  /* 0x20000036ff377230 */ /* 0x000fe40000004100 */
[----:B------:R-:W-:Y:S01]  /*14d30*/  FMUL.FTZ R47, R47, R52 ;  /* 0x000000342f2f7220 */ /* 0x000fe20000410000 */
[----:B------:R-:W-:Y:S02]  /*14d40*/  HADD2.F32 R45, -RZ, R45.H1_H1 ;  /* 0x3000002dff2d7230 */ /* 0x000fe40000004100 */
[C---:B------:R-:W-:Y:S01]  /*14d50*/  FMUL.FTZ R63, R42.reuse, R61 ;  /* 0x0000003d2a3f7220 */ /* 0x040fe20000410000 */
[----:B------:R-:W-:Y:S02]  /*14d60*/  HADD2.F32 R40, -RZ, R46.H0_H0 ;  /* 0x2000002eff287230 */ /* 0x000fe40000004100 */
[----:B------:R-:W-:Y:S01]  /*14d70*/  FMUL.FTZ R42, R42, R55 ;  /* 0x000000372a2a7220 */ /* 0x000fe20000410000 */
[----:B------:R-:W-:Y:S01]  /*14d80*/  F2FP.F16.E4M3.UNPACK_B R53, R53.H1 ;  /* 0x00000035ff35723e */ /* 0x000fe200030006ff */
[----:B------:R-:W-:Y:S01]  /*14d90*/  FFMA.FTZ R58, R45, R58, R47 ;  /* 0x0000003a2d3a7223 */ /* 0x000fe2000001002f */
[----:B------:R-:W-:-:S02]  /*14da0*/  HADD2.F32 R54, -RZ, R54.H1_H1 ;  /* 0x30000036ff367230 */ /* 0x000fc40000004100 */
[C---:B------:R-:W-:Y:S01]  /*14db0*/  FFMA.FTZ R61, R40.reuse, R61, R42 ;  /* 0x0000003d283d7223 */ /* 0x040fe2000001002a */
[----:B------:R-:W-:Y:S02]  /*14dc0*/  HADD2.F32 R57, -RZ, R57.H1_H1 ;  /* 0x30000039ff397230 */ /* 0x000fe40000004100 */
[----:B------:R-:W-:Y:S01]  /*14dd0*/  FFMA.FTZ R60, R45, R52, -R60 ;  /* 0x000000342d3c7223 */ /* 0x000fe2000001083c */
[----:B------:R-:W-:Y:S02]  /*14de0*/  HADD2.F32 R49, -RZ, R49.H1_H1 ;  /* 0x30000031ff317230 */ /* 0x000fe40000004100 */
[----:B------:R-:W-:Y:S01]  /*14df0*/  FFMA.FTZ R63, R40, R55, -R63 ;  /* 0x00000037283f7223 */ /* 0x000fe2000001083f */
[----:B------:R-:W-:Y:S01]  /*14e00*/  HADD2.F32 R47, -RZ, R59.H0_H0 ;  /* 0x2000003bff2f7230 */ /* 0x000fe20000004100 */
[----:B------:R-:W-:Y:S01]  /*14e10*/  F2FP.SATFINITE.E4M3.F32.PACK_AB_MERGE_C R27, R58, R27, RZ ;  /* 0x0000001b3a1b723e */ /* 0x000fe200048070ff */
[----:B------:R-:W-:Y:S02]  /*14e20*/  HADD2.F32 R42, -RZ, R50.H0_H0 ;  /* 0x20000032ff2a7230 */ /* 0x000fe40000004100 */
[----:B------:R-:W-:Y:S01]  /*14e30*/  FMUL.FTZ R55, R49, R57 ;  /* 0x0000003931377220 */ /* 0x000fe20000410000 */
[----:B------:R-:W-:-:S02]  /*14e40*/  HADD2.F32 R45, -RZ, R53.H0_H0 ;  /* 0x20000035ff2d7230 */ /* 0x000fc40000004100 */
[----:B------:R-:W-:Y:S01]  /*14e50*/  FMUL.FTZ R52, R49, R54 ;  /* 0x0000003631347220 */ /* 0x000fe20000410000 */
[----:B------:R-:W-:Y:S02]  /*14e60*/  HADD2.F32 R46, -RZ, R46.H1_H1 ;  /* 0x3000002eff2e7230 */ /* 0x000fe40000004100 */
[C---:B------:R-:W-:Y:S01]  /*14e70*/  FMUL.FTZ R49, R42.reuse, R47 ;  /* 0x0000002f2a317220 */ /* 0x040fe20000410000 */
[----:B------:R-:W-:Y:S02]  /*14e80*/  HADD2.F32 R40, -RZ, R39.H0_H0 ;  /* 0x20000027ff287230 */ /* 0x000fe40000004100 */
[----:B------:R-:W-:Y:S01]  /*14e90*/  FMUL.FTZ R42, R42, R45 ;  /* 0x0000002d2a2a7220 */ /* 0x000fe20000410000 */
[----:B------:R-:W-:Y:S02]  /*14ea0*/  HADD2.F32 R53, -RZ, R53.H1_H1 ;  /* 0x30000035ff357230 */ /* 0x000fe40000004100 */
[----:B------:R-:W-:Y:S01]  /*14eb0*/  FFMA.FTZ R64, R46, R57, R52 ;  /* 0x000000392e407223 */ /* 0x000fe20000010034 */
[----:B------:R-:W-:-:S02]  /*14ec0*/  HADD2.F32 R59, -RZ, R59.H1_H1 ;  /* 0x3000003bff3b7230 */ /* 0x000fc40000004100 */
[C---:B------:R-:W-:Y:S01]  /*14ed0*/  FFMA.FTZ R65, R40.reuse, R47, R42 ;  /* 0x0000002f28417223 */ /* 0x040fe2000001002a */
[----:B------:R-:W-:Y:S01]  /*14ee0*/  FFMA.FTZ R57, R40, R45, -R49 ;  /* 0x0000002d28397223 */ /* 0x000fe20000010831 */
[----:B------:R-:W-:Y:S01]  /*14ef0*/  F2FP.F16.E4M3.UNPACK_B R47, R56.H1 ;  /* 0x00000038ff2f723e */ /* 0x000fe200030006ff */
[----:B------:R-:W-:Y:S01]  /*14f00*/  HADD2.F32 R50, -RZ, R50.H1_H1 ;  /* 0x30000032ff327230 */ /* 0x000fe20000004100 */
[----:B------:R-:W-:Y:S01]  /*14f10*/  F2FP.F16.E4M3.UNPACK_B R45, R51.H1 ;  /* 0x00000033ff2d723e */ /* 0x000fe200030006ff */
[----:B------:R-:W-:Y:S01]  /*14f20*/  FFMA.FTZ R62, R46, R54, -R55 ;  /* 0x000000362e3e7223 */ /* 0x000fe20000010837 */
[----:B------:R-:W-:Y:S01]  /*14f30*/  HADD2.F32 R42, -RZ, R43.H0_H0 ;  /* 0x2000002bff2a7230 */ /* 0x000fe20000004100 */
[----:B------:R-:W-:Y:S01]  /*14f40*/  F2FP.F16.E4M3.UNPACK_B R56, R56 ;  /* 0x00000038ff38723e */ /* 0x000fe200020006ff */
        /* <DEDUP_REMOVED lines=9> */
[----:B------:R-:W-:Y:S01]  /*14fe0*/  FFMA.FTZ R66, R40, R53, -R55 ;  /* 0x0000003528427223 */ /* 0x000fe20000010837 */
[----:B------:R-:W-:-:S02]  /*14ff0*/  HADD2.F32 R43, -RZ, R43.H1_H1 ;  /* 0x3000002bff2b7230 */ /* 0x000fc40000004100 */
[----:B------:R-:W-:Y:S01]  /*15000*/  FFMA.FTZ R68, R40, R59, R52 ;  /* 0x0000003b28447223 */ /* 0x000fe20000010034 */
[----:B------:R-:W-:Y:S02]  /*15010*/  HADD2.F32 R45, -RZ, R45.H1_H1 ;  /* 0x3000002dff2d7230 */ /* 0x000fe40000004100 */
[C---:B------:R-:W-:Y:S01]  /*15020*/  FFMA.FTZ R50, R39.reuse, R46, -R50 ;  /* 0x0000002e27327223 */ /* 0x040fe20000010832 */
[----:B------:R-:W-:Y:S02]  /*15030*/  HADD2.F32 R36, -RZ, R36.H1_H1 ;  /* 0x30000024ff247230 */ /* 0x000fe40000004100 */
[----:B------:R-:W-:Y:S01]  /*15040*/  FFMA.FTZ R49, R39, R49, R42 ;  /* 0x0000003127317223 */ /* 0x000fe2000001002a */
[----:B------:R-:W-:Y:S01]  /*15050*/  F2FP.F16.E4M3.UNPACK_B R51, R51 ;  /* 0x00000033ff33723e */ /* 0x000fe200020006ff */
[C---:B------:R-:W-:Y:S01]  /*15060*/  FMUL.FTZ R53, R43.reuse, R47 ;  /* 0x0000002f2b357220 */ /* 0x040fe20000410000 */
[----:B------:R-:W-:Y:S01]  /*15070*/  FMUL.FTZ R40, R43, R45 ;  /* 0x0000002d2b287220 */ /* 0x000fe20000410000 */
[----:B------:R-:W-:Y:S01]  /*15080*/  HADD2.F32 R42, -RZ, R56.H0_H0 ;  /* 0x20000038ff2a7230 */ /* 0x000fe20000004100 */
[----:B------:R-:W-:Y:S01]  /*15090*/  F2FP.SATFINITE.E4M3.F32.PACK_AB_MERGE_C R21, R60, R21, RZ ;  /* 0x000000153c15723e */ /* 0x000fe200048070ff */
[----:B------:R-:W-:-:S02]  /*150a0*/  HADD2.F32 R39, -RZ, R41.H0_H0 ;  /* 0x20000029ff277230 */ /* 0x000fc40000004100 */
[C---:B------:R-:W-:Y:S01]  /*150b0*/  FFMA.FTZ R53, R36.reuse, R45, -R53 ;  /* 0x0000002d24357223 */ /* 0x040fe20000010835 */
[----:B------:R-:W-:Y:S01]  /*150c0*/  FFMA.FTZ R52, R36, R47, R40 ;  /* 0x0000002f24347223 */ /* 0x000fe20000010028 */
[----:B------:R-:W-:Y:S01]  /*150d0*/  HADD2.F32 R40, -RZ, R51.H0_H0 ;  /* 0x20000033ff287230 */ /* 0x000fe20000004100 */
[----:B------:R-:W-:Y:S01]  /*150e0*/  F2FP.SATFINITE.E4M3.F32.PACK_AB_MERGE_C R65, R68, R65, RZ ;  /* 0x000000414441723e */ /* 0x000fe200048070ff */
[----:B------:R-:W-:Y:S02]  /*150f0*/  HADD2.F32 R36, -RZ, R37.H0_H0 ;  /* 0x20000025ff247230 */ /* 0x000fe40000004100 */
[C---:B------:R-:W-:Y:S01]  /*15100*/  FMUL.FTZ R43, R39.reuse, R42 ;  /* 0x0000002a272b7220 */ /* 0x040fe20000410000 */
[----:B------:R-:W-:Y:S02]  /*15110*/  HADD2.F32 R56, -RZ, R56.H1_H1 ;  /* 0x30000038ff387230 */ /* 0x000fe40000004100 */
[----:B------:R-:W-:Y:S01]  /*15120*/  FMUL.FTZ R39, R39, R40 ;  /* 0x0000002827277220 */ /* 0x000fe20000410000 */
[----:B------:R-:W-:-:S02]  /*15130*/  HADD2.F32 R41, -RZ, R41.H1_H1 ;  /* 0x30000029ff297230 */ /* 0x000fc40000004100 */
[C---:B------:R-:W-:Y:S01]  /*15140*/  FFMA.FTZ R45, R36.reuse, R40, -R43 ;  /* 0x00000028242d7223 */ /* 0x040fe2000001082b */
[----:B------:R-:W-:Y:S01]  /*15150*/  HADD2.F32 R40, -RZ, R51.H1_H1 ;  /* 0x30000033ff287230 */ /* 0x000fe20000004100 */
[----:B------:R-:W-:Y:S01]  /*15160*/  F2FP.F16.E4M3.UNPACK_B R43, R6.H1 ;  /* 0x00000006ff2b723e */ /* 0x000fe200030006ff */
[----:B------:R-:W-:Y:S02]  /*15170*/  HADD2.F32 R37, -RZ, R37.H1_H1 ;  /* 0x30000025ff257230 */ /* 0x000fe40000004100 */
[C---:B------:R-:W-:Y:S01]  /*15180*/  FMUL.FTZ R46, R41.reuse, R56 ;  /* 0x00000038292e7220 */ /* 0x040fe20000410000 */
[----:B------:R-:W-:Y:S01]  /*15190*/  FFMA.FTZ R42, R36, R42, R39 ;  /* 0x0000002a242a7223 */ /* 0x000fe20000010027 */
[----:B------:R-:W-:Y:S01]  /*151a0*/  F2FP.F16.E4M3.UNPACK_B R36, R20.H1 ;  /* 0x00000014ff24723e */ /* 0x000fe200030006ff */
[-C--:B------:R-:W-:Y:S01]  /*151b0*/  FMUL.FTZ R41, R41, R40.reuse ;  /* 0x0000002829297220 */ /* 0x080fe20000410000 */
[----:B------:R-:W-:Y:S01]  /*151c0*/  FFMA.FTZ R46, R37, R40, -R46 ;  /* 0x00000028252e7223 */ /* 0x000fe2000001082e */
[----:B------:R-:W-:Y:S01]  /*151d0*/  HADD2.F32 R40, -RZ, R43.H0_H0 ;  /* 0x2000002bff287230 */ /* 0x000fe20000004100 */
[----:B------:R-:W-:Y:S01]  /*151e0*/  F2FP.F16.E4M3.UNPACK_B R20, R20 ;  /* 0x00000014ff14723e */ /* 0x000fe200020006ff */
[----:B------:R-:W-:-:S02]  /*151f0*/  HADD2.F32 R39, -RZ, R48.H0_H0 ;  /* 0x20000030ff277230 */ /* 0x000fc40000004100 */
[----:B------:R-:W-:Y:S01]  /*15200*/  FFMA.FTZ R47, R37, R56, R41 ;  /* 0x00000038252f7223 */ /* 0x000fe20000010029 */
[--C-:B------:R-:W-:Y:S01]  /*15210*/  HADD2.F32 R37, -RZ, R36.reuse.H0_H0 ;  /* 0x20000024ff257230 */ /* 0x100fe20000004100 */
[----:B------:R-:W-:Y:S01]  /*15220*/  F2FP.F16.E4M3.UNPACK_B R6, R6 ;  /* 0x00000006ff06723e */ /* 0x000fe200020006ff */
[----:B------:R-:W-:Y:S02]  /*15230*/  HADD2.F32 R41, -RZ, R36.H1_H1 ;  /* 0x30000024ff297230 */ /* 0x000fe40000004100 */
[C---:B------:R-:W-:Y:S01]  /*15240*/  FMUL.FTZ R51, R39.reuse, R40 ;  /* 0x0000002827337220 */ /* 0x040fe20000410000 */
[----:B------:R-:W-:Y:S02]  /*15250*/  HADD2.F32 R36, -RZ, R38.H0_H0 ;  /* 0x20000026ff247230 */ /* 0x000fe40000004100 */
[----:B------:R-:W-:Y:S01]  /*15260*/  FMUL.FTZ R39, R39, R37 ;  /* 0x0000002527277220 */ /* 0x000fe20000410000 */
[----:B------:R-:W-:Y:S01]  /*15270*/  HADD2.F32 R43, -RZ, R43.H1_H1 ;  /* 0x3000002bff2b7230 */ /* 0x000fe20000004100 */
[----:B------:R-:W-:Y:S01]  /*15280*/  F2FP.SATFINITE.E4M3.F32.PACK_AB_MERGE_C R49, R52, R49, RZ ;  /* 0x000000313431723e */ /* 0x000fe200048070ff */
[----:B------:R-:W-:-:S02]  /*15290*/  HADD2.F32 R48, -RZ, R48.H1_H1 ;  /* 0x30000030ff307230 */ /* 0x000fc40000004100 */
[C---:B------:R-:W-:Y:S01]  /*152a0*/  FFMA.FTZ R51, R36.reuse, R37, -R51 ;  /* 0x0000002524337223 */ /* 0x040fe20000010833 */
[----:B------:R-:W-:Y:S02]  /*152b0*/  HADD2.F32 R38, -RZ, R38.H1_H1 ;  /* 0x30000026ff267230 */ /* 0x000fe40000004100 */
[----:B------:R-:W-:Y:S01]  /*152c0*/  FFMA.FTZ R40, R36, R40, R39 ;  /* 0x0000002824287223 */ /* 0x000fe20000010027 */
[----:B------:R-:W-:Y:S02]  /*152d0*/  HADD2.F32 R36, -RZ, R20.H1_H1 ;  /* 0x30000014ff247230 */ /* 0x000fe40000004100 */
[C---:B------:R-:W-:Y:S01]  /*152e0*/  FMUL.FTZ R37, R48.reuse, R43 ;  /* 0x0000002b30257220 */ /* 0x040fe20000410000 */
[----:B------:R-:W-:Y:S01]  /*152f0*/  FMUL.FTZ R54, R48, R41 ;  /* 0x0000002930367220 */ /* 0x000fe20000410000 */
[----:B------:R-:W-:Y:S01]  /*15300*/  HADD2.F32 R39, -RZ, R6.H0_H0 ;  /* 0x20000006ff277230 */ /* 0x000fe20000004100 */
[----:B------:R-:W-:Y:S01]  /*15310*/  F2FP.SATFINITE.E4M3.F32.PACK_AB_MERGE_C R5, R24, R5, R21 ;  /* 0x000000051805723e */ /* 0x000fe20004807015 */
[----:B------:R-:W-:Y:S01]  /*15320*/  FFMA.FTZ R48, R38, R41, -R37 ;  /* 0x0000002926307223 */ /* 0x000fe20000010825 */
[----:B------:R-:W-:-:S02]  /*15330*/  HADD2.F32 R37, -RZ, R20.H0_H0 ;  /* 0x20000014ff257230 */ /* 0x000fc40000004100 */
[----:B------:R-:W-:Y:S01]  /*15340*/  FFMA.FTZ R55, R38, R43, R54 ;  /* 0x0000002b26377223 */ /* 0x000fe20000010036 */
[--C-:B------:R-:W-:Y:S01]  /*15350*/  HADD2.F32 R20, -RZ, R7.reuse.H0_H0 ;  /* 0x20000007ff147230 */ /* 0x100fe20000004100 */
[----:B------:R-:W-:Y:S01]  /*15360*/  F2FP.SATFINITE.E4M3.F32.PACK_AB_MERGE_C R25, R26, R25, R27 ;  /* 0x000000191a19723e */ /* 0x000fe2000480701b */
[----:B------:R-:W-:Y:S01]  /*15370*/  HADD2.F32 R38, -RZ, R6.H1_H1 ;  /* 0x30000006ff267230 */ /* 0x000fe20000004100 */
[----:B------:R-:W-:Y:S01]  /*15380*/  F2FP.SATFINITE.E4M3.F32.PACK_AB_MERGE_C R48, R48, R51, RZ ;  /* 0x000000333030723e */ /* 0x000fe200048070ff */
[----:B------:R-:W-:Y:S02]  /*15390*/  HADD2.F32 R7, -RZ, R7.H1_H1 ;  /* 0x30000007ff077230 */ /* 0x000fe40000004100 */
[C---:B------:R-:W-:Y:S01]  /*153a0*/  FMUL.FTZ R41, R20.reuse, R39 ;  /* 0x0000002714297220 */ /* 0x040fe20000410000 */
[--C-:B------:R-:W-:Y:S02]  /*153b0*/  HADD2.F32 R6, -RZ, R4.reuse.H0_H0 ;  /* 0x20000004ff067230 */ /* 0x100fe40000004100 */
[----:B------:R-:W-:Y:S01]  /*153c0*/  FMUL.FTZ R20, R20, R37 ;  /* 0x0000002514147220 */ /* 0x000fe20000410000 */
[----:B------:R-:W-:-:S02]  /*153d0*/  HADD2.F32 R4, -RZ, R4.H1_H1 ;  /* 0x30000004ff047230 */ /* 0x000fc40000004100 */
[C---:B------:R-:W-:Y:S01]  /*153e0*/  FMUL.FTZ R43, R7.reuse, R38 ;  /* 0x00000026072b7220 */ /* 0x040fe20000410000 */
[-C--:B------:R-:W-:Y:S01]  /*153f0*/  FMUL.FTZ R7, R7, R36.reuse ;  /* 0x0000002407077220 */ /* 0x080fe20000410000 */
[C---:B------:R-:W-:Y:S01]  /*15400*/  FFMA.FTZ R41, R6.reuse, R37, -R41 ;  /* 0x0000002506297223 */ /* 0x040fe20000010829 */
[----:B------:R-:W-:Y:S01]  /*15410*/  FFMA.FTZ R20, R6, R39, R20 ;  /* 0x0000002706147223 */ /* 0x000fe20000010014 */
[C---:B------:R-:W-:Y:S01]  /*15420*/  FFMA.FTZ R6, R4.reuse, R36, -R43 ;  /* 0x0000002404067223 */ /* 0x040fe2000001082b */
[----:B------:R-:W-:Y:S01]  /*15430*/  FFMA.FTZ R37, R4, R38, R7 ;  /* 0x0000002604257223 */ /* 0x000fe20000010007 */
[----:B------:R-:W-:Y:S02]  /*15440*/  F2FP.SATFINITE.E4M3.F32.PACK_AB_MERGE_C R7, R66, R57, RZ ;  /* 0x000000394207723e */ /* 0x000fe400048070ff */
[----:B------:R-:W-:Y:S02]  /*15450*/  F2FP.SATFINITE.E4M3.F32.PACK_AB_MERGE_C R4, R53, R50, RZ ;  /* 0x000000323504723e */ /* 0x000fe400048070ff */
[----:B------:R-:W-:-:S02]  /*15460*/  F2FP.SATFINITE.E4M3.F32.PACK_AB_MERGE_C R40, R55, R40, RZ ;  /* 0x000000283728723e */ /* 0x000fc400048070ff */
[----:B------:R-:W-:Y:S02]  /*15470*/  F2FP.SATFINITE.E4M3.F32.PACK_AB_MERGE_C R7, R62, R63, R7 ;  /* 0x0000003f3e07723e */ /* 0x000fe40004807007 */
[----:B------:R-:W-:Y:S02]  /*15480*/  F2FP.SATFINITE.E4M3.F32.PACK_AB_MERGE_C R4, R46, R45, R4 ;  /* 0x0000002d2e04723e */ /* 0x000fe40004807004 */
[----:B------:R-:W-:Y:S02]  /*15490*/  F2FP.SATFINITE.E4M3.F32.PACK_AB_MERGE_C R6, R6, R41, R48 ;  /* 0x000000290606723e */ /* 0x000fe40004807030 */
[----:B------:R-:W-:Y:S02]  /*154a0*/  F2FP.SATFINITE.E4M3.F32.PACK_AB_MERGE_C R27, R64, R61, R65 ;  /* 0x0000003d401b723e */ /* 0x000fe40004807041 */
[----:B------:R-:W-:Y:S01]  /*154b0*/  F2FP.SATFINITE.E4M3.F32.PACK_AB_MERGE_C R24, R47, R42, R49 ;  /* 0x0000002a2f18723e */ /* 0x000fe20004807031 */
[----:B------:R1:W-:Y:S01]  /*154c0*/  STS.128 [R67+0x14400], R4 ;  /* 0x0144000443007388 */ /* 0x0003e20000000c00 */
[----:B------:R-:W-:-:S05]  /*154d0*/  F2FP.SATFINITE.E4M3.F32.PACK_AB_MERGE_C R26, R37, R20, R40 ;  /* 0x00000014251a723e */ /* 0x000fca0004807028 */
[----:B------:R1:W-:Y:S02]  /*154e0*/  STS.128 [R0+0x14400], R24 ;  /* 0x0144001800007388 */ /* 0x0003e40000000c00 */
.L_x_580:
[----:B------:R-:W-:Y:S05]  /*154f0*/  BSYNC B1 ;  /* 0x0000000000017941 */ /* 0x000fea0003800000 */
.L_x_579:
[----:B------:R-:W-:Y:S04]  /*15500*/  BSSY B1, `(.L_x_581) ;  /* 0x0000101000017945 */ /* 0x000fe80003800000 */
[----:B------:R-:W-:Y:S05]  /*15510*/  @P1 BRA `(.L_x_582) ;  /* 0x0000000c00fc1947 */ /* 0x000fea0003800000 */
[----:B------:R-:W3:Y:S01]  /*15520*/  LDL R61, [R1+0x20] ;  /* 0x00002000013d7983 */ /* 0x000ee20000100800 */
[----:B-1---5:R-:W-:Y:S02]  /*15530*/  SHF.R.U32.HI R0, RZ, 0x8, R28 ;  /* 0x00000008ff007819 */ /* 0x022fe4000001161c */
[----:B------:R-:W-:Y:S02]  /*15540*/  LOP3.LUT R5, R28, 0xff, RZ, 0xc0, !PT ;  /* 0x000000ff1c057812 */ /* 0x000fe400078ec0ff */
[----:B------:R-:W-:Y:S02]  /*15550*/  LOP3.LUT R4, R0, 0xff, RZ, 0xc0, !PT ;  /* 0x000000ff00047812 */ /* 0x000fe400078ec0ff */
[----:B------:R-:W-:Y:S02]  /*15560*/  LEA.HI R0, R3, R173, RZ, 0x1c ;  /* 0x000000ad03007211 */ /* 0x000fe400078fe0ff */
[----:B----4-:R-:W-:Y:S02]  /*15570*/  PRMT R37, R4, 0x7604, R5 ;  /* 0x0000760404257816 */ /* 0x010fe40000000005 */
[----:B------:R-:W-:-:S02]  /*15580*/  SHF.R.S32.HI R5, RZ, 0x1f, R0 ;  /* 0x0000001fff057819 */ /* 0x000fc40000011400 */
[----:B------:R-:W-:Y:S02]  /*15590*/  SHF.R.U32.HI R20, RZ, 0x8, R31 ;  /* 0x00000008ff147819 */ /* 0x000fe4000001161f */
[----:B------:R-:W-:Y:S01]  /*155a0*/  LEA.HI R4, R5, R0, RZ, 0x2 ;  /* 0x0000000005047211 */ /* 0x000fe200078f10ff */
[----:B------:R-:W-:Y:S01]  /*155b0*/  IMAD.SHL.U32 R5, R0, 0x10, RZ ;  /* 0x0000001000057824 */ /* 0x000fe200078e00ff */
[----:B0-----:R-:W-:Y:S02]  /*155c0*/  LOP3.LUT R21, R31, 0xff, RZ, 0xc0, !PT ;  /* 0x000000ff1f157812 */ /* 0x001fe400078ec0ff */
[----:B------:R-:W-:Y:S02]  /*155d0*/  SHF.L.U32 R4, R4, 0xb, RZ ;  /* 0x0000000b04047819 */ /* 0x000fe400000006ff */
[----:B------:R-:W-:Y:S02]  /*155e0*/  LOP3.LUT R0, R208, 0x30, R5, 0xf8, !PT ;  /* 0x00000030d0007812 */ /* 0x000fe400078ef805 */
[----:B------:R-:W-:-:S02]  /*155f0*/  LOP3.LUT R20, R20, 0xff, RZ, 0xc0, !PT ;  /* 0x000000ff14147812 */ /* 0x000fc400078ec0ff */
[----:B------:R-:W-:Y:S02]  /*15600*/  SHF.R.U32.HI R24, RZ, 0x8, R8 ;  /* 0x00000008ff187819 */ /* 0x000fe40000011608 */
[----:B------:R-:W-:Y:S02]  /*15610*/  LOP3.LUT R0, R0, R209, RZ, 0x3c, !PT ;  /* 0x000000d100007212 */ /* 0x000fe400078e3cff */
[----:B------:R-:W-:Y:S02]  /*15620*/  LOP3.LUT R5, R4, 0xffffe000, RZ, 0xc0, !PT ;  /* 0xffffe00004057812 */ /* 0x000fe400078ec0ff */
[----:B------:R-:W-:Y:S02]  /*15630*/  PRMT R41, R20, 0x7604, R21 ;  /* 0x0000760414297816 */ /* 0x000fe40000000015 */
[----:B------:R-:W-:Y:S02]  /*15640*/  SHF.R.U32.HI R6, RZ, 0x8, R29 ;  /* 0x00000008ff067819 */ /* 0x000fe4000001161d */
[----:B------:R-:W-:-:S02]  /*15650*/  LOP3.LUT R25, R8, 0xff, RZ, 0xc0, !PT ;  /* 0x000000ff08197812 */ /* 0x000fc400078ec0ff */
[----:B------:R-:W-:Y:S02]  /*15660*/  LOP3.LUT R24, R24, 0xff, RZ, 0xc0, !PT ;  /* 0x000000ff18187812 */ /* 0x000fe400078ec0ff */
[----:B------:R-:W-:Y:S02]  /*15670*/  IADD3 R21, R0, R210, R5 ;  /* 0x000000d200157210 */ /* 0x000fe40007ffe005 */
[----:B------:R-:W-:Y:S02]  /*15680*/  SHF.R.U32.HI R0, RZ, 0x8, R9 ;  /* 0x00000008ff007819 */ /* 0x000fe40000011609 */
[----:B------:R-:W-:Y:S02]  /*15690*/  LOP3.LUT R7, R29, 0xff, RZ, 0xc0, !PT ;  /* 0x000000ff1d077812 */ /* 0x000fe400078ec0ff */
[----:B------:R-:W-:Y:S02]  /*156a0*/  LOP3.LUT R6, R6, 0xff, RZ, 0xc0, !PT ;  /* 0x000000ff06067812 */ /* 0x000fe400078ec0ff */
[----:B------:R-:W-:-:S02]  /*156b0*/  PRMT R45, R24, 0x7604, R25 ;  /* 0x00007604182d7816 */ /* 0x000fc40000000019 */
[----:B------:R-:W-:Y:S02]  /*156c0*/  LOP3.LUT R25, R9, 0xff, RZ, 0xc0, !PT ;  /* 0x000000ff09197812 */ /* 0x000fe400078ec0ff */
[----:B------:R-:W-:Y:S02]  /*156d0*/  SHF.R.U32.HI R24, RZ, 0x8, R11 ;  /* 0x00000008ff187819 */ /* 0x000fe4000001160b */
[----:B------:R-:W-:Y:S02]  /*156e0*/  LOP3.LUT R0, R0, 0xff, RZ, 0xc0, !PT ;  /* 0x000000ff00007812 */ /* 0x000fe400078ec0ff */
[----:B------:R-:W-:Y:S02]  /*156f0*/  SHF.R.U32.HI R20, RZ, 0x8, R10 ;  /* 0x00000008ff147819 */ /* 0x000fe4000001160a */
[----:B------:R-:W-:Y:S02]  /*15700*/  PRMT R36, R6, 0x7604, R7 ;  /* 0x0000760406247816 */ /* 0x000fe40000000007 */
[----:B------:R-:W-:-:S02]  /*15710*/  SHF.R.U32.HI R6, RZ, 0x8, R30 ;  /* 0x00000008ff067819 */ /* 0x000fc4000001161e */
[----:B------:R-:W-:Y:S02]  /*15720*/  LOP3.LUT R27, R10, 0xff, RZ, 0xc0, !PT ;  /* 0x000000ff0a1b7812 */ /* 0x000fe400078ec0ff */
[----:B------:R-:W-:Y:S02]  /*15730*/  LOP3.LUT R24, R24, 0xff, RZ, 0xc0, !PT ;  /* 0x000000ff18187812 */ /* 0x000fe400078ec0ff */
[----:B------:R-:W-:Y:S01]  /*15740*/  PRMT R49, R0, 0x7604, R25 ;  /* 0x0000760400317816 */ /* 0x000fe20000000019 */
[----:B------:R-:W-:Y:S01]  /*15750*/  IMAD.IADD R0, R18, 0x1, R21 ;  /* 0x0000000112007824 */ /* 0x000fe200078e0215 */
[----:B------:R-:W-:Y:S02]  /*15760*/  LOP3.LUT R20, R20, 0xff, RZ, 0xc0, !PT ;  /* 0x000000ff14147812 */ /* 0x000fe400078ec0ff */
[----:B------:R-:W-:Y:S02]  /*15770*/  LOP3.LUT R43, R11, 0xff, RZ, 0xc0, !PT ;  /* 0x000000ff0b2b7812 */ /* 0x000fe400078ec0ff */
[----:B------:R-:W-:-:S02]  /*15780*/  LOP3.LUT R7, R30, 0xff, RZ, 0xc0, !PT ;  /* 0x000000ff1e077812 */ /* 0x000fc400078ec0ff */
[----:B------:R-:W-:Y:S02]  /*15790*/  LOP3.LUT R6, R6, 0xff, RZ, 0xc0, !PT ;  /* 0x000000ff06067812 */ /* 0x000fe400078ec0ff */
[----:B------:R-:W-:Y:S02]  /*157a0*/  PRMT R51, R20, 0x7604, R27 ;  /* 0x0000760414337816 */ /* 0x000fe4000000001b */
[----:B------:R-:W-:Y:S02]  /*157b0*/  PRMT R53, R24, 0x7604, R43 ;  /* 0x0000760418357816 */ /* 0x000fe4000000002b */
[----:B------:R-:W0:Y:S01]  /*157c0*/  LDS.128 R24, [R0+0x14400] ;  /* 0x0144000000187984 */ /* 0x000e220000000c00 */
[----:B--2---:R-:W-:Y:S02]  /*157d0*/  PRMT R39, R6, 0x7604, R7 ;  /* 0x0000760406277816 */ /* 0x004fe40000000007 */
[----:B------:R-:W-:Y:S02]  /*157e0*/  SHF.R.U32.HI R21, RZ, 0x10, R29 ;  /* 0x00000010ff157819 */ /* 0x000fe4000001161d */
[----:B------:R-:W-:-:S02]  /*157f0*/  SHF.R.U32.HI R20, RZ, 0x10, R28 ;  /* 0x00000010ff147819 */ /* 0x000fc4000001161c */
[----:B------:R-:W-:Y:S02]  /*15800*/  LOP3.LUT R21, R21, 0xff, RZ, 0xc0, !PT ;  /* 0x000000ff15157812 */ /* 0x000fe400078ec0ff */
[----:B------:R-:W-:Y:S02]  /*15810*/  SHF.R.U32.HI R38, RZ, 0x10, R30 ;  /* 0x00000010ff267819 */ /* 0x000fe4000001161e */
[----:B------:R-:W-:Y:S02]  /*15820*/  PRMT R21, R21, 0x7054, R36 ;  /* 0x0000705415157816 */ /* 0x000fe40000000024 */
[----:B------:R-:W-:Y:S02]  /*15830*/  SHF.R.U32.HI R36, RZ, 0x10, R9 ;  /* 0x00000010ff247819 */ /* 0x000fe40000011609 */
[----:B------:R-:W-:Y:S02]  /*15840*/  LOP3.LUT R20, R20, 0xff, RZ, 0xc0, !PT ;  /* 0x000000ff14147812 */ /* 0x000fe400078ec0ff */
[----:B------:R-:W-:-:S02]  /*15850*/  LOP3.LUT R38, R38, 0xff, RZ, 0xc0, !PT ;  /* 0x000000ff26267812 */ /* 0x000fc400078ec0ff */
[----:B------:R-:W-:Y:S02]  /*15860*/  LOP3.LUT R36, R36, 0xff, RZ, 0xc0, !PT ;  /* 0x000000ff24247812 */ /* 0x000fe400078ec0ff */
[----:B------:R-:W-:Y:S02]  /*15870*/  PRMT R37, R20, 0x7054, R37 ;  /* 0x0000705414257816 */ /* 0x000fe40000000025 */
[----:B------:R-:W-:Y:S02]  /*15880*/  SHF.R.U32.HI R40, RZ, 0x10, R31 ;  /* 0x00000010ff287819 */ /* 0x000fe4000001161f */
[----:B------:R-:W-:Y:S02]  /*15890*/  PRMT R39, R38, 0x7054, R39 ;  /* 0x0000705426277816 */ /* 0x000fe40000000027 */
[----:B------:R-:W-:Y:S02]  /*158a0*/  SHF.R.U32.HI R20, RZ, 0x10, R8 ;  /* 0x00000010ff147819 */ /* 0x000fe40000011608 */
[----:B------:R-:W-:-:S02]  /*158b0*/  SHF.R.U32.HI R38, RZ, 0x10, R10 ;  /* 0x00000010ff267819 */ /* 0x000fc4000001160a */
[----:B------:R-:W-:Y:S02]  /*158c0*/  PRMT R49, R36, 0x7054, R49 ;  /* 0x0000705424317816 */ /* 0x000fe40000000031 */
[----:B------:R-:W-:Y:S02]  /*158d0*/  LOP3.LUT R40, R40, 0xff, RZ, 0xc0, !PT ;  /* 0x000000ff28287812 */ /* 0x000fe400078ec0ff */
[----:B------:R-:W-:Y:S02]  /*158e0*/  LOP3.LUT R20, R20, 0xff, RZ, 0xc0, !PT ;  /* 0x000000ff14147812 */ /* 0x000fe400078ec0ff */
[----:B------:R-:W-:Y:S02]  /*158f0*/  LOP3.LUT R38, R38, 0xff, RZ, 0xc0, !PT ;  /* 0x000000ff26267812 */ /* 0x000fe400078ec0ff */
[----:B------:R-:W-:Y:S02]  /*15900*/  LOP3.LUT R49, R49, 0xff000000, R9, 0xf8, !PT ;  /* 0xff00000031317812 */ /* 0x000fe400078ef809 */
[----:B------:R-:W-:-:S02]  /*15910*/  PRMT R43, R40, 0x7054, R41 ;  /* 0x00007054282b7816 */ /* 0x000fc40000000029 */
[----:B------:R-:W-:Y:S02]  /*15920*/  PRMT R47, R20, 0x7054, R45 ;  /* 0x00007054142f7816 */ /* 0x000fe4000000002d */
[----:B------:R-:W-:Y:S02]  /*15930*/  PRMT R51, R38, 0x7054, R51 ;  /* 0x0000705426337816 */ /* 0x000fe40000000033 */
[----:B------:R-:W-:Y:S02]  /*15940*/  LOP3.LUT R41, R21, 0xff000000, R29, 0xf8, !PT ;  /* 0xff00000015297812 */ /* 0x000fe400078ef81d */
[----:B------:R-:W-:Y:S02]  /*15950*/  F2FP.F16.E4M3.UNPACK_B R48, R49 ;  /* 0x00000031ff30723e */ /* 0x000fe400020006ff */
[----:B0-----:R-:W-:Y:S02]  /*15960*/  F2FP.F16.E4M3.UNPACK_B R36, R25 ;  /* 0x00000019ff24723e */ /* 0x001fe400020006ff */
[----:B------:R-:W-:Y:S01]  /*15970*/  SHF.R.U32.HI R40, RZ, 0x10, R11 ;  /* 0x00000010ff287819 */ /* 0x000fe2000001160b */
[----:B------:R-:W-:Y:S01]  /*15980*/  HADD2.F32 R50, -RZ, R48.H0_H0 ;  /* 0x20000030ff327230 */ /* 0x000fe20000004100 */
[----:B------:R-:W-:-:S02]  /*15990*/  LOP3.LUT R47, R47, 0xff000000, R8, 0xf8, !PT ;  /* 0xff0000002f2f7812 */ /* 0x000fc400078ef808 */
[----:B------:R-:W-:Y:S01]  /*159a0*/  LOP3.LUT R8, R51, 0xff000000, R10, 0xf8, !PT ;  /* 0xff00000033087812 */ /* 0x000fe200078ef80a */
[----:B------:R-:W-:Y:S01]  /*159b0*/  HADD2.F32 R51, -RZ, R48.H1_H1 ;  /* 0x30000030ff337230 */ /* 0x000fe20000004100 */
[----:B------:R-:W-:Y:S02]  /*159c0*/  F2FP.F16.E4M3.UNPACK_B R42, R41 ;  /* 0x00000029ff2a723e */ /* 0x000fe400020006ff */
[----:B------:R-:W-:Y:S02]  /*159d0*/  LOP3.LUT R40, R40, 0xff, RZ, 0xc0, !PT ;  /* 0x000000ff28287812 */ /* 0x000fe400078ec0ff */
[----:B------:R-:W-:Y:S01]  /*159e0*/  LOP3.LUT R20, R39, 0xff000000, R30, 0xf8, !PT ;  /* 0xff00000027147812 */ /* 0x000fe200078ef81e */
[--C-:B------:R-:W-:Y:S01]  /*159f0*/  HADD2.F32 R46, -RZ, R42.reuse.H0_H0 ;  /* 0x2000002aff2e7230 */ /* 0x100fe20000004100 */
[----:B------:R-:W-:Y:S01]  /*15a00*/  LOP3.LUT R45, R43, 0xff000000, R31, 0xf8, !PT ;  /* 0xff0000002b2d7812 */ /* 0x000fe200078ef81f */
[----:B------:R-:W-:Y:S01]  /*15a10*/  HADD2.F32 R43, -RZ, R42.H1_H1 ;  /* 0x3000002aff2b7230 */ /* 0x000fe20000004100 */
[----:B------:R-:W-:-:S02]  /*15a20*/  F2FP.F16.E4M3.UNPACK_B R38, R27 ;  /* 0x0000001bff26723e */ /* 0x000fc400020006ff */
[----:B------:R-:W-:Y:S02]  /*15a30*/  F2FP.F16.E4M3.UNPACK_B R39, R27.H1 ;  /* 0x0000001bff27723e */ /* 0x000fe400030006ff */
[----:B------:R-:W-:Y:S02]  /*15a40*/  PRMT R53, R40, 0x7054, R53 ;  /* 0x0000705428357816 */ /* 0x000fe40000000035 */
[-C--:B------:R-:W-:Y:S02]  /*15a50*/  F2FP.F16.E4M3.UNPACK_B R27, R24.reuse ;  /* 0x00000018ff1b723e */ /* 0x080fe400020006ff */
[----:B------:R-:W-:Y:S02]  /*15a60*/  F2FP.F16.E4M3.UNPACK_B R31, R24.H1 ;  /* 0x00000018ff1f723e */ /* 0x000fe400030006ff */
[----:B------:R-:W-:Y:S02]  /*15a70*/  LOP3.LUT R40, R37, 0xff000000, R28, 0xf8, !PT ;  /* 0xff00000025287812 */ /* 0x000fe400078ef81c */
[----:B------:R-:W-:-:S02]  /*15a80*/  F2FP.F16.E4M3.UNPACK_B R37, R25.H1 ;  /* 0x00000019ff25723e */ /* 0x000fc400030006ff */
[----:B------:R-:W-:Y:S02]  /*15a90*/  F2FP.F16.E4M3.UNPACK_B R49, R49.H1 ;  /* 0x00000031ff31723e */ /* 0x000fe400030006ff */
[----:B------:R-:W-:Y:S02]  /*15aa0*/  F2FP.F16.E4M3.UNPACK_B R41, R41.H1 ;  /* 0x00000029ff29723e */ /* 0x000fe400030006ff */
[----:B------:R-:W-:-:S03]  /*15ab0*/  LOP3.LUT R53, R53, 0xff000000, R11, 0xf8, !PT ;  /* 0xff00000035357812 */ /* 0x000fc600078ef80b */
[----:B------:R-:W-:Y:S01]  /*15ac0*/  HADD2.F32 R42, -RZ, R41.H0_H0 ;  /* 0x20000029ff2a7230 */ /* 0x000fe20000004100 */
[----:B---3--:R-:W0:Y:S02]  /*15ad0*/  LDS.128 R4, [R61+0x14400] ;  /* 0x014400003d047984 */ /* 0x008e240000000c00 */
[-C--:B0-----:R-:W-:Y:S02]  /*15ae0*/  F2FP.F16.E4M3.UNPACK_B R10, R5.reuse ;  /* 0x00000005ff0a723e */ /* 0x081fe400020006ff */
[----:B------:R-:W-:Y:S01]  /*15af0*/  F2FP.F16.E4M3.UNPACK_B R21, R5.H1 ;  /* 0x00000005ff15723e */ /* 0x000fe200030006ff */
[----:B------:R-:W-:Y:S01]  /*15b00*/  HADD2.F32 R5, -RZ, R36.H0_H0 ;  /* 0x20000024ff057230 */ /* 0x000fe20000004100 */
[-C--:B------:R-:W-:Y:S01]  /*15b10*/  F2FP.F16.E4M3.UNPACK_B R29, R7.reuse ;  /* 0x00000007ff1d723e */ /* 0x080fe200020006ff */
[----:B------:R-:W-:Y:S01]  /*15b20*/  HADD2.F32 R9, -RZ, R10.H0_H0 ;  /* 0x2000000aff097230 */ /* 0x000fe20000004100 */
[----:B------:R-:W-:Y:S01]  /*15b30*/  F2FP.F16.E4M3.UNPACK_B R30, R7.H1 ;  /* 0x00000007ff1e723e */ /* 0x000fe200030006ff */
[----:B------:R-:W-:-:S02]  /*15b40*/  HADD2.F32 R36, -RZ, R36.H1_H1 ;  /* 0x30000024ff247230 */ /* 0x000fc40000004100 */
[C---:B------:R-:W-:Y:S01]  /*15b50*/  FMUL.FTZ R24, R5.reuse, R50 ;  /* 0x0000003205187220 */ /* 0x040fe20000410000 */
[----:B------:R-:W-:Y:S01]  /*15b60*/  FMUL.FTZ R25, R5, R46 ;  /* 0x0000002e05197220 */ /* 0x000fe20000410000 */
[----:B------:R-:W-:Y:S02]  /*15b70*/  F2FP.F16.E4M3.UNPACK_B R11, R4.H1 ;  /* 0x00000004ff0b723e */ /* 0x000fe400030006ff */
[C---:B------:R-:W-:Y:S01]  /*15b80*/  FFMA.FTZ R5, R9.reuse, R46, -R24 ;  /* 0x0000002e09057223 */ /* 0x040fe20000010818 */
[----:B------:R-:W-:Y:S02]  /*15b90*/  HADD2.F32 R24, -RZ, R10.H1_H1 ;  /* 0x3000000aff187230 */ /* 0x000fe40000004100 */
[----:B------:R-:W-:Y:S01]  /*15ba0*/  FFMA.FTZ R9, R9, R50, R25 ;  /* 0x0000003209097223 */ /* 0x000fe20000010019 */
[----:B------:R-:W-:Y:S02]  /*15bb0*/  HADD2.F32 R46, -RZ, R49.H0_H0 ;  /* 0x20000031ff2e7230 */ /* 0x000fe40000004100 */
[----:B------:R-:W-:Y:S01]  /*15bc0*/  FMUL.FTZ R55, R36, R51 ;  /* 0x0000003324377220 */ /* 0x000fe20000410000 */
[----:B------:R-:W-:-:S02]  /*15bd0*/  HADD2.F32 R10, -RZ, R37.H0_H0 ;  /* 0x20000025ff0a7230 */ /* 0x000fc40000004100 */
[-C--:B------:R-:W-:Y:S01]  /*15be0*/  FMUL.FTZ R36, R36, R43.reuse ;  /* 0x0000002b24247220 */ /* 0x080fe20000410000 */
[----:B------:R-:W-:Y:S01]  /*15bf0*/  HADD2.F32 R25, -RZ, R21.H0_H0 ;  /* 0x20000015ff197230 */ /* 0x000fe20000004100 */
[----:B------:R-:W-:Y:S01]  /*15c00*/  F2FP.F16.E4M3.UNPACK_B R7, R4 ;  /* 0x00000004ff07723e */ /* 0x000fe200020006ff */
[----:B------:R-:W-:Y:S02]  /*15c10*/  HADD2.F32 R37, -RZ, R37.H1_H1 ;  /* 0x30000025ff257230 */ /* 0x000fe40000004100 */
[C---:B------:R-:W-:Y:S01]  /*15c20*/  FMUL.FTZ R48, R10.reuse, R46 ;  /* 0x0000002e0a307220 */ /* 0x040fe20000410000 */
[-C--:B------:R-:W-:Y:S01]  /*15c30*/  FMUL.FTZ R57, R10, R42.reuse ;  /* 0x0000002a0a397220 */ /* 0x080fe20000410000 */
[C---:B------:R-:W-:Y:S01]  /*15c40*/  FFMA.FTZ R10, R24.reuse, R43, -R55 ;  /* 0x0000002b180a7223 */ /* 0x040fe20000010837 */
[----:B------:R-:W-:Y:S01]  /*15c50*/  FFMA.FTZ R24, R24, R51, R36 ;  /* 0x0000003318187223 */ /* 0x000fe20000010024 */
[C---:B------:R-:W-:Y:S01]  /*15c60*/  FFMA.FTZ R51, R25.reuse, R42, -R48 ;  /* 0x0000002a19337223 */ /* 0x040fe20000010830 */
[----:B------:R-:W-:Y:S01]  /*15c70*/  HADD2.F32 R42, -RZ, R41.H1_H1 ;  /* 0x30000029ff2a7230 */ /* 0x000fe20000004100 */
[----:B------:R-:W-:Y:S01]  /*15c80*/  F2FP.F16.E4M3.UNPACK_B R48, R53 ;  /* 0x00000035ff30723e */ /* 0x000fe200020006ff */
[----:B------:R-:W-:Y:S01]  /*15c90*/  FFMA.FTZ R57, R25, R46, R57 ;  /* 0x0000002e19397223 */ /* 0x000fe20000010039 */
[----:B------:R-:W-:Y:S01]  /*15ca0*/  F2FP.F16.E4M3.UNPACK_B R41, R45 ;  /* 0x0000002dff29723e */ /* 0x000fe200020006ff */
[----:B------:R-:W-:Y:S01]  /*15cb0*/  HADD2.F32 R46, -RZ, R49.H1_H1 ;  /* 0x30000031ff2e7230 */ /* 0x000fe20000004100 */
[----:B------:R-:W-:Y:S01]  /*15cc0*/  F2FP.F16.E4M3.UNPACK_B R53, R53.H1 ;  /* 0x00000035ff35723e */ /* 0x000fe200030006ff */
        /* <DEDUP_REMOVED lines=10> */
[----:B------:R-:W-:-:S02]  /*15d70*/  HADD2.F32 R41, -RZ, R41.H1_H1 ;  /* 0x30000029ff297230 */ /* 0x000fc40000004100 */
[----:B------:R-:W-:Y:S01]  /*15d80*/  FFMA.FTZ R52, R21, R42, -R50 ;  /* 0x0000002a15347223 */ /* 0x000fe20000010832 */
[----:B------:R-:W-:Y:S02]  /*15d90*/  HADD2.F32 R38, -RZ, R38.H1_H1 ;  /* 0x30000026ff267230 */ /* 0x000fe40000004100 */
[C---:B------:R-:W-:Y:S01]  /*15da0*/  FFMA.FTZ R56, R25.reuse, R43, -R56 ;  /* 0x0000002b19387223 */ /* 0x040fe20000010838 */
[----:B------:R-:W-:Y:S02]  /*15db0*/  HADD2.F32 R48, -RZ, R48.H1_H1 ;  /* 0x30000030ff307230 */ /* 0x000fe40000004100 */
[----:B------:R-:W-:Y:S01]  /*15dc0*/  FFMA.FTZ R49, R25, R49, R36 ;  /* 0x0000003119317223 */ /* 0x000fe20000010024 */
[----:B------:R-:W-:Y:S01]  /*15dd0*/  FFMA.FTZ R54, R21, R46, R37 ;  /* 0x0000002e15367223 */ /* 0x000fe20000010025 */
[----:B------:R-:W-:Y:S02]  /*15de0*/  HADD2.F32 R29, -RZ, R29.H1_H1 ;  /* 0x3000001dff1d7230 */ /* 0x000fe40000004100 */
[----:B------:R-:W-:Y:S01]  /*15df0*/  FMUL.FTZ R37, R38, R41 ;  /* 0x0000002926257220 */ /* 0x000fe20000410000 */
[----:B------:R-:W-:-:S02]  /*15e00*/  HADD2.F32 R42, -RZ, R53.H0_H0 ;  /* 0x20000035ff2a7230 */ /* 0x000fc40000004100 */
[-C--:B------:R-:W-:Y:S01]  /*15e10*/  FMUL.FTZ R46, R38, R48.reuse ;  /* 0x00000030262e7220 */ /* 0x080fe20000410000 */
[----:B------:R-:W-:Y:S02]  /*15e20*/  HADD2.F32 R25, -RZ, R39.H0_H0 ;  /* 0x20000027ff197230 */ /* 0x000fe40000004100 */
[C---:B------:R-:W-:Y:S01]  /*15e30*/  FFMA.FTZ R58, R29.reuse, R48, R37 ;  /* 0x000000301d3a7223 */ /* 0x040fe20000010025 */
[----:B------:R-:W-:Y:S02]  /*15e40*/  HADD2.F32 R36, -RZ, R45.H0_H0 ;  /* 0x2000002dff247230 */ /* 0x000fe40000004100 */
[----:B------:R-:W-:Y:S01]  /*15e50*/  FFMA.FTZ R55, R29, R41, -R46 ;  /* 0x000000291d377223 */ /* 0x000fe2000001082e */
[----:B------:R-:W-:Y:S02]  /*15e60*/  HADD2.F32 R21, -RZ, R30.H0_H0 ;  /* 0x2000001eff157230 */ /* 0x000fe40000004100 */
[C---:B------:R-:W-:Y:S01]  /*15e70*/  FMUL.FTZ R38, R25.reuse, R42 ;  /* 0x0000002a19267220 */ /* 0x040fe20000410000 */
[----:B------:R-:W-:Y:S01]  /*15e80*/  F2FP.F16.E4M3.UNPACK_B R37, R47.H1 ;  /* 0x0000002fff25723e */ /* 0x000fe200030006ff */
[----:B------:R-:W-:Y:S01]  /*15e90*/  FMUL.FTZ R25, R25, R36 ;  /* 0x0000002419197220 */ /* 0x000fe20000410000 */
[----:B------:R-:W-:Y:S01]  /*15ea0*/  F2FP.F16.E4M3.UNPACK_B R29, R40.H1 ;  /* 0x00000028ff1d723e */ /* 0x000fe200030006ff */
[----:B------:R-:W-:Y:S01]  /*15eb0*/  FFMA.FTZ R59, R21, R36, -R38 ;  /* 0x00000024153b7223 */ /* 0x000fe20000010826 */
[----:B------:R-:W-:-:S02]  /*15ec0*/  HADD2.F32 R53, -RZ, R53.H1_H1 ;  /* 0x30000035ff357230 */ /* 0x000fc40000004100 */
[----:B------:R-:W-:Y:S01]  /*15ed0*/  FFMA.FTZ R60, R21, R42, R25 ;  /* 0x0000002a153c7223 */ /* 0x000fe20000010019 */
[----:B------:R-:W-:Y:S01]  /*15ee0*/  HADD2.F32 R39, -RZ, R39.H1_H1 ;  /* 0x30000027ff277230 */ /* 0x000fe20000004100 */
[----:B------:R-:W-:Y:S01]  /*15ef0*/  F2FP.F16.E4M3.UNPACK_B R47, R47 ;  /* 0x0000002fff2f723e */ /* 0x000fe200020006ff */
[----:B------:R-:W-:Y:S01]  /*15f00*/  HADD2.F32 R38, -RZ, R37.H0_H0 ;  /* 0x20000025ff267230 */ /* 0x000fe20000004100 */
[----:B------:R-:W-:Y:S01]  /*15f10*/  F2FP.F16.E4M3.UNPACK_B R40, R40 ;  /* 0x00000028ff28723e */ /* 0x000fe200020006ff */
[----:B------:R-:W-:Y:S02]  /*15f20*/  HADD2.F32 R25, -RZ, R31.H0_H0 ;  /* 0x2000001fff197230 */ /* 0x000fe40000004100 */
[----:B------:R-:W-:Y:S01]  /*15f30*/  FMUL.FTZ R41, R39, R53 ;  /* 0x0000003527297220 */ /* 0x000fe20000410000 */
[----:B------:R-:W-:Y:S01]  /*15f40*/  HADD2.F32 R36, -RZ, R29.H0_H0 ;  /* 0x2000001dff247230 */ /* 0x000fe20000004100 */
[----:B------:R-:W-:Y:S01]  /*15f50*/  F2FP.F16.E4M3.UNPACK_B R4, R6 ;  /* 0x00000006ff04723e */ /* 0x000fe200020006ff */
[----:B------:R-:W-:-:S02]  /*15f60*/  HADD2.F32 R45, -RZ, R45.H1_H1 ;  /* 0x3000002dff2d7230 */ /* 0x000fc40000004100 */
[C---:B------:R-:W-:Y:S01]  /*15f70*/  FMUL.FTZ R42, R25.reuse, R38 ;  /* 0x00000026192a7220 */ /* 0x040fe20000410000 */
[----:B------:R-:W-:Y:S02]  /*15f80*/  HADD2.F32 R30, -RZ, R30.H1_H1 ;  /* 0x3000001eff1e7230 */ /* 0x000fe40000004100 */
[----:B------:R-:W-:Y:S01]  /*15f90*/  FMUL.FTZ R25, R25, R36 ;  /* 0x0000002419197220 */ /* 0x000fe20000410000 */
[----:B------:R-:W-:Y:S02]  /*15fa0*/  HADD2.F32 R21, -RZ, R11.H0_H0 ;  /* 0x2000000bff157230 */ /* 0x000fe40000004100 */
[-C--:B------:R-:W-:Y:S01]  /*15fb0*/  FMUL.FTZ R46, R39, R45.reuse ;  /* 0x0000002d272e7220 */ /* 0x080fe20000410000 */
[----:B------:R-:W-:Y:S02]  /*15fc0*/  HADD2.F32 R31, -RZ, R31.H1_H1 ;  /* 0x3000001fff1f7230 */ /* 0x000fe40000004100 */
[----:B------:R-:W-:Y:S01]  /*15fd0*/  FFMA.FTZ R62, R30, R45, -R41 ;  /* 0x0000002d1e3e7223 */ /* 0x000fe20000010829 */
[----:B------:R-:W-:-:S02]  /*15fe0*/  HADD2.F32 R11, -RZ, R11.H1_H1 ;  /* 0x3000000bff0b7230 */ /* 0x000fc40000004100 */
[C---:B------:R-:W-:Y:S01]  /*15ff0*/  FFMA.FTZ R41, R21.reuse, R38, R25 ;  /* 0x0000002615297223 */ /* 0x040fe20000010019 */
[----:B------:R-:W-:Y:S01]  /*16000*/  FFMA.FTZ R53, R30, R53, R46 ;  /* 0x000000351e357223 */ /* 0x000fe2000001002e */
[----:B------:R-:W-:Y:S02]  /*16010*/  HADD2.F32 R38, -RZ, R37.H1_H1 ;  /* 0x30000025ff267230 */ /* 0x000fe40000004100 */
[----:B------:R-:W-:Y:S01]  /*16020*/  FFMA.FTZ R39, R21, R36, -R42 ;  /* 0x0000002415277223 */ /* 0x000fe2000001082a */
[----:B------:R-:W-:Y:S01]  /*16030*/  HADD2.F32 R30, -RZ, R29.H1_H1 ;  /* 0x3000001dff1e7230 */ /* 0x000fe20000004100 */
[----:B------:R-:W-:Y:S01]  /*16040*/  F2FP.F16.E4M3.UNPACK_B R28, R6.H1 ;  /* 0x00000006ff1c723e */ /* 0x000fe200030006ff */
[----:B------:R-:W-:Y:S02]  /*16050*/  HADD2.F32 R36, -RZ, R47.H0_H0 ;  /* 0x2000002fff247230 */ /* 0x000fe40000004100 */
[----:B------:R-:W-:Y:S01]  /*16060*/  FMUL.FTZ R42, R31, R38 ;  /* 0x000000261f2a7220 */ /* 0x000fe20000410000 */
[----:B------:R-:W-:-:S02]  /*16070*/  HADD2.F32 R21, -RZ, R27.H0_H0 ;  /* 0x2000001bff157230 */ /* 0x000fc40000004100 */
[-C--:B------:R-:W-:Y:S01]  /*16080*/  FMUL.FTZ R31, R31, R30.reuse ;  /* 0x0000001e1f1f7220 */ /* 0x080fe20000410000 */
[----:B------:R-:W-:Y:S02]  /*16090*/  HADD2.F32 R27, -RZ, R27.H1_H1 ;  /* 0x3000001bff1b7230 */ /* 0x000fe40000004100 */
[C---:B------:R-:W-:Y:S01]  /*160a0*/  FFMA.FTZ R48, R11.reuse, R30, -R42 ;  /* 0x0000001e0b307223 */ /* 0x040fe2000001082a */
[--C-:B------:R-:W-:Y:S02]  /*160b0*/  HADD2.F32 R30, -RZ, R40.reuse.H0_H0 ;  /* 0x20000028ff1e7230 */ /* 0x100fe40000004100 */
[----:B------:R-:W-:Y:S01]  /*160c0*/  FFMA.FTZ R50, R11, R38, R31 ;  /* 0x000000260b327223 */ /* 0x000fe2000001001f */
[----:B------:R-:W-:Y:S02]  /*160d0*/  HADD2.F32 R11, -RZ, R7.H0_H0 ;  /* 0x20000007ff0b7230 */ /* 0x000fe40000004100 */
[----:B------:R-:W-:Y:S01]  /*160e0*/  FMUL.FTZ R42, R21, R36 ;  /* 0x00000024152a7220 */ /* 0x000fe20000410000 */
[----:B------:R-:W-:Y:S01]  /*160f0*/  HADD2.F32 R38, -RZ, R47.H1_H1 ;  /* 0x3000002fff267230 */ /* 0x000fe20000004100 */
[----:B------:R-:W-:Y:S01]  /*16100*/  F2FP.F16.E4M3.UNPACK_B R6, R26 ;  /* 0x0000001aff06723e */ /* 0x000fe200020006ff */
[----:B------:R-:W-:-:S02]  /*16110*/  HADD2.F32 R40, -RZ, R40.H1_H1 ;  /* 0x30000028ff287230 */ /* 0x000fc40000004100 */
[-C--:B------:R-:W-:Y:S01]  /*16120*/  FMUL.FTZ R46, R21, R30.reuse ;  /* 0x0000001e152e7220 */ /* 0x080fe20000410000 */
[----:B------:R-:W-:Y:S01]  /*16130*/  FFMA.FTZ R42, R11, R30, -R42 ;  /* 0x0000001e0b2a7223 */ /* 0x000fe2000001082a */
[----:B------:R-:W-:Y:S01]  /*16140*/  HADD2.F32 R7, -RZ, R7.H1_H1 ;  /* 0x30000007ff077230 */ /* 0x000fe20000004100 */
[----:B------:R-:W-:Y:S01]  /*16150*/  F2FP.F16.E4M3.UNPACK_B R26, R26.H1 ;  /* 0x0000001aff1a723e */ /* 0x000fe200030006ff */
[C---:B------:R-:W-:Y:S01]  /*16160*/  FMUL.FTZ R30, R27.reuse, R38 ;  /* 0x000000261b1e7220 */ /* 0x040fe20000410000 */
[----:B------:R-:W-:Y:S01]  /*16170*/  F2FP.F16.E4M3.UNPACK_B R25, R8.H1 ;  /* 0x00000008ff19723e */ /* 0x000fe200030006ff */
[----:B------:R-:W-:Y:S01]  /*16180*/  FMUL.FTZ R29, R27, R40 ;  /* 0x000000281b1d7220 */ /* 0x000fe20000410000 */
[----:B------:R-:W-:Y:S01]  /*16190*/  F2FP.F16.E4M3.UNPACK_B R21, R20.H1 ;  /* 0x00000014ff15723e */ /* 0x000fe200030006ff */
[----:B------:R-:W-:Y:S01]  /*161a0*/  FFMA.FTZ R46, R11, R36, R46 ;  /* 0x000000240b2e7223 */ /* 0x000fe2000001002e */
[----:B------:R-:W-:Y:S01]  /*161b0*/  FFMA.FTZ R27, R7, R40, -R30 ;  /* 0x00000028071b7223 */ /* 0x000fe2000001081e */
[----:B------:R-:W-:-:S02]  /*161c0*/  HADD2.F32 R36, -RZ, R25.H0_H0 ;  /* 0x20000019ff247230 */ /* 0x000fc40000004100 */
[----:B------:R-:W-:Y:S01]  /*161d0*/  FFMA.FTZ R29, R7, R38, R29 ;  /* 0x00000026071d7223 */ /* 0x000fe2000001001d */
[--C-:B------:R-:W-:Y:S01]  /*161e0*/  HADD2.F32 R11, -RZ, R26.reuse.H0_H0 ;  /* 0x2000001aff0b7230 */ /* 0x100fe20000004100 */
[----:B------:R-:W-:Y:S01]  /*161f0*/  F2FP.F16.E4M3.UNPACK_B R20, R20 ;  /* 0x00000014ff14723e */ /* 0x000fe200020006ff */
[----:B------:R-:W-:Y:S01]  /*16200*/  HADD2.F32 R30, -RZ, R21.H0_H0 ;  /* 0x20000015ff1e7230 */ /* 0x000fe20000004100 */
[----:B------:R-:W-:Y:S01]  /*16210*/  F2FP.F16.E4M3.UNPACK_B R8, R8 ;  /* 0x00000008ff08723e */ /* 0x000fe200020006ff */
[----:B------:R-:W-:Y:S02]  /*16220*/  HADD2.F32 R25, -RZ, R25.H1_H1 ;  /* 0x30000019ff197230 */ /* 0x000fe40000004100 */
[C---:B------:R-:W-:Y:S01]  /*16230*/  FMUL.FTZ R38, R11.reuse, R36 ;  /* 0x000000240b267220 */ /* 0x040fe20000410000 */
[----:B------:R-:W-:Y:S02]  /*16240*/  HADD2.F32 R26, -RZ, R26.H1_H1 ;  /* 0x3000001aff1a7230 */ /* 0x000fe40000004100 */
[----:B------:R-:W-:Y:S01]  /*16250*/  FMUL.FTZ R40, R11, R30 ;  /* 0x0000001e0b287220 */ /* 0x000fe20000410000 */
[----:B------:R-:W-:Y:S01]  /*16260*/  HADD2.F32 R21, -RZ, R21.H1_H1 ;  /* 0x30000015ff157230 */ /* 0x000fe20000004100 */
[----:B------:R-:W-:Y:S01]  /*16270*/  F2FP.SATFINITE.E4M3.F32.PACK_AB_MERGE_C R51, R52, R51, RZ ;  /* 0x000000333433723e */ /* 0x000fe200048070ff */
[----:B------:R-:W-:-:S02]  /*16280*/  HADD2.F32 R7, -RZ, R28.H0_H0 ;  /* 0x2000001cff077230 */ /* 0x000fc40000004100 */
[C---:B------:R-:W-:Y:S01]  /*16290*/  FMUL.FTZ R11, R26.reuse, R25 ;  /* 0x000000191a0b7220 */ /* 0x040fe20000410000 */
[----:B------:R-:W-:Y:S02]  /*162a0*/  HADD2.F32 R28, -RZ, R28.H1_H1 ;  /* 0x3000001cff1c7230 */ /* 0x000fe40000004100 */
[----:B------:R-:W-:Y:S01]  /*162b0*/  FMUL.FTZ R26, R26, R21 ;  /* 0x000000151a1a7220 */ /* 0x000fe20000410000 */
[----:B------:R-:W-:Y:S01]  /*162c0*/  F2FP.SATFINITE.E4M3.F32.PACK_AB_MERGE_C R54, R54, R57, RZ ;  /* 0x000000393636723e */ /* 0x000fe200048070ff */
[C---:B------:R-:W-:Y:S01]  /*162d0*/  FFMA.FTZ R38, R7.reuse, R30, -R38 ;  /* 0x0000001e07267223 */ /* 0x040fe20000010826 */
[----:B------:R-:W-:Y:S01]  /*162e0*/  FFMA.FTZ R40, R7, R36, R40 ;  /* 0x0000002407287223 */ /* 0x000fe20000010028 */
[C---:B------:R-:W-:Y:S01]  /*162f0*/  FFMA.FTZ R43, R28.reuse, R21, -R11 ;  /* 0x000000151c2b7223 */ /* 0x040fe2000001080b */
[----:B------:R-:W-:Y:S01]  /*16300*/  FFMA.FTZ R45, R28, R25, R26 ;  /* 0x000000191c2d7223 */ /* 0x000fe2000001001a */
[--C-:B------:R-:W-:Y:S01]  /*16310*/  HADD2.F32 R11, -RZ, R20.reuse.H0_H0 ;  /* 0x20000014ff0b7230 */ /* 0x100fe20000004100 */
[----:B------:R-:W-:Y:S01]  /*16320*/  F2FP.SATFINITE.E4M3.F32.PACK_AB_MERGE_C R5, R10, R5, R51 ;  /* 0x000000050a05723e */ /* 0x000fe20004807033 */
[----:B------:R-:W-:Y:S01]  /*16330*/  HADD2.F32 R21, -RZ, R20.H1_H1 ;  /* 0x30000014ff157230 */ /* 0x000fe20000004100 */
[----:B------:R-:W-:Y:S01]  /*16340*/  F2FP.SATFINITE.E4M3.F32.PACK_AB_MERGE_C R38, R43, R38, RZ ;  /* 0x000000262b26723e */ /* 0x000fe200048070ff */
[----:B------:R-:W-:Y:S01]  /*16350*/  HADD2.F32 R20, -RZ, R8.H0_H0 ;  /* 0x20000008ff147230 */ /* 0x000fe20000004100 */
[----:B------:R-:W-:Y:S01]  /*16360*/  F2FP.SATFINITE.E4M3.F32.PACK_AB_MERGE_C R40, R45, R40, RZ ;  /* 0x000000282d28723e */ /* 0x000fe200048070ff */
[----:B------:R-:W-:Y:S01]  /*16370*/  HADD2.F32 R7, -RZ, R6.H0_H0 ;  /* 0x20000006ff077230 */ /* 0x000fe20000004100 */
[----:B------:R-:W-:Y:S01]  /*16380*/  F2FP.SATFINITE.E4M3.F32.PACK_AB_MERGE_C R9, R24, R9, R54 ;  /* 0x000000091809723e */ /* 0x000fe20004807036 */
[----:B------:R-:W-:-:S02]  /*16390*/  HADD2.F32 R25, -RZ, R8.H1_H1 ;  /* 0x30000008ff197230 */ /* 0x000fc40000004100 */
[----:B------:R-:W-:Y:S02]  /*163a0*/  HADD2.F32 R8, -RZ, R6.H1_H1 ;  /* 0x30000006ff087230 */ /* 0x000fe40000004100 */
[CC--:B------:R-:W-:Y:S01]  /*163b0*/  FMUL.FTZ R31, R7.reuse, R20.reuse ;  /* 0x00000014071f7220 */ /* 0x0c0fe20000410000 */
[--C-:B------:R-:W-:Y:S02]  /*163c0*/  HADD2.F32 R6, -RZ, R4.reuse.H0_H0 ;  /* 0x20000004ff067230 */ /* 0x100fe40000004100 */
[----:B------:R-:W-:Y:S01]  /*163d0*/  FMUL.FTZ R7, R7, R11 ;  /* 0x0000000b07077220 */ /* 0x000fe20000410000 */
[----:B------:R-:W-:Y:S02]  /*163e0*/  HADD2.F32 R4, -RZ, R4.H1_H1 ;  /* 0x30000004ff047230 */ /* 0x000fe40000004100 */
[C---:B------:R-:W-:Y:S01]  /*163f0*/  FMUL.FTZ R37, R8.reuse, R25 ;  /* 0x0000001908257220 */ /* 0x040fe20000410000 */
[----:B------:R-:W-:Y:S01]  /*16400*/  FMUL.FTZ R8, R8, R21 ;  /* 0x0000001508087220 */ /* 0x000fe20000410000 */
        /* <DEDUP_REMOVED lines=11> */
[----:B------:R-:W-:Y:S02]  /*164c0*/  F2FP.SATFINITE.E4M3.F32.PACK_AB_MERGE_C R11, R58, R49, R11 ;  /* 0x000000313a0b723e */ /* 0x000fe4000480700b */
[----:B------:R-:W-:Y:S01]  /*164d0*/  F2FP.SATFINITE.E4M3.F32.PACK_AB_MERGE_C R8, R29, R46, R8 ;  /* 0x0000002e1d08723e */ /* 0x000fe20004807008 */
[----:B------:R3:W-:Y:S01]  /*164e0*/  STS.128 [R61+0x14400], R4 ;  /* 0x014400043d007388 */ /* 0x0007e20000000c00 */
[----:B------:R-:W-:-:S05]  /*164f0*/  F2FP.SATFINITE.E4M3.F32.PACK_AB_MERGE_C R10, R25, R20, R40 ;  /* 0x00000014190a723e */ /* 0x000fca0004807028 */
[----:B------:R3:W-:Y:S02]  /*16500*/  STS.128 [R0+0x14400], R8 ;  /* 0x0144000800007388 */ /* 0x0007e40000000c00 */
.L_x_582:
[----:B------:R-:W-:Y:S05]  /*16510*/  BSYNC B1 ;  /* 0x0000000000017941 */ /* 0x000fea0003800000 */
.L_x_581:
[----:B------:R-:W-:Y:S05]  /*16520*/  @P2 BRA `(.L_x_563) ;  /* 0x0000000c00dc2947 */ /* 0x000fea0003800000 */
[----:B------:R-:W4:Y:S01]  /*16530*/  LDL R49, [R1+0x1c] ;  /* 0x00001c0001317983 */ /* 0x000f220000100800 */
[----:B-1-3-5:R-:W-:Y:S02]  /*16540*/  SHF.R.U32.HI R4, RZ, 0x8, R32 ;  /* 0x00000008ff047819 */ /* 0x02afe40000011620 */
[----:B------:R-:W-:Y:S02]  /*16550*/  LOP3.LUT R0, R32, 0xff, RZ, 0xc0, !PT ;  /* 0x000000ff20007812 */ /* 0x000fe400078ec0ff */
[----:B------:R-:W-:Y:S02]  /*16560*/  SHF.R.U32.HI R8, RZ, 0x8, R34 ;  /* 0x00000008ff087819 */ /* 0x000fe40000011622 */
[----:B------:R-:W-:Y:S02]  /*16570*/  LOP3.LUT R5, R4, 0xff, RZ, 0xc0, !PT ;  /* 0x000000ff04057812 */ /* 0x000fe400078ec0ff */
[----:B------:R-:W-:Y:S02]  /*16580*/  LEA.HI R3, R3, R174, RZ, 0x1c ;  /* 0x000000ae03037211 */ /* 0x000fe400078fe0ff */
[----:B------:R-:W-:-:S02]  /*16590*/  LOP3.LUT R4, R34, 0xff, RZ, 0xc0, !PT ;  /* 0x000000ff22047812 */ /* 0x000fc400078ec0ff */
[----:B------:R-:W-:Y:S02]  /*165a0*/  LOP3.LUT R9, R8, 0xff, RZ, 0xc0, !PT ;  /* 0x000000ff08097812 */ /* 0x000fe400078ec0ff */
[----:B0-----:R-:W-:Y:S02]  /*165b0*/  PRMT R21, R5, 0x7604, R0 ;  /* 0x0000760405157816 */ /* 0x001fe40000000000 */
[----:B------:R-:W-:Y:S02]  /*165c0*/  SHF.R.S32.HI R0, RZ, 0x1f, R3 ;  /* 0x0000001fff007819 */ /* 0x000fe40000011403 */
[----:B------:R-:W-:Y:S02]  /*165d0*/  PRMT R25, R9, 0x7604, R4 ;  /* 0x0000760409197816 */ /* 0x000fe40000000004 */
[----:B------:R-:W-:Y:S01]  /*165e0*/  LEA.HI R4, R0, R3, RZ, 0x2 ;  /* 0x0000000300047211 */ /* 0x000fe200078f10ff */
[----:B------:R-:W-:Y:S01]  /*165f0*/  IMAD.SHL.U32 R3, R3, 0x10, RZ ;  /* 0x0000001003037824 */ /* 0x000fe200078e00ff */
[----:B------:R-:W-:-:S02]  /*16600*/  SHF.R.U32.HI R7, RZ, 0x8, R33 ;  /* 0x00000008ff077819 */ /* 0x000fc40000011621 */
[----:B------:R-:W-:Y:S01]  /*16610*/  LOP3.LUT R6, R33, 0xff, RZ, 0xc0, !PT ;  /* 0x000000ff21067812 */ /* 0x000fe200078ec0ff */
[----:B------:R-:W-:Y:S01]  /*16620*/  IMAD.SHL.U32 R4, R4, 0x800, RZ ;  /* 0x0000080004047824 */ /* 0x000fe200078e00ff */
[----:B------:R-:W-:Y:S02]  /*16630*/  LOP3.LUT R0, R208, 0x30, R3, 0xf8, !PT ;  /* 0x00000030d0007812 */ /* 0x000fe400078ef803 */
[----:B------:R-:W-:Y:S02]  /*16640*/  LOP3.LUT R7, R7, 0xff, RZ, 0xc0, !PT ;  /* 0x000000ff07077812 */ /* 0x000fe400078ec0ff */
[----:B------:R-:W-:Y:S02]  /*16650*/  SHF.R.U32.HI R8, RZ, 0x8, R12 ;  /* 0x00000008ff087819 */ /* 0x000fe4000001160c */
[----:B------:R-:W-:Y:S02]  /*16660*/  LOP3.LUT R0, R0, R209, RZ, 0x3c, !PT ;  /* 0x000000d100007212 */ /* 0x000fe400078e3cff */
[----:B------:R-:W-:-:S02]  /*16670*/  LOP3.LUT R3, R4, 0xffffe000, RZ, 0xc0, !PT ;  /* 0xffffe00004037812 */ /* 0x000fc400078ec0ff */
[----:B------:R-:W-:Y:S02]  /*16680*/  PRMT R20, R7, 0x7604, R6 ;  /* 0x0000760407147816 */ /* 0x000fe40000000006 */
[----:B------:R-:W-:Y:S02]  /*16690*/  SHF.R.U32.HI R6, RZ, 0x8, R35 ;  /* 0x00000008ff067819 */ /* 0x000fe40000011623 */
[----:B------:R-:W-:Y:S02]  /*166a0*/  LOP3.LUT R7, R12, 0xff, RZ, 0xc0, !PT ;  /* 0x000000ff0c077812 */ /* 0x000fe400078ec0ff */
[----:B------:R-:W-:Y:S02]  /*166b0*/  LOP3.LUT R8, R8, 0xff, RZ, 0xc0, !PT ;  /* 0x000000ff08087812 */ /* 0x000fe400078ec0ff */
[----:B------:R-:W-:Y:S02]  /*166c0*/  IADD3 R3, R0, R210, R3 ;  /* 0x000000d200037210 */ /* 0x000fe40007ffe003 */
[----:B------:R-:W-:-:S02]  /*166d0*/  LOP3.LUT R5, R35, 0xff, RZ, 0xc0, !PT ;  /* 0x000000ff23057812 */ /* 0x000fc400078ec0ff */
[----:B------:R-:W-:Y:S02]  /*166e0*/  LOP3.LUT R6, R6, 0xff, RZ, 0xc0, !PT ;  /* 0x000000ff06067812 */ /* 0x000fe400078ec0ff */
[----:B------:R-:W-:Y:S02]  /*166f0*/  PRMT R29, R8, 0x7604, R7 ;  /* 0x00007604081d7816 */ /* 0x000fe40000000007 */
[----:B------:R-:W-:Y:S02]  /*16700*/  SHF.R.U32.HI R8, RZ, 0x8, R13 ;  /* 0x00000008ff087819 */ /* 0x000fe4000001160d */
[----:B------:R-:W-:Y:S02]  /*16710*/  IADD3 R0, R18, R3, RZ ;  /* 0x0000000312007210 */ /* 0x000fe40007ffe0ff */
[----:B------:R-:W-:Y:S02]  /*16720*/  PRMT R24, R6, 0x7604, R5 ;  /* 0x0000760406187816 */ /* 0x000fe40000000005 */
[----:B------:R-:W-:-:S02]  /*16730*/  LOP3.LUT R3, R8, 0xff, RZ, 0xc0, !PT ;  /* 0x000000ff08037812 */ /* 0x000fc400078ec0ff */
[----:B------:R-:W0:Y:S01]  /*16740*/  LDS.128 R8, [R0+0x14400] ;  /* 0x0144000000087984 */ /* 0x000e220000000c00 */
[----:B------:R-:W-:Y:S02]  /*16750*/  SHF.R.U32.HI R31, RZ, 0x8, R15 ;  /* 0x00000008ff1f7819 */ /* 0x000fe4000001160f */
[----:B------:R-:W-:Y:S02]  /*16760*/  LOP3.LUT R26, R13, 0xff, RZ, 0xc0, !PT ;  /* 0x000000ff0d1a7812 */ /* 0x000fe400078ec0ff */
[----:B------:R-:W-:Y:S02]  /*16770*/  LOP3.LUT R30, R15, 0xff, RZ, 0xc0, !PT ;  /* 0x000000ff0f1e7812 */ /* 0x000fe400078ec0ff */
[----:B------:R-:W-:Y:S02]  /*16780*/  LOP3.LUT R31, R31, 0xff, RZ, 0xc0, !PT ;  /* 0x000000ff1f1f7812 */ /* 0x000fe400078ec0ff */
[----:B------:R-:W-:Y:S02]  /*16790*/  PRMT R26, R3, 0x7604, R26 ;  /* 0x00007604031a7816 */ /* 0x000fe4000000001a */
[----:B------:R-:W-:-:S02]  /*167a0*/  SHF.R.U32.HI R3, RZ, 0x10, R33 ;  /* 0x00000010ff037819 */ /* 0x000fc40000011621 */
[----:B------:R-:W-:Y:S02]  /*167b0*/  PRMT R30, R31, 0x7604, R30 ;  /* 0x000076041f1e7816 */ /* 0x000fe4000000001e */
[----:B------:R-:W-:Y:S01]  /*167c0*/  SHF.R.U32.HI R28, RZ, 0x8, R14 ;  /* 0x00000008ff1c7819 */ /* 0x000fe2000001160e */
[----:B------:R-:W-:Y:S01]  /*167d0*/  IMAD.U32 R3, R3, 0x10000, RZ ;  /* 0x0001000003037824 */ /* 0x000fe200078e00ff */
[----:B------:R-:W-:Y:S02]  /*167e0*/  SHF.R.U32.HI R31, RZ, 0x10, R13 ;  /* 0x00000010ff1f7819 */ /* 0x000fe4000001160d */
[----:B------:R-:W-:Y:S02]  /*167f0*/  LOP3.LUT R27, R14, 0xff, RZ, 0xc0, !PT ;  /* 0x000000ff0e1b7812 */ /* 0x000fe400078ec0ff */
[----:B------:R-:W-:Y:S01]  /*16800*/  LOP3.LUT R28, R28, 0xff, RZ, 0xc0, !PT ;  /* 0x000000ff1c1c7812 */ /* 0x000fe200078ec0ff */
[----:B------:R-:W-:Y:S01]  /*16810*/  IMAD.U32 R31, R31, 0x10000, RZ ;  /* 0x000100001f1f7824 */ /* 0x000fe200078e00ff */
[----:B--2---:R-:W-:-:S02]  /*16820*/  SHF.R.U32.HI R39, RZ, 0x10, R15 ;  /* 0x00000010ff277819 */ /* 0x004fc4000001160f */
[----:B------:R-:W-:Y:S02]  /*16830*/  LOP3.LUT R3, R20, 0xff0000, R3, 0xf8, !PT ;  /* 0x00ff000014037812 */ /* 0x000fe400078ef803 */
[----:B----4-:R-:W-:Y:S02]  /*16840*/  PRMT R37, R28, 0x7604, R27 ;  /* 0x000076041c257816 */ /* 0x010fe4000000001b */
[----:B------:R-:W-:Y:S02]  /*16850*/  SHF.R.U32.HI R27, RZ, 0x10, R35 ;  /* 0x00000010ff1b7819 */ /* 0x000fe40000011623 */
[----:B------:R-:W-:Y:S02]  /*16860*/  SHF.L.U32 R39, R39, 0x10, RZ ;  /* 0x0000001027277819 */ /* 0x000fe400000006ff */
[----:B------:R-:W-:Y:S01]  /*16870*/  LOP3.LUT R31, R26, 0xff0000, R31, 0xf8, !PT ;  /* 0x00ff00001a1f7812 */ /* 0x000fe200078ef81f */
[----:B------:R-:W-:Y:S01]  /*16880*/  IMAD.U32 R27, R27, 0x10000, RZ ;  /* 0x000100001b1b7824 */ /* 0x000fe200078e00ff */
        /* <DEDUP_REMOVED lines=12> */
[----:B------:R-:W-:-:S02]  /*16950*/  F2FP.F16.E4M3.UNPACK_B R39, R37 ;  /* 0x00000025ff27723e */ /* 0x000fc400020006ff */
[----:B------:R-:W-:Y:S02]  /*16960*/  LOP3.LUT R27, R24, 0xff0000, R27, 0xf8, !PT ;  /* 0x00ff0000181b7812 */ /* 0x000fe400078ef81b */
[----:B------:R-:W-:Y:S01]  /*16970*/  F2FP.F16.E4M3.UNPACK_B R34, R33 ;  /* 0x00000021ff22723e */ /* 0x000fe200020006ff */
[--C-:B------:R-:W-:Y:S01]  /*16980*/  HADD2.F32 R40, -RZ, R39.reuse.H0_H0 ;  /* 0x20000027ff287230 */ /* 0x100fe20000004100 */
[----:B------:R-:W-:Y:S01]  /*16990*/  LOP3.LUT R36, R27, 0xff000000, R35, 0xf8, !PT ;  /* 0xff0000001b247812 */ /* 0x000fe200078ef823 */
[----:B------:R-:W-:Y:S01]  /*169a0*/  HADD2.F32 R39, -RZ, R39.H1_H1 ;  /* 0x30000027ff277230 */ /* 0x000fe20000004100 */
[----:B0-----:R-:W-:Y:S01]  /*169b0*/  F2FP.F16.E4M3.UNPACK_B R27, R9.H1 ;  /* 0x00000009ff1b723e */ /* 0x001fe200030006ff */
[----:B------:R-:W-:Y:S01]  /*169c0*/  HADD2.F32 R35, -RZ, R34.H0_H0 ;  /* 0x20000022ff237230 */ /* 0x000fe20000004100 */
[-C--:B------:R-:W-:Y:S02]  /*169d0*/  F2FP.F16.E4M3.UNPACK_B R28, R10.reuse ;  /* 0x0000000aff1c723e */ /* 0x080fe400020006ff */
[----:B------:R-:W-:-:S02]  /*169e0*/  F2FP.F16.E4M3.UNPACK_B R29, R10.H1 ;  /* 0x0000000aff1d723e */ /* 0x000fc400030006ff */
[----:B------:R-:W-:Y:S02]  /*169f0*/  F2FP.F16.E4M3.UNPACK_B R10, R37.H1 ;  /* 0x00000025ff0a723e */ /* 0x000fe400030006ff */
[----:B------:R-:W-:Y:S02]  /*16a00*/  F2FP.F16.E4M3.UNPACK_B R33, R33.H1 ;  /* 0x00000021ff21723e */ /* 0x000fe400030006ff */
[-C--:B------:R-:W-:Y:S02]  /*16a10*/  F2FP.F16.E4M3.UNPACK_B R30, R11.reuse ;  /* 0x0000000bff1e723e */ /* 0x080fe400020006ff */
[----:B------:R-:W-:Y:S01]  /*16a20*/  F2FP.F16.E4M3.UNPACK_B R31, R11.H1 ;  /* 0x0000000bff1f723e */ /* 0x000fe200030006ff */
[----:B------:R-:W-:Y:S01]  /*16a30*/  HADD2.F32 R37, -RZ, R33.H0_H0 ;  /* 0x20000021ff257230 */ /* 0x000fe20000004100 */
[-C--:B------:R-:W-:Y:S02]  /*16a40*/  F2FP.F16.E4M3.UNPACK_B R11, R8.reuse ;  /* 0x00000008ff0b723e */ /* 0x080fe400020006ff */
[----:B------:R-:W-:Y:S01]  /*16a50*/  F2FP.F16.E4M3.UNPACK_B R26, R8.H1 ;  /* 0x00000008ff1a723e */ /* 0x000fe200030006ff */
[----:B------:R-:W0:Y:S02]  /*16a60*/  LDS.128 R4, [R49+0x14400] ;  /* 0x0144000031047984 */ /* 0x000e240000000c00 */
[----:B0-----:R-:W-:-:S02]  /*16a70*/  F2FP.F16.E4M3.UNPACK_B R3, R6 ;  /* 0x00000006ff03723e */ /* 0x001fc400020006ff */
[----:B------:R-:W-:Y:S02]  /*16a80*/  F2FP.F16.E4M3.UNPACK_B R21, R6.H1 ;  /* 0x00000006ff15723e */ /* 0x000fe400030006ff */
[----:B------:R-:W-:Y:S02]  /*16a90*/  F2FP.F16.E4M3.UNPACK_B R6, R9 ;  /* 0x00000009ff06723e */ /* 0x000fe400020006ff */
[-C--:B------:R-:W-:Y:S02]  /*16aa0*/  F2FP.F16.E4M3.UNPACK_B R14, R5.reuse ;  /* 0x00000005ff0e723e */ /* 0x080fe400020006ff */
[----:B------:R-:W-:Y:S01]  /*16ab0*/  F2FP.F16.E4M3.UNPACK_B R15, R5.H1 ;  /* 0x00000005ff0f723e */ /* 0x000fe200030006ff */
[--C-:B------:R-:W-:Y:S01]  /*16ac0*/  HADD2.F32 R5, -RZ, R6.reuse.H0_H0 ;  /* 0x20000006ff057230 */ /* 0x100fe20000004100 */
[-C--:B------:R-:W-:Y:S01]  /*16ad0*/  F2FP.F16.E4M3.UNPACK_B R24, R7.reuse ;  /* 0x00000007ff18723e */ /* 0x080fe200020006ff */
[----:B------:R-:W-:Y:S01]  /*16ae0*/  HADD2.F32 R6, -RZ, R6.H1_H1 ;  /* 0x30000006ff067230 */ /* 0x000fe20000004100 */
[----:B------:R-:W-:Y:S01]  /*16af0*/  F2FP.F16.E4M3.UNPACK_B R25, R7.H1 ;  /* 0x00000007ff19723e */ /* 0x000fe200030006ff */
[----:B------:R-:W-:Y:S01]  /*16b00*/  HADD2.F32 R8, -RZ, R15.H0_H0 ;  /* 0x2000000fff087230 */ /* 0x000fe20000004100 */
[----:B------:R-:W-:Y:S01]  /*16b10*/  F2FP.F16.E4M3.UNPACK_B R7, R4 ;  /* 0x00000004ff07723e */ /* 0x000fe200020006ff */
[----:B------:R-:W-:Y:S01]  /*16b20*/  FMUL.FTZ R9, R5, R40 ;  /* 0x0000002805097220 */ /* 0x000fe20000410000 */
[----:B------:R-:W-:Y:S01]  /*16b30*/  F2FP.F16.E4M3.UNPACK_B R13, R4.H1 ;  /* 0x00000004ff0d723e */ /* 0x000fe200030006ff */
[----:B------:R-:W-:-:S02]  /*16b40*/  HADD2.F32 R4, -RZ, R14.H0_H0 ;  /* 0x2000000eff047230 */ /* 0x000fc40000004100 */
[----:B------:R-:W-:Y:S01]  /*16b50*/  FMUL.FTZ R41, R5, R35 ;  /* 0x0000002305297220 */ /* 0x000fe20000410000 */
[----:B------:R-:W-:Y:S02]  /*16b60*/  HADD2.F32 R14, -RZ, R14.H1_H1 ;  /* 0x3000000eff0e7230 */ /* 0x000fe40000004100 */
[----:B------:R-:W-:Y:S01]  /*16b70*/  FMUL.FTZ R43, R6, R39 ;  /* 0x00000027062b7220 */ /* 0x000fe20000410000 */
[----:B------:R-:W-:Y:S02]  /*16b80*/  HADD2.F32 R15, -RZ, R15.H1_H1 ;  /* 0x3000000fff0f7230 */ /* 0x000fe40000004100 */
[C---:B------:R-:W-:Y:S01]  /*16b90*/  FFMA.FTZ R5, R4.reuse, R35, -R9 ;  /* 0x0000002304057223 */ /* 0x040fe20000010809 */
[----:B------:R-:W-:Y:S01]  /*16ba0*/  FFMA.FTZ R9, R4, R40, R41 ;  /* 0x0000002804097223 */ /* 0x000fe20000010029 */
[----:B------:R-:W-:Y:S02]  /*16bb0*/  HADD2.F32 R35, -RZ, R34.H1_H1 ;  /* 0x30000022ff237230 */ /* 0x000fe40000004100 */
[----:B------:R-:W-:-:S02]  /*16bc0*/  HADD2.F32 R41, -RZ, R10.H0_H0 ;  /* 0x2000000aff297230 */ /* 0x000fc40000004100 */
        /* <DEDUP_REMOVED lines=20> */
[----:B------:R-:W-:Y:S02]  /*16d10*/  HADD2.F32 R8, -RZ, R24.H0_H0 ;  /* 0x20000018ff087230 */ /* 0x000fe40000004100 */
[C---:B------:R-:W-:Y:S01]  /*16d20*/  FMUL.FTZ R43, R10.reuse, R39 ;  /* 0x000000270a2b7220 */ /* 0x040fe20000410000 */
[----:B------:R-:W-:Y:S02]  /*16d30*/  HADD2.F32 R37, -RZ, R37.H1_H1 ;  /* 0x30000025ff257230 */ /* 0x000fe40000004100 */
[----:B------:R-:W-:Y:S01]  /*16d40*/  FMUL.FTZ R10, R10, R35 ;  /* 0x000000230a0a7220 */ /* 0x000fe20000410000 */
[----:B------:R-:W-:-:S02]  /*16d50*/  HADD2.F32 R30, -RZ, R30.H1_H1 ;  /* 0x3000001eff1e7230 */ /* 0x000fc40000004100 */
[C---:B------:R-:W-:Y:S01]  /*16d60*/  FFMA.FTZ R34, R15.reuse, R34, R27 ;  /* 0x000000220f227223 */ /* 0x040fe2000001001b */
[----:B------:R-:W-:Y:S02]  /*16d70*/  HADD2.F32 R33, -RZ, R33.H1_H1 ;  /* 0x30000021ff217230 */ /* 0x000fe40000004100 */
[C---:B------:R-:W-:Y:S01]  /*16d80*/  FFMA.FTZ R43, R8.reuse, R35, -R43 ;  /* 0x00000023082b7223 */ /* 0x040fe2000001082b */
[----:B------:R-:W-:Y:S01]  /*16d90*/  FFMA.FTZ R39, R8, R39, R10 ;  /* 0x0000002708277223 */ /* 0x000fe2000001000a */
[----:B------:R-:W-:Y:S01]  /*16da0*/  FFMA.FTZ R40, R15, R14, -R40 ;  /* 0x0000000e0f287223 */ /* 0x000fe20000010828 */
[----:B------:R-:W-:Y:S02]  /*16db0*/  HADD2.F32 R24, -RZ, R24.H1_H1 ;  /* 0x30000018ff187230 */ /* 0x000fe40000004100 */
[C---:B------:R-:W-:Y:S01]  /*16dc0*/  FMUL.FTZ R35, R30.reuse, R37 ;  /* 0x000000251e237220 */ /* 0x040fe20000410000 */
[----:B------:R-:W-:Y:S02]  /*16dd0*/  HADD2.F32 R27, -RZ, R42.H0_H0 ;  /* 0x2000002aff1b7230 */ /* 0x000fe40000004100 */
[----:B------:R-:W-:Y:S01]  /*16de0*/  FMUL.FTZ R30, R30, R33 ;  /* 0x000000211e1e7220 */ /* 0x000fe20000410000 */
[----:B------:R-:W-:-:S02]  /*16df0*/  HADD2.F32 R10, -RZ, R31.H0_H0 ;  /* 0x2000001fff0a7230 */ /* 0x000fc40000004100 */
[C---:B------:R-:W-:Y:S01]  /*16e00*/  FFMA.FTZ R46, R24.reuse, R33, -R35 ;  /* 0x00000021182e7223 */ /* 0x040fe20000010823 */
[--C-:B------:R-:W-:Y:S02]  /*16e10*/  HADD2.F32 R15, -RZ, R36.reuse.H0_H0 ;  /* 0x20000024ff0f7230 */ /* 0x100fe40000004100 */
[----:B------:R-:W-:Y:S01]  /*16e20*/  FFMA.FTZ R48, R24, R37, R30 ;  /* 0x0000002518307223 */ /* 0x000fe2000001001e */
[----:B------:R-:W-:Y:S02]  /*16e30*/  HADD2.F32 R8, -RZ, R25.H0_H0 ;  /* 0x20000019ff087230 */ /* 0x000fe40000004100 */
[C---:B------:R-:W-:Y:S01]  /*16e40*/  FMUL.FTZ R47, R10.reuse, R27 ;  /* 0x0000001b0a2f7220 */ /* 0x040fe20000410000 */
[----:B------:R-:W-:Y:S01]  /*16e50*/  F2FP.F16.E4M3.UNPACK_B R24, R38.H1 ;  /* 0x00000026ff18723e */ /* 0x000fe200030006ff */
[----:B------:R-:W-:Y:S01]  /*16e60*/  FMUL.FTZ R10, R10, R15 ;  /* 0x0000000f0a0a7220 */ /* 0x000fe20000410000 */
[----:B------:R-:W-:Y:S01]  /*16e70*/  F2FP.F16.E4M3.UNPACK_B R14, R32.H1 ;  /* 0x00000020ff0e723e */ /* 0x000fe200030006ff */
[----:B------:R-:W-:-:S02]  /*16e80*/  HADD2.F32 R36, -RZ, R36.H1_H1 ;  /* 0x30000024ff247230 */ /* 0x000fc40000004100 */
[C---:B------:R-:W-:Y:S01]  /*16e90*/  FFMA.FTZ R47, R8.reuse, R15, -R47 ;  /* 0x0000000f082f7223 */ /* 0x040fe2000001082f */
[----:B------:R-:W-:Y:S01]  /*16ea0*/  FFMA.FTZ R37, R8, R27, R10 ;  /* 0x0000001b08257223 */ /* 0x000fe2000001000a */
[----:B------:R-:W-:Y:S01]  /*16eb0*/  HADD2.F32 R42, -RZ, R42.H1_H1 ;  /* 0x3000002aff2a7230 */ /* 0x000fe20000004100 */
[----:B------:R-:W-:Y:S01]  /*16ec0*/  F2FP.F16.E4M3.UNPACK_B R38, R38 ;  /* 0x00000026ff26723e */ /* 0x000fe200020006ff */
[----:B------:R-:W-:Y:S01]  /*16ed0*/  HADD2.F32 R31, -RZ, R31.H1_H1 ;  /* 0x3000001fff1f7230 */ /* 0x000fe20000004100 */
[----:B------:R-:W-:Y:S01]  /*16ee0*/  F2FP.F16.E4M3.UNPACK_B R32, R32 ;  /* 0x00000020ff20723e */ /* 0x000fe200020006ff */
[----:B------:R-:W-:Y:S01]  /*16ef0*/  HADD2.F32 R27, -RZ, R24.H0_H0 ;  /* 0x20000018ff1b7230 */ /* 0x000fe20000004100 */
[----:B------:R-:W-:Y:S01]  /*16f00*/  F2FP.SATFINITE.E4M3.F32.PACK_AB_MERGE_C R40, R40, R45, RZ ;  /* 0x0000002d2828723e */ /* 0x000fe200048070ff */
[----:B------:R-:W-:Y:S02]  /*16f10*/  HADD2.F32 R10, -RZ, R26.H0_H0 ;  /* 0x2000001aff0a7230 */ /* 0x000fe40000004100 */
[----:B------:R-:W-:Y:S01]  /*16f20*/  FMUL.FTZ R30, R31, R42 ;  /* 0x0000002a1f1e7220 */ /* 0x000fe20000410000 */
[----:B------:R-:W-:-:S02]  /*16f30*/  HADD2.F32 R15, -RZ, R14.H0_H0 ;  /* 0x2000000eff0f7230 */ /* 0x000fc40000004100 */
[-C--:B------:R-:W-:Y:S01]  /*16f40*/  FMUL.FTZ R33, R31, R36.reuse ;  /* 0x000000241f217220 */ /* 0x080fe20000410000 */
        /* <DEDUP_REMOVED lines=10> */
[----:B------:R-:W-:Y:S01]  /*16ff0*/  FFMA.FTZ R30, R8, R27, R10 ;  /* 0x0000001b081e7223 */ /* 0x000fe2000001000a */
[----:B------:R-:W-:Y:S02]  /*17000*/  HADD2.F32 R13, -RZ, R13.H1_H1 ;  /* 0x3000000dff0d7230 */ /* 0x000fe40000004100 */
        /* <DEDUP_REMOVED lines=8> */
[----:B------:R-:W-:Y:S01]  /*17090*/  F2FP.SATFINITE.E4M3.F32.PACK_AB_MERGE_C R5, R4, R5, R40 ;  /* 0x000000050405723e */ /* 0x000fe20004807028 */
        /* <DEDUP_REMOVED lines=11> */
[----:B------:R-:W-:Y:S01]  /*17150*/  FMUL.FTZ R11, R11, R32 ;  /* 0x000000200b0b7220 */ /* 0x000fe20000410000 */
[----:B------:R-:W-:Y:S01]  /*17160*/  F2FP.F16.E4M3.UNPACK_B R10, R20.H1 ;  /* 0x00000014ff0a723e */ /* 0x000fe200030006ff */
[----:B------:R-:W-:Y:S01]  /*17170*/  FFMA.FTZ R32, R7, R32, -R14 ;  /* 0x0000002007207223 */ /* 0x000fe2000001080e */
[----:B------:R-:W-:-:S02]  /*17180*/  HADD2.F32 R14, -RZ, R13.H0_H0 ;  /* 0x2000000dff0e7230 */ /* 0x000fc40000004100 */
[----:B------:R-:W-:Y:S01]  /*17190*/  FFMA.FTZ R38, R7, R38, R11 ;  /* 0x0000002607267223 */ /* 0x000fe2000001000b */
[----:B------:R-:W-:Y:S01]  /*171a0*/  HADD2.F32 R8, -RZ, R29.H0_H0 ;  /* 0x2000001dff087230 */ /* 0x000fe20000004100 */
[----:B------:R-:W-:Y:S01]  /*171b0*/  F2FP.F16.E4M3.UNPACK_B R12, R12 ;  /* 0x0000000cff0c723e */ /* 0x000fe200020006ff */
[----:B------:R-:W-:Y:S01]  /*171c0*/  HADD2.F32 R11, -RZ, R10.H0_H0 ;  /* 0x2000000aff0b7230 */ /* 0x000fe20000004100 */
[----:B------:R-:W-:Y:S01]  /*171d0*/  F2FP.F16.E4M3.UNPACK_B R20, R20 ;  /* 0x00000014ff14723e */ /* 0x000fe200020006ff */
[----:B------:R-:W-:Y:S02]  /*171e0*/  HADD2.F32 R7, -RZ, R21.H0_H0 ;  /* 0x20000015ff077230 */ /* 0x000fe40000004100 */
[C---:B------:R-:W-:Y:S01]  /*171f0*/  FMUL.FTZ R36, R8.reuse, R14 ;  /* 0x0000000e08247220 */ /* 0x040fe20000410000 */
[----:B------:R-:W-:Y:S02]  /*17200*/  HADD2.F32 R24, -RZ, R13.H1_H1 ;  /* 0x3000000dff187230 */ /* 0x000fe40000004100 */
[----:B------:R-:W-:Y:S01]  /*17210*/  FMUL.FTZ R8, R8, R11 ;  /* 0x0000000b08087220 */ /* 0x000fe20000410000 */
[----:B------:R-:W-:-:S02]  /*17220*/  HADD2.F32 R29, -RZ, R29.H1_H1 ;  /* 0x3000001dff1d7230 */ /* 0x000fc40000004100 */
[----:B------:R-:W-:Y:S01]  /*17230*/  FFMA.FTZ R36, R7, R11, -R36 ;  /* 0x0000000b07247223 */ /* 0x000fe20000010824 */
[----:B------:R-:W-:Y:S01]  /*17240*/  HADD2.F32 R10, -RZ, R10.H1_H1 ;  /* 0x3000000aff0a7230 */ /* 0x000fe20000004100 */
[----:B------:R-:W-:Y:S01]  /*17250*/  F2FP.SATFINITE.E4M3.F32.PACK_AB_MERGE_C R26, R26, R31, RZ ;  /* 0x0000001f1a1a723e */ /* 0x000fe200048070ff */
[----:B------:R-:W-:Y:S02]  /*17260*/  HADD2.F32 R21, -RZ, R21.H1_H1 ;  /* 0x30000015ff157230 */ /* 0x000fe40000004100 */
[C---:B------:R-:W-:Y:S01]  /*17270*/  FMUL.FTZ R42, R29.reuse, R24 ;  /* 0x000000181d2a7220 */ /* 0x040fe20000410000 */
[----:B------:R-:W-:Y:S01]  /*17280*/  F2FP.SATFINITE.E4M3.F32.PACK_AB_MERGE_C R9, R6, R9, R34 ;  /* 0x000000090609723e */ /* 0x000fe20004807022 */
[----:B------:R-:W-:Y:S01]  /*17290*/  FMUL.FTZ R11, R29, R10 ;  /* 0x0000000a1d0b7220 */ /* 0x000fe20000410000 */
[----:B------:R-:W-:Y:S01]  /*172a0*/  FFMA.FTZ R29, R7, R14, R8 ;  /* 0x0000000e071d7223 */ /* 0x000fe20000010008 */
[----:B------:R-:W-:Y:S01]  /*172b0*/  FFMA.FTZ R35, R21, R10, -R42 ;  /* 0x0000000a15237223 */ /* 0x000fe2000001082a */
[----:B------:R-:W-:-:S02]  /*172c0*/  HADD2.F32 R8, -RZ, R28.H0_H0 ;  /* 0x2000001cff087230 */ /* 0x000fc40000004100 */
[----:B------:R-:W-:Y:S01]  /*172d0*/  FFMA.FTZ R42, R21, R24, R11 ;  /* 0x00000018152a7223 */ /* 0x000fe2000001000b */
[----:B------:R-:W-:Y:S01]  /*172e0*/  HADD2.F32 R11, -RZ, R12.H0_H0 ;  /* 0x2000000cff0b7230 */ /* 0x000fe20000004100 */
[----:B------:R-:W-:Y:S01]  /*172f0*/  F2FP.SATFINITE.E4M3.F32.PACK_AB_MERGE_C R4, R32, R25, R26 ;  /* 0x000000192004723e */ /* 0x000fe2000480701a */
[----:B------:R-:W-:Y:S01]  /*17300*/  HADD2.F32 R10, -RZ, R20.H0_H0 ;  /* 0x20000014ff0a7230 */ /* 0x000fe20000004100 */
[----:B------:R-:W-:Y:S01]  /*17310*/  F2FP.SATFINITE.E4M3.F32.PACK_AB_MERGE_C R35, R35, R36, RZ ;  /* 0x000000242323723e */ /* 0x000fe200048070ff */
        /* <DEDUP_REMOVED lines=10> */
[C---:B------:R-:W-:Y:S01]  /*173c0*/  FFMA.FTZ R14, R7.reuse, R10, -R14 ;  /* 0x0000000a070e7223 */ /* 0x040fe2000001080e */
[----:B------:R-:W-:Y:S01]  /*173d0*/  FFMA.FTZ R10, R7, R11, R8 ;  /* 0x0000000b070a7223 */ /* 0x000fe20000010008 */
[C---:B------:R-:W-:Y:S01]  /*173e0*/  FFMA.FTZ R13, R3.reuse, R20, -R24 ;  /* 0x00000014030d7223 */ /* 0x040fe20000010818 */
[----:B------:R-:W-:Y:S01]  /*173f0*/  FFMA.FTZ R15, R3, R12, R15 ;  /* 0x0000000c030f7223 */ /* 0x000fe2000001000f */
[----:B------:R-:W-:Y:S02]  /*17400*/  F2FP.SATFINITE.E4M3.F32.PACK_AB_MERGE_C R7, R50, R47, RZ ;  /* 0x0000002f3207723e */ /* 0x000fe400048070ff */
[----:B------:R-:W-:-:S02]  /*17410*/  F2FP.SATFINITE.E4M3.F32.PACK_AB_MERGE_C R11, R52, R37, RZ ;  /* 0x00000025340b723e */ /* 0x000fc400048070ff */
[----:B------:R-:W-:Y:S02]  /*17420*/  F2FP.SATFINITE.E4M3.F32.PACK_AB_MERGE_C R8, R33, R30, RZ ;  /* 0x0000001e2108723e */ /* 0x000fe400048070ff */
[----:B------:R-:W-:Y:S02]  /*17430*/  F2FP.SATFINITE.E4M3.F32.PACK_AB_MERGE_C R7, R46, R43, R7 ;  /* 0x0000002b2e07723e */ /* 0x000fe40004807007 */
[----:B------:R-:W-:Y:S02]  /*17440*/  F2FP.SATFINITE.E4M3.F32.PACK_AB_MERGE_C R6, R13, R14, R35 ;  /* 0x0000000e0d06723e */ /* 0x000fe40004807023 */
[----:B------:R-:W-:Y:S02]  /*17450*/  F2FP.SATFINITE.E4M3.F32.PACK_AB_MERGE_C R11, R48, R39, R11 ;  /* 0x00000027300b723e */ /* 0x000fe4000480700b */
[----:B------:R-:W-:Y:S01]  /*17460*/  F2FP.SATFINITE.E4M3.F32.PACK_AB_MERGE_C R8, R38, R27, R8 ;  /* 0x0000001b2608723e */ /* 0x000fe20004807008 */
[----:B------:R0:W-:Y:S01]  /*17470*/  STS.128 [R49+0x14400], R4 ;  /* 0x0144000431007388 */ /* 0x0001e20000000c00 */
[----:B------:R-:W-:-:S05]  /*17480*/  F2FP.SATFINITE.E4M3.F32.PACK_AB_MERGE_C R10, R15, R10, R29 ;  /* 0x0000000a0f0a723e */ /* 0x000fca000480701d */
[----:B------:R0:W-:Y:S02]  /*17490*/  STS.128 [R0+0x14400], R8 ;  /* 0x0144000800007388 */ /* 0x0001e40000000c00 */
.L_x_563:
[----:B------:R-:W-:Y:S05]  /*174a0*/  BSYNC B0 ;  /* 0x0000000000007941 */ /* 0x000fea0003800000 */
.L_x_556:
[----:B------:R-:W-:Y:S01]  /*174b0*/  @!PT LDS RZ, [RZ] ;  /* 0x00000000fffff984 */ /* 0x000fe20000000800 */
[----:B------:R-:W-:Y:S01]  /*174c0*/  @!PT LDS RZ, [RZ] ;  /* 0x00000000fffff984 */ /* 0x000fe20000000800 */
[----:B------:R-:W-:Y:S01]  /*174d0*/  @!PT LDS RZ, [RZ] ;  /* 0x00000000fffff984 */ /* 0x000fe20000000800 */
[----:B------:R-:W-:Y:S01]  /*174e0*/  @!PT LDS RZ, [RZ] ;  /* 0x00000000fffff984 */ /* 0x000fe20000000800 */
[----:B------:R1:W-:Y:S06]  /*174f0*/  MEMBAR.ALL.CTA ;  /* 0x0000000000007992 */ /* 0x0003ec0000008000 */
[----:B-1----:R-:W1:Y:S01]  /*17500*/  FENCE.VIEW.ASYNC.S ;  /* 0x00000000000073c6 */ /* 0x002e620000000000 */
[----:B------:R-:W-:Y:S05]  /*17510*/  WARPSYNC.ALL ;  /* 0x0000000000007948 */ /* 0x000fea0003800000 */
[----:B-1----:R-:W-:Y:S06]  /*17520*/  BAR.SYNC.DEFER_BLOCKING 0xd, 0x100 ;  /* 0x0344000000007b1d */ /* 0x002fec0000010000 */
.L_x_554:
[----:B0--3--:R-:W-:-:S05]  /*17530*/  IMAD.U32 R0, RZ, RZ, UR48 ;  /* 0x00000030ff007e24 */ /* 0x009fca000f8e00ff */
[----:B------:R-:W-:-:S13]  /*17540*/  ISETP.NE.AND P0, PT, R0, 0x3, PT ;  /* 0x000000030000780c */ /* 0x000fda0003f05270 */
[----:B------:R-:W-:Y:S05]  /*17550*/  @!P0 BRA `(.L_x_583) ;  /* 0x0000000000048947 */ /* 0x000fea0003800000 */
[----:B------:R-:W-:Y:S01]  /*17560*/  BPT.TRAP 0x1 ;  /* 0x000000040000795c */ /* 0x000fe20000300000 */
.L_x_583:
[----:B------:R-:W-:Y:S01]  /*17570*/  IMAD R0, R205, 0x8, R18 ;  /* 0x00000008cd007824 */ /* 0x000fe200078e0212 */
[----:B-1----:R-:W-:-:S04]  /*17580*/  SHF.L.U32 R3, R211, 0x1f, RZ ;  /* 0x0000001fd3037819 */ /* 0x002fc800000006ff */
[----:B------:R0:W1:Y:S01]  /*17590*/  SYNCS.PHASECHK.TRANS64.TRYWAIT P1, [R0+URZ+0x29830], R3 ;  /* 0x02983003000075a7 */ /* 0x000062000802017f */
[----:B------:R-:W-:Y:S05]  /*175a0*/  @!P0 BRA `(.L_x_584) ;  /* 0x0000000000048947 */ /* 0x000fea0003800000 */
[----:B------:R-:W-:Y:S01]  /*175b0*/  BPT.TRAP 0x1 ;  /* 0x000000040000795c */ /* 0x000fe20000300000 */
.L_x_584:
[----:B------:R-:W-:Y:S01]  /*175c0*/  IMAD.MOV.U32 R87, RZ, RZ, RZ ;  /* 0x000000ffff577224 */ /* 0x000fe200078e00ff */
[----:B-1----:R-:W-:Y:S06]  /*175d0*/  @P1 BRA `(.L_x_585) ;  /* 0x0000000000081947 */ /* 0x002fec0003800000 */
[----:B------:R-:W1:Y:S02]  /*175e0*/  SYNCS.PHASECHK.TRANS64.TRYWAIT P1, [R0+URZ+0x29830], R3 ;  /* 0x02983003000075a7 */ /* 0x000e64000802017f */
[----:B-1----:R-:W-:Y:S05]  /*175f0*/  @!P1 BRA `(.L_x_586) ;  /* 0x0000013400ec9947 */ /* 0x002fea0003800000 */
.L_x_585:
[----:B------:R-:W-:Y:S05]  /*17600*/  WARPSYNC.ALL ;  /* 0x0000000000007948 */ /* 0x000fea0003800000 */
[----:B01----:R-:W-:Y:S01]  /*17610*/  IADD3 R3, R18, 0x1a400, RZ ;  /* 0x0001a40012037810 */ /* 0x003fe20007ffe0ff */
[----:B-----5:R-:W-:Y:S01]  /*17620*/  IMAD.MOV.U32 R5, RZ, RZ, -0x7fffffe0 ;  /* 0x80000020ff057424 */ /* 0x020fe200078e00ff */
[----:B------:R-:W-:Y:S01]  /*17630*/  R2UR UR28, R44 ;  /* 0x000000002c1c72ca */ /* 0x000fe200000e0000 */
[----:B------:R-:W-:Y:S01]  /*17640*/  WARPGROUP.ARRIVE ;  /* 0x00000000000079c5 */ /* 0x000fe20000000000 */
[----:B------:R-:W-:Y:S01]  /*17650*/  SHF.R.U32.HI R3, RZ, 0x4, R3 ;  /* 0x00000004ff037819 */ /* 0x000fe20000011603 */
[----:B------:R-:W-:Y:S01]  /*17660*/  UMOV UR29, 0x80000020 ;  /* 0x80000020001d7882 */ /* 0x000fe20000000000 */
[----:B------:R-:W-:Y:S01]  /*17670*/  R2UR UR31, R5 ;  /* 0x00000000051f72ca */ /* 0x000fe200000e0000 */
[----:B------:R-:W-:Y:S01]  /*17680*/  UMOV UR5, UR29 ;  /* 0x0000001d00057c82 */ /* 0x000fe20008000000 */
[----:B------:R-:W-:Y:S01]  /*17690*/  LOP3.LUT R3, R3, 0x3fff, RZ, 0xc0, !PT ;  /* 0x00003fff03037812 */ /* 0x000fe200078ec0ff */
[----:B------:R-:W-:Y:S01]  /*176a0*/  IMAD.MOV.U32 R11, RZ, RZ, -0x7fffffe0 ;  /* 0x80000020ff0b7424 */ /* 0x000fe200078e00ff */
[----:B------:R-:W-:Y:S01]  /*176b0*/  MOV R7, 0x80000020 ;  /* 0x8000002000077802 */ /* 0x000fe20000000f00 */
[----:B------:R-:W-:Y:S01]  /*176c0*/  UMOV UR9, UR29 ;  /* 0x0000001d00097c82 */ /* 0x000fe20008000000 */
[----:B------:R-:W-:Y:S01]  /*176d0*/  LOP3.LUT R9, R3, 0x10000, RZ, 0xfc, !PT ;  /* 0x0001000003097812 */ /* 0x000fe200078efcff */
[----:B------:R-:W-:Y:S01]  /*176e0*/  UMOV UR13, UR29 ;  /* 0x0000001d000d7c82 */ /* 0x000fe20008000000 */
[----:B------:R-:W-:Y:S01]  /*176f0*/  R2UR UR7, R7 ;  /* 0x00000000070772ca */ /* 0x000fe200000e0000 */
[----:B------:R-:W-:Y:S01]  /*17700*/  ULOP3.LUT UR28, UR28, 0x10000, URZ, 0xfc, !UPT ;  /* 0x000100001c1c7892 */ /* 0x000fe2000f8efc3f */
[----:B------:R-:W-:Y:S01]  /*17710*/  R2UR UR11, R11 ;  /* 0x000000000b0b72ca */ /* 0x000fe200000e0000 */
[----:B----4-:R-:W-:Y:S01]  /*17720*/  IMAD R4, R205, 0x780, R9 ;  /* 0x00000780cd047824 */ /* 0x010fe200078e0209 */
[----:B------:R-:W-:Y:S01]  /*17730*/  R2UR UR15, R7 ;  /* 0x00000000070f72ca */ /* 0x000fe200000e0000 */
[----:B------:R-:W-:Y:S01]  /*17740*/  UMOV UR17, UR29 ;  /* 0x0000001d00117c82 */ /* 0x000fe20008000000 */
[----:B------:R-:W-:Y:S01]  /*17750*/  R2UR UR19, R11 ;  /* 0x000000000b1372ca */ /* 0x000fe200000e0000 */
[C---:B------:R-:W-:Y:S01]  /*17760*/  VIADD R6, R4.reuse, 0x80 ;  /* 0x0000008004067836 */ /* 0x040fe20000000000 */
[C---:B------:R-:W-:Y:S01]  /*17770*/  R2UR UR30, R4.reuse ;  /* 0x00000000041e72ca */ /* 0x040fe200000e0000 */
[----:B------:R-:W-:Y:S01]  /*17780*/  UMOV UR4, UR28 ;  /* 0x0000001c00047c82 */ /* 0x000fe20008000000 */
[----:B------:R-:W-:Y:S01]  /*17790*/  VIADD R10, R4, 0x100 ;  /* 0x00000100040a7836 */ /* 0x000fe20000000000 */
[----:B------:R-:W-:Y:S01]  /*177a0*/  UMOV UR8, UR28 ;  /* 0x0000001c00087c82 */ /* 0x000fe20008000000 */
[----:B------:R-:W-:Y:S01]  /*177b0*/  R2UR UR6, R6 ;  /* 0x00000000060672ca */ /* 0x000fe200000e0000 */
[----:B------:R-:W-:Y:S01]  /*177c0*/  VIADD R6, R4, 0x180 ;  /* 0x0000018004067836 */ /* 0x000fe20000000000 */
[----:B------:R-:W-:Y:S01]  /*177d0*/  UMOV UR12, UR28 ;  /* 0x0000001c000c7c82 */ /* 0x000fe20008000000 */
[----:B------:R-:W-:Y:S01]  /*177e0*/  R2UR UR10, R10 ;  /* 0x000000000a0a72ca */ /* 0x000fe200000e0000 */
[----:B------:R-:W-:Y:S01]  /*177f0*/  VIADD R10, R4, 0x200 ;  /* 0x00000200040a7836 */ /* 0x000fe20000000000 */
[----:B------:R-:W-:Y:S01]  /*17800*/  UMOV UR16, UR28 ;  /* 0x0000001c00107c82 */ /* 0x000fe20008000000 */
[----:B------:R-:W-:Y:S01]  /*17810*/  R2UR UR14, R6 ;  /* 0x00000000060e72ca */ /* 0x000fe200000e0000 */
[----:B------:R-:W-:Y:S01]  /*17820*/  IMAD.MOV.U32 R7, RZ, RZ, -0x7fffffe0 ;  /* 0x80000020ff077424 */ /* 0x000fe200078e00ff */
[----:B------:R-:W-:Y:S01]  /*17830*/  IADD3 R6, R4, 0x2, RZ ;  /* 0x0000000204067810 */ /* 0x000fe20007ffe0ff */
[----:B------:R-:W-:Y:S01]  /*17840*/  QGMMA.64x32x32.F32.E4M3.E4M3 R104, gdesc[UR28], RZ, !UPT, gsb0 ;  /* 0x006000001c6879f3 */ /* 0x000fe2000c0008ff */
[----:B------:R-:W-:Y:S01]  /*17850*/  R2UR UR18, R10 ;  /* 0x000000000a1272ca */ /* 0x000fe200000e0000 */
[----:B------:R-:W-:Y:S01]  /*17860*/  UIADD3 UR44, UR28, 0x2, URZ ;  /* 0x000000021c2c7890 */ /* 0x000fe2000fffe03f */
[----:B------:R-:W-:Y:S01]  /*17870*/  R2UR UR46, R6 ;  /* 0x00000000062e72ca */ /* 0x000fe200000e0000 */
[----:B------:R-:W-:Y:S01]  /*17880*/  UMOV UR45, 0x80000020 ;  /* 0x80000020002d7882 */ /* 0x000fe20000000000 */
[----:B------:R-:W-:Y:S01]  /*17890*/  R2UR UR47, R7 ;  /* 0x00000000072f72ca */ /* 0x000fe200000e0000 */
[C---:B------:R-:W-:Y:S01]  /*178a0*/  VIADD R10, R4.reuse, 0x82 ;  /* 0x00000082040a7836 */ /* 0x040fe20000000000 */
[----:B------:R-:W-:Y:S01]  /*178b0*/  MOV R11, 0x80000020 ;  /* 0x80000020000b7802 */ /* 0x000fe20000000f00 */
[----:B------:R-:W-:Y:S01]  /*178c0*/  VIADD R12, R4, 0x102 ;  /* 0x00000102040c7836 */ /* 0x000fe20000000000 */
[----:B------:R-:W-:Y:S01]  /*178d0*/  MOV R7, 0x80000020 ;  /* 0x8000002000077802 */ /* 0x000fe20000000f00 */
[----:B------:R-:W-:-:S02]  /*178e0*/  IMAD.MOV.U32 R13, RZ, RZ, -0x7fffffe0 ;  /* 0x80000020ff0d7424 */ /* 0x000fc400078e00ff */
[----:B------:R-:W-:Y:S02]  /*178f0*/  VIADD R6, R4, 0x182 ;  /* 0x0000018204067836 */ /* 0x000fe40000000000 */
[----:B------:R-:W-:-:S05]  /*17900*/  IMAD.MOV.U32 R5, RZ, RZ, -0x7fffffe0 ;  /* 0x80000020ff057424 */ /* 0x000fca00078e00ff */
[----:B------:R-:W-:Y:S01]  /*17910*/  R2UR UR43, R5 ;  /* 0x00000000052b72ca */ /* 0x000fe200000e0000 */
[----:B------:R-:W-:Y:S02]  /*17920*/  WARPGROUP.DEPBAR.LE gsb0, 0x0 ;  /* 0x00008000000079c5 */ /* 0x000fe40000010000 */
[----:B------:R-:W-:-:S06]  /*17930*/  WARPGROUP.ARRIVE ;  /* 0x00000000000079c5 */ /* 0x000fcc0000000000 */
[----:B------:R-:W-:Y:S01]  /*17940*/  QGMMA.64x32x32.F32.E4M3.E4M3 R88, gdesc[UR4], RZ, !UPT, gsb0 ;  /* 0x00600000045879f3 */ /* 0x000fe2000c0008ff */
[----:B------:R-:W-:Y:S01]  /*17950*/  R2UR UR6, R10 ;  /* 0x000000000a0672ca */ /* 0x000fe200000e0000 */
[----:B------:R-:W-:Y:S01]  /*17960*/  UMOV UR4, UR44 ;  /* 0x0000002c00047c82 */ /* 0x000fe20008000000 */
[----:B------:R-:W-:Y:S01]  /*17970*/  R2UR UR7, R11 ;  /* 0x000000000b0772ca */ /* 0x000fe200000e0000 */
[----:B------:R-:W-:Y:S01]  /*17980*/  UMOV UR5, UR45 ;  /* 0x0000002d00057c82 */ /* 0x000fe20008000000 */
[----:B------:R-:W-:Y:S02]  /*17990*/  VIADD R10, R4, 0x202 ;  /* 0x00000202040a7836 */ /* 0x000fe40000000000 */
[----:B------:R-:W-:Y:S01]  /*179a0*/  IMAD.MOV.U32 R11, RZ, RZ, -0x7fffffe0 ;  /* 0x80000020ff0b7424 */ /* 0x000fe200078e00ff */
[----:B------:R-:W-:Y:S02]  /*179b0*/  WARPGROUP.DEPBAR.LE gsb0, 0x0 ;  /* 0x00008000000079c5 */ /* 0x000fe40000010000 */
[----:B------:R-:W-:-:S06]  /*179c0*/  WARPGROUP.ARRIVE ;  /* 0x00000000000079c5 */ /* 0x000fcc0000000000 */
[----:B------:R-:W-:Y:S01]  /*179d0*/  QGMMA.64x32x32.F32.E4M3.E4M3 R56, gdesc[UR8], RZ, !UPT, gsb0 ;  /* 0x00600000083879f3 */ /* 0x000fe2000c0008ff */
[----:B------:R-:W-:Y:S01]  /*179e0*/  R2UR UR10, R12 ;  /* 0x000000000c0a72ca */ /* 0x000fe200000e0000 */
[----:B------:R-:W-:Y:S01]  /*179f0*/  UMOV UR8, UR44 ;  /* 0x0000002c00087c82 */ /* 0x000fe20008000000 */
[----:B------:R-:W-:Y:S01]  /*17a00*/  R2UR UR11, R13 ;  /* 0x000000000d0b72ca */ /* 0x000fe200000e0000 */
[----:B------:R-:W-:Y:S01]  /*17a10*/  UMOV UR9, UR45 ;  /* 0x0000002d00097c82 */ /* 0x000fe20008000000 */
[----:B------:R-:W-:Y:S02]  /*17a20*/  IADD3 R12, R4, 0x380, RZ ;  /* 0x00000380040c7810 */ /* 0x000fe40007ffe0ff */
[----:B------:R-:W-:Y:S01]  /*17a30*/  MOV R13, 0x80000020 ;  /* 0x80000020000d7802 */ /* 0x000fe20000000f00 */
        /* <DEDUP_REMOVED lines=10> */
[----:B--2---:R-:W-:-:S06]  /*17ae0*/  WARPGROUP.ARRIVE ;  /* 0x00000000000079c5 */ /* 0x004fcc0000000000 */
        /* <DEDUP_REMOVED lines=9> */
[----:B------:R-:W-:Y:S03]  /*17b80*/  QGMMA.64x32x32.F32.E4M3.E4M3 R104, gdesc[UR44], R104, gsb0 ;  /* 0x006000002c6879f3 */ /* 0x000fe60008000868 */
[----:B------:R-:W-:Y:S02]  /*17b90*/  WARPGROUP.DEPBAR.LE gsb0, 0x0 ;  /* 0x00008000000079c5 */ /* 0x000fe40000010000 */
[----:B------:R-:W-:-:S06]  /*17ba0*/  WARPGROUP.ARRIVE ;  /* 0x00000000000079c5 */ /* 0x000fcc0000000000 */
[----:B------:R-:W-:Y:S01]  /*17bb0*/  QGMMA.64x32x32.F32.E4M3.E4M3 R88, gdesc[UR4], R88, gsb0 ;  /* 0x00600000045879f3 */ /* 0x000fe20008000858 */
[----:B------:R-:W-:Y:S01]  /*17bc0*/  R2UR UR6, R6 ;  /* 0x00000000060672ca */ /* 0x000fe200000e0000 */
[----:B------:R-:W-:Y:S01]  /*17bd0*/  UIADD3 UR4, UR28, 0x200, URZ ;  /* 0x000002001c047890 */ /* 0x000fe2000fffe03f */
[----:B------:R-:W-:Y:S01]  /*17be0*/  R2UR UR7, R7 ;  /* 0x00000000070772ca */ /* 0x000fe200000e0000 */
[----:B------:R-:W-:Y:S01]  /*17bf0*/  UMOV UR5, 0x80000020 ;  /* 0x8000002000057882 */ /* 0x000fe20000000000 */
[----:B------:R-:W-:Y:S01]  /*17c00*/  VIADD R6, R4, 0x400 ;  /* 0x0000040004067836 */ /* 0x000fe20000000000 */
[----:B------:R-:W-:Y:S01]  /*17c10*/  UMOV UR21, UR5 ;  /* 0x0000000500157c82 */ /* 0x000fe20008000000 */
[----:B------:R-:W-:Y:S02]  /*17c20*/  IMAD.MOV.U32 R7, RZ, RZ, -0x7fffffe0 ;  /* 0x80000020ff077424 */ /* 0x000fe400078e00ff */
[----:B------:R-:W-:Y:S01]  /*17c30*/  UMOV UR20, UR4 ;  /* 0x0000000400147c82 */ /* 0x000fe20008000000 */
[----:B------:R-:W-:-:S02]  /*17c40*/  WARPGROUP.DEPBAR.LE gsb0, 0x0 ;  /* 0x00008000000079c5 */ /* 0x000fc40000010000 */
[----:B------:R-:W-:-:S06]  /*17c50*/  WARPGROUP.ARRIVE ;  /* 0x00000000000079c5 */ /* 0x000fcc0000000000 */
[----:B------:R-:W-:Y:S01]  /*17c60*/  QGMMA.64x32x32.F32.E4M3.E4M3 R56, gdesc[UR8], R56, gsb0 ;  /* 0x00600000083879f3 */ /* 0x000fe20008000838 */
[----:B------:R-:W-:Y:S01]  /*17c70*/  R2UR UR10, R10 ;  /* 0x000000000a0a72ca */ /* 0x000fe200000e0000 */
[----:B------:R-:W-:Y:S01]  /*17c80*/  UMOV UR8, UR4 ;  /* 0x0000000400087c82 */ /* 0x000fe20008000000 */
[----:B------:R-:W-:Y:S01]  /*17c90*/  R2UR UR11, R11 ;  /* 0x000000000b0b72ca */ /* 0x000fe200000e0000 */
[----:B------:R-:W-:Y:S01]  /*17ca0*/  UMOV UR9, UR5 ;  /* 0x0000000500097c82 */ /* 0x000fe20008000000 */
[----:B------:R-:W-:Y:S02]  /*17cb0*/  VIADD R10, R4, 0x480 ;  /* 0x00000480040a7836 */ /* 0x000fe40000000000 */
[----:B------:R-:W-:-:S03]  /*17cc0*/  IMAD.MOV.U32 R11, RZ, RZ, -0x7fffffe0 ;  /* 0x80000020ff0b7424 */ /* 0x000fc600078e00ff */
[----:B------:R-:W-:Y:S01]  /*17cd0*/  R2UR UR22, R10 ;  /* 0x000000000a1672ca */ /* 0x000fe200000e0000 */
[----:B------:R-:W-:Y:S01]  /*17ce0*/  VIADD R10, R4, 0x302 ;  /* 0x00000302040a7836 */ /* 0x000fe20000000000 */
[----:B------:R-:W-:Y:S02]  /*17cf0*/  R2UR UR23, R11 ;  /* 0x000000000b1772ca */ /* 0x000fe400000e0000 */
[----:B------:R-:W-:Y:S01]  /*17d00*/  MOV R11, 0x80000020 ;  /* 0x80000020000b7802 */ /* 0x000fe20000000f00 */
[----:B------:R-:W-:Y:S02]  /*17d10*/  WARPGROUP.DEPBAR.LE gsb0, 0x0 ;  /* 0x00008000000079c5 */ /* 0x000fe40000010000 */
[----:B------:R-:W-:-:S06]  /*17d20*/  WARPGROUP.ARRIVE ;  /* 0x00000000000079c5 */ /* 0x000fcc0000000000 */
[----:B------:R-:W-:Y:S01]  /*17d30*/  QGMMA.64x32x32.F32.E4M3.E4M3 R40, gdesc[UR12], R40, gsb0 ;  /* 0x006000000c2879f3 */ /* 0x000fe20008000828 */
        /* <DEDUP_REMOVED lines=8> */
[----:B------:R-:W-:Y:S01]  /*17dc0*/  QGMMA.64x32x32.F32.E4M3.E4M3 R24, gdesc[UR16], R24, gsb0 ;  /* 0x00600000101879f3 */ /* 0x000fe20008000818 */
[----:B------:R-:W-:Y:S01]  /*17dd0*/  R2UR UR18, R6 ;  /* 0x00000000061272ca */ /* 0x000fe200000e0000 */
[----:B------:R-:W-:Y:S01]  /*17de0*/  UMOV UR16, UR4 ;  /* 0x0000000400107c82 */ /* 0x000fe20008000000 */
[----:B------:R-:W-:Y:S01]  /*17df0*/  R2UR UR19, R7 ;  /* 0x00000000071372ca */ /* 0x000fe200000e0000 */
[----:B------:R-:W-:Y:S01]  /*17e00*/  UMOV UR17, UR5 ;  /* 0x0000000500117c82 */ /* 0x000fe20008000000 */
[----:B------:R-:W-:Y:S01]  /*17e10*/  IMAD.MOV.U32 R7, RZ, RZ, -0x7fffffe0 ;  /* 0x80000020ff077424 */ /* 0x000fe200078e00ff */
[----:B------:R-:W-:Y:S01]  /*17e20*/  IADD3 R6, R4, 0x282, RZ ;  /* 0x0000028204067810 */ /* 0x000fe20007ffe0ff */
        /* <DEDUP_REMOVED lines=11> */
[----:B------:R-:W-:Y:S01]  /*17ee0*/  MOV R7, 0x80000020 ;  /* 0x8000002000077802 */ /* 0x000fe20000000f00 */
[----:B------:R-:W-:Y:S02]  /*17ef0*/  UMOV UR25, UR9 ;  /* 0x0000000900197c82 */ /* 0x000fe40008000000 */
        /* <DEDUP_REMOVED lines=12> */
[----:B------:R-:W-:Y:S01]  /*17fc0*/  R2UR UR27, R11 ;  /* 0x000000000b1b72ca */ /* 0x000fe200000e0000 */
        /* <DEDUP_REMOVED lines=74> */
[C---:B------:R-:W-:Y:S01]  /*18470*/  VIADD R6, R4.reuse, 0x682 ;  /* 0x0000068204067836 */ /* 0x040fe20000000000 */
[----:B------:R-:W-:Y:S01]  /*18480*/  MOV R7, 0x80000020 ;  /* 0x8000002000077802 */ /* 0x000fe20000000f00 */
[----:B------:R-:W-:Y:S01]  /*18490*/  VIADD R4, R4, 0x702 ;  /* 0x0000070204047836 */ /* 0x000fe20000000000 */
[----:B------:R-:W-:Y:S01]  /*184a0*/  UMOV UR41, UR17 ;  /* 0x0000001100297c82 */ /* 0x000fe20008000000 */
[----:B------:R-:W-:-:S03]  /*184b0*/  UMOV UR40, UR16 ;  /* 0x0000001000287c82 */ /* 0x000fc60008000000 */
[----:B------:R-:W-:Y:S01]  /*184c0*/  R2UR UR42, R4 ;  /* 0x00000000042a72ca */ /* 0x000fe200000e0000 */
[----:B------:R-:W-:Y:S02]  /*184d0*/  WARPGROUP.DEPBAR.LE gsb0, 0x0 ;  /* 0x00008000000079c5 */ /* 0x000fe40000010000 */
[----:B------:R-:W-:-:S06]  /*184e0*/  WARPGROUP.ARRIVE ;  /* 0x00000000000079c5 */ /* 0x000fcc0000000000 */
[----:B------:R-:W-:Y:S01]  /*184f0*/  QGMMA.64x32x32.F32.E4M3.E4M3 R56, gdesc[UR20], R56, gsb0 ;  /* 0x00600000143879f3 */ /* 0x000fe20008000838 */
[----:B------:R-:W-:Y:S01]  /*18500*/  R2UR UR22, R10 ;  /* 0x000000000a1672ca */ /* 0x000fe200000e0000 */
[----:B------:R-:W-:Y:S01]  /*18510*/  UMOV UR20, UR16 ;  /* 0x0000001000147c82 */ /* 0x000fe20008000000 */
[----:B------:R-:W-:Y:S01]  /*18520*/  R2UR UR23, R11 ;  /* 0x000000000b1772ca */ /* 0x000fe200000e0000 */
[----:B------:R-:W-:Y:S01]  /*18530*/  UMOV UR21, UR17 ;  /* 0x0000001100157c82 */ /* 0x000fe20008000000 */
        /* <DEDUP_REMOVED lines=30> */
[----:B------:R-:W-:Y:S05]  /*18720*/  @!P0 BRA `(.L_x_587) ;  /* 0x0000000000048947 */ /* 0x000fea0003800000 */
[----:B------:R-:W-:Y:S01]  /*18730*/  BPT.TRAP 0x1 ;  /* 0x000000040000795c */ /* 0x000fe20000300000 */
.L_x_587:
[----:B------:R-:W2:Y:S01]  /*18740*/  LDL R120, [R1+0x38] ;  /* 0x0000380001787983 */ /* 0x000ea20000100800 */
[C---:B------:R-:W-:Y:S01]  /*18750*/  FMUL.FTZ R74, R2.reuse, R104 ;  /* 0x00000068024a7220 */ /* 0x040fe20000410000 */
        /* <DEDUP_REMOVED lines=23> */
[C---:B------:R-:W-:Y:S01]  /*188d0*/  FMUL.FTZ R72, R2.reuse, R110 ;  /* 0x0000006e02487220 */ /* 0x040fe20000410000 */
[----:B------:R-:W3:Y:S01]  /*188e0*/  MUFU.TANH R77, R77 ;  /* 0x0000004d004d7308 */ /* 0x000ee20000002400 */
[C---:B------:R-:W-:Y:S01]  /*188f0*/  FMUL.FTZ R41, R2.reuse, R42 ;  /* 0x0000002a02297220 */ /* 0x040fe20000410000 */
[C---:B------:R-:W-:Y:S01]  /*18900*/  FMUL.FTZ R81, R2.reuse, R116 ;  /* 0x0000007402517220 */ /* 0x040fe20000410000 */
[C---:B------:R-:W-:Y:S01]  /*18910*/  FMUL.FTZ R83, R2.reuse, R88 ;  /* 0x0000005802537220 */ /* 0x040fe20000410000 */
[C---:B------:R-:W-:Y:S01]  /*18920*/  FMUL.FTZ R85, R2.reuse, R92 ;  /* 0x0000005c02557220 */ /* 0x040fe20000410000 */
[C---:B------:R-:W-:Y:S01]  /*18930*/  FMUL.FTZ R42, R2.reuse, R47 ;  /* 0x0000002f022a7220 */ /* 0x040fe20000410000 */
[C---:B------:R-:W-:Y:S01]  /*18940*/  FMUL.FTZ R88, R2.reuse, R96 ;  /* 0x0000006002587220 */ /* 0x040fe20000410000 */
[C---:B------:R-:W-:Y:S01]  /*18950*/  FMUL.FTZ R92, R2.reuse, R56 ;  /* 0x00000038025c7220 */ /* 0x040fe20000410000 */
[----:B------:R-:W4:Y:S01]  /*18960*/  MUFU.TANH R76, R76 ;  /* 0x0000004c004c7308 */ /* 0x000f220000002400 */
[C---:B------:R-:W-:Y:S01]  /*18970*/  FMUL.FTZ R47, R2.reuse, R54 ;  /* 0x00000036022f7220 */ /* 0x040fe20000410000 */
[C---:B------:R-:W-:Y:S01]  /*18980*/  FMUL.FTZ R56, R2.reuse, R59 ;  /* 0x0000003b02387220 */ /* 0x040fe20000410000 */
[C---:B------:R-:W-:Y:S01]  /*18990*/  FMUL.FTZ R54, R2.reuse, R28 ;  /* 0x0000001c02367220 */ /* 0x040fe20000410000 */
[C---:B------:R-:W-:Y:S01]  /*189a0*/  FMUL.FTZ R96, R2.reuse, R29 ;  /* 0x0000001d02607220 */ /* 0x040fe20000410000 */
[C---:B------:R-:W-:Y:S01]  /*189b0*/  FMUL.FTZ R7, R2.reuse, R111 ;  /* 0x0000006f02077220 */ /* 0x040fe20000410000 */
[C---:B------:R-:W-:Y:S01]  /*189c0*/  FMUL.FTZ R59, R2.reuse, R62 ;  /* 0x0000003e023b7220 */ /* 0x040fe20000410000 */
[C---:B------:R-:W-:Y:S01]  /*189d0*/  FMUL.FTZ R80, R2.reuse, R117 ;  /* 0x0000007502507220 */ /* 0x040fe20000410000 */
[----:B------:R-:W5:Y:S01]  /*189e0*/  MUFU.TANH R11, R11 ;  /* 0x0000000b000b7308 */ /* 0x000f620000002400 */
        /* <DEDUP_REMOVED lines=42> */
[----:B------:R-:W-:Y:S01]  /*18c90*/  ULDC UR52, c[0x0][0x988] ;  /* 0x0002620000347ab9 */ /* 0x000fe20000000800 */
[----:B------:R-:W-:Y:S01]  /*18ca0*/  FMUL.FTZ R101, R2, R31 ;  /* 0x0000001f02657220 */ /* 0x000fe20000410000 */
[----:B------:R-:W-:-:S02]  /*18cb0*/  IMAD.U32 R100, RZ, RZ, UR52 ;  /* 0x00000034ff647e24 */ /* 0x000fc4000f8e00ff */
[----:B------:R-:W-:Y:S01]  /*18cc0*/  FMUL.FTZ R102, R2, R34 ;  /* 0x0000002202667220 */ /* 0x000fe20000410000 */
[----:B------:R-:W-:Y:S01]  /*18cd0*/  ULDC UR49, c[0x0][0x988] ;  /* 0x0002620000317ab9 */ /* 0x000fe20000000800 */
[----:B------:R-:W5:Y:S08]  /*18ce0*/  MUFU.TANH R7, R7 ;  /* 0x0000000700077308 */ /* 0x000f700000002400 */
        /* <DEDUP_REMOVED lines=25> */
[----:B------:R-:W5:Y:S01]  /*18e80*/  MUFU.TANH R57, R57 ;  /* 0x0000003900397308 */ /* 0x000f620000002400 */
[----:B--2---:R-:W-:-:S04]  /*18e90*/  IMAD.IADD R55, R120, 0x1, R152 ;  /* 0x0000000178377824 */ /* 0x004fc800078e0298 */
[----:B------:R-:W-:-:S03]  /*18ea0*/  IMAD R55, R154, -0xa0, R55 ;  /* 0xffffff609a377824 */ /* 0x000fc600078e0237 */
[----:B------:R-:W2:Y:S02]  /*18eb0*/  MUFU.TANH R95, R95 ;  /* 0x0000005f005f7308 */ /* 0x000ea40000002400 */
[C---:B------:R-:W-:Y:S02]  /*18ec0*/  ISETP.GT.AND P1, PT, R55.reuse, RZ, PT ;  /* 0x000000ff3700720c */ /* 0x040fe40003f24270 */
[C---:B------:R-:W-:Y:S02]  /*18ed0*/  ISETP.GT.AND P2, PT, R55.reuse, 0x1, PT ;  /* 0x000000013700780c */ /* 0x040fe40003f44270 */
[----:B------:R-:W-:Y:S02]  /*18ee0*/  ISETP.GT.AND P3, PT, R55, 0x8, PT ;  /* 0x000000083700780c */ /* 0x000fe40003f64270 */
[----:B------:R-:W2:Y:S01]  /*18ef0*/  MUFU.TANH R56, R56 ;  /* 0x0000003800387308 */ /* 0x000ea20000002400 */
[----:B0-----:R-:W-:Y:S02]  /*18f00*/  FSEL R28, R74, -INF , P1 ;  /* 0xff8000004a1c7808 */ /* 0x001fe40000800000 */
[----:B-1----:R-:W-:Y:S01]  /*18f10*/  FSEL R29, R75, -INF , P2 ;  /* 0xff8000004b1d7808 */ /* 0x002fe20001000000 */
[----:B------:R-:W-:Y:S01]  /*18f20*/  FMUL.FTZ R75, R2, R37 ;  /* 0x00000025024b7220 */ /* 0x000fe20000410000 */
[----:B------:R-:W-:-:S02]  /*18f30*/  ISETP.GT.AND P4, PT, R55, 0x9, PT ;  /* 0x000000093700780c */ /* 0x000fc40003f84270 */
[----:B---3--:R-:W-:Y:S01]  /*18f40*/  FSEL R32, R77, -INF , P3 ;  /* 0xff8000004d207808 */ /* 0x008fe20001800000 */
[----:B------:R-:W0:Y:S01]  /*18f50*/  MUFU.TANH R64, R64 ;  /* 0x0000004000407308 */ /* 0x000e220000002400 */
[----:B------:R-:W-:Y:S02]  /*18f60*/  FMNMX.FTZ R33, R28, R29, !PT ;  /* 0x0000001d1c217209 */ /* 0x000fe40007810000 */
[----:B------:R-:W-:Y:S02]  /*18f70*/  ISETP.GT.AND P5, PT, R55, 0x10, PT ;  /* 0x000000103700780c */ /* 0x000fe40003fa4270 */
[----:B----4-:R-:W-:Y:S02]  /*18f80*/  FSEL R30, R76, -INF , P4 ;  /* 0xff8000004c1e7808 */ /* 0x010fe40002000000 */
[----:B------:R-:W-:Y:S01]  /*18f90*/  FMNMX.FTZ R37, R32, R33, !PT ;  /* 0x0000002120257209 */ /* 0x000fe20007810000 */
[----:B------:R-:W1:Y:S01]  /*18fa0*/  MUFU.TANH R59, R59 ;  /* 0x0000003b003b7308 */ /* 0x000e620000002400 */
[----:B-----5:R-:W-:-:S02]  /*18fb0*/  FSEL R11, R11, -INF , P1 ;  /* 0xff8000000b0b7808 */ /* 0x020fc40000800000 */
[----:B------:R-:W-:Y:S02]  /*18fc0*/  ISETP.GT.AND P1, PT, R55, 0x11, PT ;  /* 0x000000113700780c */ /* 0x000fe40003f24270 */
[----:B------:R-:W-:Y:S02]  /*18fd0*/  FSEL R33, R78, -INF , P5 ;  /* 0xff8000004e217808 */ /* 0x000fe40002800000 */
[----:B------:R-:W-:Y:S01]  /*18fe0*/  FMNMX.FTZ R36, R30, R37, !PT ;  /* 0x000000251e247209 */ /* 0x000fe20007810000 */
[----:B------:R-:W3:Y:S01]  /*18ff0*/  MUFU.TANH R66, R66 ;  /* 0x0000004200427308 */ /* 0x000ee20000002400 */
[----:B------:R-:W-:Y:S02]  /*19000*/  FSEL R24, R5, -INF , P2 ;  /* 0xff80000005187808 */ /* 0x000fe40001000000 */
[----:B------:R-:W-:Y:S02]  /*19010*/  ISETP.GT.AND P2, PT, R55, 0x18, PT ;  /* 0x000000183700780c */ /* 0x000fe40003f44270 */
[----:B------:R-:W-:-:S02]  /*19020*/  FSEL R5, R79, -INF , P1 ;  /* 0xff8000004f057808 */ /* 0x000fc40000800000 */
[----:B------:R-:W-:Y:S01]  /*19030*/  FMNMX.FTZ R48, R33, R36, !PT ;  /* 0x0000002421307209 */ /* 0x000fe20007810000 */
[----:B------:R-:W4:Y:S01]  /*19040*/  MUFU.TANH R58, R58 ;  /* 0x0000003a003a7308 */ /* 0x000f220000002400 */
[----:B------:R-:W-:Y:S02]  /*19050*/  FSEL R72, R72, -INF , P3 ;  /* 0xff80000048487808 */ /* 0x000fe40001800000 */
[----:B------:R-:W-:Y:S02]  /*19060*/  ISETP.GT.AND P3, PT, R55, 0x19, PT ;  /* 0x000000193700780c */ /* 0x000fe40003f64270 */
[----:B------:R-:W-:Y:S02]  /*19070*/  FSEL R36, R81, -INF , P2 ;  /* 0xff80000051247808 */ /* 0x000fe40001000000 */
[----:B------:R-:W-:Y:S01]  /*19080*/  FMNMX.FTZ R77, R5, R48, !PT ;  /* 0x00000030054d7209 */ /* 0x000fe20007810000 */
[----:B------:R-:W5:Y:S01]  /*19090*/  MUFU.TANH R65, R65 ;  /* 0x0000004100417308 */ /* 0x000f620000002400 */
[----:B------:R-:W-:-:S02]  /*190a0*/  FSEL R7, R7, -INF , P4 ;  /* 0xff80000007077808 */ /* 0x000fc40002000000 */
[----:B------:R-:W-:Y:S02]  /*190b0*/  ISETP.GT.AND P4, PT, R55, 0x20, PT ;  /* 0x000000203700780c */ /* 0x000fe40003f84270 */
[----:B------:R-:W-:Y:S02]  /*190c0*/  FSEL R37, R80, -INF , P3 ;  /* 0xff80000050257808 */ /* 0x000fe40001800000 */
[----:B------:R-:W-:Y:S01]  /*190d0*/  FMNMX.FTZ R74, R36, R77, !PT ;  /* 0x0000004d244a7209 */ /* 0x000fe20007810000 */
[----:B------:R-:W5:Y:S01]  /*190e0*/  MUFU.TANH R63, R63 ;  /* 0x0000003f003f7308 */ /* 0x000f620000002400 */
[----:B------:R-:W-:Y:S02]  /*190f0*/  FSEL R21, R21, -INF , P5 ;  /* 0xff80000015157808 */ /* 0x000fe40002800000 */
[----:B------:R-:W-:Y:S02]  /*19100*/  ISETP.GT.AND P5, PT, R55, 0x21, PT ;  /* 0x000000213700780c */ /* 0x000fe40003fa4270 */
[----:B------:R-:W-:Y:S01]  /*19110*/  FSEL R48, R83, -INF , P4 ;  /* 0xff80000053307808 */ /* 0x000fe20002000000 */
[----:B------:R-:W-:Y:S01]  /*19120*/  FMUL.FTZ R83, R2, R39 ;  /* 0x0000002702537220 */ /* 0x000fe20000410000 */
        /* <DEDUP_REMOVED lines=9> */
[----:B------:R-:W-:-:S02]  /*191c0*/  FSEL R85, R85, -INF , P1 ;  /* 0xff80000055557808 */ /* 0x000fc40000800000 */
[----:B------:R-:W-:Y:S01]  /*191d0*/  FMNMX.FTZ R74, R82, R77, !PT ;  /* 0x0000004d524a7209 */ /* 0x000fe20007810000 */
[----:B------:R-:W5:Y:S01]  /*191e0*/  MUFU.TANH R67, R67 ;  /* 0x0000004300437308 */ /* 0x000f620000002400 */
        /* <DEDUP_REMOVED lines=47> */
[----:B--2---:R-:W-:Y:S02]  /*194e0*/  FSEL R95, R95, -INF , P1 ;  /* 0xff8000005f5f7808 */ /* 0x004fe40000800000 */
[----:B------:R-:W-:Y:S01]  /*194f0*/  FMNMX.FTZ R76, R93, R76, !PT ;  /* 0x0000004c5d4c7209 */ /* 0x000fe20007810000 */
[----:B------:R-:W2:Y:S01]  /*19500*/  MUFU.TANH R51, R51 ;  /* 0x0000003300337308 */ /* 0x000ea20000002400 */
[----:B------:R-:W-:-:S02]  /*19510*/  FSEL R56, R56, -INF , P3 ;  /* 0xff80000038387808 */ /* 0x000fc40001800000 */
[----:B------:R-:W-:Y:S02]  /*19520*/  ISETP.GT.AND P3, PT, R55, 0x58, PT ;  /* 0x000000583700780c */ /* 0x000fe40003f64270 */
[----:B0-----:R-:W-:Y:S02]  /*19530*/  FSEL R64, R64, -INF , P2 ;  /* 0xff80000040407808 */ /* 0x001fe40001000000 */
[----:B------:R-:W-:Y:S01]  /*19540*/  FMNMX.FTZ R77, R95, R76, !PT ;  /* 0x0000004c5f4d7209 */ /* 0x000fe20007810000 */
[----:B------:R-:W0:Y:S01]  /*19550*/  MUFU.TANH R42, R42 ;  /* 0x0000002a002a7308 */ /* 0x000e220000002400 */
[----:B-1----:R-:W-:Y:S02]  /*19560*/  FSEL R59, R59, -INF , P4 ;  /* 0xff8000003b3b7808 */ /* 0x002fe40002000000 */
[----:B------:R-:W-:Y:S02]  /*19570*/  ISETP.GT.AND P4, PT, R55, 0x59, PT ;  /* 0x000000593700780c */ /* 0x000fe40003f84270 */
[----:B---3--:R-:W-:-:S02]  /*19580*/  FSEL R66, R66, -INF , P3 ;  /* 0xff80000042427808 */ /* 0x008fc40001800000 */
[----:B------:R-:W-:Y:S01]  /*19590*/  FMNMX.FTZ R77, R64, R77, !PT ;  /* 0x0000004d404d7209 */ /* 0x000fe20007810000 */
[----:B------:R-:W1:Y:S01]  /*195a0*/  MUFU.TANH R50, R50 ;  /* 0x0000003200327308 */ /* 0x000e620000002400 */
[----:B----4-:R-:W-:Y:S02]  /*195b0*/  FSEL R58, R58, -INF , P5 ;  /* 0xff8000003a3a7808 */ /* 0x010fe40002800000 */
[----:B------:R-:W-:Y:S02]  /*195c0*/  ISETP.GT.AND P5, PT, R55, 0x60, PT ;  /* 0x000000603700780c */ /* 0x000fe40003fa4270 */
[----:B-----5:R-:W-:Y:S02]  /*195d0*/  FSEL R65, R65, -INF , P4 ;  /* 0xff80000041417808 */ /* 0x020fe40002000000 */
[----:B------:R-:W-:Y:S01]  /*195e0*/  FMNMX.FTZ R76, R66, R77, !PT ;  /* 0x0000004d424c7209 */ /* 0x000fe20007810000 */
[----:B------:R-:W3:Y:S01]  /*195f0*/  MUFU.TANH R45, R45 ;  /* 0x0000002d002d7308 */ /* 0x000ee20000002400 */
[----:B------:R-:W-:-:S02]  /*19600*/  FSEL R63, R63, -INF , P1 ;  /* 0xff8000003f3f7808 */ /* 0x000fc40000800000 */
[----:B------:R-:W-:Y:S02]  /*19610*/  ISETP.GT.AND P1, PT, R55, 0x61, PT ;  /* 0x000000613700780c */ /* 0x000fe40003f24270 */
[----:B------:R-:W-:Y:S02]  /*19620*/  FSEL R68, R68, -INF , P5 ;  /* 0xff80000044447808 */ /* 0x000fe40002800000 */
[----:B------:R-:W-:Y:S01]  /*19630*/  FMNMX.FTZ R77, R65, R76, !PT ;  /* 0x0000004c414d7209 */ /* 0x000fe20007810000 */
[----:B------:R-:W4:Y:S01]  /*19640*/  MUFU.TANH R53, R53 ;  /* 0x0000003500357308 */ /* 0x000f220000002400 */
        /* <DEDUP_REMOVED lines=27> */
[----:B--2---:R-:W-:Y:S02]  /*19800*/  FSEL R51, R51, -INF , P1 ;  /* 0xff80000033337808 */ /* 0x004fe40000800000 */
[----:B------:R-:W-:Y:S01]  /*19810*/  FMNMX.FTZ R76, R49, R76, !PT ;  /* 0x0000004c314c7209 */ /* 0x000fe20007810000 */
[----:B------:R-:W2:Y:S01]  /*19820*/  MUFU.TANH R96, R96 ;  /* 0x0000006000607308 */ /* 0x000ea20000002400 */
[----:B0-----:R-:W-:Y:S02]  /*19830*/  FSEL R42, R42, -INF , P3 ;  /* 0xff8000002a2a7808 */ /* 0x001fe40001800000 */
[----:B------:R-:W-:Y:S02]  /*19840*/  ISETP.GT.AND P3, PT, R55, 0x80, PT ;  /* 0x000000803700780c */ /* 0x000fe40003f64270 */
[----:B-1----:R-:W-:-:S02]  /*19850*/  FSEL R50, R50, -INF , P2 ;  /* 0xff80000032327808 */ /* 0x002fc40001000000 */
[----:B------:R-:W-:Y:S01]  /*19860*/  FMNMX.FTZ R77, R51, R76, !PT ;  /* 0x0000004c334d7209 */ /* 0x000fe20007810000 */
[----:B------:R-:W0:Y:S01]  /*19870*/  MUFU.TANH R26, R26 ;  /* 0x0000001a001a7308 */ /* 0x000e220000002400 */
[----:B---3--:R-:W-:Y:S02]  /*19880*/  FSEL R45, R45, -INF , P4 ;  /* 0xff8000002d2d7808 */ /* 0x008fe40002000000 */
        /* <DEDUP_REMOVED lines=16> */
[----:B--2---:R-:W-:Y:S02]  /*19990*/  FSEL R96, R96, -INF , P1 ;  /* 0xff80000060607808 */ /* 0x004fe40000800000 */
[----:B------:R-:W-:Y:S01]  /*199a0*/  FMNMX.FTZ R77, R54, R77, !PT ;  /* 0x0000004d364d7209 */ /* 0x000fe20007810000 */
[----:B------:R-:W2:Y:S01]  /*199b0*/  MUFU.TANH R27, R27 ;  /* 0x0000001b001b7308 */ /* 0x000ea20000002400 */
[----:B0-----:R-:W-:-:S02]  /*199c0*/  FSEL R26, R26, -INF , P3 ;  /* 0xff8000001a1a7808 */ /* 0x001fc40001800000 */
[----:B------:R-:W-:Y:S02]  /*199d0*/  ISETP.GT.AND P3, PT, R55, 0x91, PT ;  /* 0x000000913700780c */ /* 0x000fe40003f64270 */
[----:B-1----:R-:W-:Y:S02]  /*199e0*/  FSEL R97, R97, -INF , P2 ;  /* 0xff80000061617808 */ /* 0x002fe40001000000 */
[----:B------:R-:W-:Y:S01]  /*199f0*/  FMNMX.FTZ R76, R96, R77, !PT ;  /* 0x0000004d604c7209 */ /* 0x000fe20007810000 */
[----:B------:R-:W0:Y:S01]  /*19a00*/  MUFU.TANH R99, R99 ;  /* 0x0000006300637308 */ /* 0x000e220000002400 */
[----:B---3--:R-:W-:Y:S02]  /*19a10*/  FSEL R25, R25, -INF , P4 ;  /* 0xff80000019197808 */ /* 0x008fe40002000000 */
[----:B------:R-:W-:Y:S02]  /*19a20*/  ISETP.GT.AND P4, PT, R55, 0x98, PT ;  /* 0x000000983700780c */ /* 0x000fe40003f84270 */
[----:B----4-:R-:W-:-:S02]  /*19a30*/  FSEL R98, R98, -INF , P3 ;  /* 0xff80000062627808 */ /* 0x010fc40001800000 */
[----:B------:R-:W-:Y:S01]  /*19a40*/  FMNMX.FTZ R77, R97, R76, !PT ;  /* 0x0000004c614d7209 */ /* 0x000fe20007810000 */
[----:B------:R-:W1:Y:S01]  /*19a50*/  MUFU.TANH R75, R75 ;  /* 0x0000004b004b7308 */ /* 0x000e620000002400 */
[----:B--2---:R-:W-:Y:S02]  /*19a60*/  FSEL R27, R27, -INF , P5 ;  /* 0xff8000001b1b7808 */ /* 0x004fe40002800000 */
[----:B------:R-:W-:Y:S02]  /*19a70*/  ISETP.GT.AND P5, PT, R55, 0x99, PT ;  /* 0x000000993700780c */ /* 0x000fe40003fa4270 */
[----:B------:R-:W-:-:S03]  /*19a80*/  FMNMX.FTZ R77, R98, R77, !PT ;  /* 0x0000004d624d7209 */ /* 0x000fc60007810000 */
[----:B------:R-:W2:Y:S01]  /*19a90*/  MUFU.TANH R101, R101 ;  /* 0x0000006500657308 */ /* 0x000ea20000002400 */
[----:B0-----:R-:W-:Y:S01]  /*19aa0*/  FSEL R78, R99, -INF , P4 ;  /* 0xff800000634e7808 */ /* 0x001fe20002000000 */
[----:B------:R-:W-:Y:S01]  /*19ab0*/  FMUL.FTZ R99, R2, R35 ;  /* 0x0000002302637220 */ /* 0x000fe20000410000 */
[----:B------:R-:W-:Y:S02]  /*19ac0*/  FMNMX.FTZ R35, R11, R24, !PT ;  /* 0x000000180b237209 */ /* 0x000fe40007810000 */
[----:B------:R-:W-:-:S03]  /*19ad0*/  FMNMX.FTZ R77, R78, R77, !PT ;  /* 0x0000004d4e4d7209 */ /* 0x000fc60007810000 */
[----:B------:R-:W0:Y:S01]  /*19ae0*/  MUFU.TANH R102, R102 ;  /* 0x0000006600667308 */ /* 0x000e220000002400 */
[----:B-1----:R-:W-:-:S04]  /*19af0*/  FSEL R76, R75, -INF , P5 ;  /* 0xff8000004b4c7808 */ /* 0x002fc80002800000 */
[----:B------:R-:W-:-:S03]  /*19b00*/  FMNMX.FTZ R77, R76, R77, !PT ;  /* 0x0000004d4c4d7209 */ /* 0x000fc60007810000 */
[----:B------:R-:W1:Y:S01]  /*19b10*/  MUFU.TANH R99, R99 ;  /* 0x0000006300637308 */ /* 0x000e620000002400 */
[----:B--2---:R-:W-:Y:S01]  /*19b20*/  FSEL R101, R101, -INF , P1 ;  /* 0xff80000065657808 */ /* 0x004fe20000800000 */
[----:B------:R-:W2:Y:S06]  /*19b30*/  SHFL.BFLY PT, R80, R77, 0x2, 0x1f ;  /* 0x0c401f004d507f89 */ /* 0x000eac00000e0000 */
[----:B------:R-:W3:Y:S01]  /*19b40*/  MUFU.TANH R83, R83 ;  /* 0x0000005300537308 */ /* 0x000ee20000002400 */
[----:B0-----:R-:W-:Y:S02]  /*19b50*/  FSEL R102, R102, -INF , P2 ;  /* 0xff80000066667808 */ /* 0x001fe40001000000 */
[----:B-1----:R-:W-:-:S02]  /*19b60*/  FSEL R99, R99, -INF , P3 ;  /* 0xff80000063637808 */ /* 0x002fc40001800000 */
[----:B---3--:R-:W-:Y:S02]  /*19b70*/  FSEL R83, R83, -INF , P5 ;  /* 0xff80000053537808 */ /* 0x008fe40002800000 */
[----:B--2---:R-:W-:-:S05]  /*19b80*/  FMNMX.FTZ R80, R77, R80, !PT ;  /* 0x000000504d507209 */ /* 0x004fca0007810000 */
[----:B------:R-:W0:Y:S02]  /*19b90*/  SHFL.BFLY PT, R91, R80, 0x1, 0x1f ;  /* 0x0c201f00505b7f89 */ /* 0x000e2400000e0000 */
[----:B0-----:R-:W-:-:S04]  /*19ba0*/  FMNMX.FTZ R91, R80, R91, !PT ;  /* 0x0000005b505b7209 */ /* 0x001fc80007810000 */
[C---:B------:R-:W-:Y:S01]  /*19bb0*/  FSETP.NEU.FTZ.AND P6, PT, R91.reuse, -INF , PT ;  /* 0xff8000005b00780b */ /* 0x040fe20003fdd000 */
[----:B------:R-:W-:-:S01]  /*19bc0*/  FFMA.FTZ R55, R91, R100, -8 ;  /* 0xc10000005b377423 */ /* 0x000fc20000010064 */
[----:B------:R-:W-:-:S04]  /*19bd0*/  FMUL.FTZ R100, R2, R38 ;  /* 0x0000002602647220 */ /* 0x000fc80000410000 */
[----:B------:R-:W-:Y:S02]  /*19be0*/  FSEL R55, R55, RZ, P6 ;  /* 0x000000ff37377208 */ /* 0x000fe40003000000 */
[----:B------:R-:W0:Y:S03]  /*19bf0*/  MUFU.TANH R100, R100 ;  /* 0x0000006400647308 */ /* 0x000e260000002400 */
[----:B------:R-:W-:-:S01]  /*19c00*/  FFMA.FTZ R31, R32, UR52, -R55 ;  /* 0x00000034201f7c23 */ /* 0x000fc20008010837 */
[--C-:B------:R-:W-:Y:S01]  /*19c10*/  FFMA.FTZ R32, R30, UR52, -R55.reuse ;  /* 0x000000341e207c23 */ /* 0x100fe20008010837 */
[----:B------:R-:W-:-:S01]  /*19c20*/  FFMA.FTZ R30, R33, UR52, -R55 ;  /* 0x00000034211e7c23 */ /* 0x000fc20008010837 */
[--C-:B------:R-:W-:Y:S01]  /*19c30*/  FFMA.FTZ R33, R36, UR52, -R55.reuse ;  /* 0x0000003424217c23 */ /* 0x100fe20008010837 */
[----:B------:R-:W-:Y:S01]  /*19c40*/  FMNMX.FTZ R36, R72, R35, !PT ;  /* 0x0000002348247209 */ /* 0x000fe20007810000 */
        /* <DEDUP_REMOVED lines=9> */
[----:B0-----:R-:W-:Y:S01]  /*19ce0*/  FSEL R100, R100, -INF , P4 ;  /* 0xff80000064647808 */ /* 0x001fe20002000000 */
[--C-:B------:R-:W-:Y:S01]  /*19cf0*/  FFMA.FTZ R75, R90, UR52, -R55.reuse ;  /* 0x000000345a4b7c23 */ /* 0x100fe20008010837 */
[----:B------:R-:W-:Y:S01]  /*19d00*/  FMNMX.FTZ R36, R4, R37, !PT ;  /* 0x0000002504247209 */ /* 0x000fe20007810000 */
[--C-:B------:R-:W-:Y:S01]  /*19d10*/  FFMA.FTZ R88, R88, UR52, -R55.reuse ;  /* 0x0000003458587c23 */ /* 0x100fe20008010837 */
[----:B------:R-:W-:-:S01]  /*19d20*/  FFMA.FTZ R28, R28, UR52, -R55 ;  /* 0x000000341c1c7c23 */ /* 0x000fc20008010837 */
[--C-:B------:R-:W-:Y:S01]  /*19d30*/  FFMA.FTZ R29, R29, UR52, -R55.reuse ;  /* 0x000000341d1d7c23 */ /* 0x100fe20008010837 */
[----:B------:R-:W-:Y:S01]  /*19d40*/  FMNMX.FTZ R37, R13, R36, !PT ;  /* 0x000000240d257209 */ /* 0x000fe20007810000 */
[--C-:B------:R-:W-:Y:S01]  /*19d50*/  FFMA.FTZ R5, R5, UR52, -R55.reuse ;  /* 0x0000003405057c23 */ /* 0x100fe20008010837 */
[----:B------:R0:W-:Y:S01]  /*19d60*/  MUFU.EX2 R36, R82 ;  /* 0x0000005200247308 */ /* 0x0001e20000000800 */
[----:B------:R-:W-:-:S01]  /*19d70*/  FFMA.FTZ R74, R74, UR52, -R55 ;  /* 0x000000344a4a7c23 */ /* 0x000fc20008010837 */
[----:B------:R-:W-:Y:S01]  /*19d80*/  FMNMX.FTZ R37, R6, R37, !PT ;  /* 0x0000002506257209 */ /* 0x000fe20007810000 */
[----:B------:R-:W-:-:S01]  /*19d90*/  FFMA.FTZ R93, R93, UR52, -R55 ;  /* 0x000000345d5d7c23 */ /* 0x000fc20008010837 */
[--C-:B------:R-:W-:Y:S01]  /*19da0*/  FFMA.FTZ R64, R64, UR52, -R55.reuse ;  /* 0x0000003440407c23 */ /* 0x100fe20008010837 */
[----:B------:R-:W-:-:S01]  /*19db0*/  FFMA.FTZ R66, R66, UR52, -R55 ;  /* 0x0000003442427c23 */ /* 0x000fc20008010837 */
[----:B------:R-:W-:Y:S01]  /*19dc0*/  FMNMX.FTZ R38, R20, R37, !PT ;  /* 0x0000002514267209 */ /* 0x000fe20007810000 */
[----:B------:R-:W-:-:S01]  /*19dd0*/  FFMA.FTZ R65, R65, UR52, -R55 ;  /* 0x0000003441417c23 */ /* 0x000fc20008010837 */
[----:B------:R-:W-:Y:S01]  /*19de0*/  MUFU.EX2 R37, R85 ;  /* 0x0000005500257308 */ /* 0x000fe20000000800 */
[----:B------:R-:W-:-:S01]  /*19df0*/  FFMA.FTZ R68, R68, UR52, -R55 ;  /* 0x0000003444447c23 */ /* 0x000fc20008010837 */
[----:B------:R-:W-:Y:S01]  /*19e00*/  FMNMX.FTZ R39, R3, R38, !PT ;  /* 0x0000002603277209 */ /* 0x000fe20007810000 */
[----:B------:R-:W-:-:S01]  /*19e10*/  FFMA.FTZ R67, R67, UR52, -R55 ;  /* 0x0000003443437c23 */ /* 0x000fc20008010837 */
[--C-:B------:R-:W-:Y:S01]  /*19e20*/  FFMA.FTZ R70, R70, UR52, -R55.reuse ;  /* 0x0000003446467c23 */ /* 0x100fe20008010837 */
[----:B------:R-:W-:-:S01]  /*19e30*/  FFMA.FTZ R50, R50, UR52, -R55 ;  /* 0x0000003432327c23 */ /* 0x000fc20008010837 */
[----:B------:R-:W-:Y:S01]  /*19e40*/  FMNMX.FTZ R39, R14, R39, !PT ;  /* 0x000000270e277209 */ /* 0x000fe20007810000 */
[----:B------:R-:W-:-:S01]  /*19e50*/  FFMA.FTZ R52, R52, UR52, -R55 ;  /* 0x0000003434347c23 */ /* 0x000fc20008010837 */
[----:B------:R-:W-:Y:S01]  /*19e60*/  FFMA.FTZ R78, R78, UR52, -R55 ;  /* 0x000000344e4e7c23 */ /* 0x000fe20008010837 */
        /* <DEDUP_REMOVED lines=13> */
[----:B0-----:R-:W-:Y:S01]  /*19f40*/  FMNMX.FTZ R82, R58, R77, !PT ;  /* 0x0000004d3a527209 */ /* 0x001fe20007810000 */
[----:B------:R-:W-:-:S03]  /*19f50*/  FFMA.FTZ R77, R92, UR52, -R55 ;  /* 0x000000345c4d7c23 */ /* 0x000fc60008010837 */
[----:B------:R-:W-:-:S03]  /*19f60*/  FMNMX.FTZ R79, R63, R82, !PT ;  /* 0x000000523f4f7209 */ /* 0x000fc60007810000 */
[----:B------:R-:W-:Y:S01]  /*19f70*/  MUFU.EX2 R31, R31 ;  /* 0x0000001f001f7308 */ /* 0x000fe20000000800 */
[----:B------:R-:W-:-:S04]  /*19f80*/  FMNMX.FTZ R79, R60, R79, !PT ;  /* 0x0000004f3c4f7209 */ /* 0x000fc80007810000 */
[----:B------:R-:W-:Y:S01]  /*19f90*/  FMNMX.FTZ R82, R62, R79, !PT ;  /* 0x0000004f3e527209 */ /* 0x000fe20007810000 */
[----:B------:R-:W-:-:S02]  /*19fa0*/  FFMA.FTZ R79, R94, UR52, -R55 ;  /* 0x000000345e4f7c23 */ /* 0x000fc40008010837 */
[----:B------:R-:W0:Y:S01]  /*19fb0*/  MUFU.EX2 R32, R32 ;  /* 0x0000002000207308 */ /* 0x000e220000000800 */
[----:B------:R-:W-:-:S04]  /*19fc0*/  FMNMX.FTZ R82, R61, R82, !PT ;  /* 0x000000523d527209 */ /* 0x000fc80007810000 */
[----:B------:R-:W-:-:S03]  /*19fd0*/  FMNMX.FTZ R81, R41, R82, !PT ;  /* 0x0000005229517209 */ /* 0x000fc60007810000 */
[----:B------:R-:W-:Y:S01]  /*19fe0*/  MUFU.EX2 R30, R30 ;  /* 0x0000001e001e7308 */ /* 0x000fe20000000800 */
[----:B------:R-:W-:-:S04]  /*19ff0*/  FMNMX.FTZ R82, R40, R81, !PT ;  /* 0x0000005128527209 */ /* 0x000fc80007810000 */
[----:B------:R-:W-:-:S03]  /*1a000*/  FMNMX.FTZ R81, R43, R82, !PT ;  /* 0x000000522b517209 */ /* 0x000fc60007810000 */
[----:B------:R-:W-:Y:S01]  /*1a010*/  MUFU.EX2 R82, R93 ;  /* 0x0000005d00527308 */ /* 0x000fe20000000800 */
[----:B------:R-:W-:Y:S01]  /*1a020*/  FMNMX.FTZ R84, R42, R81, !PT ;  /* 0x000000512a547209 */ /* 0x000fe20007810000 */
[----:B------:R-:W-:Y:S01]  /*1a030*/  FFMA.FTZ R81, R95, UR52, -R55 ;  /* 0x000000345f517c23 */ /* 0x000fe20008010837 */
[----:B0-----:R-:W-:Y:S02]  /*1a040*/  F2FP.SATFINITE.E4M3.F32.PACK_AB_MERGE_C R176, R32, R31, RZ ;  /* 0x0000001f20b0723e */ /* 0x001fe400048070ff */
[----:B------:R-:W-:Y:S02]  /*1a050*/  FMNMX.FTZ R85, R45, R84, !PT ;  /* 0x000000542d557209 */ /* 0x000fe40007810000 */
[----:B------:R-:W-:Y:S01]  /*1a060*/  F2FP.SATFINITE.E4M3.F32.PACK_AB_MERGE_C R176, R29, R28, R176 ;  /* 0x0000001c1db0723e */ /* 0x000fe200048070b0 */
[----:B------:R-:W-:Y:S01]  /*1a070*/  MUFU.EX2 R5, R5 ;  /* 0x0000000500057308 */ /* 0x000fe20000000800 */
[----:B------:R-:W-:-:S04]  /*1a080*/  FMNMX.FTZ R84, R44, R85, !PT ;  /* 0x000000552c547209 */ /* 0x000fc80007810000 */
[----:B------:R-:W-:-:S03]  /*1a090*/  FMNMX.FTZ R85, R47, R84, !PT ;  /* 0x000000542f557209 */ /* 0x000fc60007810000 */
[----:B------:R-:W-:Y:S01]  /*1a0a0*/  MUFU.EX2 R33, R33 ;  /* 0x0000002100217308 */ /* 0x000fe20000000800 */
[----:B------:R-:W-:-:S04]  /*1a0b0*/  FMNMX.FTZ R85, R46, R85, !PT ;  /* 0x000000552e557209 */ /* 0x000fc80007810000 */
[----:B------:R-:W-:-:S03]  /*1a0c0*/  FMNMX.FTZ R84, R26, R85, !PT ;  /* 0x000000551a547209 */ /* 0x000fc60007810000 */
[----:B------:R-:W0:Y:S01]  /*1a0d0*/  MUFU.EX2 R34, R34 ;  /* 0x0000002200227308 */ /* 0x000e220000000800 */
[----:B------:R-:W-:-:S04]  /*1a0e0*/  FMNMX.FTZ R84, R25, R84, !PT ;  /* 0x0000005419547209 */ /* 0x000fc80007810000 */
[----:B------:R-:W-:-:S03]  /*1a0f0*/  FMNMX.FTZ R84, R27, R84, !PT ;  /* 0x000000541b547209 */ /* 0x000fc60007810000 */
[----:B------:R-:W-:Y:S01]  /*1a100*/  MUFU.EX2 R35, R35 ;  /* 0x0000002300237308 */ /* 0x000fe20000000800 */
[----:B------:R-:W-:-:S04]  /*1a110*/  FMNMX.FTZ R85, R101, R84, !PT ;  /* 0x0000005465557209 */ /* 0x000fc80007810000 */
[----:B------:R-:W-:-:S03]  /*1a120*/  FMNMX.FTZ R84, R102, R85, !PT ;  /* 0x0000005566547209 */ /* 0x000fc60007810000 */
[----:B------:R-:W1:Y:S01]  /*1a130*/  MUFU.EX2 R48, R48 ;  /* 0x0000003000307308 */ /* 0x000e620000000800 */
[----:B------:R-:W-:Y:S02]  /*1a140*/  FMNMX.FTZ R85, R99, R84, !PT ;  /* 0x0000005463557209 */ /* 0x000fe40007810000 */
[----:B0-----:R-:W-:Y:S02]  /*1a150*/  F2FP.SATFINITE.E4M3.F32.PACK_AB_MERGE_C R178, R34, R33, RZ ;  /* 0x0000002122b2723e */ /* 0x001fe400048070ff */
        /* <DEDUP_REMOVED lines=8> */
[----:B------:R-:W-:-:S01]  /*1a1e0*/  FFMA.FTZ R53, R54, UR52, -R55 ;  /* 0x0000003436357c23 */ /* 0x000fc20008010837 */
[----:B------:R-:W0:Y:S01]  /*1a1f0*/  SHFL.BFLY PT, R89, R86, 0x2, 0x1f ;  /* 0x0c401f0056597f89 */ /* 0x000e2200000e0000 */
[----:B------:R-:W-:-:S01]  /*1a200*/  FFMA.FTZ R54, R96, UR52, -R55 ;  /* 0x0000003460367c23 */ /* 0x000fc20008010837 */
[----:B------:R-:W2:Y:S01]  /*1a210*/  MUFU.EX2 R75, R75 ;  /* 0x0000004b004b7308 */ /* 0x000ea20000000800 */
[----:B------:R-:W-:-:S02]  /*1a220*/  F2FP.SATFINITE.E4M3.F32.PACK_AB_MERGE_C R178, R5, R30, R178 ;  /* 0x0000001e05b2723e */ /* 0x000fc400048070b2 */
[----:B-1----:R-:W-:-:S04]  /*1a230*/  F2FP.SATFINITE.E4M3.F32.PACK_AB_MERGE_C R180, R48, R37, RZ ;  /* 0x0000002530b4723e */ /* 0x002fc800048070ff */
[----:B------:R-:W-:Y:S01]  /*1a240*/  F2FP.SATFINITE.E4M3.F32.PACK_AB_MERGE_C R180, R36, R35, R180 ;  /* 0x0000002324b4723e */ /* 0x000fe200048070b4 */
[----:B------:R-:W-:Y:S08]  /*1a250*/  MUFU.EX2 R77, R77 ;  /* 0x0000004d004d7308 */ /* 0x000ff00000000800 */
[----:B------:R-:W-:Y:S01]  /*1a260*/  MUFU.EX2 R74, R74 ;  /* 0x0000004a004a7308 */ /* 0x000fe20000000800 */
[----:B--2---:R-:W-:-:S04]  /*1a270*/  F2FP.SATFINITE.E4M3.F32.PACK_AB_MERGE_C R182, R80, R75, RZ ;  /* 0x0000004b50b6723e */ /* 0x004fc800048070ff */
[----:B------:R-:W-:Y:S02]  /*1a280*/  F2FP.SATFINITE.E4M3.F32.PACK_AB_MERGE_C R182, R39, R38, R182 ;  /* 0x0000002627b6723e */ /* 0x000fe400048070b6 */
[----:B0-----:R-:W-:Y:S01]  /*1a290*/  FMNMX.FTZ R89, R86, R89, !PT ;  /* 0x0000005956597209 */ /* 0x001fe20007810000 */
[--C-:B------:R-:W-:Y:S01]  /*1a2a0*/  FFMA.FTZ R86, R98, UR52, -R55.reuse ;  /* 0x0000003462567c23 */ /* 0x100fe20008010837 */
[----:B------:R-:W-:-:S01]  /*1a2b0*/  FFMA.FTZ R55, R76, UR52, -R55 ;  /* 0x000000344c377c23 */ /* 0x000fc20008010837 */
[----:B------:R-:W0:Y:S02]  /*1a2c0*/  MUFU.EX2 R79, R79 ;  /* 0x0000004f004f7308 */ /* 0x000e240000000800 */
[----:B------:R-:W1:Y:S06]  /*1a2d0*/  SHFL.BFLY PT, R90, R89, 0x1, 0x1f ;  /* 0x0c201f00595a7f89 */ /* 0x000e6c00000e0000 */
[----:B------:R-:W-:Y:S08]  /*1a2e0*/  MUFU.EX2 R81, R81 ;  /* 0x0000005100517308 */ /* 0x000ff00000000800 */
[----:B------:R-:W-:Y:S01]  /*1a2f0*/  MUFU.EX2 R64, R64 ;  /* 0x0000004000407308 */ /* 0x000fe20000000800 */
[----:B0-----:R-:W-:-:S04]  /*1a300*/  F2FP.SATFINITE.E4M3.F32.PACK_AB_MERGE_C R184, R82, R79, RZ ;  /* 0x0000004f52b8723e */ /* 0x001fc800048070ff */
[----:B------:R-:W-:-:S03]  /*1a310*/  F2FP.SATFINITE.E4M3.F32.PACK_AB_MERGE_C R184, R74, R77, R184 ;  /* 0x0000004d4ab8723e */ /* 0x000fc600048070b8 */
[----:B------:R-:W-:Y:S01]  /*1a320*/  MUFU.EX2 R66, R66 ;  /* 0x0000004200427308 */ /* 0x000fe20000000800 */
[----:B-1----:R-:W-:Y:S02]  /*1a330*/  FMNMX.FTZ R90, R89, R90, !PT ;  /* 0x0000005a595a7209 */ /* 0x002fe40007810000 */
[----:B------:R-:W-:Y:S02]  /*1a340*/  MOV R89, UR52 ;  /* 0x0000003400597c02 */ /* 0x000fe40008000f00 */
[----:B------:R-:W-:-:S03]  /*1a350*/  FSETP.NEU.FTZ.AND P1, PT, R90, -INF , PT ;  /* 0xff8000005a00780b */ /* 0x000fc60003f3d000 */
[----:B------:R-:W-:Y:S01]  /*1a360*/  MUFU.EX2 R65, R65 ;  /* 0x0000004100417308 */ /* 0x000fe20000000800 */
[----:B------:R-:W-:-:S05]  /*1a370*/  FFMA.FTZ R88, R90, R89, -8 ;  /* 0xc10000005a587423 */ /* 0x000fca0000010059 */
[----:B------:R-:W-:Y:S02]  /*1a380*/  FSEL R76, R88, RZ, P1 ;  /* 0x000000ff584c7208 */ /* 0x000fe40000800000 */
[----:B------:R-:W-:Y:S01]  /*1a390*/  MUFU.EX2 R68, R68 ;  /* 0x0000004400447308 */ /* 0x000fe20000000800 */
[----:B------:R-:W-:Y:S02]  /*1a3a0*/  ISETP.GE.AND P1, PT, R152, 0xa1, PT ;  /* 0x000000a19800780c */ /* 0x000fe40003f26270 */
[--C-:B------:R-:W-:Y:S01]  /*1a3b0*/  FFMA.FTZ R11, R11, UR52, -R76.reuse ;  /* 0x000000340b0b7c23 */ /* 0x100fe2000801084c */
[----:B------:R-:W-:-:S01]  /*1a3c0*/  FFMA.FTZ R24, R24, UR52, -R76 ;  /* 0x0000003418187c23 */ /* 0x000fc2000801084c */
[--C-:B------:R-:W-:Y:S01]  /*1a3d0*/  FFMA.FTZ R72, R72, UR52, -R76.reuse ;  /* 0x0000003448487c23 */ /* 0x100fe2000801084c */
[----:B------:R-:W-:-:S01]  /*1a3e0*/  FFMA.FTZ R89, R7, UR52, -R76 ;  /* 0x0000003407597c23 */ /* 0x000fc2000801084c */
[--C-:B------:R-:W-:Y:S01]  /*1a3f0*/  FFMA.FTZ R7, R21, UR52, -R76.reuse ;  /* 0x0000003415077c23 */ /* 0x100fe2000801084c */
[----:B------:R-:W-:-:S01]  /*1a400*/  FFMA.FTZ R4, R4, UR52, -R76 ;  /* 0x0000003404047c23 */ /* 0x000fc2000801084c */
[----:B------:R-:W-:Y:S01]  /*1a410*/  MUFU.EX2 R11, R11 ;  /* 0x0000000b000b7308 */ /* 0x000fe20000000800 */
[----:B------:R-:W-:-:S01]  /*1a420*/  FFMA.FTZ R21, R13, UR52, -R76 ;  /* 0x000000340d157c23 */ /* 0x000fc2000801084c */
[--C-:B------:R-:W-:Y:S01]  /*1a430*/  FFMA.FTZ R88, R6, UR52, -R76.reuse ;  /* 0x0000003406587c23 */ /* 0x100fe2000801084c */
[----:B------:R-:W-:-:S01]  /*1a440*/  FFMA.FTZ R13, R10, UR52, -R76 ;  /* 0x000000340a0d7c23 */ /* 0x000fc2000801084c */
[--C-:B------:R-:W-:Y:S01]  /*1a450*/  FFMA.FTZ R6, R20, UR52, -R76.reuse ;  /* 0x0000003414067c23 */ /* 0x100fe2000801084c */
[----:B------:R-:W-:-:S01]  /*1a460*/  FFMA.FTZ R10, R57, UR52, -R76 ;  /* 0x00000034390a7c23 */ /* 0x000fc2000801084c */
[--C-:B------:R-:W-:Y:S01]  /*1a470*/  FFMA.FTZ R93, R8, UR52, -R76.reuse ;  /* 0x00000034085d7c23 */ /* 0x100fe2000801084c */
[----:B------:R-:W-:-:S01]  /*1a480*/  FFMA.FTZ R20, R12, UR52, -R76 ;  /* 0x000000340c147c23 */ /* 0x000fc2000801084c */
[----:B------:R-:W0:Y:S01]  /*1a490*/  MUFU.EX2 R24, R24 ;  /* 0x0000001800187308 */ /* 0x000e220000000800 */
[----:B------:R-:W-:-:S01]  /*1a4a0*/  FFMA.FTZ R57, R60, UR52, -R76 ;  /* 0x000000343c397c23 */ /* 0x000fc2000801084c */
[--C-:B------:R-:W-:Y:S01]  /*1a4b0*/  FFMA.FTZ R8, R15, UR52, -R76.reuse ;  /* 0x000000340f087c23 */ /* 0x100fe2000801084c */
[----:B------:R-:W-:-:S01]  /*1a4c0*/  FFMA.FTZ R12, R63, UR52, -R76 ;  /* 0x000000343f0c7c23 */ /* 0x000fc2000801084c */
[----:B------:R-:W-:Y:S01]  /*1a4d0*/  FADD.FTZ R60, R28, R29 ;  /* 0x0000001d1c3c7221 */ /* 0x000fe20000010000 */
[----:B------:R-:W-:-:S01]  /*1a4e0*/  FFMA.FTZ R15, R56, UR52, -R76 ;  /* 0x00000034380f7c23 */ /* 0x000fc2000801084c */
[--C-:B------:R-:W-:Y:S01]  /*1a4f0*/  FFMA.FTZ R56, R59, UR52, -R76.reuse ;  /* 0x000000343b387c23 */ /* 0x100fe2000801084c */
[----:B------:R-:W-:-:S01]  /*1a500*/  FFMA.FTZ R59, R58, UR52, -R76 ;  /* 0x000000343a3b7c23 */ /* 0x000fc2000801084c */
[----:B------:R-:W1:Y:S01]  /*1a510*/  MUFU.EX2 R72, R72 ;  /* 0x0000004800487308 */ /* 0x000e620000000800 */
[----:B------:R-:W-:-:S01]  /*1a520*/  FFMA.FTZ R58, R62, UR52, -R76 ;  /* 0x000000343e3a7c23 */ /* 0x000fc2000801084c */
[----:B------:R-:W-:Y:S01]  /*1a530*/  FADD.FTZ R95, R31, R60 ;  /* 0x0000003c1f5f7221 */ /* 0x000fe20000010000 */
[----:B------:R-:W-:-:S02]  /*1a540*/  VIADD R60, R0, 0x29840 ;  /* 0x00029840003c7836 */ /* 0x000fc40000000000 */
[--C-:B------:R-:W-:Y:S01]  /*1a550*/  FFMA.FTZ R0, R41, UR52, -R76.reuse ;  /* 0x0000003429007c23 */ /* 0x100fe2000801084c */
[----:B------:R-:W-:Y:S02]  /*1a560*/  IMAD.U32 R41, RZ, RZ, UR38 ;  /* 0x00000026ff297e24 */ /* 0x000fe4000f8e00ff */
[----:B------:R-:W-:Y:S01]  /*1a570*/  FADD.FTZ R95, R32, R95 ;  /* 0x0000005f205f7221 */ /* 0x000fe20000010000 */
[----:B------:R-:W-:-:S01]  /*1a580*/  FFMA.FTZ R3, R3, UR52, -R76 ;  /* 0x0000003403037c23 */ /* 0x000fc2000801084c */
[----:B------:R-:W2:Y:S01]  /*1a590*/  MUFU.EX2 R89, R89 ;  /* 0x0000005900597308 */ /* 0x000ea20000000800 */
[----:B0-----:R-:W-:-:S01]  /*1a5a0*/  FADD.FTZ R63, R11, R24 ;  /* 0x000000180b3f7221 */ /* 0x001fc20000010000 */
[----:B------:R-:W-:Y:S01]  /*1a5b0*/  FADD.FTZ R92, R30, R95 ;  /* 0x0000005f1e5c7221 */ /* 0x000fe20000010000 */
[----:B------:R-:W-:Y:S01]  /*1a5c0*/  PRMT R60, R41, 0x654, R60 ;  /* 0x00000654293c7816 */ /* 0x000fe2000000003c */
[--C-:B------:R-:W-:Y:S01]  /*1a5d0*/  FFMA.FTZ R14, R14, UR52, -R76.reuse ;  /* 0x000000340e0e7c23 */ /* 0x100fe2000801084c */
[----:B------:R-:W-:-:S01]  /*1a5e0*/  FFMA.FTZ R41, R40, UR52, -R76 ;  /* 0x0000003428297c23 */ /* 0x000fc2000801084c */
[----:B------:R-:W-:Y:S01]  /*1a5f0*/  FADD.FTZ R92, R5, R92 ;  /* 0x0000005c055c7221 */ /* 0x000fe20000010000 */
[----:B------:R0:W-:Y:S01]  /*1a600*/  SYNCS.ARRIVE.TRANS64.RED.A1T0 RZ, [R60+URZ], RZ ;  /* 0x000000ff3cff79a7 */ /* 0x0001e2000810043f */
[----:B------:R-:W3:Y:S01]  /*1a610*/  MUFU.EX2 R7, R7 ;  /* 0x0000000700077308 */ /* 0x000ee20000000800 */
[----:B-1----:R-:W-:-:S01]  /*1a620*/  FADD.FTZ R62, R72, R63 ;  /* 0x0000003f483e7221 */ /* 0x002fc20000010000 */
[--C-:B------:R-:W-:Y:S01]  /*1a630*/  FFMA.FTZ R40, R43, UR52, -R76.reuse ;  /* 0x000000342b287c23 */ /* 0x100fe2000801084c */
[----:B------:R-:W-:-:S01]  /*1a640*/  FFMA.FTZ R73, R73, UR52, -R76 ;  /* 0x0000003449497c23 */ /* 0x000fc2000801084c */
[--C-:B------:R-:W-:Y:S01]  /*1a650*/  FFMA.FTZ R42, R42, UR52, -R76.reuse ;  /* 0x000000342a2a7c23 */ /* 0x100fe2000801084c */
[----:B------:R-:W-:-:S01]  /*1a660*/  FFMA.FTZ R45, R45, UR52, -R76 ;  /* 0x000000342d2d7c23 */ /* 0x000fc2000801084c */
[----:B------:R-:W-:Y:S01]  /*1a670*/  FFMA.FTZ R61, R61, UR52, -R76 ;  /* 0x000000343d3d7c23 */ /* 0x000fe2000801084c */
[----:B------:R-:W-:Y:S01]  /*1a680*/  F2FP.SATFINITE.E4M3.F32.PACK_AB_MERGE_C R186, R65, R66, RZ ;  /* 0x0000004241ba723e */ /* 0x000fe200048070ff */
[----:B------:R-:W0:Y:S01]  /*1a690*/  MUFU.EX2 R4, R4 ;  /* 0x0000000400047308 */ /* 0x000e220000000800 */
[----:B--2---:R-:W-:-:S01]  /*1a6a0*/  FADD.FTZ R62, R89, R62 ;  /* 0x0000003e593e7221 */ /* 0x004fc20000010000 */
[--C-:B------:R-:W-:Y:S01]  /*1a6b0*/  FFMA.FTZ R44, R44, UR52, -R76.reuse ;  /* 0x000000342c2c7c23 */ /* 0x100fe2000801084c */
[----:B------:R-:W-:-:S01]  /*1a6c0*/  FFMA.FTZ R47, R47, UR52, -R76 ;  /* 0x000000342f2f7c23 */ /* 0x000fc2000801084c */
[--C-:B------:R-:W-:Y:S01]  /*1a6d0*/  FFMA.FTZ R46, R46, UR52, -R76.reuse ;  /* 0x000000342e2e7c23 */ /* 0x100fe2000801084c */
[----:B------:R-:W-:-:S01]  /*1a6e0*/  FFMA.FTZ R27, R27, UR52, -R76 ;  /* 0x000000341b1b7c23 */ /* 0x000fc2000801084c */
[--C-:B------:R-:W-:Y:S01]  /*1a6f0*/  FFMA.FTZ R101, R101, UR52, -R76.reuse ;  /* 0x0000003465657c23 */ /* 0x100fe2000801084c */
[----:B------:R-:W-:-:S01]  /*1a700*/  FFMA.FTZ R102, R102, UR52, -R76 ;  /* 0x0000003466667c23 */ /* 0x000fc2000801084c */
[----:B------:R-:W1:Y:S01]  /*1a710*/  MUFU.EX2 R21, R21 ;  /* 0x0000001500157308 */ /* 0x000e620000000800 */
[----:B---3--:R-:W-:-:S01]  /*1a720*/  FADD.FTZ R63, R7, R62 ;  /* 0x0000003e073f7221 */ /* 0x008fc20000010000 */
[----:B------:R-:W-:Y:S01]  /*1a730*/  F2FP.SATFINITE.E4M3.F32.PACK_AB_MERGE_C R177, R89, R72, RZ ;  /* 0x0000004859b1723e */ /* 0x000fe200048070ff */
[----:B------:R-:W-:-:S01]  /*1a740*/  FFMA.FTZ R99, R99, UR52, -R76 ;  /* 0x0000003463637c23 */ /* 0x000fc2000801084c */
[----:B------:R-:W-:Y:S01]  /*1a750*/  FFMA.FTZ R100, R100, UR52, -R76 ;  /* 0x0000003464647c23 */ /* 0x000fe2000801084c */
[----:B------:R-:W-:Y:S01]  /*1a760*/  F2FP.SATFINITE.E4M3.F32.PACK_AB_MERGE_C R186, R64, R81, R186 ;  /* 0x0000005140ba723e */ /* 0x000fe200048070ba */
[----:B------:R-:W-:Y:S01]  /*1a770*/  IMAD.MOV.U32 R72, RZ, RZ, R87 ;  /* 0x000000ffff487224 */ /* 0x000fe200078e0057 */
[----:B------:R-:W-:Y:S01]  /*1a780*/  F2FP.SATFINITE.E4M3.F32.PACK_AB_MERGE_C R177, R24, R11, R177 ;  /* 0x0000000b18b1723e */ /* 0x000fe200048070b1 */
[----:B------:R-:W2:Y:S01]  /*1a790*/  MUFU.EX2 R88, R88 ;  /* 0x0000005800587308 */ /* 0x000ea20000000800 */
[----:B0-----:R-:W-:-:S01]  /*1a7a0*/  FADD.FTZ R60, R4, R63 ;  /* 0x0000003f043c7221 */ /* 0x001fc20000010000 */
[----:B------:R-:W-:Y:S01]  /*1a7b0*/  FADD.FTZ R63, R33, R92 ;  /* 0x0000005c213f7221 */ /* 0x000fe20000010000 */
[----:B------:R-:W-:-:S02]  /*1a7c0*/  IMAD.MOV.U32 R30, RZ, RZ, R87 ;  /* 0x000000ffff1e7224 */ /* 0x000fc400078e0057 */
[----:B------:R-:W-:-:S03]  /*1a7d0*/  IMAD.MOV.U32 R24, RZ, RZ, R87 ;  /* 0x000000ffff187224 */ /* 0x000fc600078e0057 */
[----:B------:R-:W0:Y:S01]  /*1a7e0*/  MUFU.EX2 R6, R6 ;  /* 0x0000000600067308 */ /* 0x000e220000000800 */
[----:B-1----:R-:W-:-:S01]  /*1a7f0*/  FADD.FTZ R43, R21, R60 ;  /* 0x0000003c152b7221 */ /* 0x002fc20000010000 */
[----:B------:R-:W-:-:S04]  /*1a800*/  FADD.FTZ R60, R34, R63 ;  /* 0x0000003f223c7221 */ /* 0x000fc80000010000 */
[----:B------:R-:W-:Y:S01]  /*1a810*/  FADD.FTZ R63, R35, R60 ;  /* 0x0000003c233f7221 */ /* 0x000fe20000010000 */
[----:B------:R-:W-:Y:S01]  /*1a820*/  IMAD.MOV.U32 R35, RZ, RZ, R87 ;  /* 0x000000ffff237224 */ /* 0x000fe200078e0057 */
[----:B------:R-:W1:Y:S01]  /*1a830*/  MUFU.EX2 R3, R3 ;  /* 0x0000000300037308 */ /* 0x000e620000000800 */
[----:B--2---:R-:W-:-:S01]  /*1a840*/  FADD.FTZ R43, R88, R43 ;  /* 0x0000002b582b7221 */ /* 0x004fc20000010000 */
[----:B------:R-:W-:Y:S01]  /*1a850*/  FADD.FTZ R62, R36, R63 ;  /* 0x0000003f243e7221 */ /* 0x000fe20000010000 */
[----:B------:R-:W-:Y:S01]  /*1a860*/  F2FP.SATFINITE.E4M3.F32.PACK_AB_MERGE_C R88, R88, R21, RZ ;  /* 0x000000155858723e */ /* 0x000fe200048070ff */
[----:B------:R-:W-:Y:S02]  /*1a870*/  IMAD.MOV.U32 R36, RZ, RZ, R87 ;  /* 0x000000ffff247224 */ /* 0x000fe400078e0057 */
[----:B------:R-:W-:-:S01]  /*1a880*/  FADD.FTZ R95, R37, R62 ;  /* 0x0000003e255f7221 */ /* 0x000fc20000010000 */
[----:B------:R-:W-:Y:S01]  /*1a890*/  FFMA.FTZ R62, R25, UR52, -R76 ;  /* 0x00000034193e7c23 */ /* 0x000fe2000801084c */
[----:B------:R-:W2:Y:S01]  /*1a8a0*/  MUFU.EX2 R14, R14 ;  /* 0x0000000e000e7308 */ /* 0x000ea20000000800 */
[----:B0-----:R-:W-:-:S01]  /*1a8b0*/  FADD.FTZ R60, R6, R43 ;  /* 0x0000002b063c7221 */ /* 0x001fc20000010000 */
[----:B------:R-:W-:Y:S01]  /*1a8c0*/  FADD.FTZ R95, R48, R95 ;  /* 0x0000005f305f7221 */ /* 0x000fe20000010000 */
[----:B------:R-:W-:Y:S01]  /*1a8d0*/  F2FP.SATFINITE.E4M3.F32.PACK_AB_MERGE_C R179, R4, R7, R88 ;  /* 0x0000000704b3723e */ /* 0x000fe20004807058 */
[----:B------:R-:W-:Y:S01]  /*1a8e0*/  IMAD.MOV.U32 R48, RZ, RZ, R87 ;  /* 0x000000ffff307224 */ /* 0x000fe200078e0057 */
[----:B------:R-:W-:-:S03]  /*1a8f0*/  MOV R37, R87 ;  /* 0x0000005700257202 */ /* 0x000fc60000000f00 */
[----:B------:R-:W0:Y:S01]  /*1a900*/  MUFU.EX2 R93, R93 ;  /* 0x0000005d005d7308 */ /* 0x000e220000000800 */
[----:B-1----:R-:W-:-:S01]  /*1a910*/  FADD.FTZ R63, R3, R60 ;  /* 0x0000003c033f7221 */ /* 0x002fc20000010000 */
[--C-:B------:R-:W-:Y:S01]  /*1a920*/  FFMA.FTZ R60, R26, UR52, -R76.reuse ;  /* 0x000000341a3c7c23 */ /* 0x100fe2000801084c */
[----:B------:R-:W-:-:S01]  /*1a930*/  FFMA.FTZ R76, R83, UR52, -R76 ;  /* 0x00000034534c7c23 */ /* 0x000fc2000801084c */
[----:B------:R-:W-:-:S04]  /*1a940*/  IMAD.MOV.U32 R83, RZ, RZ, R87 ;  /* 0x000000ffff537224 */ /* 0x000fc800078e0057 */
[----:B------:R-:W1:Y:S01]  /*1a950*/  MUFU.EX2 R8, R8 ;  /* 0x0000000800087308 */ /* 0x000e620000000800 */
[----:B--2---:R-:W-:-:S07]  /*1a960*/  FADD.FTZ R26, R14, R63 ;  /* 0x0000003f0e1a7221 */ /* 0x004fce0000010000 */
[----:B------:R-:W2:Y:S01]  /*1a970*/  MUFU.EX2 R13, R13 ;  /* 0x0000000d000d7308 */ /* 0x000ea20000000800 */
[----:B0-----:R-:W-:-:S01]  /*1a980*/  FADD.FTZ R63, R93, R26 ;  /* 0x0000001a5d3f7221 */ /* 0x001fc20000010000 */
[----:B------:R-:W-:Y:S01]  /*1a990*/  FADD.FTZ R26, R38, R95 ;  /* 0x0000005f261a7221 */ /* 0x000fe20000010000 */
[----:B------:R-:W-:Y:S01]  /*1a9a0*/  F2FP.SATFINITE.E4M3.F32.PACK_AB_MERGE_C R93, R93, R14, RZ ;  /* 0x0000000e5d5d723e */ /* 0x000fe200048070ff */
[----:B------:R-:W-:Y:S02]  /*1a9b0*/  IMAD.MOV.U32 R38, RZ, RZ, R87 ;  /* 0x000000ffff267224 */ /* 0x000fe400078e0057 */
[----:B------:R-:W-:-:S01]  /*1a9c0*/  FADD.FTZ R92, R39, R26 ;  /* 0x0000001a275c7221 */ /* 0x000fc20000010000 */
[----:B------:R-:W-:Y:S01]  /*1a9d0*/  F2FP.SATFINITE.E4M3.F32.PACK_AB_MERGE_C R181, R3, R6, R93 ;  /* 0x0000000603b5723e */ /* 0x000fe2000480705d */
[----:B------:R-:W0:Y:S01]  /*1a9e0*/  MUFU.EX2 R20, R20 ;  /* 0x0000001400147308 */ /* 0x000e220000000800 */
[--C-:B------:R-:W-:Y:S02]  /*1a9f0*/  IMAD.MOV.U32 R39, RZ, RZ, R87.reuse ;  /* 0x000000ffff277224 */ /* 0x100fe400078e0057 */
[----:B------:R-:W-:Y:S01]  /*1aa00*/  FADD.FTZ R95, R75, R92 ;  /* 0x0000005c4b5f7221 */ /* 0x000fe20000010000 */
[----:B------:R-:W-:-:S03]  /*1aa10*/  IMAD.MOV.U32 R75, RZ, RZ, R87 ;  /* 0x000000ffff4b7224 */ /* 0x000fc600078e0057 */
[----:B------:R-:W-:Y:S01]  /*1aa20*/  FADD.FTZ R92, R80, R95 ;  /* 0x0000005f505c7221 */ /* 0x000fe20000010000 */
[----:B------:R-:W-:Y:S01]  /*1aa30*/  IMAD.MOV.U32 R80, RZ, RZ, R87 ;  /* 0x000000ffff507224 */ /* 0x000fe200078e0057 */
[----:B------:R-:W3:Y:S08]  /*1aa40*/  MUFU.EX2 R73, R73 ;  /* 0x0000004900497308 */ /* 0x000ef00000000800 */
[----:B------:R-:W4:Y:S08]  /*1aa50*/  MUFU.EX2 R10, R10 ;  /* 0x0000000a000a7308 */ /* 0x000f300000000800 */
[----:B------:R1:W-:Y:S08]  /*1aa60*/  MUFU.EX2 R43, R42 ;  /* 0x0000002a002b7308 */ /* 0x0003f00000000800 */
[----:B------:R-:W5:Y:S01]  /*1aa70*/  MUFU.EX2 R15, R15 ;  /* 0x0000000f000f7308 */ /* 0x000f620000000800 */
[----:B-1----:R-:W-:-:S04]  /*1aa80*/  FADD.FTZ R42, R8, R63 ;  /* 0x0000003f082a7221 */ /* 0x002fc80000010000 */
[----:B--2---:R-:W-:-:S03]  /*1aa90*/  FADD.FTZ R63, R13, R42 ;  /* 0x0000002a0d3f7221 */ /* 0x004fc60000010000 */
[----:B------:R-:W1:Y:S01]  /*1aaa0*/  MUFU.EX2 R56, R56 ;  /* 0x0000003800387308 */ /* 0x000e620000000800 */
[----:B0-----:R-:W-:-:S01]  /*1aab0*/  FADD.FTZ R42, R20, R63 ;  /* 0x0000003f142a7221 */ /* 0x001fc20000010000 */
[----:B------:R-:W-:-:S03]  /*1aac0*/  IMAD.MOV.U32 R63, RZ, RZ, R87 ;  /* 0x000000ffff3f7224 */ /* 0x000fc600078e0057 */
[C---:B---3--:R-:W-:Y:S01]  /*1aad0*/  FADD.FTZ R31, R73.reuse, R42 ;  /* 0x0000002a491f7221 */ /* 0x048fe20000010000 */
[----:B------:R-:W-:Y:S01]  /*1aae0*/  F2FP.SATFINITE.E4M3.F32.PACK_AB_MERGE_C R73, R73, R20, RZ ;  /* 0x000000144949723e */ /* 0x000fe200048070ff */
[----:B------:R-:W-:Y:S01]  /*1aaf0*/  IMAD.MOV.U32 R42, RZ, RZ, R87 ;  /* 0x000000ffff2a7224 */ /* 0x000fe200078e0057 */
[----:B------:R-:W0:Y:S01]  /*1ab00*/  MUFU.EX2 R59, R59 ;  /* 0x0000003b003b7308 */ /* 0x000e220000000800 */
[----:B----4-:R-:W-:-:S01]  /*1ab10*/  FADD.FTZ R32, R10, R31 ;  /* 0x0000001f0a207221 */ /* 0x010fc20000010000 */
[----:B------:R-:W-:Y:S02]  /*1ab20*/  F2FP.SATFINITE.E4M3.F32.PACK_AB_MERGE_C R183, R13, R8, R73 ;  /* 0x000000080db7723e */ /* 0x000fe40004807049 */
[----:B------:R-:W-:Y:S01]  /*1ab30*/  MOV R73, R87 ;  /* 0x0000005700497202 */ /* 0x000fe20000000f00 */
[----:B-----5:R-:W-:-:S03]  /*1ab40*/  FADD.FTZ R31, R15, R32 ;  /* 0x000000200f1f7221 */ /* 0x020fc60000010000 */
[----:B------:R2:W-:Y:S01]  /*1ab50*/  MUFU.EX2 R25, R45 ;  /* 0x0000002d00197308 */ /* 0x0005e20000000800 */
[----:B-1----:R-:W-:-:S07]  /*1ab60*/  FADD.FTZ R32, R56, R31 ;  /* 0x0000001f38207221 */ /* 0x002fce0000010000 */
[----:B------:R-:W1:Y:S01]  /*1ab70*/  MUFU.EX2 R12, R12 ;  /* 0x0000000c000c7308 */ /* 0x000e620000000800 */
[----:B--2---:R-:W-:-:S01]  /*1ab80*/  FADD.FTZ R45, R77, R92 ;  /* 0x0000005c4d2d7221 */ /* 0x004fc20000010000 */
[C---:B0-----:R-:W-:Y:S01]  /*1ab90*/  FADD.FTZ R21, R59.reuse, R32 ;  /* 0x000000203b157221 */ /* 0x041fe20000010000 */
[----:B------:R-:W-:Y:S01]  /*1aba0*/  F2FP.SATFINITE.E4M3.F32.PACK_AB_MERGE_C R56, R59, R56, RZ ;  /* 0x000000383b38723e */ /* 0x000fe200048070ff */
[----:B------:R-:W-:Y:S02]  /*1abb0*/  IMAD.MOV.U32 R59, RZ, RZ, R87 ;  /* 0x000000ffff3b7224 */ /* 0x000fe400078e0057 */
[----:B------:R-:W-:-:S01]  /*1abc0*/  FADD.FTZ R34, R74, R45 ;  /* 0x0000002d4a227221 */ /* 0x000fc20000010000 */
[----:B------:R-:W-:Y:S01]  /*1abd0*/  MOV R77, R87 ;  /* 0x00000057004d7202 */ /* 0x000fe20000000f00 */
[----:B------:R-:W-:Y:S01]  /*1abe0*/  IMAD.MOV.U32 R74, RZ, RZ, R87 ;  /* 0x000000ffff4a7224 */ /* 0x000fe200078e0057 */
[----:B------:R-:W0:Y:S01]  /*1abf0*/  MUFU.EX2 R57, R57 ;  /* 0x0000003900397308 */ /* 0x000e220000000800 */
[----:B------:R-:W-:-:S01]  /*1ac00*/  FADD.FTZ R33, R79, R34 ;  /* 0x000000224f217221 */ /* 0x000fc20000010000 */
[----:B------:R-:W-:Y:S01]  /*1ac10*/  F2FP.SATFINITE.E4M3.F32.PACK_AB_MERGE_C R185, R15, R10, R56 ;  /* 0x0000000a0fb9723e */ /* 0x000fe20004807038 */
[----:B------:R-:W-:Y:S01]  /*1ac20*/  IMAD.MOV.U32 R79, RZ, RZ, R87 ;  /* 0x000000ffff4f7224 */ /* 0x000fe200078e0057 */
[----:B------:R-:W-:Y:S01]  /*1ac30*/  MOV R45, R87 ;  /* 0x00000057002d7202 */ /* 0x000fe20000000f00 */
[----:B------:R-:W-:-:S01]  /*1ac40*/  FADD.FTZ R82, R82, R33 ;  /* 0x0000002152527221 */ /* 0x000fc20000010000 */
[----:B------:R-:W-:-:S02]  /*1ac50*/  IMAD.MOV.U32 R56, RZ, RZ, R87 ;  /* 0x000000ffff387224 */ /* 0x000fc400078e0057 */
[----:B------:R-:W2:Y:S01]  /*1ac60*/  MUFU.EX2 R58, R58 ;  /* 0x0000003a003a7308 */ /* 0x000ea20000000800 */
[----:B------:R-:W-:-:S01]  /*1ac70*/  FADD.FTZ R31, R81, R82 ;  /* 0x00000052511f7221 */ /* 0x000fc20000010000 */
[----:B-1----:R-:W-:Y:S01]  /*1ac80*/  FADD.FTZ R14, R12, R21 ;  /* 0x000000150c0e7221 */ /* 0x002fe20000010000 */
[----:B------:R-:W-:Y:S01]  /*1ac90*/  IMAD.MOV.U32 R82, RZ, RZ, R87 ;  /* 0x000000ffff527224 */ /* 0x000fe200078e0057 */
[----:B------:R-:W-:Y:S01]  /*1aca0*/  MOV R81, R87 ;  /* 0x0000005700517202 */ /* 0x000fe20000000f00 */
[----:B------:R-:W-:-:S01]  /*1acb0*/  FADD.FTZ R31, R64, R31 ;  /* 0x0000001f401f7221 */ /* 0x000fc20000010000 */
[----:B------:R-:W-:Y:S02]  /*1acc0*/  IMAD.MOV.U32 R64, RZ, RZ, R87 ;  /* 0x000000ffff407224 */ /* 0x000fe400078e0057 */
[----:B------:R-:W1:Y:S01]  /*1acd0*/  MUFU.EX2 R61, R61 ;  /* 0x0000003d003d7308 */ /* 0x000e620000000800 */
        /* <DEDUP_REMOVED lines=8> */
[----:B------:R-:W-:Y:S01]  /*1ad60*/  FADD.FTZ R14, R68, R65 ;  /* 0x00000041440e7221 */ /* 0x000fe20000010000 */
[-C--:B------:R-:W-:Y:S01]  /*1ad70*/  MOV R65, R87.reuse ;  /* 0x0000005700417202 */ /* 0x080fe20000000f00 */
[----:B------:R-:W-:Y:S01]  /*1ad80*/  IMAD.MOV.U32 R31, RZ, RZ, R87 ;  /* 0x000000ffff1f7224 */ /* 0x000fe200078e0057 */
[----:B------:R-:W-:-:S03]  /*1ad90*/  MOV R33, R87 ;  /* 0x0000005700217202 */ /* 0x000fc60000000f00 */
[----:B------:R-:W2:Y:S01]  /*1ada0*/  MUFU.EX2 R67, R67 ;  /* 0x0000004300437308 */ /* 0x000ea20000000800 */
[C---:B-1----:R-:W-:Y:S01]  /*1adb0*/  F2FP.SATFINITE.E4M3.F32.PACK_AB_MERGE_C R58, R61.reuse, R58, RZ ;  /* 0x0000003a3d3a723e */ /* 0x042fe200048070ff */
[----:B------:R-:W-:-:S03]  /*1adc0*/  FADD.FTZ R61, R61, R20 ;  /* 0x000000143d3d7221 */ /* 0x000fc60000010000 */
[----:B------:R-:W-:Y:S01]  /*1add0*/  F2FP.SATFINITE.E4M3.F32.PACK_AB_MERGE_C R187, R57, R12, R58 ;  /* 0x0000000c39bb723e */ /* 0x000fe2000480703a */
[----:B------:R-:W-:Y:S01]  /*1ade0*/  IMAD.MOV.U32 R58, RZ, RZ, R87 ;  /* 0x000000ffff3a7224 */ /* 0x000fe200078e0057 */
[----:B------:R-:W-:Y:S01]  /*1adf0*/  MOV R57, R87 ;  /* 0x0000005700397202 */ /* 0x000fe20000000f00 */
[----:B------:R-:W1:Y:S01]  /*1ae00*/  MUFU.EX2 R41, R41 ;  /* 0x0000002900297308 */ /* 0x000e620000000800 */
[----:B0-----:R-:W-:-:S01]  /*1ae10*/  FADD.FTZ R20, R0, R61 ;  /* 0x0000003d00147221 */ /* 0x001fc20000010000 */
[----:B------:R-:W-:-:S06]  /*1ae20*/  MOV R61, R87 ;  /* 0x00000057003d7202 */ /* 0x000fcc0000000f00 */
[----:B------:R-:W0:Y:S01]  /*1ae30*/  MUFU.EX2 R70, R70 ;  /* 0x0000004600467308 */ /* 0x000e220000000800 */
[----:B--2---:R-:W-:-:S07]  /*1ae40*/  FADD.FTZ R5, R67, R14 ;  /* 0x0000000e43057221 */ /* 0x004fce0000010000 */
[----:B------:R-:W2:Y:S01]  /*1ae50*/  MUFU.EX2 R40, R40 ;  /* 0x0000002800287308 */ /* 0x000ea20000000800 */
[----:B-1----:R-:W-:-:S07]  /*1ae60*/  FADD.FTZ R29, R41, R20 ;  /* 0x00000014291d7221 */ /* 0x002fce0000010000 */
[----:B------:R-:W1:Y:S01]  /*1ae70*/  MUFU.EX2 R85, R85 ;  /* 0x0000005500557308 */ /* 0x000e620000000800 */
[----:B0-----:R-:W-:-:S07]  /*1ae80*/  FADD.FTZ R20, R70, R5 ;  /* 0x0000000546147221 */ /* 0x001fce0000010000 */
[----:B------:R-:W0:Y:S01]  /*1ae90*/  MUFU.EX2 R69, R69 ;  /* 0x0000004500457308 */ /* 0x000e220000000800 */
[----:B--2---:R-:W-:-:S01]  /*1aea0*/  FADD.FTZ R28, R40, R29 ;  /* 0x0000001d281c7221 */ /* 0x004fc20000010000 */
[----:B------:R-:W-:-:S03]  /*1aeb0*/  F2FP.SATFINITE.E4M3.F32.PACK_AB_MERGE_C R40, R43, R40, RZ ;  /* 0x000000282b28723e */ /* 0x000fc600048070ff */
[----:B------:R-:W-:Y:S01]  /*1aec0*/  FADD.FTZ R28, R43, R28 ;  /* 0x0000001c2b1c7221 */ /* 0x000fe20000010000 */
[----:B------:R-:W-:Y:S01]  /*1aed0*/  F2FP.SATFINITE.E4M3.F32.PACK_AB_MERGE_C R189, R41, R0, R40 ;  /* 0x0000000029bd723e */ /* 0x000fe20004807028 */
[----:B------:R-:W-:Y:S01]  /*1aee0*/  IMAD.MOV.U32 R43, RZ, RZ, R87 ;  /* 0x000000ffff2b7224 */ /* 0x000fe200078e0057 */
[----:B------:R-:W2:Y:S01]  /*1aef0*/  MUFU.EX2 R84, R84 ;  /* 0x0000005400547308 */ /* 0x000ea20000000800 */
[----:B-1----:R-:W-:-:S01]  /*1af00*/  FADD.FTZ R20, R85, R20 ;  /* 0x0000001455147221 */ /* 0x002fc20000010000 */
[----:B------:R-:W-:Y:S01]  /*1af10*/  FADD.FTZ R29, R25, R28 ;  /* 0x0000001c191d7221 */ /* 0x000fe20000010000 */
[----:B------:R-:W-:Y:S01]  /*1af20*/  F2FP.SATFINITE.E4M3.F32.PACK_AB_MERGE_C R188, R85, R70, RZ ;  /* 0x0000004655bc723e */ /* 0x000fe200048070ff */
[--C-:B------:R-:W-:Y:S01]  /*1af30*/  IMAD.MOV.U32 R70, RZ, RZ, R87.reuse ;  /* 0x000000ffff467224 */ /* 0x100fe200078e0057 */
[----:B------:R-:W-:Y:S01]  /*1af40*/  MOV R85, R87 ;  /* 0x0000005700557202 */ /* 0x000fe20000000f00 */
[----:B------:R-:W-:Y:S01]  /*1af50*/  IMAD.MOV.U32 R40, RZ, RZ, R87 ;  /* 0x000000ffff287224 */ /* 0x000fe200078e0057 */
[----:B------:R-:W-:Y:S01]  /*1af60*/  F2FP.SATFINITE.E4M3.F32.PACK_AB_MERGE_C R188, R67, R68, R188 ;  /* 0x0000004443bc723e */ /* 0x000fe200048070bc */
[----:B------:R1:W3:Y:S01]  /*1af70*/  MUFU.EX2 R26, R44 ;  /* 0x0000002c001a7308 */ /* 0x0002e20000000800 */
[----:B0-----:R-:W-:-:S01]  /*1af80*/  FADD.FTZ R5, R69, R20 ;  /* 0x0000001445057221 */ /* 0x001fc20000010000 */
[--C-:B------:R-:W-:Y:S01]  /*1af90*/  IMAD.MOV.U32 R68, RZ, RZ, R87.reuse ;  /* 0x000000ffff447224 */ /* 0x100fe200078e0057 */
[----:B------:R-:W-:Y:S01]  /*1afa0*/  MOV R41, R87 ;  /* 0x0000005700297202 */ /* 0x000fe20000000f00 */
[----:B------:R-:W-:-:S04]  /*1afb0*/  IMAD.MOV.U32 R67, RZ, RZ, R87 ;  /* 0x000000ffff437224 */ /* 0x000fc800078e0057 */
[----:B------:R-:W-:Y:S01]  /*1afc0*/  MUFU.EX2 R49, R49 ;  /* 0x0000003100317308 */ /* 0x000fe20000000800 */
[----:B--2---:R-:W-:-:S01]  /*1afd0*/  FADD.FTZ R20, R84, R5 ;  /* 0x0000000554147221 */ /* 0x004fc20000010000 */
[----:B-1----:R-:W-:-:S06]  /*1afe0*/  IMAD.MOV.U32 R44, RZ, RZ, R87 ;  /* 0x000000ffff2c7224 */ /* 0x002fcc00078e0057 */
[----:B------:R-:W0:Y:S01]  /*1aff0*/  MUFU.EX2 R50, R50 ;  /* 0x0000003200327308 */ /* 0x000e220000000800 */
[----:B---3--:R-:W-:-:S01]  /*1b000*/  FADD.FTZ R28, R26, R29 ;  /* 0x0000001d1a1c7221 */ /* 0x008fc20000010000 */
[----:B------:R-:W-:-:S06]  /*1b010*/  MOV R29, R87 ;  /* 0x00000057001d7202 */ /* 0x000fcc0000000f00 */
[----:B------:R-:W1:Y:S08]  /*1b020*/  MUFU.EX2 R47, R47 ;  /* 0x0000002f002f7308 */ /* 0x000e700000000800 */
[----:B------:R-:W2:Y:S01]  /*1b030*/  MUFU.EX2 R46, R46 ;  /* 0x0000002e002e7308 */ /* 0x000ea20000000800 */
[----:B0-----:R-:W-:Y:S01]  /*1b040*/  F2FP.SATFINITE.E4M3.F32.PACK_AB_MERGE_C R190, R50, R49, RZ ;  /* 0x0000003132be723e */ /* 0x001fe200048070ff */
[----:B------:R-:W-:-:S03]  /*1b050*/  FADD.FTZ R49, R49, R20 ;  /* 0x0000001431317221 */ /* 0x000fc60000010000 */
[----:B------:R-:W-:Y:S01]  /*1b060*/  F2FP.SATFINITE.E4M3.F32.PACK_AB_MERGE_C R190, R84, R69, R190 ;  /* 0x0000004554be723e */ /* 0x000fe200048070be */
[----:B------:R-:W-:-:S01]  /*1b070*/  FADD.FTZ R50, R50, R49 ;  /* 0x0000003132327221 */ /* 0x000fc20000010000 */
[----:B------:R-:W-:Y:S01]  /*1b080*/  IMAD.MOV.U32 R84, RZ, RZ, R87 ;  /* 0x000000ffff547224 */ /* 0x000fe200078e0057 */
[----:B------:R-:W-:Y:S01]  /*1b090*/  MUFU.EX2 R53, R53 ;  /* 0x0000003500357308 */ /* 0x000fe20000000800 */
[----:B-1----:R-:W-:-:S01]  /*1b0a0*/  FADD.FTZ R5, R47, R28 ;  /* 0x0000001c2f057221 */ /* 0x002fc20000010000 */
[-C--:B------:R-:W-:Y:S01]  /*1b0b0*/  MOV R69, R87.reuse ;  /* 0x0000005700457202 */ /* 0x080fe20000000f00 */
[----:B------:R-:W-:Y:S01]  /*1b0c0*/  IMAD.MOV.U32 R28, RZ, RZ, R87 ;  /* 0x000000ffff1c7224 */ /* 0x000fe200078e0057 */
[----:B------:R-:W-:-:S04]  /*1b0d0*/  MOV R49, R87 ;  /* 0x0000005700317202 */ /* 0x000fc80000000f00 */
[----:B------:R-:W0:Y:S01]  /*1b0e0*/  MUFU.EX2 R54, R54 ;  /* 0x0000003600367308 */ /* 0x000e220000000800 */
[----:B--2---:R-:W-:-:S01]  /*1b0f0*/  FADD.FTZ R5, R46, R5 ;  /* 0x000000052e057221 */ /* 0x004fc20000010000 */
[----:B------:R-:W-:Y:S01]  /*1b100*/  F2FP.SATFINITE.E4M3.F32.PACK_AB_MERGE_C R47, R46, R47, RZ ;  /* 0x0000002f2e2f723e */ /* 0x000fe200048070ff */
[----:B------:R-:W-:-:S03]  /*1b110*/  IMAD.MOV.U32 R46, RZ, RZ, R87 ;  /* 0x000000ffff2e7224 */ /* 0x000fc600078e0057 */
[----:B------:R-:W-:Y:S01]  /*1b120*/  F2FP.SATFINITE.E4M3.F32.PACK_AB_MERGE_C R191, R26, R25, R47 ;  /* 0x000000191abf723e */ /* 0x000fe2000480702f */
[--C-:B------:R-:W-:Y:S01]  /*1b130*/  IMAD.MOV.U32 R47, RZ, RZ, R87.reuse ;  /* 0x000000ffff2f7224 */ /* 0x100fe200078e0057 */
[----:B------:R-:W1:Y:S01]  /*1b140*/  MUFU.EX2 R51, R51 ;  /* 0x0000003300337308 */ /* 0x000e620000000800 */
[----:B------:R-:W-:Y:S01]  /*1b150*/  IMAD.MOV.U32 R26, RZ, RZ, R87 ;  /* 0x000000ffff1a7224 */ /* 0x000fe200078e0057 */
[----:B------:R-:W-:-:S06]  /*1b160*/  MOV R25, R87 ;  /* 0x0000005700197202 */ /* 0x000fcc0000000f00 */
[----:B------:R-:W2:Y:S01]  /*1b170*/  MUFU.EX2 R60, R60 ;  /* 0x0000003c003c7308 */ /* 0x000ea20000000800 */
[----:B0-----:R-:W-:-:S07]  /*1b180*/  F2FP.SATFINITE.E4M3.F32.PACK_AB_MERGE_C R20, R54, R53, RZ ;  /* 0x000000353614723e */ /* 0x001fce00048070ff */
[----:B------:R-:W0:Y:S01]  /*1b190*/  MUFU.EX2 R52, R52 ;  /* 0x0000003400347308 */ /* 0x000e220000000800 */
[----:B-1----:R-:W-:-:S01]  /*1b1a0*/  FADD.FTZ R11, R51, R50 ;  /* 0x00000032330b7221 */ /* 0x002fc20000010000 */
[----:B------:R-:W-:-:S06]  /*1b1b0*/  IMAD.MOV.U32 R50, RZ, RZ, R87 ;  /* 0x000000ffff327224 */ /* 0x000fcc00078e0057 */
[----:B------:R1:W3:Y:S01]  /*1b1c0*/  MUFU.EX2 R21, R62 ;  /* 0x0000003e00157308 */ /* 0x0002e20000000800 */
[----:B--2---:R-:W-:-:S07]  /*1b1d0*/  FADD.FTZ R4, R60, R5 ;  /* 0x000000053c047221 */ /* 0x004fce0000010000 */
[----:B------:R-:W2:Y:S01]  /*1b1e0*/  MUFU.EX2 R27, R27 ;  /* 0x0000001b001b7308 */ /* 0x000ea20000000800 */
[C---:B0-----:R-:W-:Y:S01]  /*1b1f0*/  F2FP.SATFINITE.E4M3.F32.PACK_AB_MERGE_C R192, R52.reuse, R51, R20 ;  /* 0x0000003334c0723e */ /* 0x041fe20004807014 */
[----:B------:R-:W-:Y:S01]  /*1b200*/  FADD.FTZ R52, R52, R11 ;  /* 0x0000000b34347221 */ /* 0x000fe20000010000 */
[--C-:B-1----:R-:W-:Y:S02]  /*1b210*/  IMAD.MOV.U32 R62, RZ, RZ, R87.reuse ;  /* 0x000000ffff3e7224 */ /* 0x102fe400078e0057 */
[----:B------:R-:W-:Y:S02]  /*1b220*/  IMAD.MOV.U32 R51, RZ, RZ, R87 ;  /* 0x000000ffff337224 */ /* 0x000fe400078e0057 */
[----:B------:R-:W-:-:S01]  /*1b230*/  FADD.FTZ R53, R53, R52 ;  /* 0x0000003435357221 */ /* 0x000fc20000010000 */
[----:B------:R-:W-:Y:S01]  /*1b240*/  IMAD.MOV.U32 R52, RZ, RZ, R87 ;  /* 0x000000ffff347224 */ /* 0x000fe200078e0057 */
[----:B------:R-:W0:Y:S01]  /*1b250*/  MUFU.EX2 R14, R101 ;  /* 0x00000065000e7308 */ /* 0x000e220000000800 */
[----:B---3--:R-:W-:-:S01]  /*1b260*/  FADD.FTZ R4, R21, R4 ;  /* 0x0000000415047221 */ /* 0x008fc20000010000 */
[----:B------:R-:W-:Y:S01]  /*1b270*/  FADD.FTZ R54, R54, R53 ;  /* 0x0000003536367221 */ /* 0x000fe20000010000 */
[----:B------:R-:W-:-:S05]  /*1b280*/  MOV R53, R87 ;  /* 0x0000005700357202 */ /* 0x000fca0000000f00 */
[----:B------:R-:W1:Y:S01]  /*1b290*/  MUFU.EX2 R71, R71 ;  /* 0x0000004700477308 */ /* 0x000e620000000800 */
[----:B--2---:R-:W-:-:S07]  /*1b2a0*/  FADD.FTZ R5, R27, R4 ;  /* 0x000000041b057221 */ /* 0x004fce0000010000 */
[----:B------:R-:W2:Y:S01]  /*1b2b0*/  MUFU.EX2 R102, R102 ;  /* 0x0000006600667308 */ /* 0x000ea20000000800 */
[----:B0-----:R-:W-:-:S01]  /*1b2c0*/  FADD.FTZ R5, R14, R5 ;  /* 0x000000050e057221 */ /* 0x001fc20000010000 */
[----:B------:R-:W-:-:S04]  /*1b2d0*/  F2FP.SATFINITE.E4M3.F32.PACK_AB_MERGE_C R27, R14, R27, RZ ;  /* 0x0000001b0e1b723e */ /* 0x000fc800048070ff */
[----:B------:R-:W-:Y:S01]  /*1b2e0*/  F2FP.SATFINITE.E4M3.F32.PACK_AB_MERGE_C R193, R21, R60, R27 ;  /* 0x0000003c15c1723e */ /* 0x000fe2000480701b */
[----:B------:R-:W-:Y:S01]  /*1b2f0*/  IMAD.MOV.U32 R60, RZ, RZ, R87 ;  /* 0x000000ffff3c7224 */ /* 0x000fe200078e0057 */
[----:B------:R-:W0:Y:S01]  /*1b300*/  MUFU.EX2 R86, R86 ;  /* 0x0000005600567308 */ /* 0x000e220000000800 */
[----:B-1----:R-:W-:-:S01]  /*1b310*/  FADD.FTZ R7, R71, R54 ;  /* 0x0000003647077221 */ /* 0x002fc20000010000 */
[--C-:B------:R-:W-:Y:S02]  /*1b320*/  IMAD.MOV.U32 R54, RZ, RZ, R87.reuse ;  /* 0x000000ffff367224 */ /* 0x100fe400078e0057 */
[----:B------:R-:W-:-:S04]  /*1b330*/  IMAD.MOV.U32 R27, RZ, RZ, R87 ;  /* 0x000000ffff1b7224 */ /* 0x000fc800078e0057 */
[----:B------:R-:W1:Y:S01]  /*1b340*/  MUFU.EX2 R99, R99 ;  /* 0x0000006300637308 */ /* 0x000e620000000800 */
[----:B--2---:R-:W-:-:S07]  /*1b350*/  FADD.FTZ R4, R102, R5 ;  /* 0x0000000566047221 */ /* 0x004fce0000010000 */
[----:B------:R-:W2:Y:S01]  /*1b360*/  MUFU.EX2 R78, R78 ;  /* 0x0000004e004e7308 */ /* 0x000ea20000000800 */
[----:B0-----:R-:W-:-:S07]  /*1b370*/  FADD.FTZ R7, R86, R7 ;  /* 0x0000000756077221 */ /* 0x001fce0000010000 */
[----:B------:R-:W0:Y:S01]  /*1b380*/  MUFU.EX2 R55, R55 ;  /* 0x0000003700377308 */ /* 0x000e220000000800 */
[----:B-1----:R-:W-:-:S07]  /*1b390*/  FADD.FTZ R5, R99, R4 ;  /* 0x0000000463057221 */ /* 0x002fce0000010000 */
[----:B------:R-:W-:Y:S01]  /*1b3a0*/  MUFU.EX2 R100, R100 ;  /* 0x0000006400647308 */ /* 0x000fe20000000800 */
[----:B--2---:R-:W-:-:S07]  /*1b3b0*/  FADD.FTZ R0, R78, R7 ;  /* 0x000000074e007221 */ /* 0x004fce0000010000 */
[----:B------:R1:W2:Y:S01]  /*1b3c0*/  MUFU.EX2 R3, R76 ;  /* 0x0000004c00037308 */ /* 0x0002a20000000800 */
[C---:B0-----:R-:W-:Y:S01]  /*1b3d0*/  F2FP.SATFINITE.E4M3.F32.PACK_AB_MERGE_C R6, R55.reuse, R78, RZ ;  /* 0x0000004e3706723e */ /* 0x041fe200048070ff */
[----:B------:R-:W-:Y:S01]  /*1b3e0*/  FADD.FTZ R0, R55, R0 ;  /* 0x0000000037007221 */ /* 0x000fe20000010000 */
[--C-:B------:R-:W-:Y:S02]  /*1b3f0*/  IMAD.MOV.U32 R78, RZ, RZ, R87.reuse ;  /* 0x000000ffff4e7224 */ /* 0x100fe400078e0057 */
[----:B------:R-:W-:Y:S01]  /*1b400*/  F2FP.SATFINITE.E4M3.F32.PACK_AB_MERGE_C R194, R86, R71, R6 ;  /* 0x0000004756c2723e */ /* 0x000fe20004807006 */
[--C-:B------:R-:W-:Y:S02]  /*1b410*/  IMAD.MOV.U32 R86, RZ, RZ, R87.reuse ;  /* 0x000000ffff567224 */ /* 0x100fe400078e0057 */
[--C-:B------:R-:W-:Y:S02]  /*1b420*/  IMAD.MOV.U32 R71, RZ, RZ, R87.reuse ;  /* 0x000000ffff477224 */ /* 0x100fe400078e0057 */
[----:B-1----:R-:W-:-:S02]  /*1b430*/  IMAD.MOV.U32 R76, RZ, RZ, R87 ;  /* 0x000000ffff4c7224 */ /* 0x002fc400078e0057 */
[----:B------:R-:W-:Y:S01]  /*1b440*/  IMAD.MOV.U32 R55, RZ, RZ, R87 ;  /* 0x000000ffff377224 */ /* 0x000fe200078e0057 */
[----:B--2---:R-:W-:Y:S01]  /*1b450*/  F2FP.SATFINITE.E4M3.F32.PACK_AB_MERGE_C R4, R3, R100, RZ ;  /* 0x000000640304723e */ /* 0x004fe200048070ff */
[----:B------:R-:W-:-:S03]  /*1b460*/  FADD.FTZ R100, R100, R5 ;  /* 0x0000000564647221 */ /* 0x000fc60000010000 */
[----:B------:R-:W-:Y:S01]  /*1b470*/  F2FP.SATFINITE.E4M3.F32.PACK_AB_MERGE_C R195, R99, R102, R4 ;  /* 0x0000006663c3723e */ /* 0x000fe20004807004 */
[----:B------:R-:W-:-:S01]  /*1b480*/  FADD.FTZ R3, R3, R100 ;  /* 0x0000006403037221 */ /* 0x000fc20000010000 */
[----:B------:R-:W-:Y:S06]  /*1b490*/  @!P1 BRA `(.L_x_588) ;  /* 0x0000003c00a49947 */ /* 0x000fec0003800000 */
[----:B------:R-:W-:Y:S01]  /*1b4a0*/  VIADD R4, R154, 0xfffffffe ;  /* 0xfffffffe9a047836 */ /* 0x000fe20000000000 */
[----:B------:R-:W-:Y:S01]  /*1b4b0*/  MOV R6, R91 ;  /* 0x0000005b00067202 */ /* 0x000fe20000000f00 */
[----:B------:R-:W-:Y:S01]  /*1b4c0*/  IMAD.MOV.U32 R5, RZ, RZ, R90 ;  /* 0x000000ffff057224 */ /* 0x000fe200078e005a */
[----:B------:R-:W-:Y:S01]  /*1b4d0*/  CS2R R86, SRZ ;  /* 0x0000000000567805 */ /* 0x000fe2000001ff00 */
[----:B------:R-:W-:Y:S01]  /*1b4e0*/  IMAD.MOV.U32 R7, RZ, RZ, R211 ;  /* 0x000000ffff077224 */ /* 0x000fe200078e00d3 */
[----:B------:R-:W-:Y:S01]  /*1b4f0*/  CS2R R84, SRZ ;  /* 0x0000000000547805 */ /* 0x000fe2000001ff00 */
[----:B------:R-:W-:Y:S01]  /*1b500*/  IMAD.MOV.U32 R8, RZ, RZ, R205 ;  /* 0x000000ffff087224 */ /* 0x000fe200078e00cd */
        /* <DEDUP_REMOVED lines=29> */
[----:B------:R-:W-:-:S07]  /*1b6e0*/  CS2R R24, SRZ ;  /* 0x0000000000187805 */ /* 0x000fce000001ff00 */
.L_x_600:
[----:B------:R-:W-:Y:S01]  /*1b6f0*/  ISETP.NE.AND P1, PT, R8, 0x1, PT ;  /* 0x000000010800780c */ /* 0x000fe20003f25270 */
[----:B------:R-:W-:Y:S05]  /*1b700*/  YIELD ;  /* 0x0000000000007946 */ /* 0x000fea0003800000 */
[----:B------:R-:W-:Y:S02]  /*1b710*/  SEL R10, RZ, 0x1, P1 ;  /* 0x00000001ff0a7807 */ /* 0x000fe40000800000 */
[----:B------:R-:W-:Y:S02]  /*1b720*/  ISETP.NE.AND P1, PT, R168, RZ, PT ;  /* 0x000000ffa800720c */ /* 0x000fe40003f25270 */
[----:B------:R-:W-:-:S11]  /*1b730*/  LOP3.LUT R211, R7, R10, RZ, 0x3c, !PT ;  /* 0x0000000a07d37212 */ /* 0x000fd600078e3cff */
[----:B------:R-:W-:Y:S05]  /*1b740*/  @P1 BRA `(.L_x_589) ;  /* 0x00000000003c1947 */ /* 0x000fea0003800000 */
[----:B------:R-:W-:Y:S05]  /*1b750*/  @!P0 BRA `(.L_x_590) ;  /* 0x0000000000048947 */ /* 0x000fea0003800000 */
[----:B------:R-:W-:Y:S01]  /*1b760*/  BPT.TRAP 0x1 ;  /* 0x000000040000795c */ /* 0x000fe20000300000 */
.L_x_590:
[----:B------:R-:W-:-:S05]  /*1b770*/  VIADD R10, R8, 0x1 ;  /* 0x00000001080a7836 */ /* 0x000fca0000000000 */
[----:B------:R-:W-:-:S04]  /*1b780*/  ISETP.NE.AND P2, PT, R10, 0x2, PT ;  /* 0x000000020a00780c */ /* 0x000fc80003f45270 */
[----:B------:R-:W-:Y:S02]  /*1b790*/  SEL R11, R10, RZ, P2 ;  /* 0x000000ff0a0b7207 */ /* 0x000fe40001000000 */
[----:B------:R-:W-:Y:S02]  /*1b7a0*/  SHF.L.U32 R10, R211, 0x1f, RZ ;  /* 0x0000001fd30a7819 */ /* 0x000fe400000006ff */
[----:B------:R-:W-:-:S04]  /*1b7b0*/  LEA R11, R11, R18, 0x3 ;  /* 0x000000120b0b7211 */ /* 0x000fc800078e18ff */
[----:B------:R0:W1:Y:S01]  /*1b7c0*/  SYNCS.PHASECHK.TRANS64.TRYWAIT P2, [R11+URZ+0x29830], R10 ;  /* 0x0298300a0b0075a7 */ /* 0x000062000804017f */
[----:B------:R-:W-:Y:S05]  /*1b7d0*/  @!P0 BRA `(.L_x_591) ;  /* 0x0000000000048947 */ /* 0x000fea0003800000 */
[----:B------:R-:W-:Y:S01]  /*1b7e0*/  BPT.TRAP 0x1 ;  /* 0x000000040000795c */ /* 0x000fe20000300000 */
.L_x_591:
[----:B------:R-:W-:Y:S04]  /*1b7f0*/  BSSY B0, `(.L_x_589) ;  /* 0x0000004000007945 */ /* 0x000fe80003800000 */
[----:B-1----:R-:W-:Y:S05]  /*1b800*/  @P2 BRA `(.L_x_592) ;  /* 0x0000000000082947 */ /* 0x002fea0003800000 */
[----:B------:R-:W1:Y:S02]  /*1b810*/  SYNCS.PHASECHK.TRANS64.TRYWAIT P2, [R11+URZ+0x29830], R10 ;  /* 0x0298300a0b0075a7 */ /* 0x000e64000804017f */
[----:B-1----:R-:W-:Y:S05]  /*1b820*/  @!P2 BRA `(.L_x_593) ;  /* 0x000000f40074a947 */ /* 0x002fea0003800000 */
.L_x_592:
[----:B------:R-:W-:Y:S05]  /*1b830*/  BSYNC B0 ;  /* 0x0000000000007941 */ /* 0x000fea0003800000 */
.L_x_589:
[----:B01----:R-:W0:Y:S01]  /*1b840*/  S2R R10, SR_TID.X ;  /* 0x00000000000a7919 */ /* 0x003e220000002100 */
[----:B------:R-:W-:Y:S01]  /*1b850*/  VIADD R205, R8, 0x1 ;  /* 0x0000000108cd7836 */ /* 0x000fe20000000000 */
[----:B------:R-:W-:Y:S05]  /*1b860*/  WARPSYNC.ALL ;  /* 0x0000000000007948 */ /* 0x000fea0003800000 */
[C---:B------:R-:W-:Y:S01]  /*1b870*/  ISETP.NE.AND P2, PT, R205.reuse, 0x2, PT ;  /* 0x00000002cd00780c */ /* 0x040fe20003f45270 */
[----:B------:R-:W-:Y:S01]  /*1b880*/  UMOV UR20, UR28 ;  /* 0x0000001c00147c82 */ /* 0x000fe20008000000 */
[----:B------:R-:W-:Y:S01]  /*1b890*/  MOV R11, 0x80000020 ;  /* 0x80000020000b7802 */ /* 0x000fe20000000f00 */
[----:B------:R-:W-:Y:S01]  /*1b8a0*/  UMOV UR21, UR29 ;  /* 0x0000001d00157c82 */ /* 0x000fe20008000000 */
[----:B------:R-:W-:Y:S01]  /*1b8b0*/  SEL R205, R205, RZ, P2 ;  /* 0x000000ffcdcd7207 */ /* 0x000fe20001000000 */
[----:B------:R-:W-:Y:S01]  /*1b8c0*/  IMAD.MOV.U32 R13, RZ, RZ, -0x7fffffe0 ;  /* 0x80000020ff0d7424 */ /* 0x000fe200078e00ff */
[----:B------:R-:W-:Y:S01]  /*1b8d0*/  R2UR UR23, R11 ;  /* 0x000000000b1772ca */ /* 0x000fe200000e0000 */
[----:B------:R-:W-:Y:S01]  /*1b8e0*/  UMOV UR24, UR28 ;  /* 0x0000001c00187c82 */ /* 0x000fe20008000000 */
[----:B------:R-:W-:Y:S01]  /*1b8f0*/  UMOV UR25, UR29 ;  /* 0x0000001d00197c82 */ /* 0x000fe20008000000 */
[----:B------:R-:W-:Y:S01]  /*1b900*/  IMAD.MOV.U32 R21, RZ, RZ, -0x7fffffe0 ;  /* 0x80000020ff157424 */ /* 0x000fe200078e00ff */
[----:B------:R-:W-:Y:S01]  /*1b910*/  R2UR UR27, R13 ;  /* 0x000000000d1b72ca */ /* 0x000fe200000e0000 */
[----:B------:R-:W-:Y:S01]  /*1b920*/  IMAD.MOV.U32 R15, RZ, RZ, -0x7fffffe0 ;  /* 0x80000020ff0f7424 */ /* 0x000fe200078e00ff */
[----:B------:R-:W-:Y:S01]  /*1b930*/  UMOV UR32, UR28 ;  /* 0x0000001c00207c82 */ /* 0x000fe20008000000 */
[----:B------:R-:W-:Y:S01]  /*1b940*/  UMOV UR33, UR29 ;  /* 0x0000001d00217c82 */ /* 0x000fe20008000000 */
[----:B------:R-:W-:Y:S01]  /*1b950*/  R2UR UR31, R21 ;  /* 0x00000000151f72ca */ /* 0x000fe200000e0000 */
[----:B------:R-:W-:Y:S01]  /*1b960*/  UMOV UR40, UR28 ;  /* 0x0000001c00287c82 */ /* 0x000fe20008000000 */
[----:B------:R-:W-:Y:S01]  /*1b970*/  R2UR UR35, R15 ;  /* 0x000000000f2372ca */ /* 0x000fe200000e0000 */
[----:B------:R-:W-:Y:S01]  /*1b980*/  UMOV UR41, UR29 ;  /* 0x0000001d00297c82 */ /* 0x000fe20008000000 */
[----:B------:R-:W-:Y:S01]  /*1b990*/  R2UR UR43, R13 ;  /* 0x000000000d2b72ca */ /* 0x000fe200000e0000 */
[----:B------:R-:W-:Y:S01]  /*1b9a0*/  IMAD.MOV.U32 R15, RZ, RZ, -0x7fffffe0 ;  /* 0x80000020ff0f7424 */ /* 0x000fe200078e00ff */
[----:B------:R-:W-:Y:S01]  /*1b9b0*/  R2UR UR47, R21 ;  /* 0x00000000152f72ca */ /* 0x000fe200000e0000 */
[----:B------:R-:W-:Y:S01]  /*1b9c0*/  IMAD.MOV.U32 R13, RZ, RZ, -0x7fffffe0 ;  /* 0x80000020ff0d7424 */ /* 0x000fe200078e00ff */
[----:B------:R-:W-:-:S02]  /*1b9d0*/  MOV R11, 0x80000020 ;  /* 0x80000020000b7802 */ /* 0x000fc40000000f00 */
[----:B0-----:R-:W-:-:S05]  /*1b9e0*/  SHF.R.U32.HI R10, RZ, 0x7, R10 ;  /* 0x00000007ff0a7819 */ /* 0x001fca000001160a */
[----:B------:R-:W-:Y:S02]  /*1b9f0*/  VIADD R88, R10, 0x8 ;  /* 0x000000080a587836 */ /* 0x000fe40000000000 */
[----:B------:R-:W-:-:S03]  /*1ba00*/  IMAD R10, R205, 0x780, R9 ;  /* 0x00000780cd0a7824 */ /* 0x000fc600078e0209 */
[----:B------:R0:W-:Y:S01]  /*1ba10*/  BAR.SYNC.DEFER_BLOCKING R88, 0x100 ;  /* 0x000400580000751d */ /* 0x0001e20000010000 */
[C---:B------:R-:W-:Y:S01]  /*1ba20*/  VIADD R12, R10.reuse, 0x80 ;  /* 0x000000800a0c7836 */ /* 0x040fe20000000000 */
[C---:B------:R-:W-:Y:S01]  /*1ba30*/  R2UR UR22, R10.reuse ;  /* 0x000000000a1672ca */ /* 0x040fe200000e0000 */
[C---:B------:R-:W-:Y:S02]  /*1ba40*/  VIADD R20, R10.reuse, 0x100 ;  /* 0x000001000a147836 */ /* 0x040fe40000000000 */
[----:B------:R-:W-:Y:S01]  /*1ba50*/  VIADD R14, R10, 0x180 ;  /* 0x000001800a0e7836 */ /* 0x000fe20000000000 */
[----:B------:R-:W-:Y:S02]  /*1ba60*/  R2UR UR26, R12 ;  /* 0x000000000c1a72ca */ /* 0x000fe400000e0000 */
[----:B------:R-:W-:Y:S01]  /*1ba70*/  R2UR UR30, R20 ;  /* 0x00000000141e72ca */ /* 0x000fe200000e0000 */
[----:B------:R-:W-:Y:S01]  /*1ba80*/  VIADD R20, R10, 0x2 ;  /* 0x000000020a147836 */ /* 0x000fe20000000000 */
[----:B------:R-:W-:-:S02]  /*1ba90*/  R2UR UR34, R14 ;  /* 0x000000000e2272ca */ /* 0x000fc400000e0000 */
[----:B------:R-:W-:Y:S02]  /*1baa0*/  IADD3 R12, R10, 0x200, RZ ;  /* 0x000002000a0c7810 */ /* 0x000fe40007ffe0ff */
[----:B------:R-:W-:Y:S02]  /*1bab0*/  R2UR UR46, R20 ;  /* 0x00000000142e72ca */ /* 0x000fe400000e0000 */
[----:B------:R-:W-:Y:S01]  /*1bac0*/  R2UR UR42, R12 ;  /* 0x000000000c2a72ca */ /* 0x000fe200000e0000 */
[C---:B------:R-:W-:Y:S01]  /*1bad0*/  VIADD R12, R10.reuse, 0x102 ;  /* 0x000001020a0c7836 */ /* 0x040fe20000000000 */
[----:B------:R-:W-:Y:S01]  /*1bae0*/  IADD3 R14, R10, 0x82, RZ ;  /* 0x000000820a0e7810 */ /* 0x000fe20007ffe0ff */
[----:B------:R-:W-:-:S06]  /*1baf0*/  WARPGROUP.ARRIVE ;  /* 0x00000000000079c5 */ /* 0x000fcc0000000000 */
[----:B------:R-:W-:Y:S01]  /*1bb00*/  QGMMA.64x32x32.F32.E4M3.E4M3 R152, gdesc[UR20], RZ, !UPT, gsb0 ;  /* 0x00600000149879f3 */ /* 0x000fe2000c0008ff */
[----:B------:R-:W-:Y:S01]  /*1bb10*/  R2UR UR22, R14 ;  /* 0x000000000e1672ca */ /* 0x000fe200000e0000 */
[----:B------:R-:W-:Y:S01]  /*1bb20*/  UMOV UR20, UR44 ;  /* 0x0000002c00147c82 */ /* 0x000fe20008000000 */
[----:B------:R-:W-:Y:S01]  /*1bb30*/  R2UR UR23, R15 ;  /* 0x000000000f1772ca */ /* 0x000fe200000e0000 */
[----:B------:R-:W-:Y:S01]  /*1bb40*/  UMOV UR21, UR45 ;  /* 0x0000002d00157c82 */ /* 0x000fe20008000000 */
[----:B------:R-:W-:Y:S02]  /*1bb50*/  WARPGROUP.DEPBAR.LE gsb0, 0x0 ;  /* 0x00008000000079c5 */ /* 0x000fe40000010000 */
[----:B------:R-:W-:-:S06]  /*1bb60*/  WARPGROUP.ARRIVE ;  /* 0x00000000000079c5 */ /* 0x000fcc0000000000 */
[----:B------:R-:W-:Y:S01]  /*1bb70*/  QGMMA.64x32x32.F32.E4M3.E4M3 R136, gdesc[UR24], RZ, !UPT, gsb0 ;  /* 0x00600000188879f3 */ /* 0x000fe2000c0008ff */
        /* <DEDUP_REMOVED lines=8> */
[----:B------:R-:W-:Y:S03]  /*1bc00*/  QGMMA.64x32x32.F32.E4M3.E4M3 R120, gdesc[UR28], RZ, !UPT, gsb0 ;  /* 0x006000001c7879f3 */ /* 0x000fe6000c0008ff */
        /* <DEDUP_REMOVED lines=10> */
[----:B0-----:R-:W-:-:S06]  /*1bcb0*/  WARPGROUP.ARRIVE ;  /* 0x00000000000079c5 */ /* 0x001fcc0000000000 */
[----:B------:R-:W-:Y:S01]  /*1bcc0*/  QGMMA.64x32x32.F32.E4M3.E4M3 R88, gdesc[UR40], RZ, !UPT, gsb0 ;  /* 0x00600000285879f3 */ /* 0x000fe2000c0008ff */
[----:B------:R-:W-:Y:S01]  /*1bcd0*/  R2UR UR42, R12 ;  /* 0x000000000c2a72ca */ /* 0x000fe200000e0000 */
[----:B------:R-:W-:Y:S01]  /*1bce0*/  UMOV UR40, UR44 ;  /* 0x0000002c00287c82 */ /* 0x000fe20008000000 */
[----:B------:R-:W-:Y:S01]  /*1bcf0*/  R2UR UR43, R13 ;  /* 0x000000000d2b72ca */ /* 0x000fe200000e0000 */
[----:B------:R-:W-:Y:S01]  /*1bd00*/  UMOV UR41, UR45 ;  /* 0x0000002d00297c82 */ /* 0x000fe20008000000 */
[----:B------:R-:W-:Y:S01]  /*1bd10*/  IMAD.MOV.U32 R13, RZ, RZ, -0x7fffffe0 ;  /* 0x80000020ff0d7424 */ /* 0x000fe200078e00ff */
[----:B------:R-:W-:-:S04]  /*1bd20*/  IADD3 R12, R10, 0x280, RZ ;  /* 0x000002800a0c7810 */ /* 0x000fc80007ffe0ff */
[----:B------:R-:W-:Y:S01]  /*1bd30*/  R2UR UR6, R12 ;  /* 0x000000000c0672ca */ /* 0x000fe200000e0000 */
[----:B------:R-:W-:Y:S01]  /*1bd40*/  VIADD R12, R10, 0x300 ;  /* 0x000003000a0c7836 */ /* 0x000fe20000000000 */
[----:B------:R-:W-:Y:S01]  /*1bd50*/  R2UR UR7, R13 ;  /* 0x000000000d0772ca */ /* 0x000fe200000e0000 */
        /* <DEDUP_REMOVED lines=40> */
[----:B------:R-:W-:Y:S02]  /*1bfe0*/  R2UR UR10, R12 ;  /* 0x000000000c0a72ca */ /* 0x000fe400000e0000 */
[----:B------:R-:W-:Y:S01]  /*1bff0*/  R2UR UR11, R13 ;  /* 0x000000000d0b72ca */ /* 0x000fe200000e0000 */
        /* <DEDUP_REMOVED lines=108> */
[C---:B------:R-:W-:Y:S01]  /*1c6c0*/  IADD3 R12, R10.reuse, 0x682, RZ ;  /* 0x000006820a0c7810 */ /* 0x040fe20007ffe0ff */
[----:B------:R-:W-:Y:S01]  /*1c6d0*/  VIADD R10, R10, 0x702 ;  /* 0x000007020a0a7836 */ /* 0x000fe20000000000 */
        /* <DEDUP_REMOVED lines=30> */
[----:B------:R-:W-:Y:S05]  /*1c8c0*/  @P1 BRA `(.L_x_594) ;  /* 0x0000000000281947 */ /* 0x000fea0003800000 */
[----:B------:R-:W-:Y:S05]  /*1c8d0*/  @!P0 BRA `(.L_x_595) ;  /* 0x0000000000048947 */ /* 0x000fea0003800000 */
[----:B------:R-:W-:Y:S01]  /*1c8e0*/  BPT.TRAP 0x1 ;  /* 0x000000040000795c */ /* 0x000fe20000300000 */
.L_x_595:
[----:B------:R-:W-:Y:S01]  /*1c8f0*/  SHF.L.U32 R7, R7, 0x1f, RZ ;  /* 0x0000001f07077819 */ /* 0x000fe200000006ff */
[----:B------:R-:W-:-:S04]  /*1c900*/  IMAD R10, R8, 0x8, R18 ;  /* 0x00000008080a7824 */ /* 0x000fc800078e0212 */
[----:B------:R0:W1:Y:S01]  /*1c910*/  SYNCS.PHASECHK.TRANS64.TRYWAIT P1, [R10+URZ+0x29850], R7 ;  /* 0x029850070a0075a7 */ /* 0x000062000802017f */
[----:B------:R-:W-:Y:S05]  /*1c920*/  @!P0 BRA `(.L_x_596) ;  /* 0x0000000000048947 */ /* 0x000fea0003800000 */
[----:B------:R-:W-:Y:S01]  /*1c930*/  BPT.TRAP 0x1 ;  /* 0x000000040000795c */ /* 0x000fe20000300000 */
.L_x_596:
[----:B-1----:R-:W-:Y:S05]  /*1c940*/  @P1 BRA `(.L_x_594) ;  /* 0x0000000000081947 */ /* 0x002fea0003800000 */
[----:B------:R-:W1:Y:S02]  /*1c950*/  SYNCS.PHASECHK.TRANS64.TRYWAIT P1, [R10+URZ+0x29850], R7 ;  /* 0x029850070a0075a7 */ /* 0x000e64000802017f */
[----:B-1----:R-:W-:Y:S05]  /*1c960*/  @!P1 BRA `(.L_x_597) ;  /* 0x000000e400389947 */ /* 0x002fea0003800000 */
.L_x_594:
[----:B01----:R-:W-:Y:S01]  /*1c970*/  VIADD R7, R18, 0x400 ;  /* 0x0000040012077836 */ /* 0x003fe20000000000 */
[----:B------:R-:W-:Y:S01]  /*1c980*/  MOV R11, 0xc0000010 ;  /* 0xc0000010000b7802 */ /* 0x000fe20000000f00 */
[----:B------:R-:W-:Y:S05]  /*1c990*/  WARPSYNC.ALL ;  /* 0x0000000000007948 */ /* 0x000fea0003800000 */
[----:B------:R-:W-:Y:S01]  /*1c9a0*/  SHF.R.U32.HI R7, RZ, 0x4, R7 ;  /* 0x00000004ff077819 */ /* 0x000fe20000011607 */
[----:B------:R-:W-:Y:S01]  /*1c9b0*/  WARPGROUP.ARRIVE ;  /* 0x00000000000079c5 */ /* 0x000fe20000000000 */
[----:B------:R-:W-:Y:S01]  /*1c9c0*/  R2UR UR7, R11 ;  /* 0x000000000b0772ca */ /* 0x000fe200000e0000 */
[----:B------:R-:W-:Y:S01]  /*1c9d0*/  IMAD.MOV.U32 R13, RZ, RZ, -0x3ffffff0 ;  /* 0xc0000010ff0d7424 */ /* 0x000fe200078e00ff */
[----:B------:R-:W-:Y:S01]  /*1c9e0*/  LOP3.LUT R7, R7, 0x3fff, RZ, 0xc0, !PT ;  /* 0x00003fff07077812 */ /* 0x000fe200078ec0ff */
[----:B------:R-:W-:-:S02]  /*1c9f0*/  IMAD.MOV.U32 R11, RZ, RZ, -0x3ffffff0 ;  /* 0xc0000010ff0b7424 */ /* 0x000fc400078e00ff */
[----:B------:R-:W0:Y:S01]  /*1ca00*/  S2R R14, SR_TID.X ;  /* 0x00000000000e7919 */ /* 0x000e220000002100 */
[----:B------:R-:W-:-:S05]  /*1ca10*/  LOP3.LUT R7, R7, 0x10000, RZ, 0xfc, !PT ;  /* 0x0001000007077812 */ /* 0x000fca00078efcff */
[----:B------:R-:W-:-:S04]  /*1ca20*/  IMAD R10, R8, 0x500, R7 ;  /* 0x00000500080a7824 */ /* 0x000fc800078e0207 */
[C---:B------:R-:W-:Y:S01]  /*1ca30*/  VIADD R12, R10.reuse, 0x100 ;  /* 0x000001000a0c7836 */ /* 0x040fe20000000000 */
[----:B------:R-:W-:-:S13]  /*1ca40*/  R2UR UR6, R10 ;  /* 0x000000000a0672ca */ /* 0x000fda00000e0000 */
[----:B------:R-:W-:Y:S01]  /*1ca50*/  QGMMA.64x128x32.F32.E4M3.E4M3 R24, R176, gdesc[UR4], R24, gsb0 ;  /* 0x01e00004b0187df3 */ /* 0x000fe20008000818 */
[----:B------:R-:W-:Y:S02]  /*1ca60*/  R2UR UR6, R12 ;  /* 0x000000000c0672ca */ /* 0x000fe400000e0000 */
[----:B------:R-:W-:Y:S01]  /*1ca70*/  R2UR UR7, R13 ;  /* 0x000000000d0772ca */ /* 0x000fe200000e0000 */
[----:B------:R-:W-:Y:S01]  /*1ca80*/  IMAD.MOV.U32 R13, RZ, RZ, -0x3ffffff0 ;  /* 0xc0000010ff0d7424 */ /* 0x000fe200078e00ff */
[----:B------:R-:W-:Y:S02]  /*1ca90*/  IADD3 R12, R10, 0x200, RZ ;  /* 0x000002000a0c7810 */ /* 0x000fe40007ffe0ff */
[----:B0-----:R-:W-:-:S04]  /*1caa0*/  SHF.R.U32.HI R14, RZ, 0x7, R14 ;  /* 0x00000007ff0e7819 */ /* 0x001fc8000001160e */
[----:B------:R-:W-:Y:S01]  /*1cab0*/  IADD3 R7, -R14, 0xb, RZ ;  /* 0x0000000b0e077810 */ /* 0x000fe20007ffe1ff */
[----:B------:R-:W-:Y:S02]  /*1cac0*/  WARPGROUP.DEPBAR.LE gsb0, 0x0 ;  /* 0x00008000000079c5 */ /* 0x000fe40000010000 */
[----:B------:R-:W-:-:S06]  /*1cad0*/  WARPGROUP.ARRIVE ;  /* 0x00000000000079c5 */ /* 0x000fcc0000000000 */
[----:B------:R-:W-:Y:S01]  /*1cae0*/  QGMMA.64x128x32.F32.E4M3.E4M3 R24, R180, gdesc[UR4], R24, gsb0 ;  /* 0x01e00004b4187df3 */ /* 0x000fe20008000818 */
[----:B------:R-:W-:Y:S01]  /*1caf0*/  R2UR UR6, R12 ;  /* 0x000000000c0672ca */ /* 0x000fe200000e0000 */
[C---:B------:R-:W-:Y:S01]  /*1cb00*/  VIADD R12, R10.reuse, 0x300 ;  /* 0x000003000a0c7836 */ /* 0x040fe20000000000 */
[----:B------:R-:W-:Y:S01]  /*1cb10*/  R2UR UR7, R13 ;  /* 0x000000000d0772ca */ /* 0x000fe200000e0000 */
[----:B------:R-:W-:Y:S01]  /*1cb20*/  VIADD R10, R10, 0x400 ;  /* 0x000004000a0a7836 */ /* 0x000fe20000000000 */
[----:B------:R-:W-:Y:S01]  /*1cb30*/  MOV R13, 0xc0000010 ;  /* 0xc0000010000d7802 */ /* 0x000fe20000000f00 */
[----:B------:R-:W-:Y:S02]  /*1cb40*/  WARPGROUP.DEPBAR.LE gsb0, 0x0 ;  /* 0x00008000000079c5 */ /* 0x000fe40000010000 */
[----:B------:R-:W-:-:S08]  /*1cb50*/  WARPGROUP.ARRIVE ;  /* 0x00000000000079c5 */ /* 0x000fd00000000000 */
[----:B------:R-:W-:Y:S01]  /*1cb60*/  QGMMA.64x128x32.F32.E4M3.E4M3 R24, R184, gdesc[UR4], R24, gsb0 ;  /* 0x01e00004b8187df3 */ /* 0x000fe20008000818 */
[----:B------:R-:W-:Y:S02]  /*1cb70*/  R2UR UR6, R12 ;  /* 0x000000000c0672ca */ /* 0x000fe400000e0000 */
[----:B------:R-:W-:Y:S01]  /*1cb80*/  R2UR UR7, R13 ;  /* 0x000000000d0772ca */ /* 0x000fe200000e0000 */
[----:B------:R-:W-:Y:S02]  /*1cb90*/  WARPGROUP.DEPBAR.LE gsb0, 0x0 ;  /* 0x00008000000079c5 */ /* 0x000fe40000010000 */
[----:B------:R-:W-:-:S10]  /*1cba0*/  WARPGROUP.ARRIVE ;  /* 0x00000000000079c5 */ /* 0x000fd40000000000 */
[----:B------:R-:W-:Y:S01]  /*1cbb0*/  QGMMA.64x128x32.F32.E4M3.E4M3 R24, R188, gdesc[UR4], R24, gsb0 ;  /* 0x01e00004bc187df3 */ /* 0x000fe20008000818 */
[----:B------:R-:W-:Y:S02]  /*1cbc0*/  R2UR UR6, R10 ;  /* 0x000000000a0672ca */ /* 0x000fe400000e0000 */
[----:B------:R-:W-:Y:S01]  /*1cbd0*/  R2UR UR7, R11 ;  /* 0x000000000b0772ca */ /* 0x000fe200000e0000 */
[----:B------:R-:W-:Y:S02]  /*1cbe0*/  WARPGROUP.DEPBAR.LE gsb0, 0x0 ;  /* 0x00008000000079c5 */ /* 0x000fe40000010000 */
[----:B------:R-:W-:-:S10]  /*1cbf0*/  WARPGROUP.ARRIVE ;  /* 0x00000000000079c5 */ /* 0x000fd40000000000 */
[----:B------:R-:W-:Y:S03]  /*1cc00*/  QGMMA.64x128x32.F32.E4M3.E4M3 R24, R192, gdesc[UR4], R24, gsb0 ;  /* 0x01e00004c0187df3 */ /* 0x000fe60008000818 */
[----:B------:R-:W-:Y:S02]  /*1cc10*/  WARPGROUP.DEPBAR.LE gsb0, 0x0 ;  /* 0x00008000000079c5 */ /* 0x000fe40000010000 */
[----:B------:R0:W-:Y:S06]  /*1cc20*/  BAR.ARV R7, 0x100 ;  /* 0x000400070000751d */ /* 0x0001ec0000002000 */
[----:B------:R-:W-:Y:S05]  /*1cc30*/  @!P0 BRA `(.L_x_598) ;  /* 0x0000000000048947 */ /* 0x000fea0003800000 */
[----:B------:R-:W-:Y:S01]  /*1cc40*/  BPT.TRAP 0x1 ;  /* 0x000000040000795c */ /* 0x000fe20000300000 */
.L_x_598:
[C---:B0-----:R-:W-:Y:S01]  /*1cc50*/  FMUL.FTZ R7, R2.reuse, R152 ;  /* 0x0000009802077220 */ /* 0x041fe20000410000 */
        /* <DEDUP_REMOVED lines=52> */
[C---:B------:R-:W-:Y:S01]  /*1cfa0*/  FMUL.FTZ R131, R2.reuse, R131 ;  /* 0x0000008302837220 */ /* 0x040fe20000410000 */
[----:B------:R-:W0:Y:S01]  /*1cfb0*/  MUFU.TANH R14, R14 ;  /* 0x0000000e000e7308 */ /* 0x000e220000002400 */
[----:B-1----:R-:W-:Y:S01]  /*1cfc0*/  FMNMX.FTZ R159, R13, R162, !PT ;  /* 0x000000a20d9f7209 */ /* 0x002fe20007810000 */
[C---:B------:R-:W-:Y:S01]  /*1cfd0*/  FMUL.FTZ R132, R2.reuse, R132 ;  /* 0x0000008402847220 */ /* 0x040fe20000410000 */
[C---:B------:R-:W-:Y:S01]  /*1cfe0*/  FMUL.FTZ R134, R2.reuse, R134 ;  /* 0x0000008602867220 */ /* 0x040fe20000410000 */
[C---:B------:R-:W-:Y:S01]  /*1cff0*/  FMUL.FTZ R133, R2.reuse, R133 ;  /* 0x0000008502857220 */ /* 0x040fe20000410000 */
[C---:B------:R-:W-:Y:S01]  /*1d000*/  FMUL.FTZ R135, R2.reuse, R135 ;  /* 0x0000008702877220 */ /* 0x040fe20000410000 */
[C---:B------:R-:W-:Y:S01]  /*1d010*/  FMUL.FTZ R104, R2.reuse, R104 ;  /* 0x0000006802687220 */ /* 0x040fe20000410000 */
[C---:B------:R-:W-:Y:S01]  /*1d020*/  FMUL.FTZ R106, R2.reuse, R106 ;  /* 0x0000006a026a7220 */ /* 0x040fe20000410000 */
        /* <DEDUP_REMOVED lines=37> */
[----:B------:R-:W-:Y:S01]  /*1d280*/  FMUL.FTZ R103, R2, R103 ;  /* 0x0000006702677220 */ /* 0x000fe20000410000 */
[----:B------:R-:W-:-:S02]  /*1d290*/  UMOV UR52, UR49 ;  /* 0x0000003100347c82 */ /* 0x000fc40008000000 */
        /* <DEDUP_REMOVED lines=13> */
[----:B-1----:R-:W-:Y:S01]  /*1d370*/  FMNMX.FTZ R160, R136, R159, !PT ;  /* 0x0000009f88a07209 */ /* 0x002fe20007810000 */
[----:B------:R-:W-:-:S06]  /*1d380*/  FMUL.FTZ R159, R2, R90 ;  /* 0x0000005a029f7220 */ /* 0x000fcc0000410000 */
[----:B------:R-:W1:Y:S01]  /*1d390*/  MUFU.TANH R139, R139 ;  /* 0x0000008b008b7308 */ /* 0x000e620000002400 */
[----:B--2---:R-:W-:-:S07]  /*1d3a0*/  FMNMX.FTZ R90, R138, R161, !PT ;  /* 0x000000a18a5a7209 */ /* 0x004fce0007810000 */
[----:B------:R-:W2:Y:S01]  /*1d3b0*/  MUFU.TANH R140, R140 ;  /* 0x0000008c008c7308 */ /* 0x000ea20000002400 */
[----:B0-----:R-:W-:Y:S01]  /*1d3c0*/  FMNMX.FTZ R161, R137, R160, !PT ;  /* 0x000000a089a17209 */ /* 0x001fe20007810000 */
[----:B------:R-:W-:-:S06]  /*1d3d0*/  FMUL.FTZ R160, R2, R91 ;  /* 0x0000005b02a07220 */ /* 0x000fcc0000410000 */
        /* <DEDUP_REMOVED lines=117> */
[----:B--2---:R-:W-:Y:S02]  /*1db30*/  FMNMX.FTZ R162, R102, R161, !PT ;  /* 0x000000a166a27209 */ /* 0x004fe40007810000 */
[----:B0-----:R-:W-:-:S05]  /*1db40*/  FMNMX.FTZ R161, R101, R90, !PT ;  /* 0x0000005a65a17209 */ /* 0x001fca0007810000 */
[----:B------:R-:W0:Y:S01]  /*1db50*/  SHFL.BFLY PT, R90, R161, 0x2, 0x1f ;  /* 0x0c401f00a15a7f89 */ /* 0x000e2200000e0000 */
[----:B-1----:R-:W-:-:S05]  /*1db60*/  FMNMX.FTZ R162, R103, R162, !PT ;  /* 0x000000a267a27209 */ /* 0x002fca0007810000 */
[----:B------:R-:W1:Y:S01]  /*1db70*/  SHFL.BFLY PT, R91, R162, 0x2, 0x1f ;  /* 0x0c401f00a25b7f89 */ /* 0x000e6200000e0000 */
[----:B0-----:R-:W-:-:S05]  /*1db80*/  FMNMX.FTZ R163, R161, R90, !PT ;  /* 0x0000005aa1a37209 */ /* 0x001fca0007810000 */
[----:B------:R-:W0:Y:S01]  /*1db90*/  SHFL.BFLY PT, R90, R163, 0x1, 0x1f ;  /* 0x0c201f00a35a7f89 */ /* 0x000e2200000e0000 */
[----:B-1----:R-:W-:Y:S02]  /*1dba0*/  FMNMX.FTZ R164, R162, R91, !PT ;  /* 0x0000005ba2a47209 */ /* 0x002fe40007810000 */
[----:B------:R-:W-:-:S03]  /*1dbb0*/  MOV R162, UR52 ;  /* 0x0000003400a27c02 */ /* 0x000fc60008000f00 */
[----:B------:R-:W1:Y:S01]  /*1dbc0*/  SHFL.BFLY PT, R165, R164, 0x1, 0x1f ;  /* 0x0c201f00a4a57f89 */ /* 0x000e6200000e0000 */
[----:B0-----:R-:W-:-:S05]  /*1dbd0*/  FMNMX.FTZ R91, R163, R90, !PT ;  /* 0x0000005aa35b7209 */ /* 0x001fca0007810000 */
[C---:B------:R-:W-:Y:S01]  /*1dbe0*/  FFMA.FTZ R161, R91.reuse, R162, -8 ;  /* 0xc10000005ba17423 */ /* 0x040fe200000100a2 */
[----:B------:R-:W-:-:S01]  /*1dbf0*/  FADD.FTZ R6, -R91, R6 ;  /* 0x000000065b067221 */ /* 0x000fc20000010100 */
[----:B-1----:R-:W-:Y:S02]  /*1dc00*/  FMNMX.FTZ R90, R164, R165, !PT ;  /* 0x000000a5a45a7209 */ /* 0x002fe40007810000 */
[----:B------:R-:W-:-:S01]  /*1dc10*/  FFMA.FTZ R162, R7, UR52, -R161 ;  /* 0x0000003407a27c23 */ /* 0x000fc200080108a1 */
[--C-:B------:R-:W-:Y:S01]  /*1dc20*/  FFMA.FTZ R7, R10, UR52, -R161.reuse ;  /* 0x000000340a077c23 */ /* 0x100fe200080108a1 */
        /* <DEDUP_REMOVED lines=37> */
[----:B------:R-:W-:Y:S01]  /*1de80*/  FFMA.FTZ R100, R101, UR52, -R161 ;  /* 0x0000003465647c23 */ /* 0x000fe200080108a1 */
[----:B------:R-:W-:-:S02]  /*1de90*/  IMAD.U32 R161, RZ, RZ, UR52 ;  /* 0x00000034ffa17e24 */ /* 0x000fc4000f8e00ff */
[----:B------:R-:W-:Y:S01]  /*1dea0*/  FMUL.FTZ R165, R6, UR52 ;  /* 0x0000003406a57c20 */ /* 0x000fe20008410000 */
[----:B------:R-:W-:-:S01]  /*1deb0*/  FADD.FTZ R6, -R90, R5 ;  /* 0x000000055a067221 */ /* 0x000fc20000010100 */
[----:B------:R-:W-:Y:S01]  /*1dec0*/  MUFU.EX2 R162, R162 ;  /* 0x000000a200a27308 */ /* 0x000fe20000000800 */
[----:B------:R-:W-:-:S01]  /*1ded0*/  FFMA.FTZ R156, R90, R161, -8 ;  /* 0xc10000005a9c7423 */ /* 0x000fc200000100a1 */
[----:B------:R-:W-:Y:S02]  /*1dee0*/  IMAD.U32 R164, RZ, RZ, UR38 ;  /* 0x00000026ffa47e24 */ /* 0x000fe4000f8e00ff */
[----:B------:R-:W-:Y:S01]  /*1def0*/  FMUL.FTZ R6, R6, UR52 ;  /* 0x0000003406067c20 */ /* 0x000fe20008410000 */
[--C-:B------:R-:W-:Y:S01]  /*1df00*/  FFMA.FTZ R161, R12, UR52, -R156.reuse ;  /* 0x000000340ca17c23 */ /* 0x100fe2000801089c */
[----:B------:R-:W-:-:S01]  /*1df10*/  FFMA.FTZ R12, R11, UR52, -R156 ;  /* 0x000000340b0c7c23 */ /* 0x000fc2000801089c */
[--C-:B------:R-:W-:Y:S01]  /*1df20*/  FFMA.FTZ R11, R15, UR52, -R156.reuse ;  /* 0x000000340f0b7c23 */ /* 0x100fe2000801089c */
[----:B------:R-:W0:Y:S01]  /*1df30*/  MUFU.EX2 R5, R165 ;  /* 0x000000a500057308 */ /* 0x000e220000000800 */
[----:B------:R-:W-:-:S01]  /*1df40*/  FFMA.FTZ R15, R153, UR52, -R156 ;  /* 0x00000034990f7c23 */ /* 0x000fc2000801089c */
[--C-:B------:R-:W-:Y:S01]  /*1df50*/  FFMA.FTZ R153, R157, UR52, -R156.reuse ;  /* 0x000000349d997c23 */ /* 0x100fe2000801089c */
[----:B------:R-:W-:-:S01]  /*1df60*/  FFMA.FTZ R20, R20, UR52, -R156 ;  /* 0x0000003414147c23 */ /* 0x000fc2000801089c */
[----:B------:R-:W-:-:S02]  /*1df70*/  IMAD R157, R205, 0x8, R18 ;  /* 0x00000008cd9d7824 */ /* 0x000fc400078e0212 */
[----:B------:R-:W-:-:S01]  /*1df80*/  FFMA.FTZ R154, R154, UR52, -R156 ;  /* 0x000000349a9a7c23 */ /* 0x000fc2000801089c */
[--C-:B------:R-:W-:Y:S01]  /*1df90*/  FFMA.FTZ R158, R158, UR52, -R156.reuse ;  /* 0x000000349e9e7c23 */ /* 0x100fe2000801089c */
[----:B------:R-:W-:-:S01]  /*1dfa0*/  FFMA.FTZ R138, R138, UR52, -R156 ;  /* 0x000000348a8a7c23 */ /* 0x000fc2000801089c */
[----:B------:R-:W-:Y:S01]  /*1dfb0*/  MUFU.EX2 R6, R6 ;  /* 0x0000000600067308 */ /* 0x000fe20000000800 */
[----:B------:R-:W-:Y:S01]  /*1dfc0*/  IADD3 R157, R157, 0x29840, RZ ;  /* 0x000298409d9d7810 */ /* 0x000fe20007ffe0ff */
[--C-:B------:R-:W-:Y:S01]  /*1dfd0*/  FFMA.FTZ R139, R139, UR52, -R156.reuse ;  /* 0x000000348b8b7c23 */ /* 0x100fe2000801089c */
[----:B------:R-:W-:-:S01]  /*1dfe0*/  FFMA.FTZ R142, R142, UR52, -R156 ;  /* 0x000000348e8e7c23 */ /* 0x000fc2000801089c */
[--C-:B------:R-:W-:Y:S01]  /*1dff0*/  FFMA.FTZ R143, R143, UR52, -R156.reuse ;  /* 0x000000348f8f7c23 */ /* 0x100fe2000801089c */
[----:B------:R-:W-:Y:S01]  /*1e000*/  PRMT R157, R164, 0x654, R157 ;  /* 0x00000654a49d7816 */ /* 0x000fe2000000009d */
[--C-:B------:R-:W-:Y:S01]  /*1e010*/  FFMA.FTZ R146, R146, UR52, -R156.reuse ;  /* 0x0000003492927c23 */ /* 0x100fe2000801089c */
[----:B------:R-:W-:-:S01]  /*1e020*/  FFMA.FTZ R147, R147, UR52, -R156 ;  /* 0x0000003493937c23 */ /* 0x000fc2000801089c */
[----:B------:R-:W1:Y:S01]  /*1e030*/  MUFU.EX2 R161, R161 ;  /* 0x000000a100a17308 */ /* 0x000e620000000800 */
[----:B0-----:R-:W-:-:S01]  /*1e040*/  FFMA.FTZ R0, R5, R0, R162 ;  /* 0x0000000005007223 */ /* 0x001fc200000100a2 */
[----:B------:R0:W-:Y:S01]  /*1e050*/  SYNCS.ARRIVE.TRANS64.RED.A1T0 RZ, [R157+URZ], RZ ;  /* 0x000000ff9dff79a7 */ /* 0x0001e2000810043f */
        /* <DEDUP_REMOVED lines=9> */
[--C-:B------:R-:W-:Y:S01]  /*1e0f0*/  FFMA.FTZ R134, R134, UR52, -R156.reuse ;  /* 0x0000003486867c23 */ /* 0x100fe2000801089c */
[----:B------:R-:W-:-:S01]  /*1e100*/  FFMA.FTZ R135, R135, UR52, -R156 ;  /* 0x0000003487877c23 */ /* 0x000fc2000801089c */
[--C-:B------:R-:W-:Y:S01]  /*1e110*/  FFMA.FTZ R106, R106, UR52, -R156.reuse ;  /* 0x000000346a6a7c23 */ /* 0x100fe2000801089c */
[----:B------:R-:W-:-:S01]  /*1e120*/  FFMA.FTZ R107, R107, UR52, -R156 ;  /* 0x000000346b6b7c23 */ /* 0x000fc2000801089c */
[----:B------:R-:W2:Y:S01]  /*1e130*/  MUFU.EX2 R12, R12 ;  /* 0x0000000c000c7308 */ /* 0x000ea20000000800 */
[----:B-1----:R-:W-:-:S01]  /*1e140*/  FFMA.FTZ R3, R6, R3, R161 ;  /* 0x0000000306037223 */ /* 0x002fc200000100a1 */
[--C-:B------:R-:W-:Y:S01]  /*1e150*/  FFMA.FTZ R110, R110, UR52, -R156.reuse ;  /* 0x000000346e6e7c23 */ /* 0x100fe2000801089c */
[----:B------:R-:W-:-:S01]  /*1e160*/  FFMA.FTZ R111, R111, UR52, -R156 ;  /* 0x000000346f6f7c23 */ /* 0x000fc2000801089c */
[--C-:B------:R-:W-:Y:S01]  /*1e170*/  FFMA.FTZ R114, R114, UR52, -R156.reuse ;  /* 0x0000003472727c23 */ /* 0x100fe2000801089c */
[----:B------:R-:W-:-:S01]  /*1e180*/  FFMA.FTZ R115, R115, UR52, -R156 ;  /* 0x0000003473737c23 */ /* 0x000fc2000801089c */
[--C-:B------:R-:W-:Y:S01]  /*1e190*/  FFMA.FTZ R118, R118, UR52, -R156.reuse ;  /* 0x0000003476767c23 */ /* 0x100fe2000801089c */
[----:B------:R-:W-:-:S01]  /*1e1a0*/  FFMA.FTZ R119, R119, UR52, -R156 ;  /* 0x0000003477777c23 */ /* 0x000fc2000801089c */
[----:B------:R-:W1:Y:S01]  /*1e1b0*/  MUFU.EX2 R10, R10 ;  /* 0x0000000a000a7308 */ /* 0x000e620000000800 */
[----:B0-----:R-:W-:-:S01]  /*1e1c0*/  FADD.FTZ R157, R7, R0 ;  /* 0x00000000079d7221 */ /* 0x001fc20000010000 */
[--C-:B------:R-:W-:Y:S01]  /*1e1d0*/  FFMA.FTZ R159, R159, UR52, -R156.reuse ;  /* 0x000000349f9f7c23 */ /* 0x100fe2000801089c */
[----:B------:R-:W-:-:S01]  /*1e1e0*/  FFMA.FTZ R160, R160, UR52, -R156 ;  /* 0x00000034a0a07c23 */ /* 0x000fc2000801089c */
[--C-:B------:R-:W-:Y:S01]  /*1e1f0*/  FFMA.FTZ R94, R94, UR52, -R156.reuse ;  /* 0x000000345e5e7c23 */ /* 0x100fe2000801089c */
[----:B------:R-:W-:-:S01]  /*1e200*/  FFMA.FTZ R95, R95, UR52, -R156 ;  /* 0x000000345f5f7c23 */ /* 0x000fc2000801089c */
[--C-:B------:R-:W-:Y:S01]  /*1e210*/  FFMA.FTZ R98, R98, UR52, -R156.reuse ;  /* 0x0000003462627c23 */ /* 0x100fe2000801089c */
[----:B------:R-:W-:-:S01]  /*1e220*/  FFMA.FTZ R99, R99, UR52, -R156 ;  /* 0x0000003463637c23 */ /* 0x000fc2000801089c */
[----:B------:R-:W0:Y:S01]  /*1e230*/  MUFU.EX2 R11, R11 ;  /* 0x0000000b000b7308 */ /* 0x000e220000000800 */
[----:B--2---:R-:W-:-:S01]  /*1e240*/  FADD.FTZ R0, R12, R3 ;  /* 0x000000030c007221 */ /* 0x004fc20000010000 */
[--C-:B------:R-:W-:Y:S01]  /*1e250*/  FFMA.FTZ R102, R102, UR52, -R156.reuse ;  /* 0x0000003466667c23 */ /* 0x100fe2000801089c */
[----:B------:R-:W-:-:S05]  /*1e260*/  FFMA.FTZ R103, R103, UR52, -R156 ;  /* 0x0000003467677c23 */ /* 0x000fca000801089c */
[----:B------:R-:W2:Y:S01]  /*1e270*/  MUFU.EX2 R13, R13 ;  /* 0x0000000d000d7308 */ /* 0x000ea20000000800 */
[----:B-1----:R-:W-:-:S07]  /*1e280*/  FADD.FTZ R156, R10, R157 ;  /* 0x0000009d0a9c7221 */ /* 0x002fce0000010000 */
[----:B------:R-:W1:Y:S01]  /*1e290*/  MUFU.EX2 R20, R20 ;  /* 0x0000001400147308 */ /* 0x000e620000000800 */
[----:B0-----:R-:W-:-:S07]  /*1e2a0*/  FADD.FTZ R3, R11, R0 ;  /* 0x000000000b037221 */ /* 0x001fce0000010000 */
[----:B------:R-:W0:Y:S01]  /*1e2b0*/  MUFU.EX2 R14, R14 ;  /* 0x0000000e000e7308 */ /* 0x000e220000000800 */
[----:B--2---:R-:W-:-:S07]  /*1e2c0*/  FADD.FTZ R157, R13, R156 ;  /* 0x0000009c0d9d7221 */ /* 0x004fce0000010000 */
        /* <DEDUP_REMOVED lines=141> */
[----:B0-----:R-:W-:-:S01]  /*1eba0*/  FADD.FTZ R156, R102, R3 ;  /* 0x00000003669c7221 */ /* 0x001fc20000010000 */
[----:B--2---:R-:W-:-:S03]  /*1ebb0*/  FADD.FTZ R0, R100, R157 ;  /* 0x0000009d64007221 */ /* 0x004fc60000010000 */
[----:B-1----:R-:W-:Y:S01]  /*1ebc0*/  FADD.FTZ R3, R103, R156 ;  /* 0x0000009c67037221 */ /* 0x002fe20000010000 */
[----:B------:R-:W-:Y:S06]  /*1ebd0*/  @!P0 BRA `(.L_x_599) ;  /* 0x0000000000048947 */ /* 0x000fec0003800000 */
[----:B------:R-:W-:Y:S01]  /*1ebe0*/  BPT.TRAP 0x1 ;  /* 0x000000040000795c */ /* 0x000fe20000300000 */
.L_x_599:
[----:B------:R-:W-:Y:S01]  /*1ebf0*/  F2FP.SATFINITE.E4M3.F32.PACK_AB_MERGE_C R10, R13, R10, RZ ;  /* 0x0000000a0d0a723e */ /* 0x000fe200048070ff */
[-C--:B------:R-:W-:Y:S01]  /*1ec00*/  FMUL.FTZ R24, R24, R5.reuse ;  /* 0x0000000518187220 */ /* 0x080fe20000410000 */
[----:B------:R-:W-:Y:S01]  /*1ec10*/  ISETP.GT.AND P1, PT, R4, RZ, PT ;  /* 0x000000ff0400720c */ /* 0x000fe20003f24270 */
[-C--:B------:R-:W-:Y:S01]  /*1ec20*/  FMUL.FTZ R25, R25, R5.reuse ;  /* 0x0000000519197220 */ /* 0x080fe20000410000 */
[----:B------:R-:W-:Y:S01]  /*1ec30*/  F2FP.SATFINITE.E4M3.F32.PACK_AB_MERGE_C R176, R7, R162, R10 ;  /* 0x000000a207b0723e */ /* 0x000fe2000480700a */
[----:B------:R-:W-:Y:S01]  /*1ec40*/  IMAD R7, R8, 0x8, R18 ;  /* 0x0000000808077824 */ /* 0x000fe200078e0212 */
[----:B------:R-:W-:Y:S01]  /*1ec50*/  MOV R8, UR38 ;  /* 0x0000002600087c02 */ /* 0x000fe20008000f00 */
[----:B------:R-:W-:Y:S01]  /*1ec60*/  FMUL.FTZ R28, R28, R5 ;  /* 0x000000051c1c7220 */ /* 0x000fe20000410000 */
[----:B------:R-:W-:Y:S01]  /*1ec70*/  F2FP.SATFINITE.E4M3.F32.PACK_AB_MERGE_C R11, R20, R11, RZ ;  /* 0x0000000b140b723e */ /* 0x000fe200048070ff */
[----:B------:R-:W-:Y:S01]  /*1ec80*/  VIADD R7, R7, 0x29860 ;  /* 0x0002986007077836 */ /* 0x000fe20000000000 */
[----:B------:R-:W-:Y:S01]  /*1ec90*/  F2FP.SATFINITE.E4M3.F32.PACK_AB_MERGE_C R152, R155, R152, RZ ;  /* 0x000000989b98723e */ /* 0x000fe200048070ff */
[----:B------:R-:W-:Y:S01]  /*1eca0*/  FMUL.FTZ R29, R29, R5 ;  /* 0x000000051d1d7220 */ /* 0x000fe20000410000 */
[----:B------:R-:W-:Y:S01]  /*1ecb0*/  F2FP.SATFINITE.E4M3.F32.PACK_AB_MERGE_C R153, R158, R153, RZ ;  /* 0x000000999e99723e */ /* 0x000fe200048070ff */
[-C--:B------:R-:W-:Y:S01]  /*1ecc0*/  FMUL.FTZ R32, R32, R5.reuse ;  /* 0x0000000520207220 */ /* 0x080fe20000410000 */
[----:B------:R-:W-:Y:S01]  /*1ecd0*/  PRMT R7, R8, 0x654, R7 ;  /* 0x0000065408077816 */ /* 0x000fe20000000007 */
[-C--:B------:R-:W-:Y:S01]  /*1ece0*/  FMUL.FTZ R33, R33, R5.reuse ;  /* 0x0000000521217220 */ /* 0x080fe20000410000 */
[----:B------:R-:W-:Y:S01]  /*1ecf0*/  F2FP.SATFINITE.E4M3.F32.PACK_AB_MERGE_C R140, R141, R140, RZ ;  /* 0x0000008c8d8c723e */ /* 0x000fe200048070ff */
[-C--:B------:R-:W-:Y:S01]  /*1ed00*/  FMUL.FTZ R36, R36, R5.reuse ;  /* 0x0000000524247220 */ /* 0x080fe20000410000 */
[----:B------:R-:W-:Y:S01]  /*1ed10*/  F2FP.SATFINITE.E4M3.F32.PACK_AB_MERGE_C R142, R143, R142, RZ ;  /* 0x0000008e8f8e723e */ /* 0x000fe200048070ff */
[----:B------:R0:W-:Y:S01]  /*1ed20*/  SYNCS.ARRIVE.TRANS64.RED.A1T0 RZ, [R7+URZ], RZ ;  /* 0x000000ff07ff79a7 */ /* 0x0001e2000810043f */
        /* <DEDUP_REMOVED lines=72> */
[----:B------:R-:W-:Y:S01]  /*1f1b0*/  VIADD R4, R4, 0xffffffff ;  /* 0xffffffff04047836 */ /* 0x000fe20000000000 */
[----:B------:R-:W-:Y:S01]  /*1f1c0*/  F2FP.SATFINITE.E4M3.F32.PACK_AB_MERGE_C R178, R21, R14, R152 ;  /* 0x0000000e15b2723e */ /* 0x000fe20004807098 */
[----:B------:R-:W-:Y:S01]  /*1f1d0*/  IMAD.MOV.U32 R6, RZ, RZ, R91 ;  /* 0x000000ffff067224 */ /* 0x000fe200078e005b */
[----:B------:R-:W-:Y:S01]  /*1f1e0*/  F2FP.SATFINITE.E4M3.F32.PACK_AB_MERGE_C R179, R154, R15, R153 ;  /* 0x0000000f9ab3723e */ /* 0x000fe20004807099 */
[----:B0-----:R-:W-:Y:S01]  /*1f1f0*/  IMAD.MOV.U32 R7, RZ, RZ, R211 ;  /* 0x000000ffff077224 */ /* 0x001fe200078e00d3 */
        /* <DEDUP_REMOVED lines=16> */
[----:B------:R-:W-:Y:S02]  /*1f300*/  MOV R5, R90 ;  /* 0x0000005a00057202 */ /* 0x000fe40000000f00 */
[----:B------:R-:W-:Y:S01]  /*1f310*/  MOV R8, R205 ;  /* 0x000000cd00087202 */ /* 0x000fe20000000f00 */
[----:B------:R-:W-:Y:S06]  /*1f320*/  @P1 BRA `(.L_x_600) ;  /* 0xffffffc000f01947 */ /* 0x000fec000383ffff */
.L_x_588:
[----:B------:R-:W-:Y:S05]  /*1f330*/  WARPSYNC.ALL ;  /* 0x0000000000007948 */ /* 0x000fea0003800000 */
[----:B------:R-:W-:Y:S06]  /*1f340*/  BAR.ARV 0x8, 0x180 ;  /* 0x0206000000007b1d */ /* 0x000fec0000002000 */
[----:B------:R-:W-:Y:S05]  /*1f350*/  @!P0 BRA `(.L_x_601) ;  /* 0x0000000000048947 */ /* 0x000fea0003800000 */
[----:B------:R-:W-:Y:S01]  /*1f360*/  BPT.TRAP 0x1 ;  /* 0x000000040000795c */ /* 0x000fe20000300000 */
.L_x_601:
[----:B------:R-:W-:Y:S01]  /*1f370*/  IMAD R11, R205, 0x8, R18 ;  /* 0x00000008cd0b7824 */ /* 0x000fe200078e0212 */
[----:B------:R-:W-:-:S04]  /*1f380*/  SHF.L.U32 R2, R211, 0x1f, RZ ;  /* 0x0000001fd3027819 */ /* 0x000fc800000006ff */
[----:B------:R0:W1:Y:S01]  /*1f390*/  SYNCS.PHASECHK.TRANS64.TRYWAIT P1, [R11+URZ+0x29850], R2 ;  /* 0x029850020b0075a7 */ /* 0x000062000802017f */
[----:B------:R-:W-:Y:S05]  /*1f3a0*/  @!P0 BRA `(.L_x_602) ;  /* 0x0000000000048947 */ /* 0x000fea0003800000 */
[----:B------:R-:W-:Y:S01]  /*1f3b0*/  BPT.TRAP 0x1 ;  /* 0x000000040000795c */ /* 0x000fe20000300000 */
.L_x_602:
[----:B------:R-:W-:-:S05]  /*1f3c0*/  VIADD R18, R18, 0x400 ;  /* 0x0000040012127836 */ /* 0x000fca0000000000 */
[----:B------:R-:W-:-:S04]  /*1f3d0*/  SHF.R.U32.HI R18, RZ, 0x4, R18 ;  /* 0x00000004ff127819 */ /* 0x000fc80000011612 */
[----:B------:R-:W-:-:S04]  /*1f3e0*/  LOP3.LUT R18, R18, 0x3fff, RZ, 0xc0, !PT ;  /* 0x00003fff12127812 */ /* 0x000fc800078ec0ff */
[----:B------:R-:W-:Y:S01]  /*1f3f0*/  LOP3.LUT R18, R18, 0x10000, RZ, 0xfc, !PT ;  /* 0x0001000012127812 */ /* 0x000fe200078efcff */
[----:B-1----:R-:W-:Y:S06]  /*1f400*/  @P1 BRA `(.L_x_603) ;  /* 0x0000000000081947 */ /* 0x002fec0003800000 */
[----:B------:R-:W1:Y:S02]  /*1f410*/  SYNCS.PHASECHK.TRANS64.TRYWAIT P1, [R11+URZ+0x29850], R2 ;  /* 0x029850020b0075a7 */ /* 0x000e64000802017f */
[----:B-1----:R-:W-:Y:S05]  /*1f420*/  @!P1 BRA `(.L_x_604) ;  /* 0x000000b8009c9947 */ /* 0x002fea0003800000 */
.L_x_603:
[----:B------:R-:W-:Y:S01]  /*1f430*/  IMAD R4, R205, 0x500, R18 ;  /* 0x00000500cd047824 */ /* 0x000fe200078e0212 */
[----:B------:R-:W-:Y:S01]  /*1f440*/  MOV R5, 0xc0000010 ;  /* 0xc000001000057802 */ /* 0x000fe20000000f00 */
[----:B------:R-:W-:Y:S05]  /*1f450*/  WARPSYNC.ALL ;  /* 0x0000000000007948 */ /* 0x000fea0003800000 */
[C---:B------:R-:W-:Y:S01]  /*1f460*/  R2UR UR6, R4.reuse ;  /* 0x00000000040672ca */ /* 0x040fe200000e0000 */
[----:B------:R-:W-:Y:S01]  /*1f470*/  WARPGROUP.ARRIVE ;  /* 0x00000000000079c5 */ /* 0x000fe20000000000 */
[----:B------:R-:W-:Y:S01]  /*1f480*/  R2UR UR7, R5 ;  /* 0x00000000050772ca */ /* 0x000fe200000e0000 */
[----:B------:R-:W-:Y:S01]  /*1f490*/  VIADD R6, R4, 0x100 ;  /* 0x0000010004067836 */ /* 0x000fe20000000000 */
[----:B------:R-:W-:Y:S01]  /*1f4a0*/  ULDC.64 UR4, c[0x0][0x9a0] ;  /* 0x0002680000047ab9 */ /* 0x000fe20000000a00 */
[----:B------:R-:W-:Y:S01]  /*1f4b0*/  IMAD.MOV.U32 R7, RZ, RZ, -0x3ffffff0 ;  /* 0xc0000010ff077424 */ /* 0x000fe200078e00ff */
[----:B------:R-:W-:-:S04]  /*1f4c0*/  ISETP.NE.U32.AND P1, PT, RZ, UR4, PT ;  /* 0x00000004ff007c0c */ /* 0x000fc8000bf25070 */
[----:B------:R-:W-:-:S05]  /*1f4d0*/  ISETP.NE.AND.EX P1, PT, RZ, UR5, PT, P1 ;  /* 0x00000005ff007c0c */ /* 0x000fca000bf25310 */
[----:B------:R-:W-:Y:S01]  /*1f4e0*/  QGMMA.64x128x32.F32.E4M3.E4M3 R24, R176, gdesc[UR4], R24, gsb0 ;  /* 0x01e00004b0187df3 */ /* 0x000fe20008000818 */
[----:B------:R-:W-:Y:S02]  /*1f4f0*/  R2UR UR6, R6 ;  /* 0x00000000060672ca */ /* 0x000fe400000e0000 */
[----:B------:R-:W-:-:S05]  /*1f500*/  R2UR UR7, R7 ;  /* 0x00000000070772ca */ /* 0x000fca00000e0000 */
[----:B------:R-:W0:Y:S01]  /*1f510*/  @P1 LDC.64 R8, c[0x0][0x9c8] ;  /* 0x00027200ff081b82 */ /* 0x000e220000000a00 */
[----:B------:R-:W-:-:S07]  /*1f520*/  @P1 SHF.R.S32.HI R13, RZ, 0x1f, R170 ;  /* 0x0000001fff0d1819 */ /* 0x000fce00000114aa */
[----:B------:R-:W2:Y:S01]  /*1f530*/  @P1 LDC.64 R6, c[0x0][0x9d0] ;  /* 0x00027400ff061b82 */ /* 0x000ea20000000a00 */
[----:B01----:R-:W-:-:S04]  /*1f540*/  @P1 IMAD R2, R224, R8, RZ ;  /* 0x00000008e0021224 */ /* 0x003fc800078e02ff */
[C---:B------:R-:W-:Y:S02]  /*1f550*/  @P1 IMAD R5, R218.reuse, R9, R2 ;  /* 0x00000009da051224 */ /* 0x040fe400078e0202 */
[----:B------:R-:W-:-:S04]  /*1f560*/  @P1 IMAD.WIDE.U32 R8, R218, R8, RZ ;  /* 0x00000008da081225 */ /* 0x000fc800078e00ff */
[----:B--2---:R-:W-:Y:S01]  /*1f570*/  @P1 IMAD R2, R13, R6, RZ ;  /* 0x000000060d021224 */ /* 0x004fe200078e02ff */
[----:B------:R-:W-:-:S03]  /*1f580*/  @P1 IADD3 R9, R9, R5, RZ ;  /* 0x0000000509091210 */ /* 0x000fc60007ffe0ff */
[C---:B------:R-:W-:Y:S02]  /*1f590*/  @P1 IMAD R5, R170.reuse, R7, R2 ;  /* 0x00000007aa051224 */ /* 0x040fe400078e0202 */
[----:B------:R-:W-:-:S04]  /*1f5a0*/  @P1 IMAD.WIDE.U32 R6, R170, R6, R8 ;  /* 0x00000006aa061225 */ /* 0x000fc800078e0008 */
[----:B------:R-:W-:Y:S01]  /*1f5b0*/  @P1 IMAD.IADD R5, R7, 0x1, R5 ;  /* 0x0000000107051824 */ /* 0x000fe200078e0205 */
[C---:B------:R-:W-:Y:S01]  /*1f5c0*/  @P1 LEA R8, P2, R6.reuse, UR4, 0x2 ;  /* 0x0000000406081c11 */ /* 0x040fe2000f8410ff */
[----:B------:R-:W-:Y:S02]  /*1f5d0*/  WARPGROUP.DEPBAR.LE gsb0, 0x0 ;  /* 0x00008000000079c5 */ /* 0x000fe40000010000 */
[----:B------:R-:W-:Y:S01]  /*1f5e0*/  WARPGROUP.ARRIVE ;  /* 0x00000000000079c5 */ /* 0x000fe20000000000 */
[----:B------:R-:W-:Y:S01]  /*1f5f0*/  @P1 LEA.HI.X R9, R6, UR5, R5, 0x2, P2 ;  /* 0x0000000506091c11 */ /* 0x000fe200090f1405 */
[----:B------:R-:W-:Y:S01]  /*1f600*/  IMAD.MOV.U32 R7, RZ, RZ, -0x3ffffff0 ;  /* 0xc0000010ff077424 */ /* 0x000fe200078e00ff */
[----:B------:R-:W-:Y:S01]  /*1f610*/  IADD3 R6, R4, 0x200, RZ ;  /* 0x0000020004067810 */ /* 0x000fe20007ffe0ff */
[----:B------:R-:W-:Y:S02]  /*1f620*/  IMAD.MOV.U32 R2, RZ, RZ, 0x3f800000 ;  /* 0x3f800000ff027424 */ /* 0x000fe400078e00ff */
[----:B------:R-:W-:Y:S01]  /*1f630*/  QGMMA.64x128x32.F32.E4M3.E4M3 R24, R180, gdesc[UR4], R24, gsb0 ;  /* 0x01e00004b4187df3 */ /* 0x000fe20008000818 */
[----:B------:R-:W-:-:S02]  /*1f640*/  R2UR UR6, R6 ;  /* 0x00000000060672ca */ /* 0x000fc400000e0000 */
[----:B------:R-:W-:Y:S01]  /*1f650*/  R2UR UR7, R7 ;  /* 0x00000000070772ca */ /* 0x000fe200000e0000 */
[----:B------:R0:W2:Y:S01]  /*1f660*/  @P1 LDG.E R2, desc[UR50][R8.64] ;  /* 0x0000003208021981 */ /* 0x0000a2000c1e1900 */
[----:B------:R-:W-:Y:S01]  /*1f670*/  VIADD R6, R4, 0x300 ;  /* 0x0000030004067836 */ /* 0x000fe20000000000 */
[----:B------:R-:W-:Y:S01]  /*1f680*/  MOV R7, 0xc0000010 ;  /* 0xc000001000077802 */ /* 0x000fe20000000f00 */
[----:B------:R-:W-:Y:S02]  /*1f690*/  WARPGROUP.DEPBAR.LE gsb0, 0x0 ;  /* 0x00008000000079c5 */ /* 0x000fe40000010000 */
[----:B------:R-:W-:-:S07]  /*1f6a0*/  WARPGROUP.ARRIVE ;  /* 0x00000000000079c5 */ /* 0x000fce0000000000 */
[----:B------:R-:W-:Y:S01]  /*1f6b0*/  QGMMA.64x128x32.F32.E4M3.E4M3 R24, R184, gdesc[UR4], R24, gsb0 ;  /* 0x01e00004b8187df3 */ /* 0x000fe20008000818 */
[----:B------:R-:W-:Y:S02]  /*1f6c0*/  R2UR UR6, R6 ;  /* 0x00000000060672ca */ /* 0x000fe400000e0000 */
[----:B------:R-:W-:Y:S01]  /*1f6d0*/  R2UR UR7, R7 ;  /* 0x00000000070772ca */ /* 0x000fe200000e0000 */
[----:B------:R-:W-:Y:S02]  /*1f6e0*/  VIADD R4, R4, 0x400 ;  /* 0x0000040004047836 */ /* 0x000fe40000000000 */
[----:B------:R-:W-:Y:S01]  /*1f6f0*/  IMAD.MOV.U32 R5, RZ, RZ, -0x3ffffff0 ;  /* 0xc0000010ff057424 */ /* 0x000fe200078e00ff */
[----:B------:R-:W1:Y:S04]  /*1f700*/  SHFL.BFLY PT, R7, R0, 0x2, 0x1f ;  /* 0x0c401f0000077f89 */ /* 0x000e6800000e0000 */
[----:B------:R-:W3:Y:S01]  /*1f710*/  SHFL.BFLY PT, R6, R3, 0x2, 0x1f ;  /* 0x0c401f0003067f89 */ /* 0x000ee200000e0000 */
[----:B------:R-:W-:-:S02]  /*1f720*/  WARPGROUP.DEPBAR.LE gsb0, 0x0 ;  /* 0x00008000000079c5 */ /* 0x000fc40000010000 */
[----:B------:R-:W-:-:S06]  /*1f730*/  WARPGROUP.ARRIVE ;  /* 0x00000000000079c5 */ /* 0x000fcc0000000000 */
[----:B------:R-:W-:Y:S01]  /*1f740*/  QGMMA.64x128x32.F32.E4M3.E4M3 R24, R188, gdesc[UR4], R24, gsb0 ;  /* 0x01e00004bc187df3 */ /* 0x000fe20008000818 */
[----:B------:R-:W-:Y:S02]  /*1f750*/  R2UR UR6, R4 ;  /* 0x00000000040672ca */ /* 0x000fe400000e0000 */
[----:B------:R-:W-:Y:S01]  /*1f760*/  R2UR UR7, R5 ;  /* 0x00000000050772ca */ /* 0x000fe200000e0000 */
[----:B-1----:R-:W-:-:S01]  /*1f770*/  FADD.FTZ R7, R7, R0 ;  /* 0x0000000007077221 */ /* 0x002fc20000010000 */
[----:B---3--:R-:W-:-:S04]  /*1f780*/  FADD.FTZ R6, R6, R3 ;  /* 0x0000000306067221 */ /* 0x008fc80000010000 */
[----:B------:R-:W0:Y:S04]  /*1f790*/  SHFL.BFLY PT, R4, R7, 0x1, 0x1f ;  /* 0x0c201f0007047f89 */ /* 0x000e2800000e0000 */
[----:B------:R-:W1:Y:S01]  /*1f7a0*/  SHFL.BFLY PT, R5, R6, 0x1, 0x1f ;  /* 0x0c201f0006057f89 */ /* 0x000e6200000e0000 */
[----:B------:R-:W-:Y:S01]  /*1f7b0*/  MOV R3, RZ ;  /* 0x000000ff00037202 */ /* 0x000fe20000000f00 */
[----:B0-----:R-:W-:Y:S01]  /*1f7c0*/  FADD.FTZ R8, R7, R4 ;  /* 0x0000000407087221 */ /* 0x001fe20000010000 */
[----:B-1----:R-:W-:-:S04]  /*1f7d0*/  FADD.FTZ R10, R6, R5 ;  /* 0x00000005060a7221 */ /* 0x002fc80000010000 */
[C---:B------:R-:W-:Y:S01]  /*1f7e0*/  FSETP.NE.FTZ.AND P1, PT, R8.reuse, RZ, PT ;  /* 0x000000ff0800720b */ /* 0x040fe20003f35000 */
[----:B------:R-:W-:Y:S01]  /*1f7f0*/  FMUL.FTZ R4, R8, 0.00390625 ;  /* 0x3b80000008047820 */ /* 0x000fe20000410000 */
[----:B------:R-:W-:-:S04]  /*1f800*/  FMUL.FTZ R12, R10, 0.00390625 ;  /* 0x3b8000000a0c7820 */ /* 0x000fc80000410000 */
[----:B------:R-:W-:Y:S02]  /*1f810*/  FSETP.NE.FTZ.AND P2, PT, R4, RZ, PT ;  /* 0x000000ff0400720b */ /* 0x000fe40003f55000 */
[----:B------:R-:W-:-:S05]  /*1f820*/  FSETP.NE.FTZ.AND P3, PT, R12, RZ, PT ;  /* 0x000000ff0c00720b */ /* 0x000fca0003f75000 */
[----:B------:R0:W-:Y:S01]  /*1f830*/  @P1 MUFU.RCP R3, R8 ;  /* 0x0000000800031308 */ /* 0x0001e20000001000 */
[----:B------:R-:W-:Y:S01]  /*1f840*/  FSETP.NE.FTZ.AND P1, PT, R10, RZ, PT ;  /* 0x000000ff0a00720b */ /* 0x000fe20003f35000 */
[----:B------:R-:W-:Y:S01]  /*1f850*/  IMAD.MOV.U32 R7, RZ, RZ, RZ ;  /* 0x000000ffff077224 */ /* 0x000fe200078e00ff */
[----:B------:R-:W-:Y:S02]  /*1f860*/  WARPGROUP.DEPBAR.LE gsb0, 0x0 ;  /* 0x00008000000079c5 */ /* 0x000fe40000010000 */
[----:B------:R-:W-:-:S06]  /*1f870*/  WARPGROUP.ARRIVE ;  /* 0x00000000000079c5 */ /* 0x000fcc0000000000 */
[----:B------:R-:W-:Y:S01]  /*1f880*/  QGMMA.64x128x32.F32.E4M3.E4M3 R24, R192, gdesc[UR4], R24, gsb0 ;  /* 0x01e00004c0187df3 */ /* 0x000fe20008000818 */
[----:B------:R-:W1:Y:S08]  /*1f890*/  @P2 MUFU.LG2 R4, R4 ;  /* 0x0000000400042308 */ /* 0x000e700000000c00 */
[----:B------:R-:W3:Y:S01]  /*1f8a0*/  @P3 MUFU.LG2 R6, R12 ;  /* 0x0000000c00063308 */ /* 0x000ee20000000c00 */
[----:B------:R-:W-:-:S07]  /*1f8b0*/  MOV R5, UR52 ;  /* 0x0000003400057c02 */ /* 0x000fce0008000f00 */
[----:B------:R-:W4:Y:S01]  /*1f8c0*/  @P1 MUFU.RCP R7, R10 ;  /* 0x0000000a00071308 */ /* 0x000f220000001000 */
[----:B------:R-:W-:Y:S02]  /*1f8d0*/  IMAD.U32 R0, RZ, RZ, UR52 ;  /* 0x00000034ff007e24 */ /* 0x000fe4000f8e00ff */
[----:B0-----:R-:W-:Y:S01]  /*1f8e0*/  @P3 FMUL.FTZ R8, R5, 0.69314718246459960938 ;  /* 0x3f31721805083820 */ /* 0x001fe20000410000 */
[----:B-1----:R-:W-:Y:S01]  /*1f8f0*/  @P2 FMUL.FTZ R5, R4, 0.69314718246459960938 ;  /* 0x3f31721804052820 */ /* 0x002fe20000410000 */
[----:B------:R-:W-:Y:S01]  /*1f900*/  @P2 FMUL.FTZ R0, R0, 0.69314718246459960938 ;  /* 0x3f31721800002820 */ /* 0x000fe20000410000 */
[----:B------:R-:W-:Y:S02]  /*1f910*/  IMAD.MOV.U32 R88, RZ, RZ, -0x800000 ;  /* 0xff800000ff587424 */ /* 0x000fe400078e00ff */
[----:B---3--:R-:W-:Y:S01]  /*1f920*/  @P3 FMUL.FTZ R9, R6, 0.69314718246459960938 ;  /* 0x3f31721806093820 */ /* 0x008fe20000410000 */
[----:B------:R-:W-:Y:S02]  /*1f930*/  IMAD.MOV.U32 R89, RZ, RZ, -0x800000 ;  /* 0xff800000ff597424 */ /* 0x000fe400078e00ff */
[----:B--2---:R-:W-:Y:S01]  /*1f940*/  FMUL.FTZ R3, R3, R2 ;  /* 0x0000000203037220 */ /* 0x004fe20000410000 */
[----:B------:R-:W-:-:S01]  /*1f950*/  @P2 FFMA.FTZ R88, R0, R91, R5 ;  /* 0x0000005b00582223 */ /* 0x000fc20000010005 */
[----:B------:R-:W-:Y:S01]  /*1f960*/  @P3 FFMA.FTZ R89, R8, R90, R9 ;  /* 0x0000005a08593223 */ /* 0x000fe20000010009 */
[----:B----4-:R-:W-:Y:S01]  /*1f970*/  FMUL.FTZ R2, R7, R2 ;  /* 0x0000000207027220 */ /* 0x010fe20000410000 */
[----:B------:R-:W-:-:S02]  /*1f980*/  WARPGROUP.DEPBAR.LE gsb0, 0x0 ;  /* 0x00008000000079c5 */ /* 0x000fc40000010000 */
[----:B------:R-:W-:Y:S05]  /*1f990*/  @!P0 BRA `(.L_x_605) ;  /* 0x0000000000048947 */ /* 0x000fea0003800000 */
[----:B------:R-:W-:Y:S01]  /*1f9a0*/  BPT.TRAP 0x1 ;  /* 0x000000040000795c */ /* 0x000fe20000300000 */
.L_x_605:
[----:B------:R-:W-:Y:S01]  /*1f9b0*/  IMAD.U32 R5, RZ, RZ, UR38 ;  /* 0x00000026ff057e24 */ /* 0x000fe2000f8e00ff */
[----:B------:R-:W-:Y:S01]  /*1f9c0*/  IADD3 R0, R11, 0x29860, RZ ;  /* 0x000298600b007810 */ /* 0x000fe20007ffe0ff */
[----:B------:R-:W-:Y:S02]  /*1f9d0*/  VIADD R205, R205, 0x1 ;  /* 0x00000001cdcd7836 */ /* 0x000fe40000000000 */
[-C--:B------:R-:W-:Y:S01]  /*1f9e0*/  FMUL.FTZ R91, R48, R3.reuse ;  /* 0x00000003305b7220 */ /* 0x080fe20000410000 */
[-C--:B------:R-:W-:Y:S01]  /*1f9f0*/  FMUL.FTZ R99, R32, R3.reuse ;  /* 0x0000000320637220 */ /* 0x080fe20000410000 */
[----:B------:R-:W-:Y:S01]  /*1fa00*/  PRMT R0, R5, 0x654, R0 ;  /* 0x0000065405007816 */ /* 0x000fe20000000000 */
[-C--:B------:R-:W-:Y:S01]  /*1fa10*/  FMUL.FTZ R97, R33, R3.reuse ;  /* 0x0000000321617220 */ /* 0x080fe20000410000 */
[----:B------:R-:W-:Y:S01]  /*1fa20*/  ISETP.NE.AND P0, PT, R205, 0x2, PT ;  /* 0x00000002cd00780c */ /* 0x000fe20003f05270 */
[-C--:B------:R-:W-:Y:S01]  /*1fa30*/  FMUL.FTZ R96, R36, R3.reuse ;  /* 0x0000000324607220 */ /* 0x080fe20000410000 */
[----:B------:R0:W-:Y:S01]  /*1fa40*/  SYNCS.ARRIVE.TRANS64.RED.A1T0 RZ, [R0+URZ], RZ ;  /* 0x000000ff00ff79a7 */ /* 0x0001e2000810043f */
[-C--:B------:R-:W-:Y:S01]  /*1fa50*/  FMUL.FTZ R94, R37, R3.reuse ;  /* 0x00000003255e7220 */ /* 0x080fe20000410000 */
[-C--:B------:R-:W-:Y:S01]  /*1fa60*/  FMUL.FTZ R95, R40, R3.reuse ;  /* 0x00000003285f7220 */ /* 0x080fe20000410000 */
[-C--:B------:R-:W-:Y:S01]  /*1fa70*/  FMUL.FTZ R93, R41, R3.reuse ;  /* 0x00000003295d7220 */ /* 0x080fe20000410000 */
[-C--:B------:R-:W-:Y:S01]  /*1fa80*/  FMUL.FTZ R92, R44, R3.reuse ;  /* 0x000000032c5c7220 */ /* 0x080fe20000410000 */
[-C--:B------:R-:W-:Y:S01]  /*1fa90*/  FMUL.FTZ R90, R45, R3.reuse ;  /* 0x000000032d5a7220 */ /* 0x080fe20000410000 */
[-C--:B------:R-:W-:Y:S01]  /*1faa0*/  FMUL.FTZ R48, R49, R3.reuse ;  /* 0x0000000331307220 */ /* 0x080fe20000410000 */
[-C--:B------:R-:W-:Y:S01]  /*1fab0*/  FMUL.FTZ R100, R28, R3.reuse ;  /* 0x000000031c647220 */ /* 0x080fe20000410000 */
[----:B0-----:R-:W-:Y:S01]  /*1fac0*/  SEL R0, RZ, 0x1, P0 ;  /* 0x00000001ff007807 */ /* 0x001fe20000000000 */
        /* <DEDUP_REMOVED lines=53> */
[----:B------:R-:W-:Y:S01]  /*1fe20*/  FMUL.FTZ R87, R87, R2 ;  /* 0x0000000257577220 */ /* 0x000fe20000410000 */
[----:B------:R-:W-:Y:S01]  /*1fe30*/  LOP3.LUT R211, R211, R0, RZ, 0x3c, !PT ;  /* 0x00000000d3d37212 */ /* 0x000fe200078e3cff */
[----:B------:R-:W-:Y:S01]  /*1fe40*/  UIADD3 UR37, UR37, 0x1, URZ ;  /* 0x0000000125257890 */ /* 0x000fe2000fffe03f */
[----:B------:R-:W-:-:S11]  /*1fe50*/  SEL R205, R205, RZ, P0 ;  /* 0x000000ffcdcd7207 */ /* 0x000fd60000000000 */
.L_x_547:
[----:B------:R-:W-:Y:S05]  /*1fe60*/  WARPSYNC.ALL ;  /* 0x0000000000007948 */ /* 0x000fea0003800000 */
[----:B------:R-:W0:Y:S08]  /*1fe70*/  S2UR UR38, SR_CgaCtaId ;  /* 0x00000000002679c3 */ /* 0x000e300000008800 */
[----:B------:R-:W-:Y:S06]  /*1fe80*/  BAR.SYNC.DEFER_BLOCKING 0x5, 0x180 ;  /* 0x0146000000007b1d */ /* 0x000fec0000010000 */
[----:B------:R-:W-:Y:S01]  /*1fe90*/  UMOV UR4, 0x400 ;  /* 0x0000040000047882 */ /* 0x000fe20000000000 */
[----:B------:R-:W-:Y:S01]  /*1fea0*/  BSSY B0, `(.L_x_606) ;  /* 0x0000275000007945 */ /* 0x000fe20003800000 */
[----:B0-----:R-:W-:-:S06]  /*1feb0*/  ULEA UR4, UR38, UR4, 0x18 ;  /* 0x0000000426047291 */ /* 0x001fcc000f8ec03f */
[----:B------:R-:W-:-:S05]  /*1fec0*/  MOV R18, UR4 ;  /* 0x0000000400127c02 */ /* 0x000fca0008000f00 */
[----:B------:R0:W1:Y:S01]  /*1fed0*/  LDS.128 R168, [R18+0x298d0] ;  /* 0x0298d00012a87984 */ /* 0x0000620000000c00 */
[----:B------:R-:W-:Y:S06]  /*1fee0*/  BAR.ARV 0x4, 0x180 ;  /* 0x0106000000007b1d */ /* 0x000fec0000002000 */
[----:B------:R-:W-:Y:S05]  /*1fef0*/  @P1 BRA `(.L_x_607) ;  /* 0x0000001800c41947 */ /* 0x000fea0003800000 */
[----:B------:R-:W2:Y:S01]  /*1ff00*/  S2R R55, SR_TID.X ;  /* 0x0000000000377919 */ /* 0x000ea20000002100 */
[----:B------:R-:W-:Y:S01]  /*1ff10*/  ULDC.64 UR4, c[0x4][0x40] ;  /* 0x0100100000047ab9 */ /* 0x000fe20000000a00 */
[----:B------:R-:W3:Y:S01]  /*1ff20*/  LDL R54, [R1+0x40] ;  /* 0x0000400001367983 */ /* 0x000ee20000100800 */
[----:B--2---:R-:W-:-:S05]  /*1ff30*/  IMAD.SHL.U32 R0, R55, 0x4, RZ ;  /* 0x0000000437007824 */ /* 0x004fca00078e00ff */
[----:B------:R-:W-:-:S04]  /*1ff40*/  LOP3.LUT R0, R0, 0xc, RZ, 0xc0, !PT ;  /* 0x0000000c00007812 */ /* 0x000fc800078ec0ff */
[----:B------:R-:W-:-:S05]  /*1ff50*/  IADD3 R2, P0, R0, UR4, RZ ;  /* 0x0000000400027c10 */ /* 0x000fca000ff1e0ff */
[----:B------:R-:W-:-:S05]  /*1ff60*/  IMAD.X R3, RZ, RZ, UR5, P0 ;  /* 0x00000005ff037e24 */ /* 0x000fca00080e06ff */
[----:B------:R2:W4:Y:S01]  /*1ff70*/  LDG.E.CONSTANT R0, desc[UR50][R2.64] ;  /* 0x0000003202007981 */ /* 0x000522000c1e9900 */
[----:B------:R-:W-:Y:S01]  /*1ff80*/  F2FP.BF16.F32.PACK_AB R50, R43, R50 ;  /* 0x000000322b32723e */ /* 0x000fe200000010ff */
[----:B------:R-:W-:Y:S01]  /*1ff90*/  UMOV UR4, 0xffffffff ;  /* 0xffffffff00047882 */ /* 0x000fe20000000000 */
[----:B------:R-:W-:Y:S01]  /*1ffa0*/  F2FP.BF16.F32.PACK_AB R43, R45, R48 ;  /* 0x000000302d2b723e */ /* 0x000fe200000010ff */
[----:B------:R-:W0:Y:S01]  /*1ffb0*/  S2R R51, SR_SWINHI ;  /* 0x0000000000337919 */ /* 0x000e220000002f00 */
[----:B------:R-:W-:Y:S02]  /*1ffc0*/  F2FP.BF16.F32.PACK_AB R41, R41, R44 ;  /* 0x0000002c2929723e */ /* 0x000fe400000010ff */
[----:B------:R-:W-:Y:S02]  /*1ffd0*/  F2FP.BF16.F32.PACK_AB R30, R30, R61 ;  /* 0x0000003d1e1e723e */ /* 0x000fe400000010ff */
[----:B------:R-:W-:Y:S02]  /*1ffe0*/  F2FP.BF16.F32.PACK_AB R61, R39, R46 ;  /* 0x0000002e273d723e */ /* 0x000fe400000010ff */
[----:B------:R-:W-:-:S02]  /*1fff0*/  F2FP.BF16.F32.PACK_AB R46, R4, R5 ;  /* 0x00000005042e723e */ /* 0x000fc400000010ff */
[----:B------:R-:W-:Y:S02]  /*20000*/  F2FP.BF16.F32.PACK_AB R34, R27, R34 ;  /* 0x000000221b22723e */ /* 0x000fe400000010ff */
[----:B------:R-:W-:Y:S02]  /*20010*/  F2FP.BF16.F32.PACK_AB R69, R25, R26 ;  /* 0x0000001a1945723e */ /* 0x000fe400000010ff */
        /* <DEDUP_REMOVED lines=10> */
[----:B------:R-:W-:Y:S02]  /*200c0*/  MOV R44, R18 ;  /* 0x00000012002c7202 */ /* 0x000fe40000000f00 */
[----:B0-----:R-:W-:Y:S02]  /*200d0*/  MOV R45, R51 ;  /* 0x00000033002d7202 */ /* 0x001fe40000000f00 */
[----:B------:R-:W-:Y:S02]  /*200e0*/  F2FP.BF16.F32.PACK_AB R77, R9, R10 ;  /* 0x0000000a094d723e */ /* 0x000fe400000010ff */
[----:B------:R-:W-:Y:S02]  /*200f0*/  F2FP.BF16.F32.PACK_AB R48, R87, R6 ;  /* 0x000000065730723e */ /* 0x000fe400000010ff */
[----:B--2---:R-:W-:Y:S02]  /*20100*/  LOP3.LUT P0, R2, R55, 0x3, RZ, 0xc0, !PT ;  /* 0x0000000337027812 */ /* 0x004fe4000780c0ff */
[----:B------:R-:W-:-:S02]  /*20110*/  F2FP.BF16.F32.PACK_AB R100, R100, R103 ;  /* 0x000000676464723e */ /* 0x000fc400000010ff */
[----:B------:R-:W-:Y:S02]  /*20120*/  F2FP.BF16.F32.PACK_AB R101, R98, R101 ;  /* 0x000000656265723e */ /* 0x000fe400000010ff */
[----:B------:R-:W-:Y:S02]  /*20130*/  ISETP.EQ.OR P0, PT, R2, 0x3, !P0 ;  /* 0x000000030200780c */ /* 0x000fe40004702670 */
        /* <DEDUP_REMOVED lines=10> */
[----:B------:R-:W-:Y:S02]  /*201e0*/  SEL R13, R100, R101, P0 ;  /* 0x00000065640d7207 */ /* 0x000fe40000000000 */
[----:B------:R-:W-:Y:S01]  /*201f0*/  SEL R3, R101, R100, P0 ;  /* 0x0000006465037207 */ /* 0x000fe20000000000 */
[----:B---3--:R-:W-:-:S03]  /*20200*/  IMAD.WIDE R4, R54, 0x2, R44 ;  /* 0x0000000236047825 */ /* 0x008fc600078e022c */
[C---:B------:R-:W-:Y:S02]  /*20210*/  IADD3 R27, P5, R4.reuse, 0x4060, RZ ;  /* 0x00004060041b7810 */ /* 0x040fe40007fbe0ff */
[C---:B------:R-:W-:Y:S02]  /*20220*/  IADD3 R25, P1, R4.reuse, 0x4040, RZ ;  /* 0x0000404004197810 */ /* 0x040fe40007f3e0ff */
[----:B------:R-:W-:Y:S02]  /*20230*/  LOP3.LUT R26, R27, 0x380, RZ, 0xc0, !PT ;  /* 0x000003801b1a7812 */ /* 0x000fe400078ec0ff */
[----:B------:R-:W-:Y:S02]  /*20240*/  LOP3.LUT R24, R25, 0x380, RZ, 0xc0, !PT ;  /* 0x0000038019187812 */ /* 0x000fe400078ec0ff */
[----:B------:R-:W-:Y:S02]  /*20250*/  IADD3 R7, P3, R4, 0x4000, RZ ;  /* 0x0000400004077810 */ /* 0x000fe40007f7e0ff */
[----:B------:R-:W-:-:S02]  /*20260*/  SHF.R.U64 R26, R26, 0x3, RZ ;  /* 0x000000031a1a7819 */ /* 0x000fc400000012ff */
[----:B------:R-:W-:Y:S02]  /*20270*/  SHF.R.U64 R24, R24, 0x3, RZ ;  /* 0x0000000318187819 */ /* 0x000fe400000012ff */
[----:B------:R-:W-:Y:S02]  /*20280*/  LOP3.LUT R14, R7, 0x380, RZ, 0xc0, !PT ;  /* 0x00000380070e7812 */ /* 0x000fe400078ec0ff */
[----:B------:R-:W-:Y:S02]  /*20290*/  LOP3.LUT R26, R26, R27, RZ, 0x3c, !PT ;  /* 0x0000001b1a1a7212 */ /* 0x000fe400078e3cff */
[----:B------:R-:W-:Y:S01]  /*202a0*/  LOP3.LUT R24, R24, R25, RZ, 0x3c, !PT ;  /* 0x0000001918187212 */ /* 0x000fe200078e3cff */
[----:B------:R-:W-:Y:S01]  /*202b0*/  IMAD.X R25, RZ, RZ, R5, P1 ;  /* 0x000000ffff197224 */ /* 0x000fe200008e0605 */
[----:B------:R-:W-:Y:S02]  /*202c0*/  IADD3.X R27, RZ, R5, RZ, P5, !PT ;  /* 0x00000005ff1b7210 */ /* 0x000fe40002ffe4ff */
[----:B------:R-:W-:-:S02]  /*202d0*/  SHF.R.U64 R14, R14, 0x3, RZ ;  /* 0x000000030e0e7819 */ /* 0x000fc400000012ff */
[C---:B------:R-:W-:Y:S02]  /*202e0*/  IADD3 R21, P2, R4.reuse, 0x4020, RZ ;  /* 0x0000402004157810 */ /* 0x040fe40007f5e0ff */
[C---:B------:R-:W-:Y:S02]  /*202f0*/  IADD3 R11, P5, R4.reuse, 0x40, RZ ;  /* 0x00000040040b7810 */ /* 0x040fe40007fbe0ff */
[C---:B------:R-:W-:Y:S02]  /*20300*/  IADD3 R15, P4, R4.reuse, 0x60, RZ ;  /* 0x00000060040f7810 */ /* 0x040fe40007f9e0ff */
[----:B------:R-:W-:Y:S02]  /*20310*/  IADD3 R9, P1, R4, 0x20, RZ ;  /* 0x0000002004097810 */ /* 0x000fe40007f3e0ff */
[----:B------:R-:W-:Y:S02]  /*20320*/  LOP3.LUT R14, R14, R7, RZ, 0x3c, !PT ;  /* 0x000000070e0e7212 */ /* 0x000fe400078e3cff */
[----:B------:R-:W-:-:S02]  /*20330*/  LOP3.LUT R20, R21, 0x380, RZ, 0xc0, !PT ;  /* 0x0000038015147812 */ /* 0x000fc400078ec0ff */
[----:B------:R-:W-:Y:S02]  /*20340*/  LOP3.LUT R6, R11, 0x380, RZ, 0xc0, !PT ;  /* 0x000003800b067812 */ /* 0x000fe400078ec0ff */
[----:B------:R-:W-:Y:S02]  /*20350*/  LOP3.LUT R7, R4, 0x380, RZ, 0xc0, !PT ;  /* 0x0000038004077812 */ /* 0x000fe400078ec0ff */
[----:B------:R-:W-:Y:S02]  /*20360*/  LOP3.LUT R10, R15, 0x380, RZ, 0xc0, !PT ;  /* 0x000003800f0a7812 */ /* 0x000fe400078ec0ff */
[----:B------:R-:W-:Y:S02]  /*20370*/  LOP3.LUT R8, R9, 0x380, RZ, 0xc0, !PT ;  /* 0x0000038009087812 */ /* 0x000fe400078ec0ff */
[----:B------:R-:W-:Y:S02]  /*20380*/  SHF.R.U64 R20, R20, 0x3, RZ ;  /* 0x0000000314147819 */ /* 0x000fe400000012ff */
[----:B------:R-:W-:-:S02]  /*20390*/  SHF.R.U64 R6, R6, 0x3, RZ ;  /* 0x0000000306067819 */ /* 0x000fc400000012ff */
[----:B------:R-:W-:Y:S02]  /*203a0*/  SHF.R.U64 R7, R7, 0x3, RZ ;  /* 0x0000000307077819 */ /* 0x000fe400000012ff */
[----:B------:R-:W-:Y:S02]  /*203b0*/  SHF.R.U64 R10, R10, 0x3, RZ ;  /* 0x000000030a0a7819 */ /* 0x000fe400000012ff */
[----:B------:R-:W-:Y:S02]  /*203c0*/  SHF.R.U64 R8, R8, 0x3, RZ ;  /* 0x0000000308087819 */ /* 0x000fe400000012ff */
[----:B------:R-:W-:Y:S01]  /*203d0*/  LOP3.LUT R20, R20, R21, RZ, 0x3c, !PT ;  /* 0x0000001514147212 */ /* 0x000fe200078e3cff */
[--C-:B------:R-:W-:Y:S01]  /*203e0*/  IMAD.X R21, RZ, RZ, R5.reuse, P2 ;  /* 0x000000ffff157224 */ /* 0x100fe200010e0605 */
[----:B------:R-:W-:Y:S01]  /*203f0*/  LOP3.LUT R6, R6, R11, RZ, 0x3c, !PT ;  /* 0x0000000b06067212 */ /* 0x000fe200078e3cff */
[--C-:B------:R-:W-:Y:S01]  /*20400*/  IMAD.X R11, RZ, RZ, R5.reuse, P4 ;  /* 0x000000ffff0b7224 */ /* 0x100fe200020e0605 */
[----:B------:R-:W-:Y:S01]  /*20410*/  LOP3.LUT R4, R7, R4, RZ, 0x3c, !PT ;  /* 0x0000000407047212 */ /* 0x000fe200078e3cff */
[----:B------:R-:W-:Y:S01]  /*20420*/  IMAD.X R7, RZ, RZ, R5, P5 ;  /* 0x000000ffff077224 */ /* 0x000fe200028e0605 */
[----:B------:R-:W-:-:S02]  /*20430*/  LOP3.LUT R10, R10, R15, RZ, 0x3c, !PT ;  /* 0x0000000f0a0a7212 */ /* 0x000fc400078e3cff */
[----:B------:R-:W-:Y:S02]  /*20440*/  LOP3.LUT R8, R8, R9, RZ, 0x3c, !PT ;  /* 0x0000000908087212 */ /* 0x000fe400078e3cff */
[-C--:B------:R-:W-:Y:S02]  /*20450*/  IADD3.X R15, RZ, R5.reuse, RZ, P3, !PT ;  /* 0x00000005ff0f7210 */ /* 0x080fe40001ffe4ff */
[-C--:B------:R-:W-:Y:S02]  /*20460*/  IADD3.X R9, RZ, R5.reuse, RZ, P1, !PT ;  /* 0x00000005ff097210 */ /* 0x080fe40000ffe4ff */
[----:B------:R-:W-:Y:S02]  /*20470*/  MOV R76, R4 ;  /* 0x00000004004c7202 */ /* 0x000fe40000000f00 */
[----:B------:R-:W-:Y:S02]  /*20480*/  MOV R62, R26 ;  /* 0x0000001a003e7202 */ /* 0x000fe40000000f00 */
[----:B------:R-:W-:-:S02]  /*20490*/  MOV R64, R24 ;  /* 0x0000001800407202 */ /* 0x000fc40000000f00 */
[----:B------:R-:W-:Y:S02]  /*204a0*/  MOV R66, R20 ;  /* 0x0000001400427202 */ /* 0x000fe40000000f00 */
[----:B------:R-:W-:Y:S02]  /*204b0*/  MOV R68, R14 ;  /* 0x0000000e00447202 */ /* 0x000fe40000000f00 */
[----:B------:R-:W-:Y:S02]  /*204c0*/  MOV R70, R10 ;  /* 0x0000000a00467202 */ /* 0x000fe40000000f00 */
[----:B------:R-:W-:Y:S02]  /*204d0*/  MOV R72, R6 ;  /* 0x0000000600487202 */ /* 0x000fe40000000f00 */
[----:B------:R-:W-:Y:S02]  /*204e0*/  MOV R74, R8 ;  /* 0x00000008004a7202 */ /* 0x000fe40000000f00 */
[----:B----4-:R-:W-:Y:S01]  /*204f0*/  LOP3.LUT R2, R0, 0x2, RZ, 0x3c, !PT ;  /* 0x0000000200027812 */ /* 0x010fe200078e3cff */
[----:B------:R-:W-:Y:S06]  /*20500*/  BRA.DIV UR4, `(.L_x_608) ;  /* 0x000000aa04787947 */ /* 0x000fec000b800000 */
[----:B------:R-:W-:Y:S01]  /*20510*/  SEL R33, R35, R32, P0 ;  /* 0x0000002023217207 */ /* 0x000fe20000000000 */
[----:B------:R-:W-:Y:S01]  /*20520*/  SHFL.IDX PT, R6, R13, R0, 0x1c1f ;  /* 0x001c1f000d067589 */ /* 0x000fe200000e0000 */
[----:B------:R-:W-:Y:S02]  /*20530*/  SEL R37, R39, R36, P0 ;  /* 0x0000002427257207 */ /* 0x000fe40000000000 */
[----:B------:R-:W-:Y:S01]  /*20540*/  SEL R7, R97, R96, P0 ;  /* 0x0000006061077207 */ /* 0x000fe20000000000 */
[----:B------:R-:W-:Y:S01]  /*20550*/  SHFL.IDX PT, R3, R3, R2, 0x1c1f ;  /* 0x001c1f0203037589 */ /* 0x000fe200000e0000 */
[----:B------:R-:W-:Y:S02]  /*20560*/  SEL R25, R52, R43, P0 ;  /* 0x0000002b34197207 */ /* 0x000fe40000000000 */
[----:B------:R-:W-:Y:S02]  /*20570*/  SEL R27, R43, R52, P0 ;  /* 0x000000342b1b7207 */ /* 0x000fe40000000000 */
[----:B------:R-:W-:Y:S01]  /*20580*/  SEL R29, R41, R40, P0 ;  /* 0x00000028291d7207 */ /* 0x000fe20000000000 */
[----:B------:R-:W-:Y:S01]  /*20590*/  SHFL.IDX PT, R7, R7, R2, 0x1c1f ;  /* 0x001c1f0207077589 */ /* 0x000fe200000e0000 */
[----:B------:R-:W-:-:S02]  /*205a0*/  SEL R31, R40, R41, P0 ;  /* 0x00000029281f7207 */ /* 0x000fc40000000000 */
[----:B------:R-:W-:Y:S01]  /*205b0*/  SEL R35, R32, R35, P0 ;  /* 0x0000002320237207 */ /* 0x000fe20000000000 */
[----:B------:R-:W-:Y:S01]  /*205c0*/  SHFL.IDX PT, R26, R25, R0, 0x1c1f ;  /* 0x001c1f00191a7589 */ /* 0x000fe200000e0000 */
[----:B------:R-:W-:Y:S02]  /*205d0*/  SEL R39, R36, R39, P0 ;  /* 0x0000002724277207 */ /* 0x000fe40000000000 */
[----:B------:R-:W-:Y:S01]  /*205e0*/  SEL R5, R96, R97, P0 ;  /* 0x0000006160057207 */ /* 0x000fe20000000000 */
[----:B------:R-:W-:Y:S01]  /*205f0*/  SHFL.IDX PT, R27, R27, R2, 0x1c1f ;  /* 0x001c1f021b1b7589 */ /* 0x000fe200000e0000 */
[----:B------:R-:W-:Y:S02]  /*20600*/  SEL R9, R92, R93, P0 ;  /* 0x0000005d5c097207 */ /* 0x000fe40000000000 */
[----:B------:R-:W-:Y:S01]  /*20610*/  SEL R41, R46, R47, P0 ;  /* 0x0000002f2e297207 */ /* 0x000fe20000000000 */
[----:B------:R-:W0:Y:S01]  /*20620*/  SHFL.IDX PT, R10, R5, R0, 0x1c1f ;  /* 0x001c1f00050a7589 */ /* 0x000e2200000e0000 */
        /* <DEDUP_REMOVED lines=14> */
[----:B------:R-:W2:Y:S01]  /*20710*/  SHFL.IDX PT, R20, R21, R2, 0x1c1f ;  /* 0x001c1f0215147589 */ /* 0x000ea200000e0000 */
[----:B------:R-:W-:Y:S02]  /*20720*/  SEL R53, R30, R53, P0 ;  /* 0x000000351e357207 */ /* 0x000fe40000000000 */
[----:B------:R-:W-:Y:S01]  /*20730*/  SEL R57, R56, R57, P0 ;  /* 0x0000003938397207 */ /* 0x000fe20000000000 */
[----:B------:R-:W3:Y:S01]  /*20740*/  SHFL.IDX PT, R30, R29, R0, 0x1c1f ;  /* 0x001c1f001d1e7589 */ /* 0x000ee200000e0000 */
[----:B------:R-:W-:-:S02]  /*20750*/  SEL R61, R61, R50, P0 ;  /* 0x000000323d3d7207 */ /* 0x000fc40000000000 */
[----:B------:R-:W-:Y:S01]  /*20760*/  SEL R65, R65, R42, P0 ;  /* 0x0000002a41417207 */ /* 0x000fe20000000000 */
[----:B------:R-:W-:Y:S01]  /*20770*/  SHFL.IDX PT, R43, R43, R2, 0x1c1f ;  /* 0x001c1f022b2b7589 */ /* 0x000fe200000e0000 */
[----:B------:R-:W-:Y:S02]  /*20780*/  SEL R69, R69, R34, P0 ;  /* 0x0000002245457207 */ /* 0x000fe40000000000 */
[----:B------:R-:W-:Y:S01]  /*20790*/  SEL R73, R38, R73, P0 ;  /* 0x0000004926497207 */ /* 0x000fe20000000000 */
[----:B------:R-:W4:Y:S01]  /*207a0*/  SHFL.IDX PT, R34, R33, R0, 0x1c1f ;  /* 0x001c1f0021227589 */ /* 0x000f2200000e0000 */
[----:B------:R-:W-:Y:S02]  /*207b0*/  SEL R75, R77, R48, P0 ;  /* 0x000000304d4b7207 */ /* 0x000fe40000000000 */
[----:B------:R-:W-:Y:S01]  /*207c0*/  SEL R77, R48, R77, P0 ;  /* 0x0000004d304d7207 */ /* 0x000fe20000000000 */
[----:B------:R-:W1:Y:S01]  /*207d0*/  SHFL.IDX PT, R38, R37, R0, 0x1c1f ;  /* 0x001c1f0025267589 */ /* 0x000e6200000e0000 */
[----:B0-----:R-:W-:-:S02]  /*207e0*/  SEL R8, R10, R7, P0 ;  /* 0x000000070a087207 */ /* 0x001fc40000000000 */
[----:B------:R-:W-:Y:S01]  /*207f0*/  SEL R24, R26, R27, P0 ;  /* 0x0000001b1a187207 */ /* 0x000fe20000000000 */
[----:B------:R-:W0:Y:S01]  /*20800*/  SHFL.IDX PT, R42, R41, R0, 0x1c1f ;  /* 0x001c1f00292a7589 */ /* 0x000e2200000e0000 */
[----:B------:R-:W-:Y:S02]  /*20810*/  SEL R4, R6, R3, P0 ;  /* 0x0000000306047207 */ /* 0x000fe40000000000 */
[----:B------:R-:W-:Y:S01]  /*20820*/  SEL R10, R7, R10, P0 ;  /* 0x0000000a070a7207 */ /* 0x000fe20000000000 */
[----:B------:R-:W-:Y:S01]  /*20830*/  SHFL.IDX PT, R47, R47, R0, 0x1c1f ;  /* 0x001c1f002f2f7589 */ /* 0x000fe200000e0000 */
[----:B--2---:R-:W-:Y:S02]  /*20840*/  SEL R12, R9, R20, P0 ;  /* 0x00000014090c7207 */ /* 0x004fe40000000000 */
[----:B------:R-:W-:Y:S01]  /*20850*/  SEL R14, R20, R9, P0 ;  /* 0x00000009140e7207 */ /* 0x000fe20000000000 */
[----:B------:R-:W-:Y:S01]  /*20860*/  SHFL.IDX PT, R51, R51, R0, 0x1c1f ;  /* 0x001c1f0033337589 */ /* 0x000fe200000e0000 */
[----:B---3--:R-:W-:-:S02]  /*20870*/  SEL R28, R30, R31, P0 ;  /* 0x0000001f1e1c7207 */ /* 0x008fc40000000000 */
[----:B------:R-:W-:Y:S01]  /*20880*/  SEL R26, R27, R26, P0 ;  /* 0x0000001a1b1a7207 */ /* 0x000fe20000000000 */
[----:B------:R-:W-:Y:S01]  /*20890*/  SHFL.IDX PT, R55, R55, R0, 0x1c1f ;  /* 0x001c1f0037377589 */ /* 0x000fe200000e0000 */
[----:B------:R-:W-:Y:S02]  /*208a0*/  SEL R30, R31, R30, P0 ;  /* 0x0000001e1f1e7207 */ /* 0x000fe40000000000 */
[----:B------:R-:W-:Y:S01]  /*208b0*/  SEL R6, R3, R6, P0 ;  /* 0x0000000603067207 */ /* 0x000fe20000000000 */
[----:B------:R-:W-:Y:S01]  /*208c0*/  SHFL.IDX PT, R59, R59, R0, 0x1c1f ;  /* 0x001c1f003b3b7589 */ /* 0x000fe200000e0000 */
[----:B----4-:R-:W-:Y:S02]  /*208d0*/  SEL R32, R34, R35, P0 ;  /* 0x0000002322207207 */ /* 0x010fe40000000000 */
[----:B------:R-:W-:Y:S01]  /*208e0*/  SEL R34, R35, R34, P0 ;  /* 0x0000002223227207 */ /* 0x000fe20000000000 */
[----:B------:R-:W-:Y:S01]  /*208f0*/  SHFL.IDX PT, R63, R63, R0, 0x1c1f ;  /* 0x001c1f003f3f7589 */ /* 0x000fe200000e0000 */
[----:B-1----:R-:W-:-:S02]  /*20900*/  SEL R36, R38, R39, P0 ;  /* 0x0000002726247207 */ /* 0x002fc40000000000 */
[----:B------:R-:W-:Y:S01]  /*20910*/  SEL R38, R39, R38, P0 ;  /* 0x0000002627267207 */ /* 0x000fe20000000000 */
[----:B------:R-:W-:Y:S01]  /*20920*/  SHFL.IDX PT, R67, R67, R0, 0x1c1f ;  /* 0x001c1f0043437589 */ /* 0x000fe200000e0000 */
[----:B0-----:R-:W-:Y:S02]  /*20930*/  SEL R40, R42, R43, P0 ;  /* 0x0000002b2a287207 */ /* 0x001fe40000000000 */
[----:B------:R-:W-:Y:S01]  /*20940*/  SEL R42, R43, R42, P0 ;  /* 0x0000002a2b2a7207 */ /* 0x000fe20000000000 */
[----:B------:R-:W-:Y:S04]  /*20950*/  SHFL.IDX PT, R71, R71, R0, 0x1c1f ;  /* 0x001c1f0047477589 */ /* 0x000fe800000e0000 */
[----:B------:R-:W0:Y:S04]  /*20960*/  SHFL.IDX PT, R46, R49, R2, 0x1c1f ;  /* 0x001c1f02312e7589 */ /* 0x000e2800000e0000 */
[----:B------:R-:W1:Y:S04]  /*20970*/  SHFL.IDX PT, R48, R53, R2, 0x1c1f ;  /* 0x001c1f0235307589 */ /* 0x000e6800000e0000 */
[----:B------:R-:W2:Y:S04]  /*20980*/  SHFL.IDX PT, R50, R57, R2, 0x1c1f ;  /* 0x001c1f0239327589 */ /* 0x000ea800000e0000 */
[----:B------:R-:W3:Y:S04]  /*20990*/  SHFL.IDX PT, R52, R61, R2, 0x1c1f ;  /* 0x001c1f023d347589 */ /* 0x000ee800000e0000 */
[----:B------:R-:W4:Y:S04]  /*209a0*/  SHFL.IDX PT, R54, R65, R2, 0x1c1f ;  /* 0x001c1f0241367589 */ /* 0x000f2800000e0000 */
[----:B------:R-:W4:Y:S04]  /*209b0*/  SHFL.IDX PT, R56, R69, R2, 0x1c1f ;  /* 0x001c1f0245387589 */ /* 0x000f2800000e0000 */
[----:B------:R-:W4:Y:S01]  /*209c0*/  SHFL.IDX PT, R58, R73, R2, 0x1c1f ;  /* 0x001c1f02493a7589 */ /* 0x000f2200000e0000 */
[----:B0-----:R-:W-:-:S02]  /*209d0*/  SEL R5, R47, R46, P0 ;  /* 0x0000002e2f057207 */ /* 0x001fc40000000000 */
[----:B------:R-:W-:Y:S01]  /*209e0*/  SEL R7, R46, R47, P0 ;  /* 0x0000002f2e077207 */ /* 0x000fe20000000000 */
[----:B------:R-:W0:Y:S01]  /*209f0*/  SHFL.IDX PT, R75, R75, R0, 0x1c1f ;  /* 0x001c1f004b4b7589 */ /* 0x000e2200000e0000 */
[----:B-1----:R-:W-:Y:S02]  /*20a00*/  SEL R9, R51, R48, P0 ;  /* 0x0000003033097207 */ /* 0x002fe40000000000 */
[----:B------:R-:W-:Y:S01]  /*20a10*/  SEL R11, R48, R51, P0 ;  /* 0x00000033300b7207 */ /* 0x000fe20000000000 */
[----:B------:R1:W0:Y:S01]  /*20a20*/  SHFL.IDX PT, R60, R77, R2, 0x1c1f ;  /* 0x001c1f024d3c7589 */ /* 0x00022200000e0000 */
[----:B--2---:R-:W-:Y:S02]  /*20a30*/  SEL R13, R55, R50, P0 ;  /* 0x00000032370d7207 */ /* 0x004fe40000000000 */
[----:B------:R-:W-:Y:S02]  /*20a40*/  SEL R15, R50, R55, P0 ;  /* 0x00000037320f7207 */ /* 0x000fe40000000000 */
[----:B---3--:R-:W-:-:S02]  /*20a50*/  SEL R25, R59, R52, P0 ;  /* 0x000000343b197207 */ /* 0x008fc40000000000 */
[----:B------:R-:W-:Y:S02]  /*20a60*/  SEL R27, R52, R59, P0 ;  /* 0x0000003b341b7207 */ /* 0x000fe40000000000 */
[----:B----4-:R-:W-:Y:S01]  /*20a70*/  SEL R29, R63, R54, P0 ;  /* 0x000000363f1d7207 */ /* 0x010fe20000000000 */
[----:B-1----:R-:W-:Y:S01]  /*20a80*/  IMAD.MOV.U32 R2, RZ, RZ, RZ ;  /* 0x000000ffff027224 */ /* 0x002fe200078e00ff */
[----:B------:R-:W-:Y:S02]  /*20a90*/  SEL R31, R54, R63, P0 ;  /* 0x0000003f361f7207 */ /* 0x000fe40000000000 */
[----:B------:R-:W-:Y:S02]  /*20aa0*/  SEL R33, R67, R56, P0 ;  /* 0x0000003843217207 */ /* 0x000fe40000000000 */
[----:B------:R-:W-:Y:S02]  /*20ab0*/  SEL R35, R56, R67, P0 ;  /* 0x0000004338237207 */ /* 0x000fe40000000000 */
[----:B------:R-:W-:-:S02]  /*20ac0*/  SEL R37, R71, R58, P0 ;  /* 0x0000003a47257207 */ /* 0x000fc40000000000 */
[----:B------:R-:W-:-:S07]  /*20ad0*/  SEL R39, R58, R71, P0 ;  /* 0x000000473a277207 */ /* 0x000fce0000000000 */
.L_x_848:
[----:B------:R-:W-:Y:S05]  /*20ae0*/  WARPSYNC.ALL ;  /* 0x0000000000007948 */ /* 0x000fea0003800000 */
[----:B------:R-:W-:Y:S01]  /*20af0*/  BAR.SYNC.DEFER_BLOCKING 0x1, 0x100 ;  /* 0x0044000000007b1d */ /* 0x000fe20000010000 */
[----:B0-----:R-:W-:-:S05]  /*20b00*/  SEL R41, R75, R60, P0 ;  /* 0x0000003c4b297207 */ /* 0x001fca0000000000 */
[----:B------:R-:W-:Y:S01]  /*20b10*/  ULDC.64 UR4, c[0x0][0xc00] ;  /* 0x0003000000047ab9 */ /* 0x000fe20000000a00 */
[----:B------:R-:W-:Y:S01]  /*20b20*/  SEL R43, R60, R75, P0 ;  /* 0x0000004b3c2b7207 */ /* 0x000fe20000000000 */
[----:B------:R-:W2:Y:S01]  /*20b30*/  LDL R3, [R1+0x3c] ;  /* 0x00003c0001037983 */ /* 0x000ea20000100800 */
[----:B------:R-:W-:Y:S01]  /*20b40*/  ISETP.NE.U32.AND P1, PT, RZ, UR4, PT ;  /* 0x00000004ff007c0c */ /* 0x000fe2000bf25070 */
[----:B------:R-:W0:Y:S01]  /*20b50*/  LDC R49, c[0x0][0xbe8] ;  /* 0x0002fa00ff317b82 */ /* 0x000e220000000800 */
[----:B------:R-:W-:Y:S02]  /*20b60*/  IADD3 R20, P2, R222, UR4, RZ ;  /* 0x00000004de147c10 */ /* 0x000fe4000ff5e0ff */
[----:B------:R-:W-:Y:S02]  /*20b70*/  ISETP.NE.AND.EX P1, PT, RZ, UR5, PT, P1 ;  /* 0x00000005ff007c0c */ /* 0x000fe4000bf25310 */
[----:B------:R-:W-:Y:S01]  /*20b80*/  IADD3.X R21, R223, UR5, RZ, P2, !PT ;  /* 0x00000005df157c10 */ /* 0x000fe200097fe4ff */
[----:B------:R-:W-:-:S02]  /*20b90*/  ULDC.64 UR4, c[0x0][0xc08] ;  /* 0x0003020000047ab9 */ /* 0x000fc40000000a00 */
[----:B------:R-:W-:Y:S01]  /*20ba0*/  ISETP.NE.U32.AND P0, PT, RZ, UR4, PT ;  /* 0x00000004ff007c0c */ /* 0x000fe2000bf05070 */
[----:B------:R1:W-:Y:S04]  /*20bb0*/  STSM.16.M88.4 [R76], R4 ;  /* 0x000000044c007844 */ /* 0x0003e80000000200 */
[----:B------:R-:W-:Y:S04]  /*20bc0*/  STSM.16.M88.4 [R74], R8 ;  /* 0x000000084a007844 */ /* 0x000fe80000000200 */
[----:B------:R2:W-:Y:S04]  /*20bd0*/  STSM.16.M88.4 [R72], R12 ;  /* 0x0000000c48007844 */ /* 0x0005e80000000200 */
[----:B------:R3:W-:Y:S04]  /*20be0*/  STSM.16.M88.4 [R70], R24 ;  /* 0x0000001846007844 */ /* 0x0007e80000000200 */
[----:B------:R3:W-:Y:S04]  /*20bf0*/  STSM.16.M88.4 [R68], R28 ;  /* 0x0000001c44007844 */ /* 0x0007e80000000200 */
[----:B------:R3:W-:Y:S04]  /*20c00*/  STSM.16.M88.4 [R66], R32 ;  /* 0x0000002042007844 */ /* 0x0007e80000000200 */
[----:B------:R3:W-:Y:S01]  /*20c10*/  STSM.16.M88.4 [R64], R36 ;  /* 0x0000002440007844 */ /* 0x0007e20000000200 */
[----:B------:R-:W-:-:S03]  /*20c20*/  ISETP.NE.AND.EX P0, PT, RZ, UR5, PT, P0 ;  /* 0x00000005ff007c0c */ /* 0x000fc6000bf05300 */
[----:B------:R3:W-:Y:S01]  /*20c30*/  STSM.16.M88.4 [R62], R40 ;  /* 0x000000283e007844 */ /* 0x0007e20000000200 */
[----:B------:R-:W-:Y:S09]  /*20c40*/  BAR.SYNC.DEFER_BLOCKING 0x1, 0x100 ;  /* 0x0044000000007b1d */ /* 0x000ff20000010000 */
[----:B------:R-:W-:Y:S01]  /*20c50*/  @P0 IADD3 R222, P3, R222, UR4, RZ ;  /* 0x00000004dede0c10 */ /* 0x000fe2000ff7e0ff */
[----:B------:R-:W-:-:S02]  /*20c60*/  ULDC UR4, c[0x0][0xa88] ;  /* 0x0002a20000047ab9 */ /* 0x000fc40000000800 */
[----:B------:R-:W-:Y:S01]  /*20c70*/  IMAD.U32 R0, RZ, RZ, UR4 ;  /* 0x00000004ff007e24 */ /* 0x000fe2000f8e00ff */
[----:B------:R-:W-:Y:S01]  /*20c80*/  @P0 IADD3.X R223, R223, UR5, RZ, P3, !PT ;  /* 0x00000005dfdf0c10 */ /* 0x000fe20009ffe4ff */
[----:B------:R3:W5:Y:S01]  /*20c90*/  @P1 LDG.E R2, desc[UR50][R20.64] ;  /* 0x0000003214021981 */ /* 0x000762000c1e1900 */
[----:B0-----:R-:W-:-:S03]  /*20ca0*/  ISETP.NE.AND P2, PT, R49, 0x1, PT ;  /* 0x000000013100780c */ /* 0x001fc60003f45270 */
[----:B------:R3:W5:Y:S10]  /*20cb0*/  @P0 LDG.E R0, desc[UR50][R222.64] ;  /* 0x00000032de000981 */ /* 0x000774000c1e1900 */
[----:B-1----:R-:W0:Y:S08]  /*20cc0*/  @P2 LDC R4, c[0x0][0xbec] ;  /* 0x0002fb00ff042b82 */ /* 0x002e300000000800 */
[----:B------:R-:W1:Y:S01]  /*20cd0*/  @P2 LDC R5, c[0x0][0xbf0] ;  /* 0x0002fc00ff052b82 */ /* 0x000e620000000800 */
[----:B--2---:R-:W-:Y:S01]  /*20ce0*/  LEA R13, R225, R3, 0x7 ;  /* 0x00000003e10d7211 */ /* 0x004fe200078e38ff */
[----:B01-3--:R-:W-:Y:S06]  /*20cf0*/  @P0 BRA `(.L_x_609) ;  /* 0x0000000000100947 */ /* 0x00bfec0003800000 */
[----:B------:R-:W-:Y:S05]  /*20d00*/  @!P1 BRA `(.L_x_609) ;  /* 0x00000000000c9947 */ /* 0x000fea0003800000 */
[----:B------:R-:W2:Y:S04]  /*20d10*/  LDG.E R3, desc[UR50][R20.64] ;  /* 0x0000003214037981 */ /* 0x000ea8000c1e1900 */
[----:B-----5:R-:W2:Y:S02]  /*20d20*/  LDG.E R0, desc[UR50][R20.64+0x4] ;  /* 0x0000043214007981 */ /* 0x020ea4000c1e1900 */
[----:B--2---:R-:W-:-:S07]  /*20d30*/  IMAD.IADD R0, R0, 0x1, -R3 ;  /* 0x0000000100007824 */ /* 0x004fce00078e0a03 */
.L_x_609:
[----:B------:R-:W2:Y:S01]  /*20d40*/  LDL R10, [R1+0x30] ;  /* 0x00003000010a7983 */ /* 0x000ea20000100800 */
[----:B------:R-:W-:Y:S01]  /*20d50*/  SHF.R.S32.HI R48, RZ, 0x1f, R221 ;  /* 0x0000001fff307819 */ /* 0x000fe200000114dd */
[----:B------:R-:W-:Y:S01]  /*20d60*/  @P2 IMAD.HI.U32 R4, R13, R4, RZ ;  /* 0x000000040d042227 */ /* 0x000fe200078e00ff */
[----:B------:R-:W-:Y:S01]  /*20d70*/  ULDC.64 UR4, c[0x0][0xb90] ;  /* 0x0002e40000047ab9 */ /* 0x000fe20000000a00 */
[----:B-----5:R-:W-:Y:S01]  /*20d80*/  SHF.R.S32.HI R3, RZ, 0x1f, R2 ;  /* 0x0000001fff037819 */ /* 0x020fe20000011402 */
[----:B------:R-:W0:Y:S01]  /*20d90*/  @P2 LDC R55, c[0x0][0xbec] ;  /* 0x0002fb00ff372b82 */ /* 0x000e220000000800 */
[----:B------:R-:W-:Y:S01]  /*20da0*/  IMAD R6, R48, UR4, RZ ;  /* 0x0000000430067c24 */ /* 0x000fe2000f8e02ff */
[----:B------:R-:W-:Y:S01]  /*20db0*/  SEL R224, R224, RZ, !P1 ;  /* 0x000000ffe0e07207 */ /* 0x000fe20004800000 */
[----:B------:R-:W-:Y:S01]  /*20dc0*/  IMAD.MOV.U32 R7, RZ, RZ, R13 ;  /* 0x000000ffff077224 */ /* 0x000fe200078e000d */
[----:B------:R-:W-:Y:S01]  /*20dd0*/  @P2 SHF.R.U32.HI R7, RZ, R5, R4 ;  /* 0x00000005ff072219 */ /* 0x000fe20000011604 */
[----:B------:R-:W-:Y:S01]  /*20de0*/  IMAD.WIDE.U32 R4, R221, UR4, R2 ;  /* 0x00000004dd047c25 */ /* 0x000fe2000f8e0002 */
[----:B------:R-:W-:-:S02]  /*20df0*/  SEL R51, R218, RZ, !P1 ;  /* 0x000000ffda337207 */ /* 0x000fc40004800000 */
[----:B------:R-:W-:Y:S01]  /*20e00*/  LEA R11, R227, R214, 0x6 ;  /* 0x000000d6e30b7211 */ /* 0x000fe200078e30ff */
[----:B------:R-:W-:Y:S01]  /*20e10*/  IMAD R9, R221, UR5, R6 ;  /* 0x00000005dd097c24 */ /* 0x000fe2000f8e0206 */
[----:B------:R-:W-:Y:S01]  /*20e20*/  ULDC.64 UR4, c[0x0][0xb98] ;  /* 0x0002e60000047ab9 */ /* 0x000fe20000000a00 */
[----:B------:R-:W-:Y:S02]  /*20e30*/  IMAD.MOV R6, RZ, RZ, -R7 ;  /* 0x000000ffff067224 */ /* 0x000fe400078e0a07 */
[----:B------:R-:W-:Y:S02]  /*20e40*/  IMAD.IADD R5, R5, 0x1, R9 ;  /* 0x0000000105057824 */ /* 0x000fe400078e0209 */
[----:B------:R-:W-:Y:S02]  /*20e50*/  IMAD R9, R49, R6, R13 ;  /* 0x0000000631097224 */ /* 0x000fe400078e020d */
[----:B------:R-:W-:Y:S02]  /*20e60*/  IMAD R6, R224, UR4, RZ ;  /* 0x00000004e0067c24 */ /* 0x000fe4000f8e02ff */
[----:B------:R-:W-:-:S04]  /*20e70*/  IMAD.WIDE.U32 R4, R51, UR4, R4 ;  /* 0x0000000433047c25 */ /* 0x000fc8000f8e0004 */
[----:B------:R-:W-:Y:S01]  /*20e80*/  IMAD.WIDE R44, R11, 0x2, R44 ;  /* 0x000000020b2c7825 */ /* 0x000fe200078e022c */
[----:B------:R-:W-:Y:S02]  /*20e90*/  SHF.R.S32.HI R11, RZ, 0x1f, R7 ;  /* 0x0000001fff0b7819 */ /* 0x000fe40000011407 */
[----:B------:R-:W-:Y:S01]  /*20ea0*/  IADD3 R4, P1, R7, R4, RZ ;  /* 0x0000000407047210 */ /* 0x000fe20007f3e0ff */
[----:B------:R-:W-:Y:S01]  /*20eb0*/  IMAD R8, R51, UR5, R6 ;  /* 0x0000000533087c24 */ /* 0x000fe2000f8e0206 */
[----:B------:R-:W-:Y:S01]  /*20ec0*/  SHF.R.S32.HI R6, RZ, 0x1f, R9 ;  /* 0x0000001fff067819 */ /* 0x000fe20000011409 */
[----:B------:R-:W-:Y:S01]  /*20ed0*/  ULDC.64 UR4, c[0x0][0xb88] ;  /* 0x0002e20000047ab9 */ /* 0x000fe20000000a00 */
[----:B------:R-:W-:Y:S01]  /*20ee0*/  IADD3 R13, P4, R44, 0x2000, RZ ;  /* 0x000020002c0d7810 */ /* 0x000fe20007f9e0ff */
[----:B------:R-:W-:Y:S01]  /*20ef0*/  IMAD R53, R0, R49, RZ ;  /* 0x0000003100357224 */ /* 0x000fe200078e02ff */
[----:B------:R-:W-:Y:S01]  /*20f00*/  IADD3.X R5, R11, R5, R8, P1, !PT ;  /* 0x000000050b057210 */ /* 0x000fe20000ffe408 */
[----:B------:R-:W-:Y:S01]  /*20f10*/  IMAD R6, R6, UR4, RZ ;  /* 0x0000000406067c24 */ /* 0x000fe2000f8e02ff */
[----:B------:R-:W-:-:S02]  /*20f20*/  IADD3 R29, P3, R44, 0x4000, RZ ;  /* 0x000040002c1d7810 */ /* 0x000fc40007f7e0ff */
[----:B------:R-:W-:Y:S01]  /*20f30*/  IADD3 R7, P0, R44, 0x1000, RZ ;  /* 0x000010002c077810 */ /* 0x000fe20007f1e0ff */
[----:B------:R-:W-:Y:S01]  /*20f40*/  IMAD R11, R9, UR5, R6 ;  /* 0x00000005090b7c24 */ /* 0x000fe2000f8e0206 */
[----:B------:R-:W-:Y:S01]  /*20f50*/  LOP3.LUT R12, R13, 0x380, RZ, 0xc0, !PT ;  /* 0x000003800d0c7812 */ /* 0x000fe200078ec0ff */
[----:B------:R-:W-:Y:S01]  /*20f60*/  IMAD.WIDE.U32 R4, R9, UR4, R4 ;  /* 0x0000000409047c25 */ /* 0x000fe2000f8e0004 */
[----:B------:R-:W-:Y:S01]  /*20f70*/  ULDC.64 UR4, c[0x0][0xb50] ;  /* 0x0002d40000047ab9 */ /* 0x000fe20000000a00 */
[----:B------:R-:W-:Y:S02]  /*20f80*/  LOP3.LUT R28, R29, 0x380, RZ, 0xc0, !PT ;  /* 0x000003801d1c7812 */ /* 0x000fe400078ec0ff */
[----:B------:R-:W-:Y:S01]  /*20f90*/  LOP3.LUT R8, R7, 0x380, RZ, 0xc0, !PT ;  /* 0x0000038007087812 */ /* 0x000fe200078ec0ff */
[----:B------:R-:W-:Y:S01]  /*20fa0*/  IMAD.X R9, RZ, RZ, R45, P0 ;  /* 0x000000ffff097224 */ /* 0x000fe200000e062d */
[----:B------:R-:W-:Y:S02]  /*20fb0*/  IADD3 R5, R5, R11, RZ ;  /* 0x0000000b05057210 */ /* 0x000fe40007ffe0ff */
[----:B------:R-:W-:-:S02]  /*20fc0*/  LEA R6, P1, R4, UR4, 0x2 ;  /* 0x0000000404067c11 */ /* 0x000fc4000f8210ff */
[----:B------:R-:W-:Y:S02]  /*20fd0*/  SHF.R.U64 R12, R12, 0x3, RZ ;  /* 0x000000030c0c7819 */ /* 0x000fe400000012ff */
[----:B------:R-:W-:Y:S01]  /*20fe0*/  LEA.HI.X R4, R4, UR5, R5, 0x2, P1 ;  /* 0x0000000504047c11 */ /* 0x000fe200088f1405 */
[----:B------:R-:W-:Y:S01]  /*20ff0*/  SHFL.IDX PT, R20, R6, RZ, 0x1c1f ;  /* 0x001c1fff06147589 */ /* 0x000fe200000e0000 */
[----:B------:R-:W-:Y:S01]  /*21000*/  IADD3 R25, P1, R44, 0x3000, RZ ;  /* 0x000030002c197810 */ /* 0x000fe20007f3e0ff */
[----:B------:R-:W-:Y:S01]  /*21010*/  ULDC.64 UR4, c[0x0][0xaa0] ;  /* 0x0002a80000047ab9 */ /* 0x000fe20000000a00 */
[----:B------:R-:W-:Y:S01]  /*21020*/  SHF.R.U64 R28, R28, 0x3, RZ ;  /* 0x000000031c1c7819 */ /* 0x000fe200000012ff */
[----:B------:R-:W1:Y:S01]  /*21030*/  SHFL.IDX PT, R21, R4, RZ, 0x1c1f ;  /* 0x001c1fff04157589 */ /* 0x000e6200000e0000 */
[----:B------:R-:W-:Y:S02]  /*21040*/  LOP3.LUT R24, R25, 0x380, RZ, 0xc0, !PT ;  /* 0x0000038019187812 */ /* 0x000fe400078ec0ff */
[----:B------:R-:W-:Y:S01]  /*21050*/  LOP3.LUT P0, RZ, R229, 0x3, RZ, 0xc0, !PT ;  /* 0x00000003e5ff7812 */ /* 0x000fe2000780c0ff */
[----:B------:R-:W-:Y:S01]  /*21060*/  SHFL.IDX PT, R46, R6, 0x1, 0x1c1f ;  /* 0x003c1f00062e7f89 */ /* 0x000fe200000e0000 */
[----:B------:R-:W-:-:S02]  /*21070*/  SHF.R.U64 R24, R24, 0x3, RZ ;  /* 0x0000000318187819 */ /* 0x000fc400000012ff */
[----:B------:R-:W-:Y:S01]  /*21080*/  SHF.R.U64 R8, R8, 0x3, RZ ;  /* 0x0000000308087819 */ /* 0x000fe200000012ff */
[----:B------:R-:W3:Y:S01]  /*21090*/  SHFL.IDX PT, R47, R4, 0x1, 0x1c1f ;  /* 0x003c1f00042f7f89 */ /* 0x000ee200000e0000 */
[----:B------:R-:W-:Y:S01]  /*210a0*/  LOP3.LUT R24, R24, R25, RZ, 0x3c, !PT ;  /* 0x0000001918187212 */ /* 0x000fe200078e3cff */
[----:B------:R-:W-:Y:S01]  /*210b0*/  IMAD.X R25, RZ, RZ, R45, P1 ;  /* 0x000000ffff197224 */ /* 0x000fe200008e062d */
[----:B------:R-:W-:Y:S02]  /*210c0*/  LOP3.LUT R12, R12, R13, RZ, 0x3c, !PT ;  /* 0x0000000d0c0c7212 */ /* 0x000fe400078e3cff */
[----:B------:R-:W-:Y:S02]  /*210d0*/  LOP3.LUT R28, R28, R29, RZ, 0x3c, !PT ;  /* 0x0000001d1c1c7212 */ /* 0x000fe400078e3cff */
[----:B------:R-:W-:Y:S02]  /*210e0*/  LOP3.LUT R8, R8, R7, RZ, 0x3c, !PT ;  /* 0x0000000708087212 */ /* 0x000fe400078e3cff */
[----:B------:R-:W-:-:S02]  /*210f0*/  IADD3.X R13, RZ, R45, RZ, P4, !PT ;  /* 0x0000002dff0d7210 */ /* 0x000fc400027fe4ff */
[----:B------:R-:W-:Y:S02]  /*21100*/  IADD3.X R29, RZ, R45, RZ, P3, !PT ;  /* 0x0000002dff1d7210 */ /* 0x000fe40001ffe4ff */
[C---:B------:R-:W-:Y:S02]  /*21110*/  IADD3 R33, P5, R44.reuse, 0x5000, RZ ;  /* 0x000050002c217810 */ /* 0x040fe40007fbe0ff */
[C---:B------:R-:W-:Y:S02]  /*21120*/  IADD3 R37, P4, R44.reuse, 0x6000, RZ ;  /* 0x000060002c257810 */ /* 0x040fe40007f9e0ff */
[C---:B------:R-:W-:Y:S02]  /*21130*/  LOP3.LUT R7, R44.reuse, 0x380, RZ, 0xc0, !PT ;  /* 0x000003802c077812 */ /* 0x040fe400078ec0ff */
[----:B------:R-:W-:Y:S02]  /*21140*/  IADD3 R5, P3, R44, 0x7000, RZ ;  /* 0x000070002c057810 */ /* 0x000fe40007f7e0ff */
[----:B------:R-:W-:-:S02]  /*21150*/  LOP3.LUT R32, R33, 0x380, RZ, 0xc0, !PT ;  /* 0x0000038021207812 */ /* 0x000fc400078ec0ff */
[----:B------:R-:W-:Y:S02]  /*21160*/  LOP3.LUT R36, R37, 0x380, RZ, 0xc0, !PT ;  /* 0x0000038025247812 */ /* 0x000fe400078ec0ff */
[----:B------:R-:W-:Y:S02]  /*21170*/  SHF.R.U64 R7, R7, 0x3, RZ ;  /* 0x0000000307077819 */ /* 0x000fe400000012ff */
[----:B------:R-:W-:Y:S02]  /*21180*/  SHF.R.U64 R32, R32, 0x3, RZ ;  /* 0x0000000320207819 */ /* 0x000fe400000012ff */
[----:B------:R-:W-:Y:S02]  /*21190*/  SHF.R.U64 R36, R36, 0x3, RZ ;  /* 0x0000000324247819 */ /* 0x000fe400000012ff */
[----:B------:R-:W-:Y:S02]  /*211a0*/  LOP3.LUT R44, R7, R44, RZ, 0x3c, !PT ;  /* 0x0000002c072c7212 */ /* 0x000fe400078e3cff */
[----:B------:R-:W-:Y:S01]  /*211b0*/  LOP3.LUT R32, R32, R33, RZ, 0x3c, !PT ;  /* 0x0000002120207212 */ /* 0x000fe200078e3cff */
[--C-:B------:R-:W-:Y:S01]  /*211c0*/  IMAD.X R33, RZ, RZ, R45.reuse, P5 ;  /* 0x000000ffff217224 */ /* 0x100fe200028e062d */
[----:B------:R-:W-:Y:S01]  /*211d0*/  LOP3.LUT R36, R36, R37, RZ, 0x3c, !PT ;  /* 0x0000002524247212 */ /* 0x000fe200078e3cff */
[----:B------:R-:W-:Y:S01]  /*211e0*/  IMAD.X R37, RZ, RZ, R45, P4 ;  /* 0x000000ffff257224 */ /* 0x000fe200020e062d */
[----:B------:R-:W-:Y:S01]  /*211f0*/  IADD3.X R41, RZ, R45, RZ, P3, !PT ;  /* 0x0000002dff297210 */ /* 0x000fe20001ffe4ff */
[----:B------:R-:W-:Y:S01]  /*21200*/  IMAD R3, R3, UR4, RZ ;  /* 0x0000000403037c24 */ /* 0x000fe2000f8e02ff */
[----:B------:R-:W-:Y:S01]  /*21210*/  BSSY B1, `(.L_x_610) ;  /* 0x0000053000017945 */ /* 0x000fe20003800000 */
[----:B------:R-:W-:-:S02]  /*21220*/  SHF.R.S32.HI R50, RZ, 0x1f, R219 ;  /* 0x0000001fff327819 */ /* 0x000fc400000114db */
[----:B------:R-:W-:Y:S01]  /*21230*/  SHF.R.S32.HI R52, RZ, 0x1f, R214 ;  /* 0x0000001fff347819 */ /* 0x000fe200000114d6 */
[----:B--2---:R-:W-:-:S04]  /*21240*/  IMAD R10, R225, 0x80, R10 ;  /* 0x00000080e10a7824 */ /* 0x004fc800078e020a */
[C---:B------:R-:W-:Y:S01]  /*21250*/  VIADD R0, R10.reuse, 0x8 ;  /* 0x000000080a007836 */ /* 0x040fe20000000000 */
[----:B------:R-:W-:-:S04]  /*21260*/  ISETP.GE.OR P1, PT, R10, R53, P0 ;  /* 0x000000350a00720c */ /* 0x000fc80000726670 */
[----:B------:R-:W-:Y:S02]  /*21270*/  ISETP.GE.OR P0, PT, R0, R53, P0 ;  /* 0x000000350000720c */ /* 0x000fe40000706670 */
[----:B------:R-:W-:-:S04]  /*21280*/  LOP3.LUT R0, R5, 0x380, RZ, 0xc0, !PT ;  /* 0x0000038005007812 */ /* 0x000fc800078ec0ff */
[----:B------:R-:W-:-:S03]  /*21290*/  SHF.R.U64 R0, R0, 0x3, RZ ;  /* 0x0000000300007819 */ /* 0x000fc600000012ff */
[----:B-1----:R1:W-:Y:S01]  /*212a0*/  @!P1 ST.E desc[UR50][R20.64], R88 ;  /* 0x0000005814009985 */ /* 0x0023e2000c101932 */
[----:B------:R-:W-:-:S03]  /*212b0*/  LOP3.LUT R40, R0, R5, RZ, 0x3c, !PT ;  /* 0x0000000500287212 */ /* 0x000fc600078e3cff */
[----:B---3--:R2:W-:Y:S04]  /*212c0*/  @!P0 ST.E desc[UR50][R46.64], R89 ;  /* 0x000000592e008985 */ /* 0x0085e8000c101932 */
[----:B------:R3:W5:Y:S01]  /*212d0*/  LD.E.128 R4, desc[UR50][R44.64] ;  /* 0x000000322c047980 */ /* 0x000762000c101d00 */
[----:B------:R-:W-:Y:S02]  /*212e0*/  IMAD R0, R220, 0x20, R227 ;  /* 0x00000020dc007824 */ /* 0x000fe400078e02e3 */
[C---:B-1----:R-:W-:Y:S01]  /*212f0*/  IMAD R21, R2.reuse, UR5, R3 ;  /* 0x0000000502157c24 */ /* 0x042fe2000f8e0203 */
[----:B------:R-:W5:Y:S04]  /*21300*/  LD.E.128 R8, desc[UR50][R8.64] ;  /* 0x0000003208087980 */ /* 0x000f68000c101d00 */
[----:B------:R-:W5:Y:S01]  /*21310*/  LD.E.128 R12, desc[UR50][R12.64] ;  /* 0x000000320c0c7980 */ /* 0x000f62000c101d00 */
[----:B---3--:R-:W1:Y:S01]  /*21320*/  @P2 LDC R45, c[0x0][0xbf0] ;  /* 0x0002fc00ff2d2b82 */ /* 0x008e620000000800 */
[----:B------:R-:W-:Y:S01]  /*21330*/  IMAD.WIDE.U32 R2, R2, UR4, RZ ;  /* 0x0000000402027c25 */ /* 0x000fe2000f8e00ff */
[----:B------:R-:W-:Y:S01]  /*21340*/  ULDC.64 UR4, c[0x0][0xae8] ;  /* 0x0002ba0000047ab9 */ /* 0x000fe20000000a00 */
[----:B------:R-:W-:Y:S01]  /*21350*/  LEA R44, R225, R0, 0x7 ;  /* 0x00000000e12c7211 */ /* 0x000fe200078e38ff */
[----:B------:R-:W5:Y:S01]  /*21360*/  LD.E.128 R24, desc[UR50][R24.64] ;  /* 0x0000003218187980 */ /* 0x000f62000c101d00 */
[----:B------:R-:W-:-:S02]  /*21370*/  IMAD.IADD R3, R3, 0x1, R21 ;  /* 0x0000000103037824 */ /* 0x000fc400078e0215 */
[----:B------:R-:W-:Y:S01]  /*21380*/  IMAD R20, R48, UR4, RZ ;  /* 0x0000000430147c24 */ /* 0x000fe2000f8e02ff */
[----:B------:R-:W5:Y:S01]  /*21390*/  LD.E.128 R28, desc[UR50][R28.64] ;  /* 0x000000321c1c7980 */ /* 0x000f62000c101d00 */
[----:B------:R-:W-:-:S03]  /*213a0*/  IMAD.WIDE.U32 R2, R221, UR4, R2 ;  /* 0x00000004dd027c25 */ /* 0x000fc6000f8e0002 */
[----:B------:R-:W5:Y:S01]  /*213b0*/  LD.E.128 R32, desc[UR50][R32.64] ;  /* 0x0000003220207980 */ /* 0x000f62000c101d00 */
[----:B------:R-:W-:Y:S01]  /*213c0*/  IMAD R21, R221, UR5, R20 ;  /* 0x00000005dd157c24 */ /* 0x000fe2000f8e0214 */
[----:B------:R-:W-:Y:S01]  /*213d0*/  ULDC.64 UR4, c[0x0][0xaf0] ;  /* 0x0002bc0000047ab9 */ /* 0x000fe20000000a00 */
[----:B0-----:R-:W-:Y:S01]  /*213e0*/  @P2 IMAD.HI.U32 R0, R44, R55, RZ ;  /* 0x000000372c002227 */ /* 0x001fe200078e00ff */
[----:B------:R-:W5:Y:S03]  /*213f0*/  LD.E.128 R36, desc[UR50][R36.64] ;  /* 0x0000003224247980 */ /* 0x000f66000c101d00 */
[----:B------:R-:W-:Y:S01]  /*21400*/  IMAD.IADD R3, R3, 0x1, R21 ;  /* 0x0000000103037824 */ /* 0x000fe200078e0215 */
[----:B------:R-:W5:Y:S01]  /*21410*/  LD.E.128 R40, desc[UR50][R40.64] ;  /* 0x0000003228287980 */ /* 0x000f62000c101d00 */
[----:B------:R-:W-:Y:S02]  /*21420*/  IMAD.MOV.U32 R21, RZ, RZ, R44 ;  /* 0x000000ffff157224 */ /* 0x000fe400078e002c */
[----:B------:R-:W-:Y:S01]  /*21430*/  IMAD R20, R224, UR4, RZ ;  /* 0x00000004e0147c24 */ /* 0x000fe2000f8e02ff */
[----:B-1----:R-:W-:Y:S01]  /*21440*/  @P2 SHF.R.U32.HI R21, RZ, R45, R0 ;  /* 0x0000002dff152219 */ /* 0x002fe20000011600 */
[C---:B------:R-:W-:Y:S01]  /*21450*/  IMAD.WIDE.U32 R2, R51.reuse, UR4, R2 ;  /* 0x0000000433027c25 */ /* 0x040fe2000f8e0002 */
[----:B------:R-:W-:Y:S01]  /*21460*/  @!PT LDS RZ, [RZ] ;  /* 0x00000000fffff984 */ /* 0x000fe20000000800 */
[----:B------:R-:W-:Y:S01]  /*21470*/  @!PT LDS RZ, [RZ] ;  /* 0x00000000fffff984 */ /* 0x000fe20000000800 */
[----:B------:R-:W-:Y:S01]  /*21480*/  @!PT LDS RZ, [RZ] ;  /* 0x00000000fffff984 */ /* 0x000fe20000000800 */
[----:B------:R-:W-:Y:S01]  /*21490*/  @!PT LDS RZ, [RZ] ;  /* 0x00000000fffff984 */ /* 0x000fe20000000800 */
[----:B------:R0:W-:Y:S06]  /*214a0*/  MEMBAR.ALL.CTA ;  /* 0x0000000000007992 */ /* 0x0001ec0000008000 */
[----:B0-----:R-:W0:Y:S01]  /*214b0*/  FENCE.VIEW.ASYNC.S ;  /* 0x00000000000073c6 */ /* 0x001e220000000000 */
[----:B------:R-:W-:Y:S01]  /*214c0*/  SHF.R.S32.HI R0, RZ, 0x1f, R21 ;  /* 0x0000001fff007819 */ /* 0x000fe20000011415 */
[----:B------:R-:W-:Y:S01]  /*214d0*/  IMAD R45, R51, UR5, R20 ;  /* 0x00000005332d7c24 */ /* 0x000fe2000f8e0214 */
[----:B------:R-:W-:Y:S01]  /*214e0*/  IADD3 R20, -R21, RZ, RZ ;  /* 0x000000ff15147210 */ /* 0x000fe20007ffe1ff */
[----:B------:R-:W-:Y:S01]  /*214f0*/  ULDC.64 UR4, c[0x0][0xae0] ;  /* 0x0002b80000047ab9 */ /* 0x000fe20000000a00 */
[----:B--2---:R-:W-:-:S02]  /*21500*/  IMAD R46, R225, 0x80, R227 ;  /* 0x00000080e12e7824 */ /* 0x004fc400078e02e3 */
[----:B------:R-:W-:Y:S02]  /*21510*/  IMAD.IADD R3, R3, 0x1, R45 ;  /* 0x0000000103037824 */ /* 0x000fe400078e022d */
[----:B------:R-:W-:Y:S01]  /*21520*/  IMAD R0, R0, UR4, RZ ;  /* 0x0000000400007c24 */ /* 0x000fe2000f8e02ff */
[----:B------:R-:W-:Y:S01]  /*21530*/  ISETP.GE.AND P2, PT, R46, R53, PT ;  /* 0x000000352e00720c */ /* 0x000fe20003f46270 */
[----:B------:R-:W-:Y:S02]  /*21540*/  IMAD R45, R49, R20, R44 ;  /* 0x00000014312d7224 */ /* 0x000fe400078e022c */
[C---:B------:R-:W-:Y:S02]  /*21550*/  IMAD R47, R21.reuse, UR5, R0 ;  /* 0x00000005152f7c24 */ /* 0x040fe4000f8e0200 */
[----:B------:R-:W-:Y:S01]  /*21560*/  IMAD.WIDE.U32 R2, R21, UR4, R2 ;  /* 0x0000000415027c25 */ /* 0x000fe2000f8e0002 */
[----:B------:R-:W-:Y:S01]  /*21570*/  SHF.R.S32.HI R0, RZ, 0x1f, R45 ;  /* 0x0000001fff007819 */ /* 0x000fe2000001142d */
[----:B------:R-:W-:-:S03]  /*21580*/  ULDC.64 UR4, c[0x0][0xad8] ;  /* 0x0002b60000047ab9 */ /* 0x000fc60000000a00 */
[----:B------:R-:W-:Y:S01]  /*21590*/  IADD3 R3, R3, R47, RZ ;  /* 0x0000002f03037210 */ /* 0x000fe20007ffe0ff */
[----:B------:R-:W-:Y:S02]  /*215a0*/  IMAD R20, R0, UR4, RZ ;  /* 0x0000000400147c24 */ /* 0x000fe4000f8e02ff */
[C---:B------:R-:W-:Y:S02]  /*215b0*/  VIADD R0, R46.reuse, 0x20 ;  /* 0x000000202e007836 */ /* 0x040fe40000000000 */
[C---:B------:R-:W-:Y:S01]  /*215c0*/  IMAD R21, R45.reuse, UR5, R20 ;  /* 0x000000052d157c24 */ /* 0x040fe2000f8e0214 */
[----:B------:R-:W-:Y:S01]  /*215d0*/  IADD3 R20, R46, 0x40, RZ ;  /* 0x000000402e147810 */ /* 0x000fe20007ffe0ff */
[----:B------:R-:W-:Y:S01]  /*215e0*/  IMAD.WIDE.U32 R2, R45, UR4, R2 ;  /* 0x000000042d027c25 */ /* 0x000fe2000f8e0002 */
[-C--:B------:R-:W-:Y:S01]  /*215f0*/  ISETP.GE.AND P0, PT, R0, R53.reuse, PT ;  /* 0x000000350000720c */ /* 0x080fe20003f06270 */
[----:B------:R-:W-:Y:S01]  /*21600*/  ULDC.64 UR4, c[0x0][0xa80] ;  /* 0x0002a00000047ab9 */ /* 0x000fe20000000a00 */
[----:B------:R-:W-:Y:S01]  /*21610*/  ISETP.GE.AND P1, PT, R20, R53, PT ;  /* 0x000000351400720c */ /* 0x000fe20003f26270 */
[----:B------:R-:W-:Y:S01]  /*21620*/  VIADD R0, R18, 0x29820 ;  /* 0x0002982012007836 */ /* 0x000fe20000000000 */
[----:B------:R-:W-:Y:S01]  /*21630*/  LEA R44, P3, R2, UR4, 0x1 ;  /* 0x00000004022c7c11 */ /* 0x000fe2000f8608ff */
[----:B------:R-:W-:-:S03]  /*21640*/  IMAD.IADD R3, R3, 0x1, R21 ;  /* 0x0000000103037824 */ /* 0x000fc600078e0215 */
[----:B------:R-:W-:Y:S01]  /*21650*/  PRMT R0, RZ, 0x654, R0 ;  /* 0x00000654ff007816 */ /* 0x000fe20000000000 */
[----:B0-----:R0:W1:Y:S01]  /*21660*/  SHFL.IDX PT, R20, R44, RZ, 0x181f ;  /* 0x00181fff2c147589 */ /* 0x00106200000e0000 */
[----:B------:R-:W-:Y:S02]  /*21670*/  LEA.HI.X R45, R2, UR5, R3, 0x1, P3 ;  /* 0x00000005022d7c11 */ /* 0x000fe400098f0c03 */
[----:B------:R2:W-:Y:S03]  /*21680*/  SYNCS.ARRIVE.TRANS64.RED.A1T0 RZ, [R0+URZ], RZ ;  /* 0x000000ff00ff79a7 */ /* 0x0005e6000810043f */
[----:B--2---:R0:W2:Y:S01]  /*21690*/  SHFL.IDX PT, R0, R45, RZ, 0x181f ;  /* 0x00181fff2d007589 */ /* 0x0040a200000e0000 */
[----:B------:R-:W-:Y:S05]  /*216a0*/  @P2 BRA `(.L_x_611) ;  /* 0x0000000000242947 */ /* 0x000fea0003800000 */
[----:B------:R-:W-:Y:S02]  /*216b0*/  ULDC UR4, c[0x0][0xac8] ;  /* 0x0002b20000047ab9 */ /* 0x000fe40000000800 */
[----:B------:R-:W-:Y:S02]  /*216c0*/  ISETP.GE.AND P2, PT, R214, UR4, PT ;  /* 0x00000004d6007c0c */ /* 0x000fe4000bf46270 */
[----:B------:R-:W-:-:S11]  /*216d0*/  ISETP.GE.AND P3, PT, R219, UR4, PT ;  /* 0x00000004db007c0c */ /* 0x000fd6000bf66270 */
[CC--:B-1----:R-:W-:Y:S02]  /*216e0*/  @!P2 LEA R2, P4, R214.reuse, R20.reuse, 0x1 ;  /* 0x00000014d602a211 */ /* 0x0c2fe400078808ff */
[C---:B------:R-:W-:Y:S02]  /*216f0*/  @!P3 LEA R20, P5, R219.reuse, R20, 0x1 ;  /* 0x00000014db14b211 */ /* 0x040fe400078a08ff */
[-C--:B--2---:R-:W-:Y:S02]  /*21700*/  @!P2 LEA.HI.X R3, R214, R0.reuse, R52, 0x1, P4 ;  /* 0x00000000d603a211 */ /* 0x084fe400020f0c34 */
[----:B------:R-:W-:-:S03]  /*21710*/  @!P3 LEA.HI.X R21, R219, R0, R50, 0x1, P5 ;  /* 0x00000000db15b211 */ /* 0x000fc600028f0c32 */
[----:B-----5:R3:W-:Y:S04]  /*21720*/  @!P2 ST.E.128 desc[UR50][R2.64], R4 ;  /* 0x000000040200a985 */ /* 0x0207e8000c101d32 */
[----:B------:R3:W-:Y:S02]  /*21730*/  @!P3 ST.E.128 desc[UR50][R20.64], R28 ;  /* 0x0000001c1400b985 */ /* 0x0007e4000c101d32 */
.L_x_611:
[----:B------:R-:W-:Y:S05]  /*21740*/  BSYNC B1 ;  /* 0x0000000000017941 */ /* 0x000fea0003800000 */
.L_x_610:
[----:B--2---:R2:W4:Y:S01]  /*21750*/  SHFL.IDX PT, R0, R45, 0x1, 0x181f ;  /* 0x00381f002d007f89 */ /* 0x00452200000e0000 */
[----:B------:R-:W-:Y:S03]  /*21760*/  BSSY B1, `(.L_x_612) ;  /* 0x000000c000017945 */ /* 0x000fe60003800000 */
[----:B---3-5:R2:W3:Y:S01]  /*21770*/  SHFL.IDX PT, R4, R44, 0x1, 0x181f ;  /* 0x00381f002c047f89 */ /* 0x0284e200000e0000 */
[----:B------:R-:W-:Y:S05]  /*21780*/  @P0 BRA `(.L_x_613) ;  /* 0x0000000000240947 */ /* 0x000fea0003800000 */
[----:B------:R-:W-:Y:S02]  /*21790*/  ULDC UR4, c[0x0][0xac8] ;  /* 0x0002b20000047ab9 */ /* 0x000fe40000000800 */
[----:B------:R-:W-:Y:S02]  /*217a0*/  ISETP.GE.AND P3, PT, R214, UR4, PT ;  /* 0x00000004d6007c0c */ /* 0x000fe4000bf66270 */
[----:B------:R-:W-:-:S11]  /*217b0*/  ISETP.GE.AND P4, PT, R219, UR4, PT ;  /* 0x00000004db007c0c */ /* 0x000fd6000bf86270 */
[CC--:B---3--:R-:W-:Y:S02]  /*217c0*/  @!P3 LEA R2, P0, R214.reuse, R4.reuse, 0x1 ;  /* 0x00000004d602b211 */ /* 0x0c8fe400078008ff */
[C---:B------:R-:W-:Y:S02]  /*217d0*/  @!P4 LEA R4, P2, R219.reuse, R4, 0x1 ;  /* 0x00000004db04c211 */ /* 0x040fe400078408ff */
[-C--:B----4-:R-:W-:Y:S02]  /*217e0*/  @!P3 LEA.HI.X R3, R214, R0.reuse, R52, 0x1, P0 ;  /* 0x00000000d603b211 */ /* 0x090fe400000f0c34 */
[----:B------:R-:W-:-:S03]  /*217f0*/  @!P4 LEA.HI.X R5, R219, R0, R50, 0x1, P2 ;  /* 0x00000000db05c211 */ /* 0x000fc600010f0c32 */
[----:B------:R3:W-:Y:S04]  /*21800*/  @!P3 ST.E.128 desc[UR50][R2.64], R8 ;  /* 0x000000080200b985 */ /* 0x0007e8000c101d32 */
[----:B------:R3:W-:Y:S02]  /*21810*/  @!P4 ST.E.128 desc[UR50][R4.64], R32 ;  /* 0x000000200400c985 */ /* 0x0007e4000c101d32 */
.L_x_613:
[----:B------:R-:W-:Y:S05]  /*21820*/  BSYNC B1 ;  /* 0x0000000000017941 */ /* 0x000fea0003800000 */
.L_x_612:
[----:B----4-:R4:W0:Y:S01]  /*21830*/  SHFL.IDX PT, R0, R45, 0x2, 0x181f ;  /* 0x00581f002d007f89 */ /* 0x01082200000e0000 */
[----:B------:R-:W-:Y:S03]  /*21840*/  BSSY B1, `(.L_x_614) ;  /* 0x000000c000017945 */ /* 0x000fe60003800000 */
[----:B---3--:R4:W3:Y:S01]  /*21850*/  SHFL.IDX PT, R4, R44, 0x2, 0x181f ;  /* 0x00581f002c047f89 */ /* 0x0088e200000e0000 */
[----:B------:R-:W-:Y:S05]  /*21860*/  @P1 BRA `(.L_x_615) ;  /* 0x0000000000241947 */ /* 0x000fea0003800000 */
[----:B------:R-:W-:Y:S02]  /*21870*/  ULDC UR4, c[0x0][0xac8] ;  /* 0x0002b20000047ab9 */ /* 0x000fe40000000800 */
[----:B------:R-:W-:Y:S02]  /*21880*/  ISETP.GE.AND P2, PT, R214, UR4, PT ;  /* 0x00000004d6007c0c */ /* 0x000fe4000bf46270 */
[----:B------:R-:W-:-:S11]  /*21890*/  ISETP.GE.AND P3, PT, R219, UR4, PT ;  /* 0x00000004db007c0c */ /* 0x000fd6000bf66270 */
[CC--:B---3--:R-:W-:Y:S02]  /*218a0*/  @!P2 LEA R2, P0, R214.reuse, R4.reuse, 0x1 ;  /* 0x00000004d602a211 */ /* 0x0c8fe400078008ff */
[C---:B------:R-:W-:Y:S02]  /*218b0*/  @!P3 LEA R4, P1, R219.reuse, R4, 0x1 ;  /* 0x00000004db04b211 */ /* 0x040fe400078208ff */
[-C--:B0-----:R-:W-:Y:S02]  /*218c0*/  @!P2 LEA.HI.X R3, R214, R0.reuse, R52, 0x1, P0 ;  /* 0x00000000d603a211 */ /* 0x081fe400000f0c34 */
[----:B------:R-:W-:-:S03]  /*218d0*/  @!P3 LEA.HI.X R5, R219, R0, R50, 0x1, P1 ;  /* 0x00000000db05b211 */ /* 0x000fc600008f0c32 */
[----:B------:R0:W-:Y:S04]  /*218e0*/  @!P2 ST.E.128 desc[UR50][R2.64], R12 ;  /* 0x0000000c0200a985 */ /* 0x0001e8000c101d32 */
[----:B------:R0:W-:Y:S02]  /*218f0*/  @!P3 ST.E.128 desc[UR50][R4.64], R36 ;  /* 0x000000240400b985 */ /* 0x0001e4000c101d32 */
.L_x_615:
[----:B------:R-:W-:Y:S05]  /*21900*/  BSYNC B1 ;  /* 0x0000000000017941 */ /* 0x000fea0003800000 */
.L_x_614:
[----:B0-----:R-:W-:Y:S01]  /*21910*/  VIADD R0, R46, 0x60 ;  /* 0x000000602e007836 */ /* 0x001fe20000000000 */
[----:B--2-4-:R-:W0:Y:S04]  /*21920*/  SHFL.IDX PT, R45, R45, 0x3, 0x181f ;  /* 0x00781f002d2d7f89 */ /* 0x014e2800000e0000 */
[----:B------:R-:W-:Y:S01]  /*21930*/  ISETP.GE.AND P0, PT, R0, R53, PT ;  /* 0x000000350000720c */ /* 0x000fe20003f06270 */
[----:B------:R-:W2:-:S12]  /*21940*/  SHFL.IDX PT, R44, R44, 0x3, 0x181f ;  /* 0x00781f002c2c7f89 */ /* 0x000e9800000e0000 */
[----:B------:R-:W-:Y:S05]  /*21950*/  @P0 BRA `(.L_x_616) ;  /* 0x0000000c00240947 */ /* 0x000fea0003800000 */
[----:B------:R-:W-:Y:S02]  /*21960*/  ULDC UR4, c[0x0][0xac8] ;  /* 0x0002b20000047ab9 */ /* 0x000fe40000000800 */
[----:B------:R-:W-:-:S13]  /*21970*/  ISETP.GE.AND P1, PT, R214, UR4, PT ;  /* 0x00000004d6007c0c */ /* 0x000fda000bf26270 */
[----:B--2---:R-:W-:-:S04]  /*21980*/  @!P1 LEA R2, P0, R214, R44, 0x1 ;  /* 0x0000002cd6029211 */ /* 0x004fc800078008ff */
[----:B0-----:R-:W-:Y:S02]  /*21990*/  @!P1 LEA.HI.X R3, R214, R45, R52, 0x1, P0 ;  /* 0x0000002dd6039211 */ /* 0x001fe400000f0c34 */
[----:B------:R-:W-:-:S03]  /*219a0*/  ISETP.GE.AND P0, PT, R219, UR4, PT ;  /* 0x00000004db007c0c */ /* 0x000fc6000bf06270 */
[----:B------:R4:W-:Y:S10]  /*219b0*/  @!P1 ST.E.128 desc[UR50][R2.64], R24 ;  /* 0x0000001802009985 */ /* 0x0009f4000c101d32 */
[----:B------:R-:W-:Y:S05]  /*219c0*/  @P0 BRA `(.L_x_616) ;  /* 0x0000000c00080947 */ /* 0x000fea0003800000 */
[----:B----4-:R-:W-:-:S04]  /*219d0*/  LEA R2, P0, R219, R44, 0x1 ;  /* 0x0000002cdb027211 */ /* 0x010fc800078008ff */
[----:B------:R-:W-:-:S05]  /*219e0*/  LEA.HI.X R3, R219, R45, R50, 0x1, P0 ;  /* 0x0000002ddb037211 */ /* 0x000fca00000f0c32 */
[----:B------:R0:W-:Y:S01]  /*219f0*/  ST.E.128 desc[UR50][R2.64], R40 ;  /* 0x0000002802007985 */ /* 0x0001e2000c101d32 */
[----:B------:R-:W-:Y:S05]  /*21a00*/  BRA `(.L_x_616) ;  /* 0x0000000800f87947 */ /* 0x000fea0003800000 */
.L_x_607:
[----:B------:R-:W-:Y:S01]  /*21a10*/  ULDC.64 UR4, c[0x0][0xc00] ;  /* 0x0003000000047ab9 */ /* 0x000fe20000000a00 */
[----:B------:R-:W-:Y:S01]  /*21a20*/  MOV R0, RZ ;  /* 0x000000ff00007202 */ /* 0x000fe20000000f00 */
[----:B------:R-:W2:Y:S01]  /*21a30*/  LDC R21, c[0x0][0xbe8] ;  /* 0x0002fa00ff157b82 */ /* 0x000ea20000000800 */
[----:B------:R-:W-:Y:S02]  /*21a40*/  ISETP.NE.U32.AND P0, PT, RZ, UR4, PT ;  /* 0x00000004ff007c0c */ /* 0x000fe4000bf05070 */
[----:B------:R-:W-:Y:S02]  /*21a50*/  IADD3 R2, P1, R222, UR4, RZ ;  /* 0x00000004de027c10 */ /* 0x000fe4000ff3e0ff */
[----:B------:R-:W-:Y:S02]  /*21a60*/  ISETP.NE.AND.EX P0, PT, RZ, UR5, PT, P0 ;  /* 0x00000005ff007c0c */ /* 0x000fe4000bf05300 */
[----:B------:R-:W-:Y:S01]  /*21a70*/  IADD3.X R3, R223, UR5, RZ, P1, !PT ;  /* 0x00000005df037c10 */ /* 0x000fe20008ffe4ff */
[----:B------:R-:W-:-:S02]  /*21a80*/  ULDC.64 UR4, c[0x0][0xc08] ;  /* 0x0003020000047ab9 */ /* 0x000fc40000000a00 */
[----:B------:R-:W-:-:S04]  /*21a90*/  ISETP.NE.U32.AND P1, PT, RZ, UR4, PT ;  /* 0x00000004ff007c0c */ /* 0x000fc8000bf25070 */
[----:B------:R-:W-:-:S04]  /*21aa0*/  ISETP.NE.AND.EX P1, PT, RZ, UR5, PT, P1 ;  /* 0x00000005ff007c0c */ /* 0x000fc8000bf25310 */
[----:B------:R3:W5:Y:S01]  /*21ab0*/  @P0 LDG.E R0, desc[UR50][R2.64] ;  /* 0x0000003202000981 */ /* 0x000762000c1e1900 */
[----:B------:R-:W4:Y:S08]  /*21ac0*/  S2R R4, SR_TID.X ;  /* 0x0000000000047919 */ /* 0x000f300000002100 */
[----:B------:R-:W-:Y:S01]  /*21ad0*/  @P1 IADD3 R222, P2, R222, UR4, RZ ;  /* 0x00000004dede1c10 */ /* 0x000fe2000ff5e0ff */
[----:B------:R-:W-:-:S02]  /*21ae0*/  ULDC UR4, c[0x0][0xa88] ;  /* 0x0002a20000047ab9 */ /* 0x000fc40000000800 */
[----:B------:R-:W-:Y:S01]  /*21af0*/  IMAD.U32 R6, RZ, RZ, UR4 ;  /* 0x00000004ff067e24 */ /* 0x000fe2000f8e00ff */
[----:B------:R-:W-:-:S05]  /*21b00*/  @P1 IADD3.X R223, R223, UR5, RZ, P2, !PT ;  /* 0x00000005dfdf1c10 */ /* 0x000fca00097fe4ff */
[----:B------:R3:W5:Y:S01]  /*21b10*/  @P1 LDG.E R6, desc[UR50][R222.64] ;  /* 0x00000032de061981 */ /* 0x000762000c1e1900 */
[----:B--2---:R-:W-:-:S13]  /*21b20*/  ISETP.NE.AND P2, PT, R21, 0x1, PT ;  /* 0x000000011500780c */ /* 0x004fda0003f45270 */
[----:B------:R-:W2:Y:S01]  /*21b30*/  @P2 LDC R14, c[0x0][0xbec] ;  /* 0x0002fb00ff0e2b82 */ /* 0x000ea20000000800 */
[----:B----4-:R-:W-:-:S07]  /*21b40*/  VIADD R4, R4, 0xffffff80 ;  /* 0xffffff8004047836 */ /* 0x010fce0000000000 */
[----:B------:R-:W4:Y:S01]  /*21b50*/  @P2 LDC R25, c[0x0][0xbf0] ;  /* 0x0002fc00ff192b82 */ /* 0x000f220000000800 */
[----:B------:R-:W-:Y:S01]  /*21b60*/  ISETP.GE.AND P3, PT, R4, 0x80, PT ;  /* 0x000000800400780c */ /* 0x000fe20003f66270 */
[----:B---3--:R-:W-:-:S12]  /*21b70*/  @P1 BRA `(.L_x_617) ;  /* 0x0000000000101947 */ /* 0x008fd80003800000 */
[----:B------:R-:W-:Y:S05]  /*21b80*/  @!P0 BRA `(.L_x_617) ;  /* 0x00000000000c8947 */ /* 0x000fea0003800000 */
[----:B------:R-:W3:Y:S04]  /*21b90*/  LDG.E R5, desc[UR50][R2.64] ;  /* 0x0000003202057981 */ /* 0x000ee8000c1e1900 */
[----:B-----5:R-:W3:Y:S02]  /*21ba0*/  LDG.E R6, desc[UR50][R2.64+0x4] ;  /* 0x0000043202067981 */ /* 0x020ee4000c1e1900 */
[----:B---3--:R-:W-:-:S07]  /*21bb0*/  IADD3 R6, -R5, R6, RZ ;  /* 0x0000000605067210 */ /* 0x008fce0007ffe1ff */
.L_x_617:
[----:B------:R-:W-:Y:S01]  /*21bc0*/  BSSY B1, `(.L_x_618) ;  /* 0x000002e000017945 */ /* 0x000fe20003800000 */
[----:B------:R-:W-:Y:S02]  /*21bd0*/  SHF.R.S32.HI R12, RZ, 0x1f, R221 ;  /* 0x0000001fff0c7819 */ /* 0x000fe400000114dd */
[----:B------:R-:W-:Y:S02]  /*21be0*/  SEL R13, R218, RZ, !P0 ;  /* 0x000000ffda0d7207 */ /* 0x000fe40004000000 */
[----:B------:R-:W-:Y:S02]  /*21bf0*/  SEL R224, R224, RZ, !P0 ;  /* 0x000000ffe0e07207 */ /* 0x000fe40004000000 */
[----:B-----5:R-:W-:Y:S01]  /*21c00*/  SHF.R.S32.HI R11, RZ, 0x1f, R0 ;  /* 0x0000001fff0b7819 */ /* 0x020fe20000011400 */
[----:B------:R-:W-:Y:S06]  /*21c10*/  @P3 BRA `(.L_x_619) ;  /* 0x0000000000a03947 */ /* 0x000fec0003800000 */
[----:B------:R-:W3:Y:S01]  /*21c20*/  S2R R2, SR_TID.X ;  /* 0x0000000000027919 */ /* 0x000ee20000002100 */
[----:B------:R-:W5:Y:S02]  /*21c30*/  LDC R9, c[0x0][0xbe8] ;  /* 0x0002fa00ff097b82 */ /* 0x000f640000000800 */
[----:B-----5:R-:W-:Y:S02]  /*21c40*/  IMAD R3, R6, R9, RZ ;  /* 0x0000000906037224 */ /* 0x020fe400078e02ff */
[----:B---3--:R-:W-:-:S04]  /*21c50*/  IMAD R2, R225, 0x80, R2 ;  /* 0x00000080e1027824 */ /* 0x008fc800078e0202 */
[----:B------:R-:W-:-:S05]  /*21c60*/  VIADD R10, R2, 0xffffff80 ;  /* 0xffffff80020a7836 */ /* 0x000fca0000000000 */
[----:B------:R-:W-:-:S13]  /*21c70*/  ISETP.GE.AND P0, PT, R10, R3, PT ;  /* 0x000000030a00720c */ /* 0x000fda0003f06270 */
[----:B------:R-:W-:Y:S05]  /*21c80*/  @P0 BRA `(.L_x_619) ;  /* 0x0000000000840947 */ /* 0x000fea0003800000 */
[----:B------:R-:W-:Y:S01]  /*21c90*/  ISETP.NE.AND P0, PT, R9, 0x1, PT ;  /* 0x000000010900780c */ /* 0x000fe20003f05270 */
[----:B------:R-:W-:Y:S01]  /*21ca0*/  ULDC.64 UR4, c[0x0][0xb90] ;  /* 0x0002e40000047ab9 */ /* 0x000fe20000000a00 */
[----:B------:R-:W-:Y:S01]  /*21cb0*/  IMAD.MOV.U32 R2, RZ, RZ, R0 ;  /* 0x000000ffff027224 */ /* 0x000fe200078e0000 */
[----:B------:R-:W-:Y:S01]  /*21cc0*/  MOV R5, R10 ;  /* 0x0000000a00057202 */ /* 0x000fe20000000f00 */
[----:B------:R-:W-:Y:S02]  /*21cd0*/  IMAD R8, R12, UR4, RZ ;  /* 0x000000040c087c24 */ /* 0x000fe4000f8e02ff */
[----:B------:R-:W-:Y:S02]  /*21ce0*/  IMAD.MOV.U32 R3, RZ, RZ, R11 ;  /* 0x000000ffff037224 */ /* 0x000fe400078e000b */
[----:B------:R-:W-:-:S05]  /*21cf0*/  IMAD.WIDE.U32 R2, R221, UR4, R2 ;  /* 0x00000004dd027c25 */ /* 0x000fca000f8e0002 */
[----:B------:R-:W3:Y:S08]  /*21d00*/  @P0 LDC R7, c[0x0][0xbec] ;  /* 0x0002fb00ff070b82 */ /* 0x000ef00000000800 */
[----:B------:R-:W5:Y:S01]  /*21d10*/  @P0 LDC R15, c[0x0][0xbf0] ;  /* 0x0002fc00ff0f0b82 */ /* 0x000f620000000800 */
[----:B---3--:R-:W-:-:S04]  /*21d20*/  @P0 IMAD.HI.U32 R4, R10, R7, RZ ;  /* 0x000000070a040227 */ /* 0x008fc800078e00ff */
[----:B------:R-:W-:Y:S01]  /*21d30*/  IMAD R7, R221, UR5, R8 ;  /* 0x00000005dd077c24 */ /* 0x000fe2000f8e0208 */
[----:B------:R-:W-:Y:S01]  /*21d40*/  ULDC.64 UR4, c[0x0][0xb98] ;  /* 0x0002e60000047ab9 */ /* 0x000fe20000000a00 */
[----:B-----5:R-:W-:Y:S01]  /*21d50*/  @P0 SHF.R.U32.HI R5, RZ, R15, R4 ;  /* 0x0000000fff050219 */ /* 0x020fe20000011604 */
[----:B------:R-:W-:Y:S02]  /*21d60*/  IMAD R4, R224, UR4, RZ ;  /* 0x00000004e0047c24 */ /* 0x000fe4000f8e02ff */
[----:B------:R-:W-:Y:S02]  /*21d70*/  IADD3 R3, R3, R7, RZ ;  /* 0x0000000703037210 */ /* 0x000fe40007ffe0ff */
[----:B------:R-:W-:Y:S02]  /*21d80*/  IMAD.MOV R7, RZ, RZ, -R5 ;  /* 0x000000ffff077224 */ /* 0x000fe400078e0a05 */
[----:B------:R-:W-:-:S04]  /*21d90*/  IMAD.WIDE.U32 R2, R13, UR4, R2 ;  /* 0x000000040d027c25 */ /* 0x000fc8000f8e0002 */
[----:B------:R-:W-:Y:S01]  /*21da0*/  IMAD R7, R9, R7, R10 ;  /* 0x0000000709077224 */ /* 0x000fe200078e020a */
[----:B------:R-:W-:Y:S01]  /*21db0*/  SHF.R.S32.HI R9, RZ, 0x1f, R5 ;  /* 0x0000001fff097819 */ /* 0x000fe20000011405 */
[----:B------:R-:W-:Y:S01]  /*21dc0*/  IMAD R8, R13, UR5, R4 ;  /* 0x000000050d087c24 */ /* 0x000fe2000f8e0204 */
[----:B------:R-:W-:Y:S01]  /*21dd0*/  IADD3 R2, P0, R5, R2, RZ ;  /* 0x0000000205027210 */ /* 0x000fe20007f1e0ff */
[----:B------:R-:W-:Y:S01]  /*21de0*/  ULDC.64 UR4, c[0x0][0xb88] ;  /* 0x0002e20000047ab9 */ /* 0x000fe20000000a00 */
[----:B------:R-:W-:Y:S02]  /*21df0*/  SHF.R.S32.HI R4, RZ, 0x1f, R7 ;  /* 0x0000001fff047819 */ /* 0x000fe40000011407 */
[----:B------:R-:W-:-:S03]  /*21e00*/  IADD3.X R3, R9, R3, R8, P0, !PT ;  /* 0x0000000309037210 */ /* 0x000fc600007fe408 */
[----:B------:R-:W-:Y:S02]  /*21e10*/  IMAD R4, R4, UR4, RZ ;  /* 0x0000000404047c24 */ /* 0x000fe4000f8e02ff */
[----:B------:R-:W-:-:S04]  /*21e20*/  IMAD.WIDE.U32 R2, R7, UR4, R2 ;  /* 0x0000000407027c25 */ /* 0x000fc8000f8e0002 */
[----:B------:R-:W-:Y:S01]  /*21e30*/  IMAD R5, R7, UR5, R4 ;  /* 0x0000000507057c24 */ /* 0x000fe2000f8e0204 */
[----:B------:R-:W-:Y:S02]  /*21e40*/  ULDC.64 UR4, c[0x0][0xb50] ;  /* 0x0002d40000047ab9 */ /* 0x000fe40000000a00 */
[----:B------:R-:W-:Y:S01]  /*21e50*/  LEA R4, P0, R2, UR4, 0x2 ;  /* 0x0000000402047c11 */ /* 0x000fe2000f8010ff */
[----:B------:R-:W-:-:S05]  /*21e60*/  IMAD.IADD R3, R3, 0x1, R5 ;  /* 0x0000000103037824 */ /* 0x000fca00078e0205 */
[----:B------:R-:W-:Y:S02]  /*21e70*/  LEA.HI.X R5, R2, UR5, R3, 0x2, P0 ;  /* 0x0000000502057c11 */ /* 0x000fe400080f1403 */
[----:B------:R-:W-:-:S05]  /*21e80*/  MOV R3, 0xff800000 ;  /* 0xff80000000037802 */ /* 0x000fca0000000f00 */
[----:B------:R3:W-:Y:S02]  /*21e90*/  STG.E desc[UR50][R4.64], R3 ;  /* 0x0000000304007986 */ /* 0x0007e4000c101932 */
.L_x_619:
[----:B------:R-:W-:Y:S05]  /*21ea0*/  BSYNC B1 ;  /* 0x0000000000017941 */ /* 0x000fea0003800000 */
.L_x_618:
[----:B------:R-:W-:Y:S02]  /*21eb0*/  ULDC.64 UR4, c[0x0][0xaa0] ;  /* 0x0002a80000047ab9 */ /* 0x000fe40000000a00 */
[----:B---3--:R-:W-:-:S04]  /*21ec0*/  IMAD R3, R11, UR4, RZ ;  /* 0x000000040b037c24 */ /* 0x008fc8000f8e02ff */
[C---:B------:R-:W-:Y:S02]  /*21ed0*/  IMAD R5, R0.reuse, UR5, R3 ;  /* 0x0000000500057c24 */ /* 0x040fe4000f8e0203 */
[----:B------:R-:W-:Y:S01]  /*21ee0*/  IMAD.WIDE.U32 R2, R0, UR4, RZ ;  /* 0x0000000400027c25 */ /* 0x000fe2000f8e00ff */
[----:B------:R-:W-:-:S03]  /*21ef0*/  ULDC.64 UR4, c[0x0][0xae8] ;  /* 0x0002ba0000047ab9 */ /* 0x000fc60000000a00 */
[----:B------:R-:W-:Y:S02]  /*21f00*/  IMAD R0, R220, 0x20, R227 ;  /* 0x00000020dc007824 */ /* 0x000fe400078e02e3 */
[----:B------:R-:W-:Y:S02]  /*21f10*/  IMAD.IADD R3, R3, 0x1, R5 ;  /* 0x0000000103037824 */ /* 0x000fe400078e0205 */
[----:B------:R-:W-:Y:S01]  /*21f20*/  IMAD R4, R12, UR4, RZ ;  /* 0x000000040c047c24 */ /* 0x000fe2000f8e02ff */
[----:B------:R-:W-:Y:S01]  /*21f30*/  LEA R9, R225, R0, 0x7 ;  /* 0x00000000e1097211 */ /* 0x000fe200078e38ff */
[----:B------:R-:W-:-:S04]  /*21f40*/  IMAD.WIDE.U32 R2, R221, UR4, R2 ;  /* 0x00000004dd027c25 */ /* 0x000fc8000f8e0002 */
[----:B--2---:R-:W-:-:S04]  /*21f50*/  @P2 IMAD.HI.U32 R0, R9, R14, RZ ;  /* 0x0000000e09002227 */ /* 0x004fc800078e00ff */
[----:B------:R-:W-:Y:S01]  /*21f60*/  IMAD R7, R221, UR5, R4 ;  /* 0x00000005dd077c24 */ /* 0x000fe2000f8e0204 */
[----:B------:R-:W-:Y:S01]  /*21f70*/  ULDC.64 UR4, c[0x0][0xaf0] ;  /* 0x0002bc0000047ab9 */ /* 0x000fe20000000a00 */
[----:B------:R-:W-:Y:S01]  /*21f80*/  IMAD.MOV.U32 R5, RZ, RZ, R9 ;  /* 0x000000ffff057224 */ /* 0x000fe200078e0009 */
[----:B----4-:R-:W-:Y:S01]  /*21f90*/  @P2 SHF.R.U32.HI R5, RZ, R25, R0 ;  /* 0x00000019ff052219 */ /* 0x010fe20000011600 */
[----:B------:R-:W-:Y:S02]  /*21fa0*/  IMAD R4, R224, UR4, RZ ;  /* 0x00000004e0047c24 */ /* 0x000fe4000f8e02ff */
[----:B------:R-:W-:Y:S01]  /*21fb0*/  IMAD.IADD R3, R3, 0x1, R7 ;  /* 0x0000000103037824 */ /* 0x000fe200078e0207 */
[----:B------:R-:W-:Y:S01]  /*21fc0*/  SHF.R.S32.HI R0, RZ, 0x1f, R5 ;  /* 0x0000001fff007819 */ /* 0x000fe20000011405 */
[----:B------:R-:W-:Y:S01]  /*21fd0*/  IMAD R7, R13, UR5, R4 ;  /* 0x000000050d077c24 */ /* 0x000fe2000f8e0204 */
[----:B------:R-:W-:Y:S01]  /*21fe0*/  IADD3 R4, -R5, RZ, RZ ;  /* 0x000000ff05047210 */ /* 0x000fe20007ffe1ff */
[----:B------:R-:W-:Y:S01]  /*21ff0*/  IMAD.WIDE.U32 R2, R13, UR4, R2 ;  /* 0x000000040d027c25 */ /* 0x000fe2000f8e0002 */
[----:B------:R-:W-:-:S03]  /*22000*/  ULDC.64 UR4, c[0x0][0xae0] ;  /* 0x0002b80000047ab9 */ /* 0x000fc60000000a00 */
[----:B------:R-:W-:Y:S02]  /*22010*/  IMAD.IADD R3, R3, 0x1, R7 ;  /* 0x0000000103037824 */ /* 0x000fe400078e0207 */
[----:B------:R-:W-:Y:S02]  /*22020*/  IMAD R0, R0, UR4, RZ ;  /* 0x0000000400007c24 */ /* 0x000fe4000f8e02ff */
[----:B------:R-:W-:Y:S02]  /*22030*/  IMAD R7, R21, R4, R9 ;  /* 0x0000000415077224 */ /* 0x000fe400078e0209 */
[C---:B------:R-:W-:Y:S02]  /*22040*/  IMAD R9, R5.reuse, UR5, R0 ;  /* 0x0000000505097c24 */ /* 0x040fe4000f8e0200 */
[----:B------:R-:W-:Y:S01]  /*22050*/  IMAD.WIDE.U32 R2, R5, UR4, R2 ;  /* 0x0000000405027c25 */ /* 0x000fe2000f8e0002 */
[----:B------:R-:W-:Y:S01]  /*22060*/  SHF.R.S32.HI R0, RZ, 0x1f, R7 ;  /* 0x0000001fff007819 */ /* 0x000fe20000011407 */
[----:B------:R-:W-:-:S02]  /*22070*/  ULDC.64 UR4, c[0x0][0xad8] ;  /* 0x0002b60000047ab9 */ /* 0x000fc40000000a00 */
[----:B------:R-:W-:Y:S02]  /*22080*/  IMAD.IADD R3, R3, 0x1, R9 ;  /* 0x0000000103037824 */ /* 0x000fe400078e0209 */
[----:B------:R-:W-:Y:S02]  /*22090*/  IMAD R0, R0, UR4, RZ ;  /* 0x0000000400007c24 */ /* 0x000fe4000f8e02ff */
[----:B------:R-:W-:-:S04]  /*220a0*/  IMAD.WIDE.U32 R4, R7, UR4, R2 ;  /* 0x0000000407047c25 */ /* 0x000fc8000f8e0002 */
[----:B------:R-:W-:Y:S01]  /*220b0*/  IMAD R3, R7, UR5, R0 ;  /* 0x0000000507037c24 */ /* 0x000fe2000f8e0200 */
[----:B------:R-:W-:Y:S02]  /*220c0*/  ULDC.64 UR4, c[0x0][0xa80] ;  /* 0x0002a00000047ab9 */ /* 0x000fe40000000a00 */
[----:B------:R-:W-:Y:S01]  /*220d0*/  LEA R2, P0, R4, UR4, 0x1 ;  /* 0x0000000404027c11 */ /* 0x000fe2000f8008ff */
[----:B------:R-:W-:Y:S01]  /*220e0*/  UMOV UR4, 0xffffffff ;  /* 0xffffffff00047882 */ /* 0x000fe20000000000 */
[----:B------:R-:W-:-:S04]  /*220f0*/  IADD3 R3, R5, R3, RZ ;  /* 0x0000000305037210 */ /* 0x000fc80007ffe0ff */
[----:B------:R-:W-:Y:S01]  /*22100*/  LEA.HI.X R3, R4, UR5, R3, 0x1, P0 ;  /* 0x0000000504037c11 */ /* 0x000fe200080f0c03 */
[----:B------:R-:W-:Y:S06]  /*22110*/  BRA.DIV UR4, `(.L_x_620) ;  /* 0x0000009e04707947 */ /* 0x000fec000b800000 */
[----:B------:R2:W3:Y:S04]  /*22120*/  SHFL.IDX PT, R0, R3, RZ, 0x181f ;  /* 0x00181fff03007589 */ /* 0x0004e800000e0000 */
[----:B------:R2:W4:Y:S02]  /*22130*/  SHFL.IDX PT, R14, R2, RZ, 0x181f ;  /* 0x00181fff020e7589 */ /* 0x00052400000e0000 */
.L_x_851:
[----:B------:R-:W-:Y:S01]  /*22140*/  IMAD R21, R6, R21, RZ ;  /* 0x0000001506157224 */ /* 0x000fe200078e02ff */
[----:B------:R-:W-:Y:S01]  /*22150*/  BSSY B1, `(.L_x_621) ;  /* 0x000000f000017945 */ /* 0x000fe20003800000 */
[----:B------:R-:W-:-:S05]  /*22160*/  IMAD R6, R225, 0x80, R227 ;  /* 0x00000080e1067824 */ /* 0x000fca00078e02e3 */
[----:B------:R-:W-:-:S13]  /*22170*/  ISETP.GE.AND P0, PT, R6, R21, PT ;  /* 0x000000150600720c */ /* 0x000fda0003f06270 */
[----:B------:R-:W-:Y:S05]  /*22180*/  @P0 BRA `(.L_x_622) ;  /* 0x00000000002c0947 */ /* 0x000fea0003800000 */
[----:B------:R-:W-:Y:S01]  /*22190*/  ULDC UR4, c[0x0][0xac8] ;  /* 0x0002b20000047ab9 */ /* 0x000fe20000000800 */
[----:B------:R-:W-:Y:S02]  /*221a0*/  SHF.R.S32.HI R8, RZ, 0x1f, R214 ;  /* 0x0000001fff087819 */ /* 0x000fe400000114d6 */
[----:B------:R-:W-:Y:S02]  /*221b0*/  ISETP.GE.AND P2, PT, R214, UR4, PT ;  /* 0x00000004d6007c0c */ /* 0x000fe4000bf46270 */
[----:B------:R-:W-:Y:S02]  /*221c0*/  ISETP.GE.AND P3, PT, R219, UR4, PT ;  /* 0x00000004db007c0c */ /* 0x000fe4000bf66270 */
[----:B------:R-:W-:-:S09]  /*221d0*/  SHF.R.S32.HI R7, RZ, 0x1f, R219 ;  /* 0x0000001fff077819 */ /* 0x000fd200000114db */
[CC--:B----4-:R-:W-:Y:S02]  /*221e0*/  @!P2 LEA R4, P0, R214.reuse, R14.reuse, 0x1 ;  /* 0x0000000ed604a211 */ /* 0x0d0fe400078008ff */
[C---:B------:R-:W-:Y:S02]  /*221f0*/  @!P3 LEA R14, P1, R219.reuse, R14, 0x1 ;  /* 0x0000000edb0eb211 */ /* 0x040fe400078208ff */
[-C--:B---3--:R-:W-:Y:S02]  /*22200*/  @!P2 LEA.HI.X R5, R214, R0.reuse, R8, 0x1, P0 ;  /* 0x00000000d605a211 */ /* 0x088fe400000f0c08 */
[----:B------:R-:W-:-:S03]  /*22210*/  @!P3 LEA.HI.X R15, R219, R0, R7, 0x1, P1 ;  /* 0x00000000db0fb211 */ /* 0x000fc600008f0c07 */
[----:B------:R3:W-:Y:S04]  /*22220*/  @!P2 ST.E.128 desc[UR50][R4.64], RZ ;  /* 0x000000ff0400a985 */ /* 0x0007e8000c101d32 */
[----:B------:R3:W-:Y:S02]  /*22230*/  @!P3 ST.E.128 desc[UR50][R14.64], RZ ;  /* 0x000000ff0e00b985 */ /* 0x0007e4000c101d32 */
.L_x_622:
[----:B------:R-:W-:Y:S05]  /*22240*/  BSYNC B1 ;  /* 0x0000000000017941 */ /* 0x000fea0003800000 */
.L_x_621:
[----:B------:R-:W-:-:S03]  /*22250*/  UMOV UR4, 0xffffffff ;  /* 0xffffffff00047882 */ /* 0x000fc60000000000 */
[----:B------:R-:W-:Y:S05]  /*22260*/  BRA.DIV UR4, `(.L_x_623) ;  /* 0x0000009e04507947 */ /* 0x000fea000b800000 */
[----:B---3--:R3:W0:Y:S04]  /*22270*/  SHFL.IDX PT, R0, R3, 0x1, 0x181f ;  /* 0x00381f0003007f89 */ /* 0x00862800000e0000 */
[----:B----4-:R3:W4:Y:S02]  /*22280*/  SHFL.IDX PT, R14, R2, 0x1, 0x181f ;  /* 0x00381f00020e7f89 */ /* 0x01072400000e0000 */
.L_x_855:
[----:B------:R-:W-:Y:S01]  /*22290*/  VIADD R4, R6, 0x20 ;  /* 0x0000002006047836 */ /* 0x000fe20000000000 */
[----:B------:R-:W-:Y:S04]  /*222a0*/  BSSY B1, `(.L_x_624) ;  /* 0x000000e000017945 */ /* 0x000fe80003800000 */
        /* <DEDUP_REMOVED lines=9> */
[-C--:B0-----:R-:W-:Y:S02]  /*22340*/  @!P2 LEA.HI.X R5, R214, R0.reuse, R8, 0x1, P0 ;  /* 0x00000000d605a211 */ /* 0x081fe400000f0c08 */
[----:B------:R-:W-:-:S03]  /*22350*/  @!P3 LEA.HI.X R15, R219, R0, R7, 0x1, P1 ;  /* 0x00000000db0fb211 */ /* 0x000fc600008f0c07 */
[----:B------:R0:W-:Y:S04]  /*22360*/  @!P2 ST.E.128 desc[UR50][R4.64], RZ ;  /* 0x000000ff0400a985 */ /* 0x0001e8000c101d32 */
[----:B------:R0:W-:Y:S02]  /*22370*/  @!P3 ST.E.128 desc[UR50][R14.64], RZ ;  /* 0x000000ff0e00b985 */ /* 0x0001e4000c101d32 */
.L_x_625:
[----:B------:R-:W-:Y:S05]  /*22380*/  BSYNC B1 ;  /* 0x0000000000017941 */ /* 0x000fea0003800000 */
.L_x_624:
[----:B------:R-:W-:-:S03]  /*22390*/  UMOV UR4, 0xffffffff ;  /* 0xffffffff00047882 */ /* 0x000fc60000000000 */
[----:B------:R-:W-:Y:S05]  /*223a0*/  BRA.DIV UR4, `(.L_x_626) ;  /* 0x0000009e04487947 */ /* 0x000fea000b800000 */
[----:B0-----:R0:W0:Y:S04]  /*223b0*/  SHFL.IDX PT, R0, R3, 0x2, 0x181f ;  /* 0x00581f0003007f89 */ /* 0x00102800000e0000 */
[----:B----4-:R4:W0:Y:S02]  /*223c0*/  SHFL.IDX PT, R14, R2, 0x2, 0x181f ;  /* 0x00581f00020e7f89 */ /* 0x01082400000e0000 */
.L_x_859:
[----:B------:R-:W-:Y:S01]  /*223d0*/  IADD3 R4, R6, 0x40, RZ ;  /* 0x0000004006047810 */ /* 0x000fe20007ffe0ff */
[----:B------:R-:W-:Y:S03]  /*223e0*/  BSSY B1, `(.L_x_627) ;  /* 0x000000e000017945 */ /* 0x000fe60003800000 */
[----:B------:R-:W-:-:S13]  /*223f0*/  ISETP.GE.AND P0, PT, R4, R21, PT ;  /* 0x000000150400720c */ /* 0x000fda0003f06270 */
[----:B------:R-:W-:Y:S05]  /*22400*/  @P0 BRA `(.L_x_628) ;  /* 0x00000000002c0947 */ /* 0x000fea0003800000 */
[----:B------:R-:W-:Y:S01]  /*22410*/  ULDC UR4, c[0x0][0xac8] ;  /* 0x0002b20000047ab9 */ /* 0x000fe20000000800 */
[----:B------:R-:W-:Y:S02]  /*22420*/  SHF.R.S32.HI R8, RZ, 0x1f, R214 ;  /* 0x0000001fff087819 */ /* 0x000fe400000114d6 */
[----:B------:R-:W-:Y:S02]  /*22430*/  ISETP.GE.AND P2, PT, R214, UR4, PT ;  /* 0x00000004d6007c0c */ /* 0x000fe4000bf46270 */
[----:B------:R-:W-:Y:S02]  /*22440*/  ISETP.GE.AND P3, PT, R219, UR4, PT ;  /* 0x00000004db007c0c */ /* 0x000fe4000bf66270 */
[----:B------:R-:W-:-:S09]  /*22450*/  SHF.R.S32.HI R7, RZ, 0x1f, R219 ;  /* 0x0000001fff077819 */ /* 0x000fd200000114db */
[CC--:B0-----:R-:W-:Y:S02]  /*22460*/  @!P2 LEA R4, P0, R214.reuse, R14.reuse, 0x1 ;  /* 0x0000000ed604a211 */ /* 0x0c1fe400078008ff */
[C---:B------:R-:W-:Y:S02]  /*22470*/  @!P3 LEA R14, P1, R219.reuse, R14, 0x1 ;  /* 0x0000000edb0eb211 */ /* 0x040fe400078208ff */
[-C--:B------:R-:W-:Y:S02]  /*22480*/  @!P2 LEA.HI.X R5, R214, R0.reuse, R8, 0x1, P0 ;  /* 0x00000000d605a211 */ /* 0x080fe400000f0c08 */
[----:B------:R-:W-:-:S03]  /*22490*/  @!P3 LEA.HI.X R15, R219, R0, R7, 0x1, P1 ;  /* 0x00000000db0fb211 */ /* 0x000fc600008f0c07 */
[----:B------:R0:W-:Y:S04]  /*224a0*/  @!P2 ST.E.128 desc[UR50][R4.64], RZ ;  /* 0x000000ff0400a985 */ /* 0x0001e8000c101d32 */
[----:B------:R0:W-:Y:S02]  /*224b0*/  @!P3 ST.E.128 desc[UR50][R14.64], RZ ;  /* 0x000000ff0e00b985 */ /* 0x0001e4000c101d32 */
.L_x_628:
[----:B------:R-:W-:Y:S05]  /*224c0*/  BSYNC B1 ;  /* 0x0000000000017941 */ /* 0x000fea0003800000 */
.L_x_627:
[----:B------:R-:W-:-:S03]  /*224d0*/  UMOV UR4, 0xffffffff ;  /* 0xffffffff00047882 */ /* 0x000fc60000000000 */
[----:B------:R-:W-:Y:S05]  /*224e0*/  BRA.DIV UR4, `(.L_x_629) ;  /* 0x0000009e04407947 */ /* 0x000fea000b800000 */
[----:B0-----:R0:W0:Y:S04]  /*224f0*/  SHFL.IDX PT, R0, R3, 0x3, 0x181f ;  /* 0x00781f0003007f89 */ /* 0x00102800000e0000 */
[----:B------:R0:W0:Y:S02]  /*22500*/  SHFL.IDX PT, R14, R2, 0x3, 0x181f ;  /* 0x00781f00020e7f89 */ /* 0x00002400000e0000 */
.L_x_863:
[----:B0-234-:R-:W-:-:S05]  /*22510*/  VIADD R2, R6, 0x60 ;  /* 0x0000006006027836 */ /* 0x01dfca0000000000 */
[----:B------:R-:W-:-:S13]  /*22520*/  ISETP.GE.AND P0, PT, R2, R21, PT ;  /* 0x000000150200720c */ /* 0x000fda0003f06270 */
[----:B------:R-:W-:Y:S05]  /*22530*/  @P0 BRA `(.L_x_616) ;  /* 0x00000000002c0947 */ /* 0x000fea0003800000 */
[----:B------:R-:W-:Y:S01]  /*22540*/  ULDC UR4, c[0x0][0xac8] ;  /* 0x0002b20000047ab9 */ /* 0x000fe20000000800 */
[----:B------:R-:W-:Y:S02]  /*22550*/  SHF.R.S32.HI R5, RZ, 0x1f, R214 ;  /* 0x0000001fff057819 */ /* 0x000fe400000114d6 */
[----:B------:R-:W-:Y:S02]  /*22560*/  ISETP.GE.AND P2, PT, R214, UR4, PT ;  /* 0x00000004d6007c0c */ /* 0x000fe4000bf46270 */
[----:B------:R-:W-:Y:S02]  /*22570*/  ISETP.GE.AND P3, PT, R219, UR4, PT ;  /* 0x00000004db007c0c */ /* 0x000fe4000bf66270 */
[----:B------:R-:W-:-:S09]  /*22580*/  SHF.R.S32.HI R4, RZ, 0x1f, R219 ;  /* 0x0000001fff047819 */ /* 0x000fd200000114db */
[CC--:B------:R-:W-:Y:S02]  /*22590*/  @!P2 LEA R2, P0, R214.reuse, R14.reuse, 0x1 ;  /* 0x0000000ed602a211 */ /* 0x0c0fe400078008ff */
[C---:B------:R-:W-:Y:S02]  /*225a0*/  @!P3 LEA R14, P1, R219.reuse, R14, 0x1 ;  /* 0x0000000edb0eb211 */ /* 0x040fe400078208ff */
[-C--:B------:R-:W-:Y:S02]  /*225b0*/  @!P2 LEA.HI.X R3, R214, R0.reuse, R5, 0x1, P0 ;  /* 0x00000000d603a211 */ /* 0x080fe400000f0c05 */
[----:B------:R-:W-:-:S03]  /*225c0*/  @!P3 LEA.HI.X R15, R219, R0, R4, 0x1, P1 ;  /* 0x00000000db0fb211 */ /* 0x000fc600008f0c04 */
[----:B------:R0:W-:Y:S04]  /*225d0*/  @!P2 ST.E.128 desc[UR50][R2.64], RZ ;  /* 0x000000ff0200a985 */ /* 0x0001e8000c101d32 */
[----:B------:R0:W-:Y:S02]  /*225e0*/  @!P3 ST.E.128 desc[UR50][R14.64], RZ ;  /* 0x000000ff0e00b985 */ /* 0x0001e4000c101d32 */
.L_x_616:
[----:B------:R-:W-:Y:S05]  /*225f0*/  BSYNC B0 ;  /* 0x0000000000007941 */ /* 0x000fea0003800000 */
.L_x_606:
[----:B------:R-:W-:Y:S02]  /*22600*/  ULDC UR4, c[0x0][0xc3c] ;  /* 0x00030f0000047ab9 */ /* 0x000fe40000000800 */
[----:B-1----:R-:W-:-:S13]  /*22610*/  ISETP.GE.AND P0, PT, R171, UR4, PT ;  /* 0x00000004ab007c0c */ /* 0x002fda000bf06270 */
[----:B------:R-:W-:Y:S05]  /*22620*/  @!P0 BRA `(.L_x_630) ;  /* 0xfffffdec00c48947 */ /* 0x000fea000383ffff */
[----:B------:R-:W-:Y:S05]  /*22630*/  BRA `(.L_x_431) ;  /* 0x0000007800707947 */ /* 0x000fea0003800000 */
.L_x_429:
[----:B------:R-:W-:-:S08]  /*22640*/  NOP ;  /* 0x0000000000007918 */ /* 0x000fd00000000000 */
[----:B------:R-:W0:-:S00]  /*22650*/  USETMAXREG.DEALLOC.CTAPOOL 0x28 ;  /* 0x00000028000079c8 */ /* 0x000e0000080e0500 */
[----:B0-----:R-:W2:Y:S01]  /*22660*/  LDL.LU R3, [R1] ;  /* 0x0000000001037983 */ /* 0x001ea20000300800 */
[----:B------:R-:W-:-:S06]  /*22670*/  LOP3.LUT R0, R0, 0x3, RZ, 0xc0, !PT ;  /* 0x0000000300007812 */ /* 0x000fcc00078ec0ff */
[----:B------:R-:W0:Y:S02]  /*22680*/  SHFL.IDX PT, R0, R0, RZ, 0x1f ;  /* 0x00001fff00007589 */ /* 0x000e2400000e0000 */
[----:B0-----:R-:W-:-:S13]  /*22690*/  ISETP.NE.AND P0, PT, R0, RZ, PT ;  /* 0x000000ff0000720c */ /* 0x001fda0003f05270 */
[----:B------:R-:W-:Y:S01]  /*226a0*/  @P0 BAR.SYNC.DEFER_BLOCKING 0x5, 0x180 ;  /* 0x0146000000000b1d */ /* 0x000fe20000010000 */
[----:B--2---:R-:W-:-:S04]  /*226b0*/  LOP3.LUT R3, R3, 0xfffffeff, RZ, 0xc0, !PT ;  /* 0xfffffeff03037812 */ /* 0x004fc800078ec0ff */
[----:B------:R-:W-:-:S05]  /*226c0*/  @P0 LOP3.LUT R3, R3, 0x100, RZ, 0xfc, !PT ;  /* 0x0000010003030812 */ /* 0x000fca00078efcff */
[----:B------:R0:W-:Y:S02]  /*226d0*/  STL [R1], R3 ;  /* 0x0000000301007387 */ /* 0x0001e40000100800 */
[----:B0-----:R-:W-:-:S04]  /*226e0*/  @P0 MOV R3, 0x400 ;  /* 0x0000040000030802 */ /* 0x001fc80000000f00 */
[----:B------:R-:W-:-:S05]  /*226f0*/  @P0 LEA R2, R2, R3, 0x18 ;  /* 0x0000000302020211 */ /* 0x000fca00078ec0ff */
[----:B------:R0:W1:Y:S01]  /*22700*/  @P0 LDS.128 R16, [R2+0x298d0] ;  /* 0x0298d00002100984 */ /* 0x0000620000000c00 */
[----:B------:R-:W-:Y:S06]  /*22710*/  @P0 BAR.ARV 0x4, 0x180 ;  /* 0x0106000000000b1d */ /* 0x000fec0000002000 */
[----:B------:R-:W-:Y:S05]  /*22720*/  @P0 BRA `(.L_x_631) ;  /* 0x0000000800040947 */ /* 0x000fea0003800000 */
[----:B------:R-:W2:Y:S01]  /*22730*/  S2R R4, SR_TID.X ;  /* 0x0000000000047919 */ /* 0x000ea20000002100 */
[----:B------:R-:W-:Y:S01]  /*22740*/  ULDC UR4, c[0x0][0xc3c] ;  /* 0x00030f0000047ab9 */ /* 0x000fe20000000800 */
[----:B------:R-:W-:Y:S01]  /*22750*/  IMAD.MOV.U32 R0, RZ, RZ, RZ ;  /* 0x000000ffff007224 */ /* 0x000fe200078e00ff */
[----:B------:R-:W3:Y:S01]  /*22760*/  S2UR UR6, SR_CTAID.X ;  /* 0x00000000000679c3 */ /* 0x000ee20000002500 */
[----:B------:R-:W-:Y:S01]  /*22770*/  ULDC UR5, c[0x0][0xc38] ;  /* 0x00030e0000057ab9 */ /* 0x000fe20000000800 */
[----:B--2---:R-:W-:-:S04]  /*22780*/  LOP3.LUT R5, R4, 0x1f, RZ, 0xc0, !PT ;  /* 0x0000001f04057812 */ /* 0x004fc800078ec0ff */
[----:B------:R-:W-:-:S04]  /*22790*/  ISETP.NE.AND P0, PT, R5, 0x1f, PT ;  /* 0x0000001f0500780c */ /* 0x000fc80003f05270 */
[----:B------:R-:W-:-:S13]  /*227a0*/  ISETP.GE.OR P1, PT, R5, UR4, !P0 ;  /* 0x0000000405007c0c */ /* 0x000fda000c726670 */
[----:B0-----:R-:W0:Y:S02]  /*227b0*/  @!P1 LDC.64 R2, c[0x0][0xc80] ;  /* 0x00032000ff029b82 */ /* 0x001e240000000a00 */
[----:B0-----:R-:W-:-:S05]  /*227c0*/  @!P1 IMAD.WIDE.U32 R2, R5, 0x4, R2 ;  /* 0x0000000405029825 */ /* 0x001fca00078e0002 */
[----:B------:R-:W2:Y:S01]  /*227d0*/  @!P1 LDG.E R0, desc[UR50][R2.64] ;  /* 0x0000003202009981 */ /* 0x000ea2000c1e1900 */
[C---:B------:R-:W-:Y:S01]  /*227e0*/  ISETP.NE.AND P1, PT, R5.reuse, RZ, PT ;  /* 0x000000ff0500720c */ /* 0x040fe20003f25270 */
[----:B------:R-:W-:Y:S01]  /*227f0*/  UMOV UR4, URZ ;  /* 0x0000003f00047c82 */ /* 0x000fe20008000000 */
[C---:B------:R-:W-:Y:S01]  /*22800*/  ISETP.GE.U32.AND P2, PT, R5.reuse, 0x2, PT ;  /* 0x000000020500780c */ /* 0x040fe20003f46070 */
[----:B-1----:R-:W-:Y:S01]  /*22810*/  IMAD.MOV.U32 R16, RZ, RZ, RZ ;  /* 0x000000ffff107224 */ /* 0x002fe200078e00ff */
[C---:B------:R-:W-:Y:S02]  /*22820*/  ISETP.GE.U32.AND P3, PT, R5.reuse, 0x4, PT ;  /* 0x000000040500780c */ /* 0x040fe40003f66070 */
[C---:B------:R-:W-:Y:S02]  /*22830*/  ISETP.GE.U32.AND P4, PT, R5.reuse, 0x8, PT ;  /* 0x000000080500780c */ /* 0x040fe40003f86070 */
[----:B------:R-:W-:Y:S01]  /*22840*/  ISETP.GE.U32.AND P5, PT, R5, 0x10, PT ;  /* 0x000000100500780c */ /* 0x000fe20003fa6070 */
[----:B--2---:R-:W0:Y:S02]  /*22850*/  SHFL.UP PT, R4, R0, 0x1, RZ ;  /* 0x0420000000047989 */ /* 0x004e2400000e00ff */
        /* <DEDUP_REMOVED lines=14> */
[----:B------:R-:W0:Y:S02]  /*22940*/  SHFL.IDX PT, R4, R7, 0x1f, 0x1f ;  /* 0x03e01f0007047f89 */ /* 0x000e2400000e0000 */
[----:B0-----:R-:W-:-:S05]  /*22950*/  IMAD R4, R4, UR5, RZ ;  /* 0x0000000504047c24 */ /* 0x001fca000f8e02ff */
[----:B---3--:R-:W-:Y:S02]  /*22960*/  ISETP.GT.AND P6, PT, R4, UR6, PT ;  /* 0x0000000604007c0c */ /* 0x008fe4000bfc4270 */
[----:B------:R-:W-:-:S11]  /*22970*/  MOV R3, R4 ;  /* 0x0000000400037202 */ /* 0x000fd60000000f00 */
[----:B------:R-:W-:Y:S05]  /*22980*/  @P6 BRA `(.L_x_632) ;  /* 0x00000000009c6947 */ /* 0x000fea0003800000 */
[----:B------:R-:W0:Y:S01]  /*22990*/  LDC R10, c[0x0][0xc3c] ;  /* 0x00030f00ff0a7b82 */ /* 0x000e220000000800 */
[----:B------:R-:W-:Y:S01]  /*229a0*/  IMAD.MOV.U32 R4, RZ, RZ, R3 ;  /* 0x000000ffff047224 */ /* 0x000fe200078e0003 */
[----:B------:R-:W-:Y:S01]  /*229b0*/  UMOV UR4, URZ ;  /* 0x0000003f00047c82 */ /* 0x000fe20008000000 */
[----:B------:R-:W-:Y:S01]  /*229c0*/  ULDC UR7, c[0x0][0xc3c] ;  /* 0x00030f0000077ab9 */ /* 0x000fe20000000800 */
[----:B------:R-:W-:-:S05]  /*229d0*/  ULDC UR5, c[0x0][0xc38] ;  /* 0x00030e0000057ab9 */ /* 0x000fca0000000800 */
.L_x_636:
[----:B------:R-:W-:Y:S01]  /*229e0*/  UIADD3 UR4, UR4, 0x1f, URZ ;  /* 0x0000001f04047890 */ /* 0x000fe2000fffe03f */
[----:B------:R-:W-:-:S05]  /*229f0*/  IMAD.U32 R19, RZ, RZ, UR7 ;  /* 0x00000007ff137e24 */ /* 0x000fca000f8e00ff */
[----:B0-----:R-:W-:-:S13]  /*22a00*/  ISETP.LE.AND P6, PT, R10, UR4, PT ;  /* 0x000000040a007c0c */ /* 0x001fda000bfc3270 */
[----:B------:R-:W-:Y:S05]  /*22a10*/  @P6 BRA `(.L_x_633) ;  /* 0x0000000400246947 */ /* 0x000fea0003800000 */
[----:B------:R-:W-:Y:S01]  /*22a20*/  IADD3 R7, R5, UR4, RZ ;  /* 0x0000000405077c10 */ /* 0x000fe2000fffe0ff */
[----:B------:R-:W-:Y:S01]  /*22a30*/  BSSY B0, `(.L_x_634) ;  /* 0x0000007000007945 */ /* 0x000fe20003800000 */
[----:B------:R-:W-:Y:S02]  /*22a40*/  IMAD.MOV.U32 R0, RZ, RZ, RZ ;  /* 0x000000ffff007224 */ /* 0x000fe400078e00ff */
[----:B------:R-:W-:-:S13]  /*22a50*/  ISETP.GE.OR P6, PT, R7, R10, !P0 ;  /* 0x0000000a0700720c */ /* 0x000fda00047c6670 */
[----:B------:R-:W-:Y:S05]  /*22a60*/  @P6 BRA `(.L_x_635) ;  /* 0x00000000000c6947 */ /* 0x000fea0003800000 */
[----:B------:R-:W0:Y:S02]  /*22a70*/  LDC.64 R2, c[0x0][0xc80] ;  /* 0x00032000ff027b82 */ /* 0x000e240000000a00 */
[----:B0-----:R-:W-:-:S05]  /*22a80*/  IMAD.WIDE R2, R7, 0x4, R2 ;  /* 0x0000000407027825 */ /* 0x001fca00078e0202 */
[----:B------:R0:W5:Y:S02]  /*22a90*/  LDG.E R0, desc[UR50][R2.64] ;  /* 0x0000003202007981 */ /* 0x000164000c1e1900 */
.L_x_635:
[----:B------:R-:W-:Y:S05]  /*22aa0*/  BSYNC B0 ;  /* 0x0000000000007941 */ /* 0x000fea0003800000 */
.L_x_634:
        /* <DEDUP_REMOVED lines=15> */
[----:B------:R-:W0:Y:S02]  /*22ba0*/  SHFL.IDX PT, R3, R9, 0x1f, 0x1f ;  /* 0x03e01f0009037f89 */ /* 0x000e2400000e0000 */
[----:B0-----:R-:W-:-:S04]  /*22bb0*/  IMAD R3, R3, UR5, RZ ;  /* 0x0000000503037c24 */ /* 0x001fc8000f8e02ff */
[----:B------:R-:W-:-:S05]  /*22bc0*/  IMAD.IADD R4, R3, 0x1, R4 ;  /* 0x0000000103047824 */ /* 0x000fca00078e0204 */
[----:B------:R-:W-:-:S13]  /*22bd0*/  ISETP.GT.AND P6, PT, R4, UR6, PT ;  /* 0x0000000604007c0c */ /* 0x000fda000bfc4270 */
[----:B------:R-:W-:Y:S05]  /*22be0*/  @!P6 BRA `(.L_x_636) ;  /* 0xfffffffc007ce947 */ /* 0x000fea000383ffff */
[----:B------:R-:W-:-:S07]  /*22bf0*/  IMAD.MOV.U32 R7, RZ, RZ, R9 ;  /* 0x000000ffff077224 */ /* 0x000fce00078e0009 */
.L_x_632:
[----:B------:R-:W-:-:S05]  /*22c00*/  IADD3 R8, -R3, R4, RZ ;  /* 0x0000000403087210 */ /* 0x000fca0007ffe1ff */
[----:B------:R-:W-:-:S05]  /*22c10*/  IMAD R2, R7, UR5, R8 ;  /* 0x0000000507027c24 */ /* 0x000fca000f8e0208 */
[----:B------:R-:W-:-:S13]  /*22c20*/  ISETP.GT.AND P0, PT, R2, UR6, PT ;  /* 0x0000000602007c0c */ /* 0x000fda000bf04270 */
[----:B------:R-:W-:-:S04]  /*22c30*/  VOTE.ANY R4, PT, !P0 ;  /* 0x0000000000047806 */ /* 0x000fc800040e0100 */
[----:B------:R-:W0:Y:S01]  /*22c40*/  POPC R19, R4 ;  /* 0x0000000400137309 */ /* 0x000e220000000000 */
[----:B------:R-:W-:Y:S01]  /*22c50*/  ISETP.NE.AND P0, PT, R4, RZ, PT ;  /* 0x000000ff0400720c */ /* 0x000fe20003f05270 */
[----:B0-----:R-:W0:Y:S02]  /*22c60*/  SHFL.IDX PT, R10, R0, R19, 0x1f ;  /* 0x00001f13000a7589 */ /* 0x001e2400000e0000 */
[----:B0-----:R-:W-:-:S04]  /*22c70*/  IABS R9, R10 ;  /* 0x0000000a00097213 */ /* 0x001fc80000000000 */
[----:B------:R-:W0:Y:S08]  /*22c80*/  I2F.RP R6, R9 ;  /* 0x0000000900067306 */ /* 0x000e300000209400 */
[----:B0-----:R-:W0:Y:S02]  /*22c90*/  MUFU.RCP R6, R6 ;  /* 0x0000000600067308 */ /* 0x001e240000001000 */
[----:B0-----:R-:W-:-:S06]  /*22ca0*/  VIADD R2, R6, 0xffffffe ;  /* 0x0ffffffe06027836 */ /* 0x001fcc0000000000 */
[----:B------:R0:W1:Y:S01]  /*22cb0*/  F2I.FTZ.U32.TRUNC.NTZ R3, R2 ;  /* 0x0000000200037305 */ /* 0x000062000021f000 */
[----:B------:R-:W-:Y:S05]  /*22cc0*/  @!P0 BRA `(.L_x_637) ;  /* 0x0000000000088947 */ /* 0x000fea0003800000 */
[----:B------:R-:W-:-:S06]  /*22cd0*/  VIADD R16, R19, 0xffffffff ;  /* 0xffffffff13107836 */ /* 0x000fcc0000000000 */
[----:B------:R2:W3:Y:S02]  /*22ce0*/  SHFL.IDX PT, R16, R7, R16, 0x1f ;  /* 0x00001f1007107589 */ /* 0x0004e400000e0000 */
.L_x_637:
[----:B---3--:R-:W-:Y:S01]  /*22cf0*/  IMAD R16, R16, UR5, R8 ;  /* 0x0000000510107c24 */ /* 0x008fe2000f8e0208 */
[----:B0-----:R-:W-:Y:S01]  /*22d00*/  IABS R2, R10 ;  /* 0x0000000a00027213 */ /* 0x001fe20000000000 */
[----:B------:R-:W-:Y:S01]  /*22d10*/  VIADD R19, R19, UR4 ;  /* 0x0000000413137c36 */ /* 0x000fe20008000000 */
[----:B-1----:R-:W-:Y:S02]  /*22d20*/  IADD3 R0, RZ, -R3, RZ ;  /* 0x80000003ff007210 */ /* 0x002fe40007ffe0ff */
[----:B------:R-:W-:Y:S01]  /*22d30*/  IADD3 R11, -R16, UR6, RZ ;  /* 0x00000006100b7c10 */ /* 0x000fe2000fffe1ff */
[----:B------:R-:W-:Y:S02]  /*22d40*/  IMAD.MOV R4, RZ, RZ, -R2 ;  /* 0x000000ffff047224 */ /* 0x000fe400078e0a02 */
[----:B--2---:R-:W-:Y:S01]  /*22d50*/  IMAD R7, R0, R9, RZ ;  /* 0x0000000900077224 */ /* 0x004fe200078e02ff */
[----:B------:R-:W-:Y:S01]  /*22d60*/  IABS R0, R11 ;  /* 0x0000000b00007213 */ /* 0x000fe20000000000 */
[----:B------:R-:W-:-:S04]  /*22d70*/  IMAD.MOV.U32 R2, RZ, RZ, RZ ;  /* 0x000000ffff027224 */ /* 0x000fc800078e00ff */
[----:B------:R-:W-:Y:S01]  /*22d80*/  IMAD.HI.U32 R2, R3, R7, R2 ;  /* 0x0000000703027227 */ /* 0x000fe200078e0002 */
[----:B------:R-:W-:-:S03]  /*22d90*/  MOV R3, R0 ;  /* 0x0000000000037202 */ /* 0x000fc60000000f00 */
[----:B------:R-:W-:Y:S02]  /*22da0*/  IMAD.MOV.U32 R0, RZ, RZ, R4 ;  /* 0x000000ffff007224 */ /* 0x000fe400078e0004 */
[----:B------:R-:W-:-:S04]  /*22db0*/  IMAD.HI.U32 R2, R2, R3, RZ ;  /* 0x0000000302027227 */ /* 0x000fc800078e00ff */
[----:B------:R-:W-:-:S05]  /*22dc0*/  IMAD R0, R2, R0, R3 ;  /* 0x0000000002007224 */ /* 0x000fca00078e0203 */
[----:B------:R-:W-:-:S13]  /*22dd0*/  ISETP.GT.U32.AND P1, PT, R9, R0, PT ;  /* 0x000000000900720c */ /* 0x000fda0003f24070 */
[----:B------:R-:W-:Y:S01]  /*22de0*/  @!P1 IMAD.IADD R0, R0, 0x1, -R9 ;  /* 0x0000000100009824 */ /* 0x000fe200078e0a09 */
[----:B------:R-:W-:Y:S02]  /*22df0*/  @!P1 IADD3 R2, R2, 0x1, RZ ;  /* 0x0000000102029810 */ /* 0x000fe40007ffe0ff */
[----:B------:R-:W-:Y:S02]  /*22e00*/  ISETP.NE.AND P1, PT, R10, RZ, PT ;  /* 0x000000ff0a00720c */ /* 0x000fe40003f25270 */
[----:B------:R-:W-:Y:S02]  /*22e10*/  ISETP.GE.U32.AND P0, PT, R0, R9, PT ;  /* 0x000000090000720c */ /* 0x000fe40003f06070 */
[----:B------:R-:W-:-:S04]  /*22e20*/  LOP3.LUT R0, R11, R10, RZ, 0x3c, !PT ;  /* 0x0000000a0b007212 */ /* 0x000fc800078e3cff */
[----:B------:R-:W-:-:S07]  /*22e30*/  ISETP.GE.AND P2, PT, R0, RZ, PT ;  /* 0x000000ff0000720c */ /* 0x000fce0003f46270 */
[----:B------:R-:W-:-:S06]  /*22e40*/  @P0 VIADD R2, R2, 0x1 ;  /* 0x0000000102020836 */ /* 0x000fcc0000000000 */
[----:B------:R-:W-:Y:S01]  /*22e50*/  @!P2 IMAD.MOV R2, RZ, RZ, -R2 ;  /* 0x000000ffff02a224 */ /* 0x000fe200078e0a02 */
[----:B------:R-:W-:-:S04]  /*22e60*/  @!P1 LOP3.LUT R2, RZ, R10, RZ, 0x33, !PT ;  /* 0x0000000aff029212 */ /* 0x000fc800078e33ff */
[----:B------:R-:W-:Y:S01]  /*22e70*/  IADD3 R17, -R2, RZ, RZ ;  /* 0x000000ff02117210 */ /* 0x000fe20007ffe1ff */
[----:B------:R-:W-:-:S04]  /*22e80*/  IMAD.MOV.U32 R18, RZ, RZ, R2 ;  /* 0x000000ffff127224 */ /* 0x000fc800078e0002 */
[----:B------:R-:W-:Y:S01]  /*22e90*/  IMAD R17, R10, R17, R11 ;  /* 0x000000110a117224 */ /* 0x000fe200078e020b */
[----:B------:R-:W-:Y:S06]  /*22ea0*/  BRA `(.L_x_638) ;  /* 0x00000000000c7947 */ /* 0x000fec0003800000 */
.L_x_633:
[----:B------:R-:W-:Y:S01]  /*22eb0*/  MOV R17, RZ ;  /* 0x000000ff00117202 */ /* 0x000fe20000000f00 */
[----:B------:R-:W-:Y:S02]  /*22ec0*/  IMAD.U32 R16, RZ, RZ, UR6 ;  /* 0x00000006ff107e24 */ /* 0x000fe4000f8e00ff */
[----:B------:R-:W-:-:S07]  /*22ed0*/  IMAD.MOV.U32 R18, RZ, RZ, RZ ;  /* 0x000000ffff127224 */ /* 0x000fce00078e00ff */
.L_x_638:
[----:B------:R-:W-:-:S13]  /*22ee0*/  ISETP.NE.AND P0, PT, R5, RZ, PT ;  /* 0x000000ff0500720c */ /* 0x000fda0003f05270 */
[----:B------:R-:W0:Y:S01]  /*22ef0*/  @!P0 S2R R3, SR_CgaCtaId ;  /* 0x0000000000038919 */ /* 0x000e220000008800 */
[----:B------:R-:W-:-:S04]  /*22f00*/  @!P0 MOV R0, 0x400 ;  /* 0x0000040000008802 */ /* 0x000fc80000000f00 */
[----:B0-----:R-:W-:-:S05]  /*22f10*/  @!P0 LEA R0, R3, R0, 0x18 ;  /* 0x0000000003008211 */ /* 0x001fca00078ec0ff */
[----:B------:R2:W-:Y:S01]  /*22f20*/  @!P0 STS.128 [R0+0x298d0], R16 ;  /* 0x0298d01000008388 */ /* 0x0005e20000000c00 */
[----:B------:R-:W-:Y:S06]  /*22f30*/  BAR.ARV 0x5, 0x180 ;  /* 0x0146000000007b1d */ /* 0x000fec0000002000 */
.L_x_631:
[----:B------:R3:W-:Y:S01]  /*22f40*/  STL [R1+0x48], RZ ;  /* 0x000048ff01007387 */ /* 0x0007e20000100800 */
[----:B------:R-:W-:Y:S01]  /*22f50*/  ULDC UR4, c[0x0][0xc3c] ;  /* 0x00030f0000047ab9 */ /* 0x000fe20000000800 */
[----:B------:R-:W-:Y:S01]  /*22f60*/  MOV R34, 0x1 ;  /* 0x0000000100227802 */ /* 0x000fe20000000f00 */
[----:B------:R-:W-:Y:S01]  /*22f70*/  IMAD.MOV.U32 R23, RZ, RZ, RZ ;  /* 0x000000ffff177224 */ /* 0x000fe200078e00ff */
[----:B-1----:R-:W-:-:S13]  /*22f80*/  ISETP.GE.AND P0, PT, R19, UR4, PT ;  /* 0x0000000413007c0c */ /* 0x002fda000bf06270 */
[----:B---3--:R-:W-:Y:S05]  /*22f90*/  @P0 BRA `(.L_x_639) ;  /* 0x0000006c001c0947 */ /* 0x008fea0003800000 */
[----:B------:R-:W1:Y:S01]  /*22fa0*/  S2R R12, SR_TID.X ;  /* 0x00000000000c7919 */ /* 0x000e620000002100 */
[----:B------:R-:W3:Y:S01]  /*22fb0*/  S2UR UR4, SR_CgaCtaId ;  /* 0x00000000000479c3 */ /* 0x000ee20000008800 */
[----:B------:R-:W-:Y:S01]  /*22fc0*/  MOV R22, 0x400 ;  /* 0x0000040000167802 */ /* 0x000fe20000000f00 */
[----:B------:R-:W-:Y:S01]  /*22fd0*/  BSSY B7, `(.L_x_639) ;  /* 0x00006c3000077945 */ /* 0x000fe20003800000 */
[----:B------:R-:W-:Y:S01]  /*22fe0*/  IMAD.MOV.U32 R35, RZ, RZ, 0x1 ;  /* 0x00000001ff237424 */ /* 0x000fe200078e00ff */
[----:B------:R-:W-:Y:S01]  /*22ff0*/  MOV R28, RZ ;  /* 0x000000ff001c7202 */ /* 0x000fe20000000f00 */
[----:B------:R-:W-:Y:S01]  /*23000*/  IMAD.MOV.U32 R23, RZ, RZ, RZ ;  /* 0x000000ffff177224 */ /* 0x000fe200078e00ff */
[----:B------:R-:W-:Y:S01]  /*23010*/  ULDC.64 UR40, c[0x0][0x198] ;  /* 0x0000660000287ab9 */ /* 0x000fe20000000a00 */
[----:B------:R-:W-:Y:S01]  /*23020*/  IMAD.MOV.U32 R34, RZ, RZ, 0x1 ;  /* 0x00000001ff227424 */ /* 0x000fe200078e00ff */
[----:B------:R-:W-:Y:S02]  /*23030*/  ULOP3.LUT UR39, UR36, 0x2, URZ, 0xfc, !UPT ;  /* 0x0000000224277892 */ /* 0x000fe4000f8efc3f */
[----:B------:R-:W-:Y:S01]  /*23040*/  ULOP3.LUT UR37, UR36, 0x1, URZ, 0xfc, !UPT ;  /* 0x0000000124257892 */ /* 0x000fe2000f8efc3f */
[----:B------:R-:W-:Y:S01]  /*23050*/  ULDC UR38, c[0x0][0xc] ;  /* 0x0000030000267ab9 */ /* 0x000fe20000000800 */
[C---:B-1----:R-:W-:Y:S01]  /*23060*/  LOP3.LUT R10, R12.reuse, 0x7f, RZ, 0xc0, !PT ;  /* 0x0000007f0c0a7812 */ /* 0x042fe200078ec0ff */
[C---:B0-----:R-:W-:Y:S01]  /*23070*/  IMAD.SHL.U32 R2, R12.reuse, 0x10, RZ ;  /* 0x000000100c027824 */ /* 0x041fe200078e00ff */
[C---:B------:R-:W-:Y:S01]  /*23080*/  SHF.L.U32 R3, R12.reuse, 0x7, RZ ;  /* 0x000000070c037819 */ /* 0x040fe200000006ff */
[C---:B------:R-:W-:Y:S01]  /*23090*/  IMAD.SHL.U32 R11, R12.reuse, 0x2, RZ ;  /* 0x000000020c0b7824 */ /* 0x040fe200078e00ff */
[----:B------:R-:W-:Y:S01]  /*230a0*/  SHF.R.U32.HI R7, RZ, 0x5, R10 ;  /* 0x00000005ff077819 */ /* 0x000fe2000001160a */
[----:B------:R-:W-:Y:S01]  /*230b0*/  IMAD.SHL.U32 R37, R12, 0x4, RZ ;  /* 0x000000040c257824 */ /* 0x000fe200078e00ff */
[----:B--2---:R-:W-:-:S02]  /*230c0*/  LOP3.LUT R0, R2, 0x1b0, RZ, 0xc0, !PT ;  /* 0x000001b002007812 */ /* 0x004fc400078ec0ff */
[----:B------:R-:W-:Y:S01]  /*230d0*/  SHF.R.U32.HI R5, RZ, 0x1, R12 ;  /* 0x00000001ff057819 */ /* 0x000fe2000001160c */
[----:B------:R-:W-:Y:S01]  /*230e0*/  IMAD.SHL.U32 R9, R7, 0x200, RZ ;  /* 0x0000020007097824 */ /* 0x000fe200078e00ff */
[----:B------:R-:W-:Y:S02]  /*230f0*/  LOP3.LUT R4, R3, 0x380, RZ, 0xc0, !PT ;  /* 0x0000038003047812 */ /* 0x000fe400078ec0ff */
[----:B------:R-:W-:Y:S02]  /*23100*/  LOP3.LUT R11, R0, 0x30, R11, 0x78, !PT ;  /* 0x00000030000b7812 */ /* 0x000fe400078e780b */
[----:B------:R-:W-:Y:S02]  /*23110*/  SHF.L.U32 R0, R12, 0x5, RZ ;  /* 0x000000050c007819 */ /* 0x000fe400000006ff */
[----:B------:R-:W-:Y:S02]  /*23120*/  LOP3.LUT R6, R9, 0x40, R2, 0xf8, !PT ;  /* 0x0000004009067812 */ /* 0x000fe400078ef802 */
[----:B------:R-:W-:-:S02]  /*23130*/  LOP3.LUT R5, R4, 0x30, R5, 0xf8, !PT ;  /* 0x0000003004057812 */ /* 0x000fc400078ef805 */
[----:B------:R-:W-:Y:S02]  /*23140*/  LOP3.LUT R4, R0, 0x80, RZ, 0xc0, !PT ;  /* 0x0000008000047812 */ /* 0x000fe400078ec0ff */
[----:B------:R-:W-:Y:S02]  /*23150*/  LOP3.LUT R8, R6, R11, RZ, 0xfc, !PT ;  /* 0x0000000b06087212 */ /* 0x000fe400078efcff */
[----:B------:R-:W-:Y:S02]  /*23160*/  LOP3.LUT R6, R4, 0x10, R12, 0xf8, !PT ;  /* 0x0000001004067812 */ /* 0x000fe400078ef80c */
[----:B------:R-:W-:Y:S01]  /*23170*/  LOP3.LUT R9, R9, 0x60, R0, 0xf8, !PT ;  /* 0x0000006009097812 */ /* 0x000fe200078ef800 */
[----:B------:R-:W-:Y:S01]  /*23180*/  STL [R1+0x18], R8 ;  /* 0x0000180801007387 */ /* 0x000fe20000100800 */
[----:B------:R-:W-:Y:S02]  /*23190*/  LOP3.LUT R4, R5, 0x70, R2, 0x78, !PT ;  /* 0x0000007005047812 */ /* 0x000fe400078e7802 */
[----:B------:R-:W-:-:S02]  /*231a0*/  LOP3.LUT R6, R6, 0x10, R37, 0x78, !PT ;  /* 0x0000001006067812 */ /* 0x000fc400078e7825 */
[----:B------:R-:W-:Y:S02]  /*231b0*/  LOP3.LUT R9, R9, 0x100, R0, 0xf8, !PT ;  /* 0x0000010009097812 */ /* 0x000fe400078ef800 */
[----:B------:R-:W-:Y:S02]  /*231c0*/  LOP3.LUT R4, R4, 0xc00, R3, 0xf8, !PT ;  /* 0x00000c0004047812 */ /* 0x000fe400078ef803 */
[----:B------:R-:W-:Y:S02]  /*231d0*/  LOP3.LUT R3, R9, R6, RZ, 0xfc, !PT ;  /* 0x0000000609037212 */ /* 0x000fe400078efcff */
[----:B------:R-:W-:Y:S01]  /*231e0*/  R2P PR, R12, 0x14 ;  /* 0x000000140c007804 */ /* 0x000fe20000000000 */
[----:B------:R3:W-:Y:S01]  /*231f0*/  STL [R1+0x24], R4 ;  /* 0x0000240401007387 */ /* 0x0007e20000100800 */
[----:B------:R-:W-:Y:S02]  /*23200*/  LOP3.LUT R11, R0, 0x380, RZ, 0xc0, !PT ;  /* 0x00000380000b7812 */ /* 0x000fe400078ec0ff */
[----:B------:R-:W-:Y:S01]  /*23210*/  SHF.L.U32 R6, R7, 0xa, RZ ;  /* 0x0000000a07067819 */ /* 0x000fe200000006ff */
[----:B------:R0:W-:Y:S01]  /*23220*/  STL [R1+0x20], R3 ;  /* 0x0000200301007387 */ /* 0x0001e20000100800 */
[----:B------:R-:W-:-:S02]  /*23230*/  SHF.R.U32.HI R5, RZ, 0x2, R10 ;  /* 0x00000002ff057819 */ /* 0x000fc4000001160a */
[----:B------:R-:W-:Y:S02]  /*23240*/  LOP3.LUT R11, R11, 0x30, R2, 0xf8, !PT ;  /* 0x000000300b0b7812 */ /* 0x000fe400078ef802 */
[----:B------:R-:W-:Y:S01]  /*23250*/  LOP3.LUT R2, R2, 0x30, RZ, 0xc0, !PT ;  /* 0x0000003002027812 */ /* 0x000fe200078ec0ff */
[----:B---3--:R-:W-:Y:S01]  /*23260*/  IMAD.U32 R4, RZ, RZ, UR4 ;  /* 0x00000004ff047e24 */ /* 0x008fe2000f8e00ff */
[----:B------:R-:W-:Y:S02]  /*23270*/  LOP3.LUT R0, R5, 0x60, R0, 0xf8, !PT ;  /* 0x0000006005007812 */ /* 0x000fe400078ef800 */
[----:B------:R-:W-:Y:S01]  /*23280*/  LOP3.LUT R37, R11, 0x70, R37, 0x78, !PT ;  /* 0x000000700b257812 */ /* 0x000fe200078e7825 */
[----:B0-----:R-:W-:Y:S01]  /*23290*/  IMAD.MOV.U32 R3, RZ, RZ, 0x40 ;  /* 0x00000040ff037424 */ /* 0x001fe200078e00ff */
[----:B------:R-:W-:-:S04]  /*232a0*/  LEA R22, R4, R22, 0x18 ;  /* 0x0000001604167211 */ /* 0x000fc800078ec0ff */
[C---:B------:R-:W-:Y:S02]  /*232b0*/  SEL R6, R3.reuse, 0xffffffc0, !P2 ;  /* 0xffffffc003067807 */ /* 0x040fe40005000000 */
[----:B------:R-:W-:-:S03]  /*232c0*/  SEL R3, R3, 0xffffffc0, !P4 ;  /* 0xffffffc003037807 */ /* 0x000fc60006000000 */
[----:B------:R-:W-:Y:S04]  /*232d0*/  STL [R1+0x28], R6 ;  /* 0x0000280601007387 */ /* 0x000fe80000100800 */
[----:B------:R0:W-:Y:S04]  /*232e0*/  STL [R1+0x14], R4 ;  /* 0x0000140401007387 */ /* 0x0001e80000100800 */
[----:B------:R1:W-:Y:S04]  /*232f0*/  STL [R1+0x4], R3 ;  /* 0x0000040301007387 */ /* 0x0003e80000100800 */
[----:B------:R2:W-:Y:S01]  /*23300*/  STL [R1+0x48], RZ ;  /* 0x000048ff01007387 */ /* 0x0005e20000100800 */
[----:B0-----:R-:W-:-:S02]  /*23310*/  LOP3.LUT R4, R2, 0x40, RZ, 0xfc, !PT ;  /* 0x0000004002047812 */ /* 0x001fc400078efcff */
[----:B-1----:R-:W-:Y:S02]  /*23320*/  LOP3.LUT R3, R2, 0x80, RZ, 0xfc, !PT ;  /* 0x0000008002037812 */ /* 0x002fe400078efcff */
[----:B------:R-:W-:Y:S02]  /*23330*/  LOP3.LUT R2, R0, 0x80, RZ, 0xfc, !PT ;  /* 0x0000008000027812 */ /* 0x000fe400078efcff */
[----:B------:R-:W-:-:S05]  /*23340*/  IADD3 R0, R22, R8, RZ ;  /* 0x0000000816007210 */ /* 0x000fca0007ffe0ff */
[----:B------:R2:W-:Y:S02]  /*23350*/  STL [R1+0x2c], R0 ;  /* 0x00002c0001007387 */ /* 0x0005e40000100800 */
.L_x_755:
[----:B0-----:R-:W0:Y:S02]  /*23360*/  LDC.64 R24, c[0x0][0xc88] ;  /* 0x00032200ff187b82 */ /* 0x001e240000000a00 */
[----:B0-----:R-:W-:-:S06]  /*23370*/  IMAD.WIDE R24, R19, 0x4, R24 ;  /* 0x0000000413187825 */ /* 0x001fcc00078e0218 */
[----:B------:R-:W2:Y:S01]  /*23380*/  LDG.E R24, desc[UR50][R24.64] ;  /* 0x0000003218187981 */ /* 0x000ea2000c1e1900 */
[----:B------:R-:W-:Y:S05]  /*23390*/  YIELD ;  /* 0x0000000000007946 */ /* 0x000fea0003800000 */
[----:B------:R-:W-:Y:S01]  /*233a0*/  ULDC.64 UR4, c[0x0][0xa28] ;  /* 0x00028a0000047ab9 */ /* 0x000fe20000000a00 */
[----:B------:R-:W-:Y:S01]  /*233b0*/  ULDC.64 UR8, c[0x0][0xa18] ;  /* 0x0002860000087ab9 */ /* 0x000fe20000000a00 */
[----:B------:R-:W-:Y:S01]  /*233c0*/  ISETP.NE.U32.AND P0, PT, RZ, UR4, PT ;  /* 0x00000004ff007c0c */ /* 0x000fe2000bf05070 */
[----:B------:R-:W-:Y:S01]  /*233d0*/  IMAD.MOV.U32 R9, RZ, RZ, RZ ;  /* 0x000000ffff097224 */ /* 0x000fe200078e00ff */
[----:B------:R-:W-:-:S02]  /*233e0*/  ULDC.64 UR6, c[0x0][0xa10] ;  /* 0x0002840000067ab9 */ /* 0x000fc40000000a00 */
[----:B------:R-:W-:Y:S02]  /*233f0*/  ISETP.NE.AND.EX P0, PT, RZ, UR5, PT, P0 ;  /* 0x00000005ff007c0c */ /* 0x000fe4000bf05300 */
[----:B------:R-:W-:-:S04]  /*23400*/  ISETP.NE.U32.AND P2, PT, RZ, UR8, PT ;  /* 0x00000008ff007c0c */ /* 0x000fc8000bf45070 */
[----:B------:R-:W-:Y:S02]  /*23410*/  ISETP.NE.AND.EX P2, PT, RZ, UR9, PT, P2 ;  /* 0x00000009ff007c0c */ /* 0x000fe4000bf45320 */
[----:B------:R-:W-:Y:S02]  /*23420*/  MOV R29, RZ ;  /* 0x000000ff001d7202 */ /* 0x000fe40000000f00 */
[----:B-12---:R-:W-:-:S03]  /*23430*/  SHF.R.S32.HI R0, RZ, 0x1f, R24 ;  /* 0x0000001fff007819 */ /* 0x006fc60000011418 */
[C---:B---3--:R-:W-:Y:S01]  /*23440*/  @P0 LEA R2, P1, R24.reuse, UR4, 0x2 ;  /* 0x0000000418020c11 */ /* 0x048fe2000f8210ff */
[C---:B------:R-:W-:Y:S01]  /*23450*/  IMAD.SHL.U32 R26, R24.reuse, 0x4, RZ ;  /* 0x00000004181a7824 */ /* 0x040fe200078e00ff */
[C-C-:B------:R-:W-:Y:S01]  /*23460*/  SHF.L.U64.HI R27, R24.reuse, 0x2, R0.reuse ;  /* 0x00000002181b7819 */ /* 0x140fe20000010200 */
[----:B------:R0:W-:Y:S01]  /*23470*/  STL [R1+0x40], R0 ;  /* 0x0000400001007387 */ /* 0x0001e20000100800 */
[----:B------:R-:W-:Y:S01]  /*23480*/  @P0 LEA.HI.X R3, R24, UR5, R0, 0x2, P1 ;  /* 0x0000000518030c11 */ /* 0x000fe200088f1400 */
[----:B------:R-:W-:-:S04]  /*23490*/  ULDC.64 UR4, c[0x0][0xa00] ;  /* 0x0002800000047ab9 */ /* 0x000fc80000000a00 */
[----:B------:R1:W2:Y:S01]  /*234a0*/  @P0 LDG.E R9, desc[UR50][R2.64] ;  /* 0x0000003202090981 */ /* 0x0002a2000c1e1900 */
[----:B------:R-:W-:Y:S02]  /*234b0*/  ISETP.NE.U32.AND P0, PT, RZ, UR4, PT ;  /* 0x00000004ff007c0c */ /* 0x000fe4000bf05070 */
[----:B------:R-:W-:Y:S01]  /*234c0*/  ISETP.NE.U32.AND P1, PT, RZ, UR6, PT ;  /* 0x00000006ff007c0c */ /* 0x000fe2000bf25070 */
[----:B0-----:R-:W-:Y:S01]  /*234d0*/  IMAD.MOV.U32 R0, RZ, RZ, RZ ;  /* 0x000000ffff007224 */ /* 0x001fe200078e00ff */
[----:B------:R-:W-:Y:S02]  /*234e0*/  ISETP.NE.AND.EX P0, PT, RZ, UR5, PT, P0 ;  /* 0x00000005ff007c0c */ /* 0x000fe4000bf05300 */
[----:B------:R-:W-:Y:S02]  /*234f0*/  ISETP.NE.AND.EX P1, PT, RZ, UR7, PT, P1 ;  /* 0x00000007ff007c0c */ /* 0x000fe4000bf25310 */
[C---:B------:R-:W-:Y:S02]  /*23500*/  IADD3 R4, P4, R26.reuse, UR6, RZ ;  /* 0x000000061a047c10 */ /* 0x040fe4000ff9e0ff */
[----:B-1----:R-:W-:Y:S01]  /*23510*/  IADD3 R2, P3, R26, UR4, RZ ;  /* 0x000000041a027c10 */ /* 0x002fe2000ff7e0ff */
[----:B------:R-:W-:Y:S01]  /*23520*/  ULDC UR4, c[0x0][0x288] ;  /* 0x0000a20000047ab9 */ /* 0x000fe20000000800 */
[----:B------:R-:W-:-:S02]  /*23530*/  IADD3.X R5, R27, UR7, RZ, P4, !PT ;  /* 0x000000071b057c10 */ /* 0x000fc4000a7fe4ff */
[C---:B------:R-:W-:Y:S02]  /*23540*/  IADD3.X R3, R27.reuse, UR5, RZ, P3, !PT ;  /* 0x000000051b037c10 */ /* 0x040fe40009ffe4ff */
[----:B------:R-:W-:Y:S01]  /*23550*/  @P2 IADD3 R6, P3, R26, UR8, RZ ;  /* 0x000000081a062c10 */ /* 0x000fe2000ff7e0ff */
[----:B------:R-:W-:Y:S01]  /*23560*/  IMAD.U32 R8, RZ, RZ, UR4 ;  /* 0x00000004ff087e24 */ /* 0x000fe2000f8e00ff */
[----:B------:R-:W-:Y:S01]  /*23570*/  ULDC.64 UR4, c[0x0][0x418] ;  /* 0x0001060000047ab9 */ /* 0x000fe20000000a00 */
[----:B------:R-:W5:Y:S01]  /*23580*/  @P0 LDG.E R29, desc[UR50][R2.64] ;  /* 0x00000032021d0981 */ /* 0x000f62000c1e1900 */
[----:B------:R-:W-:-:S03]  /*23590*/  @P2 IADD3.X R7, R27, UR9, RZ, P3, !PT ;  /* 0x000000091b072c10 */ /* 0x000fc60009ffe4ff */
[----:B------:R-:W5:Y:S04]  /*235a0*/  @P1 LDG.E R0, desc[UR50][R4.64] ;  /* 0x0000003204001981 */ /* 0x000f68000c1e1900 */
[----:B------:R0:W3:Y:S01]  /*235b0*/  @P2 LDG.E R8, desc[UR50][R6.64] ;  /* 0x0000003206082981 */ /* 0x0000e2000c1e1900 */
[----:B------:R-:W-:-:S03]  /*235c0*/  UISETP.NE.U32.AND UP0, UPT, UR4, URZ, UPT ;  /* 0x0000003f0400728c */ /* 0x000fc6000bf05070 */
[----:B------:R-:W-:Y:S01]  /*235d0*/  ULDC UR4, c[0x0][0x424] ;  /* 0x0001090000047ab9 */ /* 0x000fe20000000800 */
[----:B------:R-:W-:-:S03]  /*235e0*/  UISETP.NE.AND.EX UP0, UPT, UR5, URZ, UPT, UP0 ;  /* 0x0000003f0500728c */ /* 0x000fc6000bf05300 */
[----:B------:R-:W-:Y:S01]  /*235f0*/  ULDC UR5, c[0x0][0x2f0] ;  /* 0x0000bc0000057ab9 */ /* 0x000fe20000000800 */
[----:B------:R-:W-:-:S04]  /*23600*/  USEL UR4, UR4, 0x1, UP0 ;  /* 0x0000000104047887 */ /* 0x000fc80008000000 */
[----:B------:R-:W-:-:S03]  /*23610*/  UIMAD UR4, UR4, UR5, URZ ;  /* 0x00000005040472a4 */ /* 0x000fc6000f8e023f */
[----:B------:R-:W-:Y:S02]  /*23620*/  ULDC UR5, c[0x0][0x348] ;  /* 0x0000d20000057ab9 */ /* 0x000fe40000000800 */
[----:B0-----:R-:W-:Y:S01]  /*23630*/  MOV R6, UR5 ;  /* 0x0000000500067c02 */ /* 0x001fe20008000f00 */
[----:B------:R-:W-:Y:S01]  /*23640*/  IMAD.U32 R7, RZ, RZ, UR4 ;  /* 0x00000004ff077e24 */ /* 0x000fe2000f8e00ff */
[----:B--2---:R0:W-:Y:S04]  /*23650*/  STL [R1+0xc], R9 ;  /* 0x00000c0901007387 */ /* 0x0041e80000100800 */
[----:B---3--:R0:W-:Y:S01]  /*23660*/  STL [R1+0x44], R8 ;  /* 0x0000440801007387 */ /* 0x0081e20000100800 */
[----:B------:R-:W-:Y:S05]  /*23670*/  @P2 BRA `(.L_x_640) ;  /* 0x0000000000142947 */ /* 0x000fea0003800000 */
[----:B------:R-:W-:Y:S05]  /*23680*/  @!P0 BRA `(.L_x_640) ;  /* 0x0000000000108947 */ /* 0x000fea0003800000 */
[----:B0-----:R-:W2:Y:S04]  /*23690*/  LDG.E R8, desc[UR50][R2.64] ;  /* 0x0000003202087981 */ /* 0x001ea8000c1e1900 */
[----:B------:R-:W2:Y:S02]  /*236a0*/  LDG.E R2, desc[UR50][R2.64+0x4] ;  /* 0x0000043202027981 */ /* 0x000ea4000c1e1900 */
[----:B--2---:R-:W-:-:S05]  /*236b0*/  IMAD.IADD R2, R2, 0x1, -R8 ;  /* 0x0000000102027824 */ /* 0x004fca00078e0a08 */
[----:B------:R1:W-:Y:S02]  /*236c0*/  STL [R1+0x44], R2 ;  /* 0x0000440201007387 */ /* 0x0003e40000100800 */
.L_x_640:
[----:B------:R-:W-:Y:S01]  /*236d0*/  ULDC.64 UR4, c[0x0][0xa20] ;  /* 0x0002880000047ab9 */ /* 0x000fe20000000a00 */
[----:B------:R-:W-:Y:S02]  /*236e0*/  MOV R33, R24 ;  /* 0x0000001800217202 */ /* 0x000fe40000000f00 */
[----:B------:R-:W-:-:S04]  /*236f0*/  ISETP.NE.U32.AND P0, PT, RZ, UR4, PT ;  /* 0x00000004ff007c0c */ /* 0x000fc8000bf05070 */
[----:B------:R-:W-:-:S13]  /*23700*/  ISETP.NE.AND.EX P0, PT, RZ, UR5, PT, P0 ;  /* 0x00000005ff007c0c */ /* 0x000fda000bf05300 */
[----:B------:R-:W-:Y:S05]  /*23710*/  @!P0 BRA `(.L_x_641) ;  /* 0x0000000000108947 */ /* 0x000fea0003800000 */
[----:B-1----:R-:W-:-:S04]  /*23720*/  IADD3 R2, P0, R26, UR4, RZ ;  /* 0x000000041a027c10 */ /* 0x002fc8000ff1e0ff */
[----:B------:R-:W-:-:S05]  /*23730*/  IADD3.X R3, R27, UR5, RZ, P0, !PT ;  /* 0x000000051b037c10 */ /* 0x000fca00087fe4ff */
[----:B------:R2:W5:Y:S01]  /*23740*/  LDG.E R7, desc[UR50][R2.64] ;  /* 0x0000003202077981 */ /* 0x000562000c1e1900 */
[----:B------:R-:W-:Y:S05]  /*23750*/  BRA `(.L_x_642) ;  /* 0x0000000000247947 */ /* 0x000fea0003800000 */
.L_x_641:
[----:B------:R-:W-:Y:S02]  /*23760*/  ULDC.64 UR4, c[0x0][0xa08] ;  /* 0x0002820000047ab9 */ /* 0x000fe40000000a00 */
[----:B------:R-:W-:-:S04]  /*23770*/  ISETP.NE.U32.AND P0, PT, RZ, UR4, PT ;  /* 0x00000004ff007c0c */ /* 0x000fc8000bf05070 */
[----:B------:R-:W-:-:S13]  /*23780*/  ISETP.NE.AND.EX P0, PT, RZ, UR5, PT, P0 ;  /* 0x00000005ff007c0c */ /* 0x000fda000bf05300 */
[----:B------:R-:W-:Y:S05]  /*23790*/  @!P0 BRA `(.L_x_642) ;  /* 0x0000000000148947 */ /* 0x000fea0003800000 */
[----:B-1----:R-:W1:Y:S02]  /*237a0*/  LDC.64 R2, c[0x0][0xa08] ;  /* 0x00028200ff027b82 */ /* 0x002e640000000a00 */
[----:B-1----:R-:W-:-:S05]  /*237b0*/  IMAD.WIDE R2, R33, 0x4, R2 ;  /* 0x0000000421027825 */ /* 0x002fca00078e0202 */
[----:B------:R-:W2:Y:S04]  /*237c0*/  LDG.E R7, desc[UR50][R2.64] ;  /* 0x0000003202077981 */ /* 0x000ea8000c1e1900 */
[----:B------:R-:W2:Y:S02]  /*237d0*/  LDG.E R2, desc[UR50][R2.64+0x4] ;  /* 0x0000043202027981 */ /* 0x000ea4000c1e1900 */
[----:B--2---:R-:W-:-:S07]  /*237e0*/  IMAD.IADD R7, R2, 0x1, -R7 ;  /* 0x0000000102077824 */ /* 0x004fce00078e0a07 */
.L_x_642:
[----:B-12---:R-:W2:Y:S04]  /*237f0*/  @P1 LDG.E R2, desc[UR50][R4.64] ;  /* 0x0000003204021981 */ /* 0x006ea8000c1e1900 */
[----:B------:R-:W2:Y:S01]  /*23800*/  @P1 LDG.E R4, desc[UR50][R4.64+0x4] ;  /* 0x0000043204041981 */ /* 0x000ea2000c1e1900 */
[----:B-----5:R-:W-:Y:S01]  /*23810*/  IADD3 R7, -R9, R7, RZ ;  /* 0x0000000709077210 */ /* 0x020fe20007ffe1ff */
[----:B------:R-:W-:Y:S01]  /*23820*/  BSSY B0, `(.L_x_643) ;  /* 0x0000118000007945 */ /* 0x000fe20003800000 */
[----:B--2---:R-:W-:-:S04]  /*23830*/  @P1 IMAD.IADD R6, R4, 0x1, -R2 ;  /* 0x0000000104061824 */ /* 0x004fc800078e0a02 */
[----:B------:R-:W-:-:S04]  /*23840*/  IMAD.IADD R25, R7, 0x1, R6 ;  /* 0x0000000107197824 */ /* 0x000fc800078e0206 */
[----:B------:R-:W-:-:S04]  /*23850*/  VIADD R32, R25, 0x9f ;  /* 0x0000009f19207836 */ /* 0x000fc80000000000 */
[----:B------:R-:W-:-:S05]  /*23860*/  IMAD.HI R32, R32, 0x66666667, RZ ;  /* 0x6666666720207827 */ /* 0x000fca00078e02ff */
[----:B------:R-:W-:-:S04]  /*23870*/  SHF.R.U32.HI R2, RZ, 0x1f, R32 ;  /* 0x0000001fff027819 */ /* 0x000fc80000011620 */
[----:B------:R-:W-:-:S05]  /*23880*/  LEA.HI.SX32 R32, R32, R2, 0x1a ;  /* 0x0000000220207211 */ /* 0x000fca00078fd2ff */
[----:B------:R-:W-:Y:S01]  /*23890*/  IMAD R2, R32, 0xa0, -R7 ;  /* 0x000000a020027824 */ /* 0x000fe200078e0a07 */
[----:B------:R-:W-:-:S04]  /*238a0*/  IADD3 R7, -R7, RZ, RZ ;  /* 0x000000ff07077210 */ /* 0x000fc80007ffe1ff */
[----:B------:R-:W-:Y:S02]  /*238b0*/  VIMNMX R2, R2, R6, PT ;  /* 0x0000000602027248 */ /* 0x000fe40003fe0100 */
[----:B------:R-:W-:-:S04]  /*238c0*/  VIMNMX R7, RZ, R7, !PT ;  /* 0x00000007ff077248 */ /* 0x000fc80007fe0100 */
[----:B------:R-:W-:Y:S01]  /*238d0*/  ISETP.GT.AND P0, PT, R2, R7, PT ;  /* 0x000000070200720c */ /* 0x000fe20003f04270 */
[----:B------:R-:W-:-:S05]  /*238e0*/  IMAD.WIDE.U32 R4, R7, -0x33333333, RZ ;  /* 0xcccccccd07047825 */ /* 0x000fca00078e00ff */
[----:B------:R-:W-:-:S05]  /*238f0*/  SHF.R.U32.HI R4, RZ, 0x7, R5 ;  /* 0x00000007ff047819 */ /* 0x000fca0000011605 */
[----:B------:R-:W-:Y:S02]  /*23900*/  IMAD.MOV.U32 R3, RZ, RZ, R4 ;  /* 0x000000ffff037224 */ /* 0x000fe400078e0004 */
[----:B------:R-:W-:-:S04]  /*23910*/  @P0 VIADD R2, R2, 0x9f ;  /* 0x0000009f02020836 */ /* 0x000fc80000000000 */
[----:B------:R-:W-:-:S05]  /*23920*/  @P0 IMAD.HI R2, R2, 0x66666667, RZ ;  /* 0x6666666702020827 */ /* 0x000fca00078e02ff */
[----:B------:R-:W-:-:S04]  /*23930*/  @P0 SHF.R.U32.HI R5, RZ, 0x1f, R2 ;  /* 0x0000001fff050819 */ /* 0x000fc80000011602 */
[----:B------:R-:W-:Y:S02]  /*23940*/  @P0 LEA.HI.SX32 R3, R2, R5, 0x1a ;  /* 0x0000000502030211 */ /* 0x000fe400078fd2ff */
[----:B------:R-:W-:Y:S02]  /*23950*/  PLOP3.LUT P0, PT, PT, PT, PT, 0x80, 0x0 ;  /* 0x000000000000781c */ /* 0x000fe40003f0f070 */
[----:B------:R-:W-:-:S13]  /*23960*/  ISETP.GT.AND P2, PT, R3, R4, PT ;  /* 0x000000040300720c */ /* 0x000fda0003f44270 */
[----:B------:R-:W-:Y:S05]  /*23970*/  @!P2 BRA `(.L_x_644) ;  /* 0x000000100008a947 */ /* 0x000fea0003800000 */
[----:B------:R-:W-:Y:S01]  /*23980*/  UMOV UR4, 0xffffffff ;  /* 0xffffffff00047882 */ /* 0x000fe20000000000 */
[----:B------:R-:W-:Y:S02]  /*23990*/  SEL R2, R33, RZ, !P1 ;  /* 0x000000ff21027207 */ /* 0x000fe40004800000 */
[----:B------:R-:W-:Y:S05]  /*239a0*/  BRA.DIV UR4, `(.L_x_645) ;  /* 0x0000008a04587947 */ /* 0x000fea000b800000 */
[----:B------:R-:W1:Y:S02]  /*239b0*/  S2R R5, SR_TID.X ;  /* 0x0000000000057919 */ /* 0x000e640000002100 */
[----:B-1----:R-:W-:-:S04]  /*239c0*/  SHF.R.U32.HI R5, RZ, 0x5, R5 ;  /* 0x00000005ff057819 */ /* 0x002fc80000011605 */
[----:B------:R-:W-:-:S05]  /*239d0*/  LOP3.LUT R5, R5, 0x3, RZ, 0xc0, !PT ;  /* 0x0000000305057812 */ /* 0x000fca00078ec0ff */
[----:B------:R1:W2:Y:S02]  /*239e0*/  SHFL.IDX PT, R14, R5, RZ, 0x1f ;  /* 0x00001fff050e7589 */ /* 0x0002a400000e0000 */
.L_x_866:
[----:B--2---:R-:W-:Y:S02]  /*239f0*/  ISETP.NE.AND P0, PT, R14, RZ, PT ;  /* 0x000000ff0e00720c */ /* 0x004fe40003f05270 */
[----:B------:R-:W-:-:S11]  /*23a00*/  PLOP3.LUT P6, PT, PT, PT, PT, 0x8, 0x0 ;  /* 0x000000000000781c */ /* 0x000fd60003fce170 */
[----:B------:R-:W-:Y:S05]  /*23a10*/  @P0 BRA `(.L_x_646) ;  /* 0x00000000000c0947 */ /* 0x000fea0003800000 */
[----:B------:R-:W-:-:S03]  /*23a20*/  UMOV UR4, 0xffffffff ;  /* 0xffffffff00047882 */ /* 0x000fc60000000000 */
[----:B------:R-:W-:Y:S05]  /*23a30*/  BRA.DIV UR4, `(.L_x_647) ;  /* 0x0000008a04687947 */ /* 0x000fea000b800000 */
[----:B------:R-:W-:-:S13]  /*23a40*/  ELECT P6, URZ, PT ;  /* 0x00000000003f782f */ /* 0x000fda00038c0000 */
.L_x_646:
[----:B-1----:R-:W2:Y:S01]  /*23a50*/  LDL R5, [R1+0x48] ;  /* 0x0000480001057983 */ /* 0x002ea20000100800 */
[----:B------:R-:W-:Y:S01]  /*23a60*/  BSSY B1, `(.L_x_648) ;  /* 0x0000008000017945 */ /* 0x000fe20003800000 */
[----:B--2---:R-:W-:-:S04]  /*23a70*/  IADD3 R5, R5, 0x1, RZ ;  /* 0x0000000105057810 */ /* 0x004fc80007ffe0ff */
[----:B------:R-:W-:-:S04]  /*23a80*/  LEA.HI R6, R5, R5, RZ, 0x1 ;  /* 0x0000000505067211 */ /* 0x000fc800078f08ff */
[----:B------:R-:W-:-:S05]  /*23a90*/  LOP3.LUT R6, R6, 0xfffffffe, RZ, 0xc0, !PT ;  /* 0xfffffffe06067812 */ /* 0x000fca00078ec0ff */
[----:B------:R-:W-:-:S05]  /*23aa0*/  IMAD.IADD R5, R5, 0x1, -R6 ;  /* 0x0000000105057824 */ /* 0x000fca00078e0a06 */
[----:B------:R-:W-:-:S04]  /*23ab0*/  SHF.L.U32 R5, R5, 0x1f, RZ ;  /* 0x0000001f05057819 */ /* 0x000fc800000006ff */
[----:B------:R-:W1:Y:S02]  /*23ac0*/  SYNCS.PHASECHK.TRANS64.TRYWAIT P0, [R22+URZ+0x29820], R5 ;  /* 0x02982005160075a7 */ /* 0x000e64000800017f */
[----:B-1----:R-:W-:Y:S05]  /*23ad0*/  @!P0 BRA `(.L_x_649) ;  /* 0x0000008800608947 */ /* 0x002fea0003800000 */
.L_x_869:
[----:B------:R-:W-:Y:S05]  /*23ae0*/  BSYNC B1 ;  /* 0x0000000000017941 */ /* 0x000fea0003800000 */
.L_x_648:
[----:B------:R-:W-:Y:S04]  /*23af0*/  BSSY B1, `(.L_x_650) ;  /* 0x000006c000017945 */ /* 0x000fe80003800000 */
[----:B------:R-:W-:Y:S05]  /*23b00*/  @!P6 BRA `(.L_x_651) ;  /* 0x0000000400a8e947 */ /* 0x000fea0003800000 */
[----:B0-----:R-:W-:Y:S01]  /*23b10*/  IMAD R9, R28, 0x8, R22 ;  /* 0x000000081c097824 */ /* 0x001fe200078e0216 */
[----:B------:R-:W-:Y:S01]  /*23b20*/  SHF.L.U32 R8, R35, 0x1f, RZ ;  /* 0x0000001f23087819 */ /* 0x000fe200000006ff */
[----:B------:R-:W0:Y:S01]  /*23b30*/  S2R R6, SR_TID.X ;  /* 0x0000000000067919 */ /* 0x000e220000002100 */
[----:B------:R-:W-:Y:S02]  /*23b40*/  BSSY B2, `(.L_x_652) ;  /* 0x0000005000027945 */ /* 0x000fe40003800000 */
[----:B------:R-:W2:Y:S01]  /*23b50*/  SYNCS.PHASECHK.TRANS64.TRYWAIT P0, [R9+URZ+0x298a0], R8 ;  /* 0x0298a008090075a7 */ /* 0x000ea2000800017f */
[----:B0-----:R-:W-:-:S04]  /*23b60*/  LOP3.LUT R6, R6, 0x7f, RZ, 0xc0, !PT ;  /* 0x0000007f06067812 */ /* 0x001fc800078ec0ff */
[----:B------:R-:W-:Y:S01]  /*23b70*/  ISETP.NE.AND P1, PT, R6, RZ, PT ;  /* 0x000000ff0600720c */ /* 0x000fe20003f25270 */
[----:B--2---:R-:W-:-:S12]  /*23b80*/  @!P0 BRA `(.L_x_653) ;  /* 0x0000008800488947 */ /* 0x004fd80003800000 */
.L_x_870:
[----:B------:R-:W-:Y:S05]  /*23b90*/  BSYNC B2 ;  /* 0x0000000000027941 */ /* 0x000fea0003800000 */
.L_x_652:
[----:B------:R-:W-:Y:S04]  /*23ba0*/  BSSY B2, `(.L_x_654) ;  /* 0x0000009000027945 */ /* 0x000fe80003800000 */
[----:B------:R-:W-:Y:S05]  /*23bb0*/  @P1 BRA `(.L_x_655) ;  /* 0x00000000001c1947 */ /* 0x000fea0003800000 */
[----:B-1----:R-:W1:Y:S02]  /*23bc0*/  S2R R5, SR_TID.X ;  /* 0x0000000000057919 */ /* 0x002e640000002100 */
[----:B-1----:R-:W-:Y:S02]  /*23bd0*/  LOP3.LUT R6, R5, 0x1f, RZ, 0xc0, !PT ;  /* 0x0000001f05067812 */ /* 0x002fe400078ec0ff */
[----:B------:R-:W-:Y:S02]  /*23be0*/  MOV R5, 0x7800 ;  /* 0x0000780000057802 */ /* 0x000fe40000000f00 */
[----:B------:R-:W-:Y:S02]  /*23bf0*/  ISETP.NE.AND P0, PT, R6, RZ, PT ;  /* 0x000000ff0600720c */ /* 0x000fe40003f05270 */
[----:B------:R2:W-:Y:S11]  /*23c00*/  SYNCS.ARRIVE.TRANS64 RZ, [R9+URZ+0x29890], R5 ;  /* 0x0298900509ff79a7 */ /* 0x0005f6000800003f */
[----:B--2---:R-:W-:Y:S05]  /*23c10*/  @!P0 BRA `(.L_x_655) ;  /* 0x0000000000048947 */ /* 0x004fea0003800000 */
[----:B------:R-:W-:Y:S01]  /*23c20*/  BPT.TRAP 0x1 ;  /* 0x000000040000795c */ /* 0x000fe20000300000 */
.L_x_655:
[----:B------:R-:W-:Y:S05]  /*23c30*/  BSYNC B2 ;  /* 0x0000000000027941 */ /* 0x000fea0003800000 */
.L_x_654:
[----:B------:R-:W-:Y:S01]  /*23c40*/  IMAD.MOV.U32 R11, RZ, RZ, RZ ;  /* 0x000000ffff0b7224 */ /* 0x000fe200078e00ff */
[----:B------:R-:W-:Y:S01]  /*23c50*/  UIADD3 UR4, UP0, UR40, 0x570, URZ ;  /* 0x0000057028047890 */ /* 0x000fe2000ff1e03f */
[----:B------:R-:W-:Y:S01]  /*23c60*/  IMAD R6, R3, 0xa0, R0 ;  /* 0x000000a003067824 */ /* 0x000fe200078e0200 */
[----:B------:R-:W-:Y:S01]  /*23c70*/  PLOP3.LUT P0, PT, PT, PT, PT, 0x80, 0x0 ;  /* 0x000000000000781c */ /* 0x000fe20003f0f070 */
[----:B------:R-:W-:Y:S01]  /*23c80*/  IMAD R7, R28, 0x7800, R22 ;  /* 0x000078001c077824 */ /* 0x000fe200078e0216 */
[----:B------:R-:W-:Y:S01]  /*23c90*/  R2UR UR10, R11 ;  /* 0x000000000b0a72ca */ /* 0x000fe200000e0000 */
[----:B------:R-:W-:Y:S01]  /*23ca0*/  VIADD R6, R6, 0xffffff60 ;  /* 0xffffff6006067836 */ /* 0x000fe20000000000 */
[----:B-1----:R-:W-:Y:S01]  /*23cb0*/  IADD3 R5, R9, 0x29890, RZ ;  /* 0x0002989009057810 */ /* 0x002fe20007ffe0ff */
[----:B------:R-:W-:Y:S01]  /*23cc0*/  VIADD R10, R7, 0x1a400 ;  /* 0x0001a400070a7836 */ /* 0x000fe20000000000 */
[----:B------:R-:W-:Y:S01]  /*23cd0*/  UIADD3.X UR5, URZ, UR41, URZ, UP0, !UPT ;  /* 0x000000293f057290 */ /* 0x000fe200087fe43f */
[----:B------:R-:W-:Y:S01]  /*23ce0*/  UMOV UR6, 0x0 ;  /* 0x0000000000067882 */ /* 0x000fe20000000000 */
[----:B------:R-:W-:-:S10]  /*23cf0*/  UMOV UR7, 0x12f00000 ;  /* 0x12f0000000077882 */ /* 0x000fd40000000000 */
.L_x_656:
[----:B------:R-:W-:-:S13]  /*23d00*/  @P0 ELECT P2, URZ, PT ;  /* 0x00000000003f082f */ /* 0x000fda0003840000 */
[----:B------:R-:W-:Y:S02]  /*23d10*/  @P2 R2UR UR13, R2 ;  /* 0x00000000020d22ca */ /* 0x000fe400000e0000 */
[----:B------:R-:W-:Y:S02]  /*23d20*/  @P2 R2UR UR12, R18 ;  /* 0x00000000120c22ca */ /* 0x000fe400000e0000 */
[----:B------:R-:W-:Y:S02]  /*23d30*/  @P2 R2UR UR11, R6 ;  /* 0x00000000060b22ca */ /* 0x000fe400000e0000 */
[----:B------:R-:W-:Y:S02]  /*23d40*/  @P2 R2UR UR9, R5 ;  /* 0x00000000050922ca */ /* 0x000fe400000e0000 */
[----:B------:R-:W-:Y:S02]  /*23d50*/  @P2 R2UR UR8, R10 ;  /* 0x000000000a0822ca */ /* 0x000fe400000e0000 */
[----:B------:R-:W-:-:S02]  /*23d60*/  @P2 PLOP3.LUT P0, PT, P2, PT, PT, 0x8, 0x0 ;  /* 0x000000000000281c */ /* 0x000fc4000170e170 */
[----:B------:R-:W-:-:S09]  /*23d70*/  PLOP3.LUT P2, PT, PT, PT, PT, 0x8, 0x0 ;  /* 0x000000000000781c */ /* 0x000fd20003f4e170 */
[----:B------:R1:W-:Y:S02]  /*23d80*/  UTMALDG.4D [UR8], [UR4], desc[UR6] ;  /* 0x00000608040075b4 */ /* 0x0003e40008019000 */
[----:B-1----:R-:W-:Y:S05]  /*23d90*/  @P0 BRA.U.ANY `(.L_x_656) ;  /* 0xfffffffd00d80947 */ /* 0x002fea000393ffff */
[----:B------:R-:W-:Y:S01]  /*23da0*/  PLOP3.LUT P0, PT, PT, PT, PT, 0x80, 0x0 ;  /* 0x000000000000781c */ /* 0x000fe20003f0f070 */
[----:B------:R-:W-:Y:S01]  /*23db0*/  VIADD R10, R7, 0x1cc00 ;  /* 0x0001cc00070a7836 */ /* 0x000fe20000000000 */
[----:B------:R-:W-:Y:S01]  /*23dc0*/  UMOV UR6, 0x0 ;  /* 0x0000000000067882 */ /* 0x000fe20000000000 */
[----:B------:R-:W-:Y:S01]  /*23dd0*/  UMOV UR7, 0x12f00000 ;  /* 0x12f0000000077882 */ /* 0x000fe20000000000 */
[----:B------:R-:W-:-:S09]  /*23de0*/  UMOV UR10, 0x40 ;  /* 0x00000040000a7882 */ /* 0x000fd20000000000 */
.L_x_657:
        /* <DEDUP_REMOVED lines=11> */
[----:B------:R-:W-:Y:S01]  /*23ea0*/  UMOV UR6, 0x0 ;  /* 0x0000000000067882 */ /* 0x000fe20000000000 */
[----:B------:R-:W-:Y:S01]  /*23eb0*/  IADD3 R7, R7, 0x1f400, RZ ;  /* 0x0001f40007077810 */ /* 0x000fe20007ffe0ff */
[----:B------:R-:W-:Y:S01]  /*23ec0*/  UMOV UR7, 0x12f00000 ;  /* 0x12f0000000077882 */ /* 0x000fe20000000000 */
[----:B------:R-:W-:-:S09]  /*23ed0*/  UMOV UR10, 0x80 ;  /* 0x00000080000a7882 */ /* 0x000fd20000000000 */
.L_x_658:
        /* <DEDUP_REMOVED lines=10> */
[----:B------:R-:W1:Y:S01]  /*23f80*/  SYNCS.PHASECHK.TRANS64.TRYWAIT P0, [R9+URZ+0x298c0], R8 ;  /* 0x0298c008090075a7 */ /* 0x000e62000800017f */
[----:B------:R-:W-:Y:S04]  /*23f90*/  BSSY B2, `(.L_x_659) ;  /* 0x0000002000027945 */ /* 0x000fe80003800000 */
[----:B-1----:R-:W-:Y:S05]  /*23fa0*/  @!P0 BRA `(.L_x_660) ;  /* 0x0000008400548947 */ /* 0x002fea0003800000 */
.L_x_871:
[----:B------:R-:W-:Y:S05]  /*23fb0*/  BSYNC B2 ;  /* 0x0000000000027941 */ /* 0x000fea0003800000 */
.L_x_659:
[----:B------:R-:W-:Y:S01]  /*23fc0*/  BSSY B2, `(.L_x_661) ;  /* 0x000000b000027945 */ /* 0x000fe20003800000 */
[----:B------:R-:W-:Y:S02]  /*23fd0*/  IMAD.MOV.U32 R12, RZ, RZ, 0x0 ;  /* 0x00000000ff0c7424 */ /* 0x000fe400078e00ff */
[----:B------:R-:W-:Y:S01]  /*23fe0*/  IMAD.MOV.U32 R13, RZ, RZ, 0x12f00000 ;  /* 0x12f00000ff0d7424 */ /* 0x000fe200078e00ff */
[----:B------:R-:W-:Y:S06]  /*23ff0*/  @P1 BRA `(.L_x_662) ;  /* 0x00000000001c1947 */ /* 0x000fec0003800000 */
[----:B------:R-:W2:Y:S02]  /*24000*/  S2R R5, SR_TID.X ;  /* 0x0000000000057919 */ /* 0x000ea40000002100 */
[----:B--2---:R-:W-:Y:S02]  /*24010*/  LOP3.LUT R7, R5, 0x1f, RZ, 0xc0, !PT ;  /* 0x0000001f05077812 */ /* 0x004fe400078ec0ff */
[----:B------:R-:W-:Y:S02]  /*24020*/  MOV R5, 0x5000 ;  /* 0x0000500000057802 */ /* 0x000fe40000000f00 */
[----:B------:R-:W-:Y:S02]  /*24030*/  ISETP.NE.AND P0, PT, R7, RZ, PT ;  /* 0x000000ff0700720c */ /* 0x000fe40003f05270 */
[----:B------:R2:W-:Y:S11]  /*24040*/  SYNCS.ARRIVE.TRANS64 RZ, [R9+URZ+0x298b0], R5 ;  /* 0x0298b00509ff79a7 */ /* 0x0005f6000800003f */
[----:B--2---:R-:W-:Y:S05]  /*24050*/  @!P0 BRA `(.L_x_662) ;  /* 0x0000000000048947 */ /* 0x004fea0003800000 */
[----:B------:R-:W-:Y:S01]  /*24060*/  BPT.TRAP 0x1 ;  /* 0x000000040000795c */ /* 0x000fe20000300000 */
.L_x_662:
[----:B------:R-:W-:Y:S05]  /*24070*/  BSYNC B2 ;  /* 0x0000000000027941 */ /* 0x000fea0003800000 */
.L_x_661:
[----:B------:R-:W-:Y:S01]  /*24080*/  R2UR UR10, R11 ;  /* 0x000000000b0a72ca */ /* 0x000fe200000e0000 */
[----:B------:R-:W-:Y:S01]  /*24090*/  IMAD R5, R28, 0x5000, R22 ;  /* 0x000050001c057824 */ /* 0x000fe200078e0216 */
[----:B------:R-:W-:Y:S01]  /*240a0*/  R2UR UR6, R12 ;  /* 0x000000000c0672ca */ /* 0x000fe200000e0000 */
[----:B------:R-:W-:Y:S01]  /*240b0*/  UIADD3 UR4, UP0, UR40, 0x670, URZ ;  /* 0x0000067028047890 */ /* 0x000fe2000ff1e03f */
[----:B------:R-:W-:Y:S01]  /*240c0*/  R2UR UR7, R13 ;  /* 0x000000000d0772ca */ /* 0x000fe200000e0000 */
[----:B01----:R-:W-:Y:S01]  /*240d0*/  VIADD R9, R9, 0x298b0 ;  /* 0x000298b009097836 */ /* 0x003fe20000000000 */
[----:B------:R-:W-:Y:S01]  /*240e0*/  PLOP3.LUT P0, PT, PT, PT, PT, 0x80, 0x0 ;  /* 0x000000000000781c */ /* 0x000fe20003f0f070 */
[----:B------:R-:W-:Y:S01]  /*240f0*/  VIADD R5, R5, 0xa400 ;  /* 0x0000a40005057836 */ /* 0x000fe20000000000 */
[----:B------:R-:W-:-:S12]  /*24100*/  UIADD3.X UR5, URZ, UR41, URZ, UP0, !UPT ;  /* 0x000000293f057290 */ /* 0x000fd800087fe43f */
.L_x_663:
        /* <DEDUP_REMOVED lines=9> */
[----:B--2---:R-:W-:Y:S05]  /*241a0*/  @P0 BRA.U.ANY `(.L_x_663) ;  /* 0xfffffffd00d80947 */ /* 0x004fea000393ffff */
.L_x_651:
[----:B------:R-:W-:Y:S05]  /*241b0*/  BSYNC B1 ;  /* 0x0000000000017941 */ /* 0x000fea0003800000 */
.L_x_650:
[----:B0-----:R-:W-:Y:S01]  /*241c0*/  VIADD R9, R3, 0xfffffffe ;  /* 0xfffffffe03097836 */ /* 0x001fe20000000000 */
[----:B------:R-:W-:Y:S02]  /*241d0*/  IADD3 R28, R28, 0x1, RZ ;  /* 0x000000011c1c7810 */ /* 0x000fe40007ffe0ff */
[----:B------:R-:W-:Y:S02]  /*241e0*/  PLOP3.LUT P0, PT, PT, PT, PT, 0x8, 0x0 ;  /* 0x000000000000781c */ /* 0x000fe40003f0e170 */
[----:B------:R-:W-:Y:S02]  /*241f0*/  ISETP.GE.AND P2, PT, R9, R4, PT ;  /* 0x000000040900720c */ /* 0x000fe40003f46270 */
[----:B------:R-:W-:-:S04]  /*24200*/  ISETP.NE.AND P1, PT, R28, 0x2, PT ;  /* 0x000000021c00780c */ /* 0x000fc80003f25270 */
[----:B------:R-:W-:Y:S02]  /*24210*/  SEL R3, RZ, 0x1, P1 ;  /* 0x00000001ff037807 */ /* 0x000fe40000800000 */
[----:B------:R-:W-:Y:S02]  /*24220*/  SEL R28, R28, RZ, P1 ;  /* 0x000000ff1c1c7207 */ /* 0x000fe40000800000 */
[----:B------:R-:W-:-:S03]  /*24230*/  LOP3.LUT R35, R35, R3, RZ, 0x3c, !PT ;  /* 0x0000000323237212 */ /* 0x000fc600078e3cff */
[----:B------:R-:W-:Y:S05]  /*24240*/  @!P2 BRA `(.L_x_644) ;  /* 0x0000000400d4a947 */ /* 0x000fea0003800000 */
.L_x_678:
[----:B------:R-:W-:Y:S05]  /*24250*/  YIELD ;  /* 0x0000000000007946 */ /* 0x000fea0003800000 */
[----:B------:R-:W-:Y:S04]  /*24260*/  BSSY B1, `(.L_x_664) ;  /* 0x000006b000017945 */ /* 0x000fe80003800000 */
[----:B------:R-:W-:Y:S05]  /*24270*/  @!P6 BRA `(.L_x_665) ;  /* 0x0000000400a4e947 */ /* 0x000fea0003800000 */
[----:B------:R-:W-:Y:S01]  /*24280*/  IMAD R8, R28, 0x8, R22 ;  /* 0x000000081c087824 */ /* 0x000fe200078e0216 */
[----:B------:R-:W-:Y:S01]  /*24290*/  SHF.L.U32 R7, R35, 0x1f, RZ ;  /* 0x0000001f23077819 */ /* 0x000fe200000006ff */
[----:B------:R-:W0:Y:S01]  /*242a0*/  S2R R3, SR_TID.X ;  /* 0x0000000000037919 */ /* 0x000e220000002100 */
[----:B------:R-:W-:Y:S02]  /*242b0*/  BSSY B2, `(.L_x_666) ;  /* 0x0000005000027945 */ /* 0x000fe40003800000 */
[----:B------:R-:W2:Y:S01]  /*242c0*/  SYNCS.PHASECHK.TRANS64.TRYWAIT P1, [R8+URZ+0x298a0], R7 ;  /* 0x0298a007080075a7 */ /* 0x000ea2000802017f */
[----:B0-----:R-:W-:-:S04]  /*242d0*/  LOP3.LUT R3, R3, 0x7f, RZ, 0xc0, !PT ;  /* 0x0000007f03037812 */ /* 0x001fc800078ec0ff */
[----:B------:R-:W-:Y:S01]  /*242e0*/  ISETP.NE.AND P2, PT, R3, RZ, PT ;  /* 0x000000ff0300720c */ /* 0x000fe20003f45270 */
[----:B--2---:R-:W-:-:S12]  /*242f0*/  @!P1 BRA `(.L_x_667) ;  /* 0x0000008000949947 */ /* 0x004fd80003800000 */
.L_x_872:
[----:B------:R-:W-:Y:S05]  /*24300*/  BSYNC B2 ;  /* 0x0000000000027941 */ /* 0x000fea0003800000 */
.L_x_666:
[----:B------:R-:W-:Y:S04]  /*24310*/  BSSY B2, `(.L_x_668) ;  /* 0x0000009000027945 */ /* 0x000fe80003800000 */
[----:B------:R-:W-:Y:S05]  /*24320*/  @P2 BRA `(.L_x_669) ;  /* 0x00000000001c2947 */ /* 0x000fea0003800000 */
[----:B------:R-:W1:Y:S02]  /*24330*/  S2R R3, SR_TID.X ;  /* 0x0000000000037919 */ /* 0x000e640000002100 */
[----:B-1----:R-:W-:Y:S02]  /*24340*/  LOP3.LUT R5, R3, 0x1f, RZ, 0xc0, !PT ;  /* 0x0000001f03057812 */ /* 0x002fe400078ec0ff */
[----:B------:R-:W-:Y:S02]  /*24350*/  MOV R3, 0x7800 ;  /* 0x0000780000037802 */ /* 0x000fe40000000f00 */
[----:B------:R-:W-:Y:S02]  /*24360*/  ISETP.NE.AND P1, PT, R5, RZ, PT ;  /* 0x000000ff0500720c */ /* 0x000fe40003f25270 */
[----:B------:R2:W-:Y:S11]  /*24370*/  SYNCS.ARRIVE.TRANS64 RZ, [R8+URZ+0x29890], R3 ;  /* 0x0298900308ff79a7 */ /* 0x0005f6000800003f */
[----:B--2---:R-:W-:Y:S05]  /*24380*/  @!P1 BRA `(.L_x_669) ;  /* 0x0000000000049947 */ /* 0x004fea0003800000 */
[----:B------:R-:W-:Y:S01]  /*24390*/  BPT.TRAP 0x1 ;  /* 0x000000040000795c */ /* 0x000fe20000300000 */
.L_x_669:
[----:B------:R-:W-:Y:S05]  /*243a0*/  BSYNC B2 ;  /* 0x0000000000027941 */ /* 0x000fea0003800000 */
.L_x_668:
[----:B------:R-:W-:Y:S01]  /*243b0*/  IMAD.MOV.U32 R11, RZ, RZ, RZ ;  /* 0x000000ffff0b7224 */ /* 0x000fe200078e00ff */
[----:B------:R-:W-:Y:S01]  /*243c0*/  UIADD3 UR4, UP0, UR40, 0x570, URZ ;  /* 0x0000057028047890 */ /* 0x000fe2000ff1e03f */
[----:B------:R-:W-:Y:S01]  /*243d0*/  IMAD R6, R28, 0x7800, R22 ;  /* 0x000078001c067824 */ /* 0x000fe200078e0216 */
[----:B------:R-:W-:Y:S01]  /*243e0*/  PLOP3.LUT P1, PT, PT, PT, PT, 0x80, 0x0 ;  /* 0x000000000000781c */ /* 0x000fe20003f2f070 */
[----:B-1----:R-:W-:Y:S01]  /*243f0*/  IMAD R5, R9, 0xa0, R0 ;  /* 0x000000a009057824 */ /* 0x002fe200078e0200 */
[----:B------:R-:W-:Y:S01]  /*24400*/  R2UR UR10, R11 ;  /* 0x000000000b0a72ca */ /* 0x000fe200000e0000 */
[----:B------:R-:W-:Y:S01]  /*24410*/  VIADD R3, R8, 0x29890 ;  /* 0x0002989008037836 */ /* 0x000fe20000000000 */
[----:B------:R-:W-:Y:S01]  /*24420*/  IADD3 R10, R6, 0x1a400, RZ ;  /* 0x0001a400060a7810 */ /* 0x000fe20007ffe0ff */
[----:B------:R-:W-:Y:S01]  /*24430*/  UIADD3.X UR5, URZ, UR41, URZ, UP0, !UPT ;  /* 0x000000293f057290 */ /* 0x000fe200087fe43f */
[----:B------:R-:W-:Y:S01]  /*24440*/  UMOV UR6, 0x0 ;  /* 0x0000000000067882 */ /* 0x000fe20000000000 */
[----:B------:R-:W-:-:S10]  /*24450*/  UMOV UR7, 0x12f00000 ;  /* 0x12f0000000077882 */ /* 0x000fd40000000000 */
.L_x_670:
        /* <DEDUP_REMOVED lines=15> */
.L_x_671:
        /* <DEDUP_REMOVED lines=15> */
.L_x_672:
        /* <DEDUP_REMOVED lines=13> */
.L_x_873:
[----:B------:R-:W-:Y:S05]  /*24710*/  BSYNC B2 ;  /* 0x0000000000027941 */ /* 0x000fea0003800000 */
.L_x_673:
[----:B------:R-:W-:Y:S01]  /*24720*/  BSSY B2, `(.L_x_675) ;  /* 0x000000b000027945 */ /* 0x000fe20003800000 */
[----:B------:R-:W-:Y:S01]  /*24730*/  MOV R6, 0x0 ;  /* 0x0000000000067802 */ /* 0x000fe20000000f00 */
[----:B01----:R-:W-:Y:S02]  /*24740*/  IMAD.MOV.U32 R7, RZ, RZ, 0x12f00000 ;  /* 0x12f00000ff077424 */ /* 0x003fe400078e00ff */
[----:B------:R-:W-:Y:S05]  /*24750*/  @P2 BRA `(.L_x_676) ;  /* 0x00000000001c2947 */ /* 0x000fea0003800000 */
[----:B------:R-:W0:Y:S02]  /*24760*/  S2R R3, SR_TID.X ;  /* 0x0000000000037919 */ /* 0x000e240000002100 */
[----:B0-----:R-:W-:Y:S01]  /*24770*/  LOP3.LUT R10, R3, 0x1f, RZ, 0xc0, !PT ;  /* 0x0000001f030a7812 */ /* 0x001fe200078ec0ff */
[----:B------:R-:W-:-:S03]  /*24780*/  IMAD.MOV.U32 R3, RZ, RZ, 0x5000 ;  /* 0x00005000ff037424 */ /* 0x000fc600078e00ff */
[----:B------:R-:W-:Y:S01]  /*24790*/  ISETP.NE.AND P1, PT, R10, RZ, PT ;  /* 0x000000ff0a00720c */ /* 0x000fe20003f25270 */
[----:B------:R0:W-:-:S12]  /*247a0*/  SYNCS.ARRIVE.TRANS64 RZ, [R8+URZ+0x298b0], R3 ;  /* 0x0298b00308ff79a7 */ /* 0x0001d8000800003f */
[----:B0-----:R-:W-:Y:S05]  /*247b0*/  @!P1 BRA `(.L_x_676) ;  /* 0x0000000000049947 */ /* 0x001fea0003800000 */
[----:B------:R-:W-:Y:S01]  /*247c0*/  BPT.TRAP 0x1 ;  /* 0x000000040000795c */ /* 0x000fe20000300000 */
.L_x_676:
[----:B------:R-:W-:Y:S05]  /*247d0*/  BSYNC B2 ;  /* 0x0000000000027941 */ /* 0x000fea0003800000 */
.L_x_675:
[----:B------:R-:W-:Y:S01]  /*247e0*/  R2UR UR10, R11 ;  /* 0x000000000b0a72ca */ /* 0x000fe200000e0000 */
[----:B------:R-:W-:Y:S01]  /*247f0*/  IMAD R3, R28, 0x5000, R22 ;  /* 0x000050001c037824 */ /* 0x000fe200078e0216 */
[----:B------:R-:W-:Y:S01]  /*24800*/  R2UR UR6, R6 ;  /* 0x00000000060672ca */ /* 0x000fe200000e0000 */
[----:B------:R-:W-:Y:S01]  /*24810*/  UIADD3 UR4, UP0, UR40, 0x670, URZ ;  /* 0x0000067028047890 */ /* 0x000fe2000ff1e03f */
[----:B------:R-:W-:Y:S01]  /*24820*/  R2UR UR7, R7 ;  /* 0x00000000070772ca */ /* 0x000fe200000e0000 */
[----:B------:R-:W-:Y:S01]  /*24830*/  VIADD R3, R3, 0xa400 ;  /* 0x0000a40003037836 */ /* 0x000fe20000000000 */
[----:B------:R-:W-:Y:S01]  /*24840*/  PLOP3.LUT P1, PT, PT, PT, PT, 0x80, 0x0 ;  /* 0x000000000000781c */ /* 0x000fe20003f2f070 */
[----:B------:R-:W-:Y:S01]  /*24850*/  UIADD3.X UR5, URZ, UR41, URZ, UP0, !UPT ;  /* 0x000000293f057290 */ /* 0x000fe200087fe43f */
[----:B------:R-:W-:-:S11]  /*24860*/  IADD3 R8, R8, 0x298b0, RZ ;  /* 0x000298b008087810 */ /* 0x000fd60007ffe0ff */
.L_x_677:
        /* <DEDUP_REMOVED lines=9> */
[----:B0-----:R-:W-:Y:S05]  /*24900*/  @P1 BRA.U.ANY `(.L_x_677) ;  /* 0xfffffffd00d81947 */ /* 0x001fea000393ffff */
.L_x_665:
[----:B------:R-:W-:Y:S05]  /*24910*/  BSYNC B1 ;  /* 0x0000000000017941 */ /* 0x000fea0003800000 */
.L_x_664:
[C---:B------:R-:W-:Y:S01]  /*24920*/  ISETP.GT.AND P2, PT, R9.reuse, R4, PT ;  /* 0x000000040900720c */ /* 0x040fe20003f44270 */
[----:B------:R-:W-:Y:S01]  /*24930*/  VIADD R28, R28, 0x1 ;  /* 0x000000011c1c7836 */ /* 0x000fe20000000000 */
[----:B------:R-:W-:-:S04]  /*24940*/  IADD3 R9, R9, -0x1, RZ ;  /* 0xffffffff09097810 */ /* 0x000fc80007ffe0ff */
[----:B------:R-:W-:-:S04]  /*24950*/  ISETP.NE.AND P1, PT, R28, 0x2, PT ;  /* 0x000000021c00780c */ /* 0x000fc80003f25270 */
[----:B------:R-:W-:Y:S02]  /*24960*/  SEL R3, RZ, 0x1, P1 ;  /* 0x00000001ff037807 */ /* 0x000fe40000800000 */
[----:B------:R-:W-:Y:S02]  /*24970*/  SEL R28, R28, RZ, P1 ;  /* 0x000000ff1c1c7207 */ /* 0x000fe40000800000 */
[----:B------:R-:W-:Y:S01]  /*24980*/  LOP3.LUT R35, R35, R3, RZ, 0x3c, !PT ;  /* 0x0000000323237212 */ /* 0x000fe200078e3cff */
[----:B------:R-:W-:Y:S06]  /*24990*/  @P2 BRA `(.L_x_678) ;  /* 0xfffffff8002c2947 */ /* 0x000fec000383ffff */
.L_x_644:
[----:B------:R-:W-:Y:S05]  /*249a0*/  BSYNC B0 ;  /* 0x0000000000007941 */ /* 0x000fea0003800000 */
.L_x_643:
[----:B------:R-:W-:Y:S05]  /*249b0*/  @!P0 WARPSYNC.ALL ;  /* 0x0000000000008948 */ /* 0x000fea0003800000 */
[----:B------:R-:W-:Y:S01]  /*249c0*/  @!P0 BAR.SYNC.DEFER_BLOCKING 0xc, 0x180 ;  /* 0x0306000000008b1d */ /* 0x000fe20000010000 */
[----:B------:R-:W-:-:S13]  /*249d0*/  ISETP.GT.AND P0, PT, R25, RZ, PT ;  /* 0x000000ff1900720c */ /* 0x000fda0003f04270 */
[----:B------:R-:W-:Y:S05]  /*249e0*/  @P0 BRA `(.L_x_679) ;  /* 0x0000000000440947 */ /* 0x000fea0003800000 */
[----:B------:R-:W2:Y:S02]  /*249f0*/  S2R R3, SR_TID.X ;  /* 0x0000000000037919 */ /* 0x000ea40000002100 */
[----:B--2---:R-:W-:-:S04]  /*24a00*/  LOP3.LUT R3, R3, 0x7f, RZ, 0xc0, !PT ;  /* 0x0000007f03037812 */ /* 0x004fc800078ec0ff */
[----:B------:R-:W-:-:S13]  /*24a10*/  ISETP.NE.AND P0, PT, R3, RZ, PT ;  /* 0x000000ff0300720c */ /* 0x000fda0003f05270 */
[----:B------:R-:W-:Y:S05]  /*24a20*/  @P0 BRA `(.L_x_680) ;  /* 0x0000004400ec0947 */ /* 0x000fea0003800000 */
[----:B-1----:R-:W1:Y:S01]  /*24a30*/  S2R R5, SR_LANEID ;  /* 0x0000000000057919 */ /* 0x002e620000000000 */
[----:B------:R-:W-:Y:S01]  /*24a40*/  VOTEU.ANY UR4, UPT, PT ;  /* 0x0000000000047886 */ /* 0x000fe200038e0100 */
[----:B------:R-:W2:Y:S01]  /*24a50*/  LDC.64 R2, c[0x0][0xc60] ;  /* 0x00031800ff027b82 */ /* 0x000ea20000000a00 */
[----:B------:R-:W1:Y:S02]  /*24a60*/  FLO.U32 R0, UR4 ;  /* 0x0000000400007d00 */ /* 0x000e6400080e0000 */
[----:B-1----:R-:W-:-:S06]  /*24a70*/  ISETP.EQ.U32.AND P0, PT, R0, R5, PT ;  /* 0x000000050000720c */ /* 0x002fcc0003f02070 */
[----:B------:R-:W2:Y:S07]  /*24a80*/  POPC R5, UR4 ;  /* 0x0000000400057d09 */ /* 0x000eae0008000000 */
[----:B--2---:R-:W2:Y:S01]  /*24a90*/  @P0 ATOMG.E.ADD.STRONG.GPU PT, R3, desc[UR50][R2.64], R5 ;  /* 0x00000005020309a8 */ /* 0x004ea200081ee1f2 */
[----:B------:R-:W1:Y:S02]  /*24aa0*/  S2R R4, SR_LTMASK ;  /* 0x0000000000047919 */ /* 0x000e640000003900 */
[----:B-1----:R-:W-:-:S04]  /*24ab0*/  LOP3.LUT R4, R4, UR4, RZ, 0xc0, !PT ;  /* 0x0000000404047c12 */ /* 0x002fc8000f8ec0ff */
[----:B------:R-:W1:Y:S01]  /*24ac0*/  POPC R7, R4 ;  /* 0x0000000400077309 */ /* 0x000e620000000000 */
[----:B--2---:R-:W1:Y:S02]  /*24ad0*/  SHFL.IDX PT, R0, R3, R0, 0x1f ;  /* 0x00001f0003007589 */ /* 0x004e6400000e0000 */
[----:B-1----:R-:W-:Y:S01]  /*24ae0*/  IADD3 R16, R0, UR38, R7 ;  /* 0x0000002600107c10 */ /* 0x002fe2000fffe007 */
[----:B------:R-:W-:Y:S06]  /*24af0*/  BRA `(.L_x_680) ;  /* 0x0000004400b87947 */ /* 0x000fec0003800000 */
.L_x_679:
        /* <DEDUP_REMOVED lines=9> */
[----:B-1----:R-:W-:Y:S01]  /*24b90*/  MOV R5, UR7 ;  /* 0x0000000700057c02 */ /* 0x002fe20008000f00 */
[----:B------:R-:W1:Y:S01]  /*24ba0*/  LDC.64 R2, c[0x4][R2] ;  /* 0x0100000002027b82 */ /* 0x000e620000000a00 */
[----:B------:R-:W-:Y:S01]  /*24bb0*/  IMAD.U32 R6, RZ, RZ, UR8 ;  /* 0x00000008ff067e24 */ /* 0x000fe2000f8e00ff */
[----:B------:R-:W-:Y:S01]  /*24bc0*/  MOV R10, UR4 ;  /* 0x00000004000a7c02 */ /* 0x000fe20008000f00 */
[----:B------:R-:W-:Y:S01]  /*24bd0*/  IMAD.U32 R7, RZ, RZ, UR9 ;  /* 0x00000009ff077e24 */ /* 0x000fe2000f8e00ff */
[----:B------:R-:W-:Y:S01]  /*24be0*/  MOV R12, 0x1 ;  /* 0x00000001000c7802 */ /* 0x000fe20000000f00 */
[----:B------:R-:W-:-:S02]  /*24bf0*/  IMAD.U32 R11, RZ, RZ, UR5 ;  /* 0x00000005ff0b7e24 */ /* 0x000fc4000f8e00ff */
[----:B0-----:R-:W-:Y:S02]  /*24c00*/  IMAD.MOV.U32 R8, RZ, RZ, 0x70 ;  /* 0x00000070ff087424 */ /* 0x001fe400078e00ff */
[----:B------:R-:W-:-:S07]  /*24c10*/  IMAD.MOV.U32 R13, RZ, RZ, RZ ;  /* 0x000000ffff0d7224 */ /* 0x000fce00078e00ff */
[----:B------:R-:W-:-:S07]  /*24c20*/  LEPC R20, `(.L_x_682) ;  /* 0x000000001014794e */ /* 0x000fce0000000000 */
[----:B-1----:R-:W-:Y:S05]  /*24c30*/  CALL.ABS.NOINC R2 ;  /* 0x0000000002007343 */ /* 0x002fea0003c00000 */
.L_x_682:
[----:B------:R-:W-:Y:S05]  /*24c40*/  BSYNC B6 ;  /* 0x0000000000067941 */ /* 0x000fea0003800000 */
.L_x_681:
[----:B------:R-:W2:Y:S01]  /*24c50*/  LDL.LU R30, [R1] ;  /* 0x00000000011e7983 */ /* 0x000ea20000300800 */
[----:B------:R-:W-:Y:S01]  /*24c60*/  VIADD R0, R22, 0xa400 ;  /* 0x0000a40016007836 */ /* 0x000fe20000000000 */
[----:B------:R-:W-:Y:S04]  /*24c70*/  BSSY B6, `(.L_x_683) ;  /* 0x0000016000067945 */ /* 0x000fe80003800000 */
[----:B------:R-:W-:Y:S02]  /*24c80*/  LOP3.LUT P0, RZ, R0, 0x3ff, RZ, 0xc0, !PT ;  /* 0x000003ff00ff7812 */ /* 0x000fe4000780c0ff */
[----:B--2---:R-:W-:-:S11]  /*24c90*/  LOP3.LUT R30, R30, 0xfffffffe, RZ, 0xc0, !PT ;  /* 0xfffffffe1e1e7812 */ /* 0x004fd600078ec0ff */
[----:B------:R-:W-:-:S05]  /*24ca0*/  @P0 LOP3.LUT R30, R30, 0x1, RZ, 0xfc, !PT ;  /* 0x000000011e1e0812 */ /* 0x000fca00078efcff */
[----:B------:R2:W-:Y:S01]  /*24cb0*/  STL [R1], R30 ;  /* 0x0000001e01007387 */ /* 0x0005e20000100800 */
[----:B------:R-:W-:Y:S05]  /*24cc0*/  @!P0 BRA `(.L_x_684) ;  /* 0x0000000000408947 */ /* 0x000fea0003800000 */
[----:B------:R-:W-:Y:S01]  /*24cd0*/  MOV R2, 0x0 ;  /* 0x0000000000027802 */ /* 0x000fe20000000f00 */
[----:B------:R-:W-:Y:S01]  /*24ce0*/  ULDC.64 UR6, c[0x4][0xc8] ;  /* 0x0100320000067ab9 */ /* 0x000fe20000000a00 */
[----:B------:R-:W-:Y:S01]  /*24cf0*/  ULDC.64 UR8, c[0x4][0xd0] ;  /* 0x0100340000087ab9 */ /* 0x000fe20000000a00 */
[----:B------:R-:W-:Y:S01]  /*24d00*/  ULDC.64 UR4, c[0x4][0x10] ;  /* 0x0100040000047ab9 */ /* 0x000fe20000000a00 */
[----:B------:R-:W-:Y:S01]  /*24d10*/  MOV R4, UR6 ;  /* 0x0000000600047c02 */ /* 0x000fe20008000f00 */
[----:B-1----:R-:W-:Y:S01]  /*24d20*/  IMAD.U32 R5, RZ, RZ, UR7 ;  /* 0x00000007ff057e24 */ /* 0x002fe2000f8e00ff */
[----:B------:R-:W1:Y:S01]  /*24d30*/  LDC.64 R2, c[0x4][R2] ;  /* 0x0100000002027b82 */ /* 0x000e620000000a00 */
[----:B------:R-:W-:Y:S01]  /*24d40*/  IMAD.U32 R6, RZ, RZ, UR8 ;  /* 0x00000008ff067e24 */ /* 0x000fe2000f8e00ff */
[----:B------:R-:W-:Y:S01]  /*24d50*/  MOV R7, UR9 ;  /* 0x0000000900077c02 */ /* 0x000fe20008000f00 */
[----:B------:R-:W-:Y:S01]  /*24d60*/  IMAD.U32 R10, RZ, RZ, UR4 ;  /* 0x00000004ff0a7e24 */ /* 0x000fe2000f8e00ff */
[----:B0-----:R-:W-:Y:S01]  /*24d70*/  MOV R8, 0x70 ;  /* 0x0000007000087802 */ /* 0x001fe20000000f00 */
[----:B------:R-:W-:-:S02]  /*24d80*/  IMAD.U32 R11, RZ, RZ, UR5 ;  /* 0x00000005ff0b7e24 */ /* 0x000fc4000f8e00ff */
[----:B------:R-:W-:Y:S02]  /*24d90*/  IMAD.MOV.U32 R12, RZ, RZ, 0x1 ;  /* 0x00000001ff0c7424 */ /* 0x000fe400078e00ff */
[----:B------:R-:W-:-:S07]  /*24da0*/  IMAD.MOV.U32 R13, RZ, RZ, RZ ;  /* 0x000000ffff0d7224 */ /* 0x000fce00078e00ff */
[----:B------:R-:W-:-:S07]  /*24db0*/  LEPC R20, `(.L_x_684) ;  /* 0x000000001014794e */ /* 0x000fce0000000000 */
[----:B-12---:R-:W-:Y:S05]  /*24dc0*/  CALL.ABS.NOINC R2 ;  /* 0x0000000002007343 */ /* 0x006fea0003c00000 */
.L_x_684:
[----:B------:R-:W-:Y:S05]  /*24dd0*/  BSYNC B6 ;  /* 0x0000000000067941 */ /* 0x000fea0003800000 */
.L_x_683:
[----:B------:R-:W-:Y:S01]  /*24de0*/  IADD3 R0, R22, 0x400, RZ ;  /* 0x0000040016007810 */ /* 0x000fe20007ffe0ff */
[----:B------:R-:W-:Y:S03]  /*24df0*/  BSSY B6, `(.L_x_685) ;  /* 0x0000013000067945 */ /* 0x000fe60003800000 */
        /* <DEDUP_REMOVED lines=8> */
[----:B------:R-:W3:Y:S01]  /*24e80*/  LDC.64 R2, c[0x4][R2] ;  /* 0x0100000002027b82 */ /* 0x000ee20000000a00 */
[----:B-1----:R-:W-:Y:S01]  /*24e90*/  IMAD.U32 R5, RZ, RZ, UR7 ;  /* 0x00000007ff057e24 */ /* 0x002fe2000f8e00ff */
[----:B------:R-:W-:Y:S01]  /*24ea0*/  MOV R11, UR5 ;  /* 0x00000005000b7c02 */ /* 0x000fe20008000f00 */
[----:B------:R-:W-:Y:S01]  /*24eb0*/  IMAD.U32 R7, RZ, RZ, UR9 ;  /* 0x00000009ff077e24 */ /* 0x000fe2000f8e00ff */
[----:B------:R-:W-:Y:S01]  /*24ec0*/  MOV R13, RZ ;  /* 0x000000ff000d7202 */ /* 0x000fe20000000f00 */
[----:B------:R-:W-:-:S02]  /*24ed0*/  IMAD.U32 R10, RZ, RZ, UR4 ;  /* 0x00000004ff0a7e24 */ /* 0x000fc4000f8e00ff */
[----:B0-----:R-:W-:Y:S02]  /*24ee0*/  IMAD.MOV.U32 R8, RZ, RZ, 0x70 ;  /* 0x00000070ff087424 */ /* 0x001fe400078e00ff */
[----:B------:R-:W-:-:S07]  /*24ef0*/  IMAD.MOV.U32 R12, RZ, RZ, 0x1 ;  /* 0x00000001ff0c7424 */ /* 0x000fce00078e00ff */
[----:B------:R-:W-:-:S07]  /*24f00*/  LEPC R20, `(.L_x_686) ;  /* 0x000000001014794e */ /* 0x000fce0000000000 */
[----:B--23--:R-:W-:Y:S05]  /*24f10*/  CALL.ABS.NOINC R2 ;  /* 0x0000000002007343 */ /* 0x00cfea0003c00000 */
.L_x_686:
[----:B------:R-:W-:Y:S05]  /*24f20*/  BSYNC B6 ;  /* 0x0000000000067941 */ /* 0x000fea0003800000 */
.L_x_685:
        /* <DEDUP_REMOVED lines=19> */
.L_x_688:
[----:B------:R-:W-:Y:S05]  /*25060*/  BSYNC B6 ;  /* 0x0000000000067941 */ /* 0x000fea0003800000 */
.L_x_687:
[----:B------:R-:W-:Y:S01]  /*25070*/  ULDC.64 UR4, c[0x0][0x9f8] ;  /* 0x00027e0000047ab9 */ /* 0x000fe20000000a00 */
[----:B------:R-:W3:Y:S01]  /*25080*/  LDL R31, [R1+0xc] ;  /* 0x00000c00011f7983 */ /* 0x000ee20000100800 */
[----:B------:R-:W-:Y:S01]  /*25090*/  ISETP.NE.U32.AND P0, PT, RZ, UR4, PT ;  /* 0x00000004ff007c0c */ /* 0x000fe2000bf05070 */
[----:B------:R-:W4:Y:S01]  /*250a0*/  LDC R11, c[0x0][0x430] ;  /* 0x00010c00ff0b7b82 */ /* 0x000f220000000800 */
[----:B------:R-:W0:Y:S02]  /*250b0*/  S2R R2, SR_TID.X ;  /* 0x0000000000027919 */ /* 0x000e240000002100 */
[----:B------:R-:W-:-:S13]  /*250c0*/  ISETP.NE.AND.EX P0, PT, RZ, UR5, PT, P0 ;  /* 0x00000005ff007c0c */ /* 0x000fda000bf05300 */
[----:B------:R-:W-:Y:S01]  /*250d0*/  @P0 IADD3 R26, P1, R26, UR4, RZ ;  /* 0x000000041a1a0c10 */ /* 0x000fe2000ff3e0ff */
[----:B------:R-:W-:Y:S01]  /*250e0*/  IMAD.MOV.U32 R0, RZ, RZ, 0xa0 ;  /* 0x000000a0ff007424 */ /* 0x000fe200078e00ff */
[----:B------:R-:W1:Y:S01]  /*250f0*/  S2R R21, SR_TID.X ;  /* 0x0000000000157919 */ /* 0x000e620000002100 */
[----:B------:R-:W-:Y:S01]  /*25100*/  ULDC UR4, c[0x0][0x2f4] ;  /* 0x0000bd0000047ab9 */ /* 0x000fe20000000800 */
[----:B------:R-:W-:Y:S01]  /*25110*/  @P0 IADD3.X R27, R27, UR5, RZ, P1, !PT ;  /* 0x000000051b1b0c10 */ /* 0x000fe20008ffe4ff */
[----:B------:R-:W-:Y:S01]  /*25120*/  IMAD R0, R32, R0, -0xa0 ;  /* 0xffffff6020007424 */ /* 0x000fe200078e0200 */
[----:B--2---:R-:W-:Y:S01]  /*25130*/  LOP3.LUT R30, R30, 0xffffffbf, RZ, 0xc0, !PT ;  /* 0xffffffbf1e1e7812 */ /* 0x004fe200078ec0ff */
[----:B------:R-:W-:Y:S02]  /*25140*/  ULDC UR5, c[0x0][0x320] ;  /* 0x0000c80000057ab9 */ /* 0x000fe40000000800 */
[----:B------:R-:W2:Y:S01]  /*25150*/  @P0 LDG.E R33, desc[UR50][R26.64] ;  /* 0x000000321a210981 */ /* 0x000ea2000c1e1900 */
[----:B----4-:R-:W-:-:S02]  /*25160*/  ISETP.NE.AND P2, PT, R11, 0x1, PT ;  /* 0x000000010b00780c */ /* 0x010fc40003f45270 */
[C---:B0-----:R-:W-:Y:S01]  /*25170*/  LOP3.LUT R20, R2.reuse, 0x7f, RZ, 0xc0, !PT ;  /* 0x0000007f02147812 */ /* 0x041fe200078ec0ff */
[----:B------:R-:W-:-:S03]  /*25180*/  IMAD.SHL.U32 R2, R2, 0x20, RZ ;  /* 0x0000002002027824 */ /* 0x000fc600078e00ff */
[----:B------:R-:W-:-:S07]  /*25190*/  SHF.R.U32.HI R20, RZ, 0x2, R20 ;  /* 0x00000002ff147819 */ /* 0x000fce0000011614 */
[----:B------:R-:W0:Y:S01]  /*251a0*/  @P2 LDC R6, c[0x0][0x434] ;  /* 0x00010d00ff062b82 */ /* 0x000e220000000800 */
[----:B------:R-:W-:Y:S02]  /*251b0*/  LOP3.LUT R2, R20, 0x60, R2, 0xf8, !PT ;  /* 0x0000006014027812 */ /* 0x000fe400078ef802 */
[----:B------:R-:W4:Y:S02]  /*251c0*/  S2R R20, SR_TID.X ;  /* 0x0000000000147919 */ /* 0x000f240000002100 */
[----:B------:R-:W-:-:S03]  /*251d0*/  IADD3 R9, R2, R0, RZ ;  /* 0x0000000002097210 */ /* 0x000fc60007ffe0ff */
[----:B------:R-:W0:Y:S01]  /*251e0*/  @P2 LDC R7, c[0x0][0x438] ;  /* 0x00010e00ff072b82 */ /* 0x000e220000000800 */
[----:B------:R-:W-:-:S13]  /*251f0*/  ISETP.GE.AND P1, PT, R9, R25, PT ;  /* 0x000000190900720c */ /* 0x000fda0003f26270 */
[----:B------:R-:W2:Y:S08]  /*25200*/  @!P1 LDC.64 R2, c[0x0][0x428] ;  /* 0x00010a00ff029b82 */ /* 0x000eb00000000a00 */
[----:B-1----:R-:W1:Y:S01]  /*25210*/  @!P1 LDC.64 R4, c[0x0][0x418] ;  /* 0x00010600ff049b82 */ /* 0x002e620000000a00 */
[----:B----4-:R-:W-:-:S04]  /*25220*/  LOP3.LUT R20, R20, 0x7f, RZ, 0xc0, !PT ;  /* 0x0000007f14147812 */ /* 0x010fc800078ec0ff */
[----:B------:R-:W-:Y:S01]  /*25230*/  SHF.R.U32.HI R12, RZ, 0x2, R20 ;  /* 0x00000002ff0c7819 */ /* 0x000fe20000011614 */
[----:B------:R-:W-:-:S05]  /*25240*/  IMAD.SHL.U32 R20, R21, 0x20, RZ ;  /* 0x0000002015147824 */ /* 0x000fca00078e00ff */
[----:B------:R-:W-:-:S04]  /*25250*/  LOP3.LUT R20, R12, 0x60, R20, 0xf8, !PT ;  /* 0x000000600c147812 */ /* 0x000fc800078ef814 */
[----:B------:R-:W-:-:S04]  /*25260*/  LOP3.LUT R20, R20, 0x80, RZ, 0xfc, !PT ;  /* 0x0000008014147812 */ /* 0x000fc800078efcff */
[----:B------:R-:W-:Y:S01]  /*25270*/  IADD3 R0, R20, R0, RZ ;  /* 0x0000000014007210 */ /* 0x000fe20007ffe0ff */
[----:B------:R-:W-:Y:S01]  /*25280*/  UMOV UR6, 0xffffffff ;  /* 0xffffffff00067882 */ /* 0x000fe20000000000 */
[----:B---3--:R-:W-:-:S04]  /*25290*/  IMAD.IADD R9, R9, 0x1, R31 ;  /* 0x0000000109097824 */ /* 0x008fc800078e021f */
[----:B0-----:R-:W-:-:S04]  /*252a0*/  @P2 IMAD.HI.U32 R6, R9, R6, RZ ;  /* 0x0000000609062227 */ /* 0x001fc800078e00ff */
[----:B------:R-:W-:Y:S01]  /*252b0*/  IMAD.MOV.U32 R8, RZ, RZ, R9 ;  /* 0x000000ffff087224 */ /* 0x000fe200078e0009 */
[----:B------:R-:W-:-:S04]  /*252c0*/  @P2 SHF.R.U32.HI R8, RZ, R7, R6 ;  /* 0x00000007ff082219 */ /* 0x000fc80000011606 */
[----:B------:R-:W-:Y:S02]  /*252d0*/  @!P1 SHF.R.S32.HI R7, RZ, 0x1f, R8 ;  /* 0x0000001fff079819 */ /* 0x000fe40000011408 */
[----:B------:R-:W-:Y:S02]  /*252e0*/  @!P1 MOV R6, R8 ;  /* 0x0000000800069202 */ /* 0x000fe40000000f00 */
[----:B--2---:R-:W-:-:S03]  /*252f0*/  SHF.R.S32.HI R14, RZ, 0x1f, R33 ;  /* 0x0000001fff0e7819 */ /* 0x004fc60000011421 */
[----:B------:R-:W-:-:S04]  /*25300*/  @!P1 IMAD.WIDE.U32 R6, R33, R2, R6 ;  /* 0x0000000221069225 */ /* 0x000fc800078e0006 */
[----:B------:R-:W-:-:S04]  /*25310*/  @!P1 IMAD R10, R14, R2, RZ ;  /* 0x000000020e0a9224 */ /* 0x000fc800078e02ff */
[----:B------:R-:W-:Y:S01]  /*25320*/  @!P1 IMAD R2, R33, R3, R10 ;  /* 0x0000000321029224 */ /* 0x000fe200078e020a */
[----:B-1----:R-:W-:Y:S02]  /*25330*/  @!P1 LEA R12, P0, R6, R4, 0x2 ;  /* 0x00000004060c9211 */ /* 0x002fe400078010ff */
[----:B------:R-:W0:Y:S01]  /*25340*/  @P2 LDC R4, c[0x0][0x434] ;  /* 0x00010d00ff042b82 */ /* 0x000e220000000800 */
[----:B------:R-:W-:-:S05]  /*25350*/  @!P1 IMAD.IADD R2, R7, 0x1, R2 ;  /* 0x0000000107029824 */ /* 0x000fca00078e0202 */
[----:B------:R-:W-:Y:S02]  /*25360*/  @!P1 LEA.HI.X R13, R6, R5, R2, 0x2, P0 ;  /* 0x00000005060d9211 */ /* 0x000fe400000f1402 */
[----:B------:R-:W-:Y:S01]  /*25370*/  ISETP.GE.AND P0, PT, R0, R25, PT ;  /* 0x000000190000720c */ /* 0x000fe20003f06270 */
[----:B------:R-:W1:Y:S03]  /*25380*/  @P2 LDC R5, c[0x0][0x438] ;  /* 0x00010e00ff052b82 */ /* 0x000e660000000800 */
[----:B------:R-:W-:Y:S01]  /*25390*/  ISETP.GT.U32.OR P0, PT, R20, 0x9f, P0 ;  /* 0x0000009f1400780c */ /* 0x000fe20000704470 */
[----:B------:R-:W-:-:S12]  /*253a0*/  IMAD.IADD R10, R0, 0x1, R31 ;  /* 0x00000001000a7824 */ /* 0x000fd800078e021f */
[----:B------:R-:W2:Y:S01]  /*253b0*/  @!P0 LDC.64 R2, c[0x0][0x428] ;  /* 0x00010a00ff028b82 */ /* 0x000ea20000000a00 */
[----:B0-----:R-:W-:-:S04]  /*253c0*/  @P2 IMAD.HI.U32 R4, R10, R4, RZ ;  /* 0x000000040a042227 */ /* 0x001fc800078e00ff */
[----:B------:R-:W-:Y:S01]  /*253d0*/  IMAD.MOV.U32 R0, RZ, RZ, R10 ;  /* 0x000000ffff007224 */ /* 0x000fe200078e000a */
[----:B-1----:R-:W-:Y:S02]  /*253e0*/  @P2 SHF.R.U32.HI R0, RZ, R5, R4 ;  /* 0x00000005ff002219 */ /* 0x002fe40000011604 */
[----:B------:R-:W-:Y:S01]  /*253f0*/  IADD3 R4, -R8, RZ, RZ ;  /* 0x000000ff08047210 */ /* 0x000fe20007ffe1ff */
[----:B------:R0:W-:Y:S04]  /*25400*/  STL [R1+0x10], R14 ;  /* 0x0000100e01007387 */ /* 0x0001e80000100800 */
[----:B------:R-:W-:Y:S02]  /*25410*/  IMAD R9, R11, R4, R9 ;  /* 0x000000040b097224 */ /* 0x000fe400078e0209 */
[----:B--2---:R-:W-:-:S02]  /*25420*/  @!P0 IMAD R4, R14, R2, RZ ;  /* 0x000000020e048224 */ /* 0x004fc400078e02ff */
[----:B0-----:R-:W0:Y:S01]  /*25430*/  S2R R14, SR_TID.X ;  /* 0x00000000000e7919 */ /* 0x001e220000002100 */
[----:B------:R-:W-:Y:S01]  /*25440*/  @!P0 SHF.R.S32.HI R5, RZ, 0x1f, R0 ;  /* 0x0000001fff058819 */ /* 0x000fe20000011400 */
[----:B------:R-:W-:Y:S02]  /*25450*/  @!P0 IMAD R6, R33, R3, R4 ;  /* 0x0000000321068224 */ /* 0x000fe400078e0204 */
[----:B------:R-:W-:-:S04]  /*25460*/  @!P0 IMAD.MOV.U32 R4, RZ, RZ, R0 ;  /* 0x000000ffff048224 */ /* 0x000fc800078e0000 */
[----:B------:R-:W-:Y:S02]  /*25470*/  @!P0 IMAD.WIDE.U32 R4, R33, R2, R4 ;  /* 0x0000000221048225 */ /* 0x000fe400078e0004 */
[----:B------:R-:W1:Y:S02]  /*25480*/  @!P0 LDC.64 R2, c[0x0][0x418] ;  /* 0x00010600ff028b82 */ /* 0x000e640000000a00 */
[----:B------:R-:W-:Y:S02]  /*25490*/  IMAD.U32 R8, RZ, RZ, UR39 ;  /* 0x00000027ff087e24 */ /* 0x000fe4000f8e00ff */
[----:B------:R-:W-:Y:S01]  /*254a0*/  @!P0 IMAD.IADD R5, R6, 0x1, R5 ;  /* 0x0000000106058824 */ /* 0x000fe200078e0205 */
[----:B------:R-:W-:Y:S02]  /*254b0*/  CS2R R6, SRZ ;  /* 0x0000000000067805 */ /* 0x000fe4000001ff00 */
[----:B------:R-:W-:-:S04]  /*254c0*/  ISETP.NE.AND P3, PT, R8, 0x3, PT ;  /* 0x000000030800780c */ /* 0x000fc80003f65270 */
[----:B------:R2:W5:Y:S01]  /*254d0*/  @!P1 LDG.E R6, desc[UR50][R12.64] ;  /* 0x000000320c069981 */ /* 0x000562000c1e1900 */
[----:B0-----:R-:W-:Y:S01]  /*254e0*/  IMAD.SHL.U32 R31, R14, 0x10, RZ ;  /* 0x000000100e1f7824 */ /* 0x001fe200078e00ff */
[----:B-1----:R-:W-:-:S04]  /*254f0*/  @!P0 LEA R2, P2, R4, R2, 0x2 ;  /* 0x0000000204028211 */ /* 0x002fc800078410ff */
[----:B------:R-:W-:Y:S02]  /*25500*/  LOP3.LUT R31, R31, 0x30, RZ, 0xc0, !PT ;  /* 0x000000301f1f7812 */ /* 0x000fe400078ec0ff */
[----:B------:R-:W-:Y:S02]  /*25510*/  @!P0 LEA.HI.X R3, R4, R3, R5, 0x2, P2 ;  /* 0x0000000304038211 */ /* 0x000fe400010f1405 */
[C---:B------:R-:W-:Y:S02]  /*25520*/  ISETP.GE.AND P1, PT, R31.reuse, UR4, PT ;  /* 0x000000041f007c0c */ /* 0x040fe4000bf26270 */
[----:B------:R-:W-:Y:S01]  /*25530*/  SHF.L.U32 R15, R14, 0x4, RZ ;  /* 0x000000040e0f7819 */ /* 0x000fe200000006ff */
[----:B------:R2:W5:Y:S01]  /*25540*/  @!P0 LDG.E R7, desc[UR50][R2.64] ;  /* 0x0000003202078981 */ /* 0x000562000c1e1900 */
[----:B------:R-:W-:Y:S02]  /*25550*/  LOP3.LUT R14, R31, 0x40, RZ, 0xfc, !PT ;  /* 0x000000401f0e7812 */ /* 0x000fe400078efcff */
[----:B------:R-:W-:-:S02]  /*25560*/  @P3 LOP3.LUT R30, R30, 0x40, RZ, 0xfc, !PT ;  /* 0x000000401e1e3812 */ /* 0x000fc400078efcff */
[----:B------:R-:W-:Y:S02]  /*25570*/  LOP3.LUT R15, R15, 0x30, RZ, 0xc0, !PT ;  /* 0x000000300f0f7812 */ /* 0x000fe400078ec0ff */
[----:B------:R-:W-:Y:S02]  /*25580*/  ISETP.GE.AND P0, PT, R14, UR4, PT ;  /* 0x000000040e007c0c */ /* 0x000fe4000bf06270 */
[----:B------:R-:W-:Y:S02]  /*25590*/  LOP3.LUT R30, R30, 0xffffffef, RZ, 0xc0, !PT ;  /* 0xffffffef1e1e7812 */ /* 0x000fe400078ec0ff */
[----:B------:R-:W-:Y:S02]  /*255a0*/  LOP3.LUT R15, R15, 0x80, RZ, 0xfc, !PT ;  /* 0x000000800f0f7812 */ /* 0x000fe400078efcff */
[----:B------:R-:W-:Y:S02]  /*255b0*/  @P1 LOP3.LUT R30, R30, 0x10, RZ, 0xfc, !PT ;  /* 0x000000101e1e1812 */ /* 0x000fe400078efcff */
[----:B------:R-:W-:-:S02]  /*255c0*/  ISETP.GE.AND P2, PT, R15, UR4, PT ;  /* 0x000000040f007c0c */ /* 0x000fc4000bf46270 */
[----:B------:R-:W-:-:S04]  /*255d0*/  LOP3.LUT R30, R30, 0xfffffff7, RZ, 0xc0, !PT ;  /* 0xfffffff71e1e7812 */ /* 0x000fc800078ec0ff */
[----:B------:R-:W-:-:S04]  /*255e0*/  @P0 LOP3.LUT R30, R30, 0x8, RZ, 0xfc, !PT ;  /* 0x000000081e1e0812 */ /* 0x000fc800078efcff */
[----:B------:R-:W-:Y:S02]  /*255f0*/  LOP3.LUT R30, R30, 0xfffffffb, RZ, 0xc0, !PT ;  /* 0xfffffffb1e1e7812 */ /* 0x000fe400078ec0ff */
[----:B------:R-:W-:Y:S02]  /*25600*/  ISETP.GE.AND P1, PT, R31, UR5, PT ;  /* 0x000000051f007c0c */ /* 0x000fe4000bf26270 */
[----:B------:R-:W-:Y:S02]  /*25610*/  @P2 LOP3.LUT R30, R30, 0x4, RZ, 0xfc, !PT ;  /* 0x000000041e1e2812 */ /* 0x000fe400078efcff */
[----:B------:R-:W-:Y:S02]  /*25620*/  ISETP.GE.AND P0, PT, R14, UR5, PT ;  /* 0x000000050e007c0c */ /* 0x000fe4000bf06270 */
[----:B------:R-:W-:-:S04]  /*25630*/  LOP3.LUT R30, R30, 0xfffffffe, RZ, 0xc0, !PT ;  /* 0xfffffffe1e1e7812 */ /* 0x000fc800078ec0ff */
[----:B------:R-:W-:-:S04]  /*25640*/  LOP3.LUT R30, R30, 0xfffffffd, RZ, 0xc0, !PT ;  /* 0xfffffffd1e1e7812 */ /* 0x000fc800078ec0ff */
[----:B------:R-:W-:-:S04]  /*25650*/  @P1 LOP3.LUT R30, R30, 0x2, RZ, 0xfc, !PT ;  /* 0x000000021e1e1812 */ /* 0x000fc800078efcff */
[----:B------:R-:W-:-:S05]  /*25660*/  @P0 LOP3.LUT R30, R30, 0x1, RZ, 0xfc, !PT ;  /* 0x000000011e1e0812 */ /* 0x000fca00078efcff */
[----:B------:R2:W-:Y:S01]  /*25670*/  STL [R1], R30 ;  /* 0x0000001e01007387 */ /* 0x0005e20000100800 */
[----:B------:R-:W-:-:S05]  /*25680*/  IADD3 R0, -R0, RZ, RZ ;  /* 0x000000ff00007210 */ /* 0x000fca0007ffe1ff */
[----:B------:R-:W-:Y:S01]  /*25690*/  IMAD R10, R11, R0, R10 ;  /* 0x000000000b0a7224 */ /* 0x000fe200078e020a */
[----:B------:R-:W-:Y:S06]  /*256a0*/  BRA.DIV UR6, `(.L_x_689) ;  /* 0x0000006e06d07947 */ /* 0x000fec000b800000 */
.L_x_876:
[----:B------:R-:W-:Y:S01]  /*256b0*/  ISETP.GT.U32.AND P0, PT, R20, 0x9f, PT ;  /* 0x0000009f1400780c */ /* 0x000fe20003f04070 */
[----:B------:R-:W-:Y:S01]  /*256c0*/  IMAD.MOV.U32 R0, RZ, RZ, R30 ;  /* 0x000000ffff007224 */ /* 0x000fe200078e001e */
[----:B------:R-:W-:Y:S01]  /*256d0*/  SHF.R.S32.HI R36, RZ, 0x1f, R18 ;  /* 0x0000001fff247819 */ /* 0x000fe20000011412 */
[----:B--2---:R-:W-:-:S03]  /*256e0*/  VIADD R12, R32, 0xffffffff ;  /* 0xffffffff200c7836 */ /* 0x004fc60000000000 */
[----:B------:R-:W-:-:S07]  /*256f0*/  LOP3.LUT R0, R0, 0xffffffdf, RZ, 0xc0, !PT ;  /* 0xffffffdf00007812 */ /* 0x000fce00078ec0ff */
[----:B------:R-:W-:-:S05]  /*25700*/  @P0 LOP3.LUT R0, R0, 0x20, RZ, 0xfc, !PT ;  /* 0x0000002000000812 */ /* 0x000fca00078efcff */
[----:B------:R0:W-:Y:S01]  /*25710*/  STL [R1], R0 ;  /* 0x0000000001007387 */ /* 0x0001e20000100800 */
[----:B------:R-:W-:Y:S05]  /*25720*/  @!P3 BRA `(.L_x_690) ;  /* 0x000000000004b947 */ /* 0x000fea0003800000 */
[----:B------:R-:W-:Y:S01]  /*25730*/  BPT.TRAP 0x1 ;  /* 0x000000040000795c */ /* 0x000fe20000300000 */
.L_x_690:
[----:B0-----:R-:W-:Y:S01]  /*25740*/  LEA R0, R23, R22, 0x3 ;  /* 0x0000001617007211 */ /* 0x001fe200078e18ff */
[----:B------:R-:W-:Y:S01]  /*25750*/  BSSY B0, `(.L_x_691) ;  /* 0x0000007000007945 */ /* 0x000fe20003800000 */
[----:B------:R-:W-:Y:S02]  /*25760*/  SHF.L.U32 R2, R34, 0x1f, RZ ;  /* 0x0000001f22027819 */ /* 0x000fe400000006ff */
[----:B------:R-:W-:Y:S02]  /*25770*/  SHF.R.S32.HI R3, RZ, 0x1f, R9 ;  /* 0x0000001fff037819 */ /* 0x000fe40000011409 */
[----:B------:R-:W0:Y:S01]  /*25780*/  SYNCS.PHASECHK.TRANS64.TRYWAIT P0, [R0+URZ+0x29880], R2 ;  /* 0x02988002000075a7 */ /* 0x000e22000800017f */
[----:B------:R1:W-:Y:S04]  /*25790*/  STL [R1+0x3c], R2 ;  /* 0x00003c0201007387 */ /* 0x0003e80000100800 */
[----:B------:R1:W-:Y:S02]  /*257a0*/  STL [R1+0x34], R3 ;  /* 0x0000340301007387 */ /* 0x0003e40000100800 */
[----:B01----:R-:W-:Y:S05]  /*257b0*/  @!P0 BRA `(.L_x_692) ;  /* 0x0000006c00bc8947 */ /* 0x003fea0003800000 */
.L_x_877:
[----:B------:R-:W-:Y:S05]  /*257c0*/  BSYNC B0 ;  /* 0x0000000000007941 */ /* 0x000fea0003800000 */
.L_x_691:
[----:B0-----:R-:W2:Y:S01]  /*257d0*/  LDL R2, [R1+0x34] ;  /* 0x0000340001027983 */ /* 0x001ea20000100800 */
[----:B------:R-:W-:-:S03]  /*257e0*/  ULDC.64 UR4, c[0x0][0x328] ;  /* 0x0000ca0000047ab9 */ /* 0x000fc60000000a00 */
[----:B------:R-:W3:Y:S01]  /*257f0*/  LDL R20, [R1] ;  /* 0x0000000001147983 */ /* 0x000ee20000100800 */
[----:B-----5:R-:W-:Y:S01]  /*25800*/  SHF.R.S32.HI R5, RZ, 0x1f, R6 ;  /* 0x0000001fff057819 */ /* 0x020fe20000011406 */
[----:B------:R-:W-:Y:S01]  /*25810*/  ULDC.64 UR6, c[0x0][0x338] ;  /* 0x0000ce0000067ab9 */ /* 0x000fe20000000a00 */
[----:B------:R-:W-:Y:S01]  /*25820*/  SHF.R.S32.HI R30, RZ, 0x1f, R10 ;  /* 0x0000001fff1e7819 */ /* 0x000fe2000001140a */
[----:B------:R-:W0:Y:S01]  /*25830*/  S2R R13, SR_TID.X ;  /* 0x00000000000d7919 */ /* 0x000e220000002100 */
[----:B------:R-:W-:Y:S01]  /*25840*/  SHF.R.S32.HI R31, RZ, 0x1f, R7 ;  /* 0x0000001fff1f7819 */ /* 0x000fe20000011407 */
[----:B------:R-:W-:Y:S01]  /*25850*/  ULDC.64 UR8, c[0x0][0x330] ;  /* 0x0000cc0000087ab9 */ /* 0x000fe20000000a00 */
[----:B------:R-:W-:Y:S01]  /*25860*/  ULDC.64 UR10, c[0x0][0x318] ;  /* 0x0000c600000a7ab9 */ /* 0x000fe20000000a00 */
[----:B------:R1:W-:Y:S01]  /*25870*/  STL [R1+0x38], R5 ;  /* 0x0000380501007387 */ /* 0x0003e20000100800 */
[----:B------:R-:W-:-:S04]  /*25880*/  IMAD R8, R36, UR8, RZ ;  /* 0x0000000824087c24 */ /* 0x000fc8000f8e02ff */
[----:B------:R-:W-:Y:S01]  /*25890*/  IMAD R8, R18, UR9, R8 ;  /* 0x0000000912087c24 */ /* 0x000fe2000f8e0208 */
[----:B0-----:R-:W-:-:S04]  /*258a0*/  LOP3.LUT R13, R13, 0x7f, RZ, 0xc0, !PT ;  /* 0x0000007f0d0d7812 */ /* 0x001fc800078ec0ff */
[--C-:B------:R-:W-:Y:S02]  /*258b0*/  SHF.R.U32.HI R14, RZ, 0x2, R13.reuse ;  /* 0x00000002ff0e7819 */ /* 0x100fe4000001160d */
[----:B------:R-:W-:-:S05]  /*258c0*/  SHF.R.U32.HI R13, RZ, 0x5, R13 ;  /* 0x00000005ff0d7819 */ /* 0x000fca000001160d */
[----:B------:R-:W-:Y:S02]  /*258d0*/  IMAD.SHL.U32 R13, R13, 0x400, RZ ;  /* 0x000004000d0d7824 */ /* 0x000fe400078e00ff */
[----:B--2---:R-:W-:-:S04]  /*258e0*/  IMAD R2, R2, UR4, RZ ;  /* 0x0000000402027c24 */ /* 0x004fc8000f8e02ff */
[C---:B------:R-:W-:Y:S01]  /*258f0*/  IMAD R4, R9.reuse, UR5, R2 ;  /* 0x0000000509047c24 */ /* 0x040fe2000f8e0202 */
[----:B---3--:R-:W-:Y:S01]  /*25900*/  LOP3.LUT P1, RZ, R20, 0x1, RZ, 0xc0, !PT ;  /* 0x0000000114ff7812 */ /* 0x008fe2000782c0ff */
[----:B------:R-:W-:-:S04]  /*25910*/  IMAD.WIDE.U32 R2, R9, UR4, RZ ;  /* 0x0000000409027c25 */ /* 0x000fc8000f8e00ff */
[----:B------:R-:W-:Y:S02]  /*25920*/  IMAD.IADD R3, R3, 0x1, R4 ;  /* 0x0000000103037824 */ /* 0x000fe400078e0204 */
[----:B------:R-:W-:Y:S02]  /*25930*/  IMAD R4, R5, UR6, RZ ;  /* 0x0000000605047c24 */ /* 0x000fe4000f8e02ff */
[----:B------:R-:W-:-:S04]  /*25940*/  IMAD.WIDE.U32 R2, R6, UR6, R2 ;  /* 0x0000000606027c25 */ /* 0x000fc8000f8e0002 */
[----:B------:R-:W-:-:S04]  /*25950*/  IMAD R4, R6, UR7, R4 ;  /* 0x0000000706047c24 */ /* 0x000fc8000f8e0204 */
[----:B------:R-:W-:Y:S02]  /*25960*/  IMAD.IADD R3, R3, 0x1, R4 ;  /* 0x0000000103037824 */ /* 0x000fe400078e0204 */
[----:B------:R-:W-:Y:S02]  /*25970*/  IMAD R4, R30, UR4, RZ ;  /* 0x000000041e047c24 */ /* 0x000fe4000f8e02ff */
[----:B------:R-:W-:-:S04]  /*25980*/  IMAD.WIDE.U32 R2, R18, UR8, R2 ;  /* 0x0000000812027c25 */ /* 0x000fc8000f8e0002 */
[----:B------:R-:W-:Y:S01]  /*25990*/  IMAD R11, R10, UR5, R4 ;  /* 0x000000050a0b7c24 */ /* 0x000fe2000f8e0204 */
[----:B------:R-:W-:Y:S01]  /*259a0*/  IADD3 R2, P0, R2, UR10, RZ ;  /* 0x0000000a02027c10 */ /* 0x000fe2000ff1e0ff */
[----:B-1----:R-:W-:Y:S01]  /*259b0*/  IMAD.WIDE.U32 R4, R10, UR4, RZ ;  /* 0x000000040a047c25 */ /* 0x002fe2000f8e00ff */
[----:B------:R-:W-:Y:S02]  /*259c0*/  UMOV UR4, 0xffffffff ;  /* 0xffffffff00047882 */ /* 0x000fe40000000000 */
[----:B------:R-:W-:Y:S02]  /*259d0*/  IADD3.X R3, R3, UR11, R8, P0, !PT ;  /* 0x0000000b03037c10 */ /* 0x000fe400087fe408 */
[----:B------:R-:W-:Y:S01]  /*259e0*/  IADD3 R5, R5, R11, RZ ;  /* 0x0000000b05057210 */ /* 0x000fe20007ffe0ff */
[----:B------:R-:W-:-:S04]  /*259f0*/  IMAD R11, R31, UR6, RZ ;  /* 0x000000061f0b7c24 */ /* 0x000fc8000f8e02ff */
[C---:B------:R-:W-:Y:S02]  /*25a00*/  IMAD R11, R7.reuse, UR7, R11 ;  /* 0x00000007070b7c24 */ /* 0x040fe4000f8e020b */
[----:B------:R-:W-:-:S04]  /*25a10*/  IMAD.WIDE.U32 R4, R7, UR6, R4 ;  /* 0x0000000607047c25 */ /* 0x000fc8000f8e0004 */
[----:B------:R-:W-:Y:S02]  /*25a20*/  IMAD.IADD R5, R5, 0x1, R11 ;  /* 0x0000000105057824 */ /* 0x000fe400078e020b */
[----:B------:R-:W-:-:S03]  /*25a30*/  IMAD.WIDE.U32 R4, R18, UR8, R4 ;  /* 0x0000000812047c25 */ /* 0x000fc6000f8e0004 */
[----:B------:R-:W-:-:S04]  /*25a40*/  IADD3 R27, P0, R4, UR10, RZ ;  /* 0x0000000a041b7c10 */ /* 0x000fc8000ff1e0ff */
[----:B------:R-:W-:Y:S01]  /*25a50*/  IADD3.X R26, R8, UR11, R5, P0, !PT ;  /* 0x0000000b081a7c10 */ /* 0x000fe200087fe405 */
[----:B------:R-:W-:Y:S02]  /*25a60*/  IMAD R8, R12, -0xa0, R25 ;  /* 0xffffff600c087824 */ /* 0x000fe400078e0219 */
[----:B------:R-:W-:-:S03]  /*25a70*/  IMAD R5, R23, 0x5000, R13 ;  /* 0x0000500017057824 */ /* 0x000fc600078e020d */
[----:B------:R-:W-:-:S04]  /*25a80*/  IADD3 R8, -R14, R8, RZ ;  /* 0x000000080e087210 */ /* 0x000fc80007ffe1ff */
[----:B------:R-:W-:Y:S01]  /*25a90*/  ISETP.GE.AND P5, PT, R8, 0x1, PT ;  /* 0x000000010800780c */ /* 0x000fe20003fa6270 */
[----:B------:R-:W-:-:S12]  /*25aa0*/  BRA.DIV UR4, `(.L_x_693) ;  /* 0x0000006e04187947 */ /* 0x000fd8000b800000 */
[----:B------:R-:W2:Y:S04]  /*25ab0*/  LDL R15, [R1+0x4] ;  /* 0x00000400010f7983 */ /* 0x000ea80000100800 */
[----:B------:R-:W3:Y:S01]  /*25ac0*/  LDL.LU R11, [R1] ;  /* 0x00000000010b7983 */ /* 0x000ee20000300800 */
[----:B------:R-:W0:Y:S03]  /*25ad0*/  S2R R12, SR_TID.X ;  /* 0x00000000000c7919 */ /* 0x000e260000002100 */
[----:B------:R-:W-:Y:S01]  /*25ae0*/  SHFL.IDX PT, R4, R3, RZ, 0x1c1f ;  /* 0x001c1fff03047589 */ /* 0x000fe200000e0000 */
[----:B0-----:R-:W-:-:S03]  /*25af0*/  IMAD.SHL.U32 R14, R12, 0x10, RZ ;  /* 0x000000100c0e7824 */ /* 0x001fc600078e00ff */
[----:B------:R-:W0:Y:S02]  /*25b00*/  SHFL.IDX PT, R12, R2, RZ, 0x1c1f ;  /* 0x001c1fff020c7589 */ /* 0x000e2400000e0000 */
[----:B------:R-:W-:-:S04]  /*25b10*/  LOP3.LUT R14, R14, 0x30, RZ, 0xc0, !PT ;  /* 0x000000300e0e7812 */ /* 0x000fc800078ec0ff */
[----:B0-----:R-:W-:-:S05]  /*25b20*/  IADD3 R12, P0, R14, R12, RZ ;  /* 0x0000000c0e0c7210 */ /* 0x001fca0007f1e0ff */
[----:B------:R-:W-:Y:S01]  /*25b30*/  IMAD.X R13, RZ, RZ, R4, P0 ;  /* 0x000000ffff0d7224 */ /* 0x000fe200000e0604 */
[----:B------:R-:W-:Y:S01]  /*25b40*/  IADD3 R4, R22, R5, R37 ;  /* 0x0000000516047210 */ /* 0x000fe20007ffe025 */
[----:B------:R-:W-:Y:S01]  /*25b50*/  SHFL.IDX PT, R21, R3, 0x1, 0x1c1f ;  /* 0x003c1f0003157f89 */ /* 0x000fe200000e0000 */
[C---:B------:R-:W-:Y:S02]  /*25b60*/  ISETP.GE.AND P4, PT, R8.reuse, 0x21, PT ;  /* 0x000000210800780c */ /* 0x040fe40003f86270 */
[C---:B------:R-:W-:Y:S02]  /*25b70*/  ISETP.GE.AND P3, PT, R8.reuse, 0x41, PT ;  /* 0x000000410800780c */ /* 0x040fe40003f66270 */
[----:B------:R-:W-:Y:S02]  /*25b80*/  ISETP.GE.AND P2, PT, R8, 0x61, PT ;  /* 0x000000610800780c */ /* 0x000fe40003f46270 */
[----:B---3--:R-:W-:-:S04]  /*25b90*/  LOP3.LUT P6, RZ, R11, 0x2, RZ, 0xc0, !PT ;  /* 0x000000020bff7812 */ /* 0x008fc800078cc0ff */
[----:B------:R-:W-:Y:S02]  /*25ba0*/  ISETP.LT.OR P0, PT, R8, 0x1, P6 ;  /* 0x000000010800780c */ /* 0x000fe40003701670 */
[----:B--2---:R-:W-:-:S11]  /*25bb0*/  IADD3 R5, R15, R4, RZ ;  /* 0x000000040f057210 */ /* 0x004fd60007ffe0ff */
[----:B------:R-:W-:Y:S01]  /*25bc0*/  LDGSTS.E.BYPASS.LTC128B.128 [R4+0xa400], desc[UR50][R12.64], !P0 ;  /* 0x0a4000000c047fae */ /* 0x000fe2000c101d72 */
[----:B------:R-:W-:-:S13]  /*25bd0*/  ISETP.LT.OR P0, PT, R8, 0x1, P1 ;  /* 0x000000010800780c */ /* 0x000fda0000f01670 */
[----:B------:R0:W-:Y:S04]  /*25be0*/  LDGSTS.E.BYPASS.LTC128B.128 [R5+0xa400], desc[UR50][R12.64+0x40], !P0 ;  /* 0x0a4000400c057fae */ /* 0x0001e8000c101d72 */
[----:B0-----:R-:W0:Y:S02]  /*25bf0*/  SHFL.IDX PT, R12, R2, 0x1, 0x1c1f ;  /* 0x003c1f00020c7f89 */ /* 0x001e2400000e0000 */
[----:B0-----:R-:W-:-:S05]  /*25c00*/  IADD3 R12, P0, R14, R12, RZ ;  /* 0x0000000c0e0c7210 */ /* 0x001fca0007f1e0ff */
[----:B------:R-:W-:Y:S01]  /*25c10*/  IMAD.X R13, RZ, RZ, R21, P0 ;  /* 0x000000ffff0d7224 */ /* 0x000fe200000e0615 */
[----:B------:R-:W-:-:S13]  /*25c20*/  ISETP.LT.OR P0, PT, R8, 0x21, P6 ;  /* 0x000000210800780c */ /* 0x000fda0003701670 */
[----:B------:R-:W-:Y:S01]  /*25c30*/  LDGSTS.E.BYPASS.LTC128B.128 [R4+0xb400], desc[UR50][R12.64], !P0 ;  /* 0x0b4000000c047fae */ /* 0x000fe2000c101d72 */
[----:B------:R-:W-:-:S03]  /*25c40*/  ISETP.LT.OR P0, PT, R8, 0x21, P1 ;  /* 0x000000210800780c */ /* 0x000fc60000f01670 */
[----:B------:R-:W-:Y:S10]  /*25c50*/  SHFL.IDX PT, R21, R3, 0x2, 0x1c1f ;  /* 0x005c1f0003157f89 */ /* 0x000ff400000e0000 */
[----:B------:R0:W-:Y:S04]  /*25c60*/  LDGSTS.E.BYPASS.LTC128B.128 [R5+0xb400], desc[UR50][R12.64+0x40], !P0 ;  /* 0x0b4000400c057fae */ /* 0x0001e8000c101d72 */
[----:B0-----:R-:W0:Y:S04]  /*25c70*/  SHFL.IDX PT, R12, R2, 0x2, 0x1c1f ;  /* 0x005c1f00020c7f89 */ /* 0x001e2800000e0000 */
[----:B------:R-:W1:Y:S04]  /*25c80*/  SHFL.IDX PT, R2, R2, 0x3, 0x1c1f ;  /* 0x007c1f0002027f89 */ /* 0x000e6800000e0000 */
[----:B------:R-:W2:Y:S01]  /*25c90*/  SHFL.IDX PT, R3, R3, 0x3, 0x1c1f ;  /* 0x007c1f0003037f89 */ /* 0x000ea200000e0000 */
[----:B0-----:R-:W-:-:S05]  /*25ca0*/  IADD3 R12, P0, R14, R12, RZ ;  /* 0x0000000c0e0c7210 */ /* 0x001fca0007f1e0ff */
[----:B------:R-:W-:Y:S01]  /*25cb0*/  IMAD.X R13, RZ, RZ, R21, P0 ;  /* 0x000000ffff0d7224 */ /* 0x000fe200000e0615 */
[----:B------:R-:W-:-:S13]  /*25cc0*/  ISETP.LT.OR P0, PT, R8, 0x41, P6 ;  /* 0x000000410800780c */ /* 0x000fda0003701670 */
[----:B------:R-:W-:Y:S01]  /*25cd0*/  LDGSTS.E.BYPASS.LTC128B.128 [R4+0xc400], desc[UR50][R12.64], !P0 ;  /* 0x0c4000000c047fae */ /* 0x000fe2000c101d72 */
[----:B------:R-:W-:-:S13]  /*25ce0*/  ISETP.LT.OR P0, PT, R8, 0x41, P1 ;  /* 0x000000410800780c */ /* 0x000fda0000f01670 */
[----:B------:R-:W-:Y:S01]  /*25cf0*/  LDGSTS.E.BYPASS.LTC128B.128 [R5+0xc400], desc[UR50][R12.64+0x40], !P0 ;  /* 0x0c4000400c057fae */ /* 0x000fe2000c101d72 */
[----:B-1----:R-:W-:-:S04]  /*25d00*/  IADD3 R2, P0, R14, R2, RZ ;  /* 0x000000020e027210 */ /* 0x002fc80007f1e0ff */
[----:B--2---:R-:W-:Y:S02]  /*25d10*/  IADD3.X R3, RZ, R3, RZ, P0, !PT ;  /* 0x00000003ff037210 */ /* 0x004fe400007fe4ff */
[----:B------:R-:W-:-:S13]  /*25d20*/  ISETP.LT.OR P0, PT, R8, 0x61, P6 ;  /* 0x000000610800780c */ /* 0x000fda0003701670 */
[----:B------:R-:W-:Y:S01]  /*25d30*/  LDGSTS.E.BYPASS.LTC128B.128 [R4+0xd400], desc[UR50][R2.64], !P0 ;  /* 0x0d40000002047fae */ /* 0x000fe2000c101d72 */
[----:B------:R-:W-:Y:S02]  /*25d40*/  ISETP.LT.OR P0, PT, R8, 0x61, P1 ;  /* 0x000000610800780c */ /* 0x000fe40000f01670 */
[----:B------:R-:W-:-:S11]  /*25d50*/  LOP3.LUT R11, R11, 0xffffff7f, RZ, 0xc0, !PT ;  /* 0xffffff7f0b0b7812 */ /* 0x000fd600078ec0ff */
[----:B------:R0:W-:Y:S01]  /*25d60*/  LDGSTS.E.BYPASS.LTC128B.128 [R5+0xd400], desc[UR50][R2.64+0x40], !P0 ;  /* 0x0d40004002057fae */ /* 0x0001e2000c101d72 */
[----:B------:R-:W-:-:S13]  /*25d70*/  ISETP.GE.AND P0, PT, R8, 0x81, PT ;  /* 0x000000810800780c */ /* 0x000fda0003f06270 */
[----:B------:R-:W-:Y:S01]  /*25d80*/  @P0 LOP3.LUT R11, R11, 0x80, RZ, 0xfc, !PT ;  /* 0x000000800b0b0812 */ /* 0x000fe200078efcff */
[----:B0-----:R0:W1:Y:S04]  /*25d90*/  SHFL.IDX PT, R3, R26, RZ, 0x1c1f ;  /* 0x001c1fff1a037589 */ /* 0x00106800000e0000 */
[----:B------:R0:W2:Y:S04]  /*25da0*/  SHFL.IDX PT, R2, R27, RZ, 0x1c1f ;  /* 0x001c1fff1b027589 */ /* 0x0000a800000e0000 */
[----:B------:R0:W-:Y:S02]  /*25db0*/  STL [R1], R11 ;  /* 0x0000000b01007387 */ /* 0x0001e40000100800 */
.L_x_889:
[----:B------:R-:W4:Y:S01]  /*25dc0*/  LDL R12, [R1] ;  /* 0x00000000010c7983 */ /* 0x000f220000100800 */
[----:B0-----:R-:W0:Y:S02]  /*25dd0*/  S2R R11, SR_TID.X ;  /* 0x00000000000b7919 */ /* 0x001e240000002100 */
[----:B0-----:R-:W-:-:S05]  /*25de0*/  IMAD.SHL.U32 R11, R11, 0x10, RZ ;  /* 0x000000100b0b7824 */ /* 0x001fca00078e00ff */
[----:B------:R-:W-:-:S04]  /*25df0*/  LOP3.LUT R11, R11, 0x30, RZ, 0xc0, !PT ;  /* 0x000000300b0b7812 */ /* 0x000fc800078ec0ff */
[----:B--2---:R-:W-:-:S05]  /*25e00*/  IADD3 R2, P0, R11, R2, RZ ;  /* 0x000000020b027210 */ /* 0x004fca0007f1e0ff */
[----:B-1----:R-:W-:Y:S01]  /*25e10*/  IMAD.X R3, RZ, RZ, R3, P0 ;  /* 0x000000ffff037224 */ /* 0x002fe200000e0603 */
[----:B----4-:R-:W-:-:S04]  /*25e20*/  LOP3.LUT P6, RZ, R12, 0x2, RZ, 0xc0, !PT ;  /* 0x000000020cff7812 */ /* 0x010fc800078cc0ff */
        /* <DEDUP_REMOVED lines=9> */
.L_x_694:
[----:B------:R-:W-:Y:S02]  /*25ec0*/  PLOP3.LUT P1, PT, P1, P0, PT, 0xa2, 0x0 ;  /* 0x000000000000781c */ /* 0x000fe40000f21472 */
[----:B------:R-:W-:-:S08]  /*25ed0*/  @P0 R2UR P1, UR4, R0 ;  /* 0x00000000000402ca */ /* 0x000fd00000020000 */
[----:B------:R-:W-:-:S05]  /*25ee0*/  @P0 PLOP3.LUT P0, PT, P1, PT, PT, 0x80, 0x0 ;  /* 0x000000000000081c */ /* 0x000fca0000f0f070 */
[----:B------:R-:W-:Y:S01]  /*25ef0*/  @!P1 SYNCS.ARRIVE.TRANS64.RED.A0T1 RZ, [UR4+0x29870], RZ ;  /* 0x029870ffffff99a7 */ /* 0x000fe20008200404 */
[----:B------:R-:W-:Y:S07]  /*25f00*/  @!P1 ARRIVES.LDGSTSBAR.64.TRANSCNT [UR4+0x29870] ;  /* 0x02987000ff0099b0 */ /* 0x000fee0008000a84 */
[----:B------:R-:W-:Y:S05]  /*25f10*/  @P0 BRA.U.ANY `(.L_x_694) ;  /* 0xfffffffd00e80947 */ /* 0x000fea000393ffff */
[----:B------:R-:W-:Y:S01]  /*25f20*/  NOP ;  /* 0x0000000000007918 */ /* 0x000fe20000000000 */
[----:B0-----:R-:W-:-:S04]  /*25f30*/  MOV R2, UR39 ;  /* 0x0000002700027c02 */ /* 0x001fc80008000f00 */
[----:B------:R-:W-:-:S13]  /*25f40*/  ISETP.NE.AND P6, PT, R2, 0x3, PT ;  /* 0x000000030200780c */ /* 0x000fda0003fc5270 */
[----:B------:R-:W-:Y:S05]  /*25f50*/  @!P6 BRA `(.L_x_695) ;  /* 0x000000000004e947 */ /* 0x000fea0003800000 */
[----:B------:R-:W-:Y:S01]  /*25f60*/  BPT.TRAP 0x1 ;  /* 0x000000040000795c */ /* 0x000fe20000300000 */
.L_x_695:
[----:B------:R0:W-:Y:S01]  /*25f70*/  SYNCS.ARRIVE.TRANS64.A1T0 RZ, [R0+URZ+0x29870], RZ ;  /* 0x029870ff00ff79a7 */ /* 0x0001e2000810003f */
[----:B------:R-:W-:Y:S05]  /*25f80*/  @!P6 BRA `(.L_x_696) ;  /* 0x000000000004e947 */ /* 0x000fea0003800000 */
[----:B------:R-:W-:Y:S01]  /*25f90*/  BPT.TRAP 0x1 ;  /* 0x000000040000795c */ /* 0x000fe20000300000 */
.L_x_696:
[----:B------:R-:W2:Y:S01]  /*25fa0*/  LDL R2, [R1+0x3c] ;  /* 0x00003c0001027983 */ /* 0x000ea20000100800 */
[----:B------:R-:W-:Y:S01]  /*25fb0*/  BSSY B0, `(.L_x_697) ;  /* 0x0000003000007945 */ /* 0x000fe20003800000 */
[----:B--2---:R-:W1:Y:S03]  /*25fc0*/  SYNCS.PHASECHK.TRANS64.TRYWAIT P0, [R0+URZ+0x29840], R2 ;  /* 0x02984002000075a7 */ /* 0x004e66000800017f */
[----:B-1----:R-:W-:Y:S05]  /*25fd0*/  @!P0 BRA `(.L_x_698) ;  /* 0x0000006c00bc8947 */ /* 0x002fea0003800000 */
.L_x_890:
[----:B------:R-:W-:Y:S05]  /*25fe0*/  BSYNC B0 ;  /* 0x0000000000007941 */ /* 0x000fea0003800000 */
.L_x_697:
[----:B-1----:R-:W2:Y:S01]  /*25ff0*/  LDL.LU R2, [R1+0x34] ;  /* 0x0000340001027983 */ /* 0x002ea20000300800 */
[----:B------:R-:W-:Y:S01]  /*26000*/  ULDC.64 UR4, c[0x0][0x300] ;  /* 0x0000c00000047ab9 */ /* 0x000fe20000000a00 */
[----:B------:R-:W-:Y:S02]  /*26010*/  ULDC.64 UR6, c[0x0][0x310] ;  /* 0x0000c40000067ab9 */ /* 0x000fe40000000a00 */
[----:B------:R-:W4:Y:S04]  /*26020*/  LDL.LU R5, [R1+0x38] ;  /* 0x0000380001057983 */ /* 0x000f280000300800 */
[----:B------:R-:W3:Y:S04]  /*26030*/  LDL R11, [R1+0x18] ;  /* 0x00001800010b7983 */ /* 0x000ee80000100800 */
[----:B------:R1:W5:Y:S01]  /*26040*/  LDL R20, [R1] ;  /* 0x0000000001147983 */ /* 0x0003620000100800 */
[----:B------:R-:W-:-:S04]  /*26050*/  IMAD R8, R31, UR6, RZ ;  /* 0x000000061f087c24 */ /* 0x000fc8000f8e02ff */
[----:B------:R-:W-:Y:S02]  /*26060*/  IMAD R8, R7, UR7, R8 ;  /* 0x0000000707087c24 */ /* 0x000fe4000f8e0208 */
[----:B--2---:R-:W-:-:S04]  /*26070*/  IMAD R2, R2, UR4, RZ ;  /* 0x0000000402027c24 */ /* 0x004fc8000f8e02ff */
[C---:B------:R-:W-:Y:S02]  /*26080*/  IMAD R4, R9.reuse, UR5, R2 ;  /* 0x0000000509047c24 */ /* 0x040fe4000f8e0202 */
[----:B------:R-:W-:-:S04]  /*26090*/  IMAD.WIDE.U32 R2, R9, UR4, RZ ;  /* 0x0000000409027c25 */ /* 0x000fc8000f8e00ff */
[----:B------:R-:W-:Y:S02]  /*260a0*/  IMAD.IADD R3, R3, 0x1, R4 ;  /* 0x0000000103037824 */ /* 0x000fe400078e0204 */
[----:B----4-:R-:W-:Y:S02]  /*260b0*/  IMAD R4, R5, UR6, RZ ;  /* 0x0000000605047c24 */ /* 0x010fe4000f8e02ff */
[----:B------:R-:W-:-:S04]  /*260c0*/  IMAD.WIDE.U32 R2, R6, UR6, R2 ;  /* 0x0000000606027c25 */ /* 0x000fc8000f8e0002 */
[----:B------:R-:W-:Y:S02]  /*260d0*/  IMAD R4, R6, UR7, R4 ;  /* 0x0000000706047c24 */ /* 0x000fe4000f8e0204 */
[----:B------:R-:W-:Y:S02]  /*260e0*/  IMAD R6, R30, UR4, RZ ;  /* 0x000000041e067c24 */ /* 0x000fe4000f8e02ff */
[----:B------:R-:W-:Y:S01]  /*260f0*/  IMAD.IADD R5, R3, 0x1, R4 ;  /* 0x0000000103057824 */ /* 0x000fe200078e0204 */
[----:B------:R-:W-:Y:S01]  /*26100*/  MOV R4, R2 ;  /* 0x0000000200047202 */ /* 0x000fe20000000f00 */
[C---:B------:R-:W-:Y:S02]  /*26110*/  IMAD R6, R10.reuse, UR5, R6 ;  /* 0x000000050a067c24 */ /* 0x040fe4000f8e0206 */
[----:B------:R-:W-:Y:S01]  /*26120*/  IMAD.WIDE.U32 R2, R10, UR4, RZ ;  /* 0x000000040a027c25 */ /* 0x000fe2000f8e00ff */
[----:B------:R-:W-:-:S03]  /*26130*/  ULDC.64 UR4, c[0x0][0x308] ;  /* 0x0000c20000047ab9 */ /* 0x000fc60000000a00 */
[----:B------:R-:W-:Y:S02]  /*26140*/  IMAD.IADD R3, R3, 0x1, R6 ;  /* 0x0000000103037824 */ /* 0x000fe400078e0206 */
[----:B------:R-:W-:Y:S01]  /*26150*/  IMAD.WIDE.U32 R2, R7, UR6, R2 ;  /* 0x0000000607027c25 */ /* 0x000fe2000f8e0002 */
[----:B------:R-:W-:-:S03]  /*26160*/  ULDC.64 UR6, c[0x0][0x2e8] ;  /* 0x0000ba0000067ab9 */ /* 0x000fc60000000a00 */
[----:B------:R-:W-:-:S04]  /*26170*/  IMAD.WIDE.U32 R6, R18, UR4, R4 ;  /* 0x0000000412067c25 */ /* 0x000fc8000f8e0004 */
[----:B------:R-:W-:Y:S02]  /*26180*/  IMAD R4, R36, UR4, RZ ;  /* 0x0000000424047c24 */ /* 0x000fe4000f8e02ff */
[----:B------:R-:W-:Y:S01]  /*26190*/  IMAD.IADD R3, R3, 0x1, R8 ;  /* 0x0000000103037824 */ /* 0x000fe200078e0208 */
[----:B------:R-:W-:Y:S01]  /*261a0*/  IADD3 R5, P0, R6, UR6, RZ ;  /* 0x0000000606057c10 */ /* 0x000fe2000ff1e0ff */
[C---:B------:R-:W-:Y:S02]  /*261b0*/  IMAD R4, R18.reuse, UR5, R4 ;  /* 0x0000000512047c24 */ /* 0x040fe4000f8e0204 */
[----:B------:R-:W-:-:S03]  /*261c0*/  IMAD.WIDE.U32 R2, R18, UR4, R2 ;  /* 0x0000000412027c25 */ /* 0x000fc6000f8e0002 */
[----:B------:R-:W-:Y:S02]  /*261d0*/  IADD3.X R6, R7, UR7, R4, P0, !PT ;  /* 0x0000000707067c10 */ /* 0x000fe400087fe404 */
[----:B------:R-:W-:Y:S01]  /*261e0*/  IADD3 R8, P0, R2, UR6, RZ ;  /* 0x0000000602087c10 */ /* 0x000fe2000ff1e0ff */
[----:B------:R-:W-:-:S03]  /*261f0*/  UMOV UR4, 0xffffffff ;  /* 0xffffffff00047882 */ /* 0x000fc60000000000 */
[----:B------:R-:W-:Y:S01]  /*26200*/  IADD3.X R7, R4, UR7, R3, P0, !PT ;  /* 0x0000000704077c10 */ /* 0x000fe200087fe403 */
[----:B---3--:R-:W-:Y:S01]  /*26210*/  IMAD R4, R23, 0x7800, R11 ;  /* 0x0000780017047824 */ /* 0x008fe200078e020b */
[----:B-1----:R-:W-:Y:S07]  /*26220*/  BRA.DIV UR4, `(.L_x_699) ;  /* 0x0000006e04407947 */ /* 0x002fee000b800000 */
[----:B------:R-:W1:Y:S01]  /*26230*/  S2R R9, SR_TID.X ;  /* 0x0000000000097919 */ /* 0x000e620000002100 */
[----:B-----5:R-:W-:Y:S01]  /*26240*/  LOP3.LUT P6, RZ, R20, 0x8, RZ, 0xc0, !PT ;  /* 0x0000000814ff7812 */ /* 0x020fe200078cc0ff */
[--C-:B------:R-:W-:Y:S01]  /*26250*/  @P4 IMAD.IADD R21, R22, 0x1, R4.reuse ;  /* 0x0000000116154824 */ /* 0x100fe200078e0204 */
[----:B------:R-:W-:Y:S01]  /*26260*/  LOP3.LUT P1, RZ, R20, 0x4, RZ, 0xc0, !PT ;  /* 0x0000000414ff7812 */ /* 0x000fe2000782c0ff */
[----:B------:R-:W2:Y:S04]  /*26270*/  SHFL.IDX PT, R3, R5, RZ, 0x1c1f ;  /* 0x001c1fff05037589 */ /* 0x000ea800000e0000 */
[----:B------:R-:W3:Y:S01]  /*26280*/  SHFL.IDX PT, R2, R6, RZ, 0x1c1f ;  /* 0x001c1fff06027589 */ /* 0x000ee200000e0000 */
[----:B-1----:R-:W-:Y:S01]  /*26290*/  SHF.L.U32 R10, R9, 0x4, RZ ;  /* 0x00000004090a7819 */ /* 0x002fe200000006ff */
[----:B------:R-:W-:-:S03]  /*262a0*/  @P5 IMAD.IADD R9, R22, 0x1, R4 ;  /* 0x0000000116095824 */ /* 0x000fc600078e0204 */
[----:B------:R-:W-:-:S04]  /*262b0*/  LOP3.LUT R10, R10, 0x30, RZ, 0xc0, !PT ;  /* 0x000000300a0a7812 */ /* 0x000fc800078ec0ff */
[----:B--2---:R-:W-:-:S05]  /*262c0*/  @P5 IADD3 R3, P0, R10, R3, RZ ;  /* 0x000000030a035210 */ /* 0x004fca0007f1e0ff */
[----:B---3--:R-:W-:Y:S01]  /*262d0*/  @P5 IMAD.X R2, RZ, RZ, R2, P0 ;  /* 0x000000ffff025224 */ /* 0x008fe200000e0602 */
[----:B------:R-:W-:-:S04]  /*262e0*/  LOP3.LUT P0, RZ, R20, 0x10, RZ, 0xc0, !PT ;  /* 0x0000001014ff7812 */ /* 0x000fc8000780c0ff */
[----:B------:R-:W-:-:S04]  /*262f0*/  @P5 LOP3.LUT R3, R3, R2, RZ, 0x3c, !PT ;  /* 0x0000000203035212 */ /* 0x000fc800078e3cff */
[----:B------:R-:W-:-:S04]  /*26300*/  @P5 LOP3.LUT R2, R3, R2, RZ, 0x3c, !PT ;  /* 0x0000000203025212 */ /* 0x000fc800078e3cff */
[----:B------:R-:W-:-:S05]  /*26310*/  @P5 LOP3.LUT R3, R3, R2, RZ, 0x3c, !PT ;  /* 0x0000000203035212 */ /* 0x000fca00078e3cff */
[----:B------:R-:W-:Y:S01]  /*26320*/  @!PT LDS RZ, [RZ] ;  /* 0x00000000fffff984 */ /* 0x000fe20000000800 */
[----:B------:R-:W-:Y:S04]  /*26330*/  @P5 LDGSTS.E.BYPASS.LTC128B.128 [R9+0x1a400], desc[UR50][R2.64], !P0 ;  /* 0x1a40000002095fae */ /* 0x000fe8000c101d72 */
[----:B------:R-:W-:Y:S04]  /*26340*/  @P5 LDGSTS.E.BYPASS.LTC128B.128 [R9+0x1cc00], desc[UR50][R2.64+0x40], !P6 ;  /* 0x1cc0004002095fae */ /* 0x000fe8000f101d72 */
[----:B------:R1:W-:Y:S01]  /*26350*/  @P5 LDGSTS.E.BYPASS.LTC128B.128 [R9+0x1f400], desc[UR50][R2.64+0x80], !P1 ;  /* 0x1f40008002095fae */ /* 0x0003e2000c901d72 */
[----:B------:R-:W-:-:S03]  /*26360*/  LOP3.LUT P5, RZ, R20, 0x10, RZ, 0xc0, !PT ;  /* 0x0000001014ff7812 */ /* 0x000fc600078ac0ff */
[----:B-1----:R-:W1:Y:S01]  /*26370*/  SHFL.IDX PT, R3, R5, 0x1, 0x1c1f ;  /* 0x003c1f0005037f89 */ /* 0x002e6200000e0000 */
[----:B------:R-:W-:-:S03]  /*26380*/  @P3 IADD3 R9, R22, R4, RZ ;  /* 0x0000000416093210 */ /* 0x000fc60007ffe0ff */
[----:B------:R-:W2:Y:S01]  /*26390*/  SHFL.IDX PT, R2, R6, 0x1, 0x1c1f ;  /* 0x003c1f0006027f89 */ /* 0x000ea200000e0000 */
[----:B-1----:R-:W-:-:S04]  /*263a0*/  @P4 IADD3 R3, P0, R10, R3, RZ ;  /* 0x000000030a034210 */ /* 0x002fc80007f1e0ff */
[----:B--2---:R-:W-:-:S04]  /*263b0*/  @P4 IADD3.X R2, RZ, R2, RZ, P0, !PT ;  /* 0x00000002ff024210 */ /* 0x004fc800007fe4ff */
[----:B------:R-:W-:-:S04]  /*263c0*/  @P4 LOP3.LUT R3, R3, R2, RZ, 0x3c, !PT ;  /* 0x0000000203034212 */ /* 0x000fc800078e3cff */
[----:B------:R-:W-:-:S04]  /*263d0*/  @P4 LOP3.LUT R2, R3, R2, RZ, 0x3c, !PT ;  /* 0x0000000203024212 */ /* 0x000fc800078e3cff */
[----:B------:R-:W-:-:S05]  /*263e0*/  @P4 LOP3.LUT R3, R3, R2, RZ, 0x3c, !PT ;  /* 0x0000000203034212 */ /* 0x000fca00078e3cff */
[----:B------:R-:W-:Y:S04]  /*263f0*/  @P4 LDGSTS.E.BYPASS.LTC128B.128 [R21+0x1ac00], desc[UR50][R2.64], !P5 ;  /* 0x1ac0000002154fae */ /* 0x000fe8000e901d72 */
[----:B------:R-:W-:Y:S04]  /*26400*/  @P4 LDGSTS.E.BYPASS.LTC128B.128 [R21+0x1d400], desc[UR50][R2.64+0x40], !P6 ;  /* 0x1d40004002154fae */ /* 0x000fe8000f101d72 */
[----:B------:R1:W-:Y:S04]  /*26410*/  @P4 LDGSTS.E.BYPASS.LTC128B.128 [R21+0x1fc00], desc[UR50][R2.64+0x80], !P1 ;  /* 0x1fc0008002154fae */ /* 0x0003e8000c901d72 */
[----:B-1----:R-:W1:Y:S01]  /*26420*/  SHFL.IDX PT, R3, R5, 0x2, 0x1c1f ;  /* 0x005c1f0005037f89 */ /* 0x002e6200000e0000 */
[----:B------:R-:W-:-:S03]  /*26430*/  @P2 IMAD.IADD R21, R22, 0x1, R4 ;  /* 0x0000000116152824 */ /* 0x000fc600078e0204 */
[----:B------:R-:W2:Y:S04]  /*26440*/  SHFL.IDX PT, R2, R6, 0x2, 0x1c1f ;  /* 0x005c1f0006027f89 */ /* 0x000ea800000e0000 */
[----:B------:R-:W-:Y:S01]  /*26450*/  SHFL.IDX PT, R6, R6, 0x3, 0x1c1f ;  /* 0x007c1f0006067f89 */ /* 0x000fe200000e0000 */
[----:B-1----:R-:W-:-:S05]  /*26460*/  @P3 IADD3 R3, P0, R10, R3, RZ ;  /* 0x000000030a033210 */ /* 0x002fca0007f1e0ff */
[----:B--2---:R-:W-:-:S05]  /*26470*/  @P3 IMAD.X R2, RZ, RZ, R2, P0 ;  /* 0x000000ffff023224 */ /* 0x004fca00000e0602 */
[----:B------:R-:W-:-:S04]  /*26480*/  @P3 LOP3.LUT R3, R3, R2, RZ, 0x3c, !PT ;  /* 0x0000000203033212 */ /* 0x000fc800078e3cff */
[----:B------:R-:W-:-:S04]  /*26490*/  @P3 LOP3.LUT R2, R3, R2, RZ, 0x3c, !PT ;  /* 0x0000000203023212 */ /* 0x000fc800078e3cff */
[----:B------:R-:W-:-:S05]  /*264a0*/  @P3 LOP3.LUT R3, R3, R2, RZ, 0x3c, !PT ;  /* 0x0000000203033212 */ /* 0x000fca00078e3cff */
[----:B------:R-:W-:Y:S04]  /*264b0*/  @P3 LDGSTS.E.BYPASS.LTC128B.128 [R9+0x1b400], desc[UR50][R2.64], !P5 ;  /* 0x1b40000002093fae */ /* 0x000fe8000e901d72 */
[----:B------:R-:W-:Y:S04]  /*264c0*/  @P3 LDGSTS.E.BYPASS.LTC128B.128 [R9+0x1dc00], desc[UR50][R2.64+0x40], !P6 ;  /* 0x1dc0004002093fae */ /* 0x000fe8000f101d72 */
[----:B------:R1:W-:Y:S04]  /*264d0*/  @P3 LDGSTS.E.BYPASS.LTC128B.128 [R9+0x20400], desc[UR50][R2.64+0x80], !P1 ;  /* 0x2040008002093fae */ /* 0x0003e8000c901d72 */
[----:B-1----:R-:W1:Y:S02]  /*264e0*/  SHFL.IDX PT, R2, R5, 0x3, 0x1c1f ;  /* 0x007c1f0005027f89 */ /* 0x002e6400000e0000 */
[----:B-1----:R-:W-:-:S05]  /*264f0*/  @P2 IADD3 R2, P0, R10, R2, RZ ;  /* 0x000000020a022210 */ /* 0x002fca0007f1e0ff */
[----:B------:R-:W-:-:S05]  /*26500*/  @P2 IMAD.X R3, RZ, RZ, R6, P0 ;  /* 0x000000ffff032224 */ /* 0x000fca00000e0606 */
[----:B------:R-:W-:Y:S04]  /*26510*/  @P2 LDGSTS.E.BYPASS.LTC128B.128 [R21+0x1bc00], desc[UR50][R2.64], !P5 ;  /* 0x1bc0000002152fae */ /* 0x000fe8000e901d72 */
[----:B------:R-:W-:Y:S04]  /*26520*/  @P2 LDGSTS.E.BYPASS.LTC128B.128 [R21+0x1e400], desc[UR50][R2.64+0x40], !P6 ;  /* 0x1e40004002152fae */ /* 0x000fe8000f101d72 */
[----:B------:R1:W-:Y:S04]  /*26530*/  @P2 LDGSTS.E.BYPASS.LTC128B.128 [R21+0x20c00], desc[UR50][R2.64+0x80], !P1 ;  /* 0x20c0008002152fae */ /* 0x0003e8000c901d72 */
[----:B-1----:R1:W2:Y:S04]  /*26540*/  SHFL.IDX PT, R3, R7, RZ, 0x1c1f ;  /* 0x001c1fff07037589 */ /* 0x0022a800000e0000 */
[----:B------:R1:W3:Y:S02]  /*26550*/  SHFL.IDX PT, R2, R8, RZ, 0x1c1f ;  /* 0x001c1fff08027589 */ /* 0x0002e400000e0000 */
.L_x_902:
[----:B------:R-:W-:Y:S01]  /*26560*/  LOP3.LUT P0, RZ, R20, 0x80, RZ, 0xc0, !PT ;  /* 0x0000008014ff7812 */ /* 0x000fe2000780c0ff */
[----:B------:R-:W-:-:S12]  /*26570*/  BSSY B0, `(.L_x_700) ;  /* 0x0000011000007945 */ /* 0x000fd80003800000 */
[----:B------:R-:W-:Y:S05]  /*26580*/  @!P0 BRA `(.L_x_701) ;  /* 0x00000000003c8947 */ /* 0x000fea0003800000 */
[----:B------:R-:W4:Y:S01]  /*26590*/  S2R R5, SR_TID.X ;  /* 0x0000000000057919 */ /* 0x000f220000002100 */
[----:B------:R-:W-:Y:S01]  /*265a0*/  LOP3.LUT P3, RZ, R20, 0x10, RZ, 0xc0, !PT ;  /* 0x0000001014ff7812 */ /* 0x000fe2000786c0ff */
[----:B------:R-:W-:Y:S01]  /*265b0*/  IMAD.IADD R4, R22, 0x1, R4 ;  /* 0x0000000116047824 */ /* 0x000fe200078e0204 */
[C---:B------:R-:W-:Y:S02]  /*265c0*/  LOP3.LUT P2, RZ, R20.reuse, 0x8, RZ, 0xc0, !PT ;  /* 0x0000000814ff7812 */ /* 0x040fe4000784c0ff */
[----:B------:R-:W-:Y:S02]  /*265d0*/  LOP3.LUT P1, RZ, R20, 0x4, RZ, 0xc0, !PT ;  /* 0x0000000414ff7812 */ /* 0x000fe4000782c0ff */
[----:B----4-:R-:W-:-:S04]  /*265e0*/  SHF.L.U32 R5, R5, 0x4, RZ ;  /* 0x0000000405057819 */ /* 0x010fc800000006ff */
[----:B------:R-:W-:-:S04]  /*265f0*/  LOP3.LUT R5, R5, 0x30, RZ, 0xc0, !PT ;  /* 0x0000003005057812 */ /* 0x000fc800078ec0ff */
[----:B---3--:R-:W-:-:S05]  /*26600*/  IADD3 R2, P0, R5, R2, RZ ;  /* 0x0000000205027210 */ /* 0x008fca0007f1e0ff */
[----:B--2---:R-:W-:-:S05]  /*26610*/  IMAD.X R3, RZ, RZ, R3, P0 ;  /* 0x000000ffff037224 */ /* 0x004fca00000e0603 */
[----:B------:R-:W-:Y:S01]  /*26620*/  @!PT LDS RZ, [RZ] ;  /* 0x00000000fffff984 */ /* 0x000fe20000000800 */
[----:B------:R-:W-:Y:S01]  /*26630*/  @!PT LDS RZ, [RZ] ;  /* 0x00000000fffff984 */ /* 0x000fe20000000800 */
[----:B------:R-:W-:Y:S01]  /*26640*/  @!PT LDS RZ, [RZ] ;  /* 0x00000000fffff984 */ /* 0x000fe20000000800 */
[----:B------:R4:W-:Y:S04]  /*26650*/  LDGSTS.E.BYPASS.LTC128B.128 [R4+0x1c400], desc[UR50][R2.64], !P3 ;  /* 0x1c40000002047fae */ /* 0x0009e8000d901d72 */
[----:B------:R4:W-:Y:S04]  /*26660*/  LDGSTS.E.BYPASS.LTC128B.128 [R4+0x1ec00], desc[UR50][R2.64+0x40], !P2 ;  /* 0x1ec0004002047fae */ /* 0x0009e8000d101d72 */
[----:B------:R4:W-:Y:S02]  /*26670*/  LDGSTS.E.BYPASS.LTC128B.128 [R4+0x21400], desc[UR50][R2.64+0x80], !P1 ;  /* 0x2140008002047fae */ /* 0x0009e4000c901d72 */
.L_x_701:
[----:B------:R-:W-:Y:S05]  /*26680*/  BSYNC B0 ;  /* 0x0000000000007941 */ /* 0x000fea0003800000 */
.L_x_700:
[----:B------:R-:W-:Y:S01]  /*26690*/  NOP ;  /* 0x0000000000007918 */ /* 0x000fe20000000000 */
[----:B------:R-:W-:-:S13]  /*266a0*/  PLOP3.LUT P0, PT, PT, PT, PT, 0x80, 0x0 ;  /* 0x000000000000781c */ /* 0x000fda0003f0f070 */
.L_x_702:
[----:B------:R-:W-:Y:S02]  /*266b0*/  PLOP3.LUT P1, PT, P1, P0, PT, 0xa2, 0x0 ;  /* 0x000000000000781c */ /* 0x000fe40000f21472 */
[----:B------:R-:W-:-:S08]  /*266c0*/  @P0 R2UR P1, UR4, R0 ;  /* 0x00000000000402ca */ /* 0x000fd00000020000 */
[----:B------:R-:W-:-:S05]  /*266d0*/  @P0 PLOP3.LUT P0, PT, P1, PT, PT, 0x80, 0x0 ;  /* 0x000000000000081c */ /* 0x000fca0000f0f070 */
[----:B------:R-:W-:Y:S01]  /*266e0*/  @!P1 SYNCS.ARRIVE.TRANS64.RED.A0T1 RZ, [UR4+0x29830], RZ ;  /* 0x029830ffffff99a7 */ /* 0x000fe20008200404 */
[----:B------:R-:W-:Y:S07]  /*266f0*/  @!P1 ARRIVES.LDGSTSBAR.64.TRANSCNT [UR4+0x29830] ;  /* 0x02983000ff0099b0 */ /* 0x000fee0008000a84 */
[----:B------:R-:W-:Y:S05]  /*26700*/  @P0 BRA.U.ANY `(.L_x_702) ;  /* 0xfffffffd00e80947 */ /* 0x000fea000393ffff */
[----:B------:R-:W-:Y:S01]  /*26710*/  NOP ;  /* 0x0000000000007918 */ /* 0x000fe20000000000 */
[----:B---34-:R-:W-:-:S04]  /*26720*/  MOV R2, UR39 ;  /* 0x0000002700027c02 */ /* 0x018fc80008000f00 */
[----:B------:R-:W-:-:S13]  /*26730*/  ISETP.NE.AND P2, PT, R2, 0x3, PT ;  /* 0x000000030200780c */ /* 0x000fda0003f45270 */
[----:B------:R-:W-:Y:S05]  /*26740*/  @!P2 BRA `(.L_x_703) ;  /* 0x000000000004a947 */ /* 0x000fea0003800000 */
[----:B------:R-:W-:Y:S01]  /*26750*/  BPT.TRAP 0x1 ;  /* 0x000000040000795c */ /* 0x000fe20000300000 */
.L_x_703:
[----:B------:R3:W5:Y:S01]  /*26760*/  LDL.LU R2, [R1+0x40] ;  /* 0x0000400001027983 */ /* 0x0007620000300800 */
[----:B------:R3:W-:Y:S02]  /*26770*/  SYNCS.ARRIVE.TRANS64.A1T0 RZ, [R0+URZ+0x29830], RZ ;  /* 0x029830ff00ff79a7 */ /* 0x0007e4000810003f */
[----:B------:R-:W-:Y:S05]  /*26780*/  WARPSYNC.ALL ;  /* 0x0000000000007948 */ /* 0x000fea0003800000 */
[----:B------:R-:W-:Y:S01]  /*26790*/  ULDC.64 UR4, c[0x0][0xa00] ;  /* 0x0002800000047ab9 */ /* 0x000fe20000000a00 */
[----:B------:R-:W-:Y:S01]  /*267a0*/  BSSY B6, `(.L_x_704) ;  /* 0x000001f000067945 */ /* 0x000fe20003800000 */
[----:B------:R-:W-:Y:S01]  /*267b0*/  BAR.SYNC.DEFER_BLOCKING 0x8, 0x180 ;  /* 0x0206000000007b1d */ /* 0x000fe20000010000 */
[----:B------:R-:W-:Y:S02]  /*267c0*/  ISETP.NE.U32.AND P0, PT, RZ, UR4, PT ;  /* 0x00000004ff007c0c */ /* 0x000fe4000bf05070 */
[----:B0--3--:R-:W-:-:S02]  /*267d0*/  SHF.R.S32.HI R0, RZ, 0x1f, R29 ;  /* 0x0000001fff007819 */ /* 0x009fc4000001141d */
[----:B------:R-:W-:Y:S01]  /*267e0*/  ISETP.NE.AND.EX P0, PT, RZ, UR5, PT, P0 ;  /* 0x00000005ff007c0c */ /* 0x000fe2000bf05300 */
[----:B------:R-:W-:Y:S02]  /*267f0*/  ULDC.64 UR4, c[0x0][0x298] ;  /* 0x0000a60000047ab9 */ /* 0x000fe40000000a00 */
[----:B------:R-:W-:Y:S01]  /*26800*/  IMAD R0, R0, UR4, RZ ;  /* 0x0000000400007c24 */ /* 0x000fe2000f8e02ff */
[----:B------:R-:W-:Y:S01]  /*26810*/  SEL R24, R24, RZ, !P0 ;  /* 0x000000ff18187207 */ /* 0x000fe20004000000 */
[----:B------:R-:W-:-:S04]  /*26820*/  IMAD.WIDE.U32 R26, R29, UR4, RZ ;  /* 0x000000041d1a7c25 */ /* 0x000fc8000f8e00ff */
[----:B------:R-:W-:-:S04]  /*26830*/  IMAD R0, R29, UR5, R0 ;  /* 0x000000051d007c24 */ /* 0x000fc8000f8e0200 */
[----:B------:R-:W-:Y:S01]  /*26840*/  IMAD.IADD R29, R27, 0x1, R0 ;  /* 0x000000011b1d7824 */ /* 0x000fe200078e0200 */
[----:B-----5:R-:W-:Y:S01]  /*26850*/  SEL R30, R2, RZ, !P0 ;  /* 0x000000ff021e7207 */ /* 0x020fe20004000000 */
[----:B------:R-:W-:-:S05]  /*26860*/  VIADD R2, R22, 0x14400 ;  /* 0x0001440016027836 */ /* 0x000fca0000000000 */
[----:B------:R-:W-:-:S13]  /*26870*/  LOP3.LUT P0, RZ, R2, 0x1bf, RZ, 0xc0, !PT ;  /* 0x000001bf02ff7812 */ /* 0x000fda000780c0ff */
[----:B------:R-:W-:Y:S05]  /*26880*/  @!P0 BRA `(.L_x_705) ;  /* 0x0000000000408947 */ /* 0x000fea0003800000 */
[----:B------:R-:W-:Y:S01]  /*26890*/  MOV R2, 0x0 ;  /* 0x0000000000027802 */ /* 0x000fe20000000f00 */
[----:B------:R-:W-:Y:S01]  /*268a0*/  ULDC.64 UR4, c[0x4][0xc8] ;  /* 0x0100320000047ab9 */ /* 0x000fe20000000a00 */
[----:B------:R-:W-:Y:S01]  /*268b0*/  ULDC.64 UR6, c[0x4][0xd0] ;  /* 0x0100340000067ab9 */ /* 0x000fe20000000a00 */
[----:B------:R-:W-:Y:S01]  /*268c0*/  ULDC.64 UR8, c[0x4][0x28] ;  /* 0x01000a0000087ab9 */ /* 0x000fe20000000a00 */
[----:B------:R-:W-:Y:S01]  /*268d0*/  MOV R4, UR4 ;  /* 0x0000000400047c02 */ /* 0x000fe20008000f00 */
[----:B------:R-:W-:Y:S01]  /*268e0*/  IMAD.U32 R5, RZ, RZ, UR5 ;  /* 0x00000005ff057e24 */ /* 0x000fe2000f8e00ff */
[----:B--2---:R-:W0:Y:S01]  /*268f0*/  LDC.64 R2, c[0x4][R2] ;  /* 0x0100000002027b82 */ /* 0x004e220000000a00 */
[----:B------:R-:W-:Y:S01]  /*26900*/  IMAD.U32 R6, RZ, RZ, UR6 ;  /* 0x00000006ff067e24 */ /* 0x000fe2000f8e00ff */
[----:B-1----:R-:W-:Y:S01]  /*26910*/  MOV R7, UR7 ;  /* 0x0000000700077c02 */ /* 0x002fe20008000f00 */
[----:B------:R-:W-:Y:S01]  /*26920*/  IMAD.U32 R10, RZ, RZ, UR8 ;  /* 0x00000008ff0a7e24 */ /* 0x000fe2000f8e00ff */
[----:B------:R-:W-:Y:S01]  /*26930*/  MOV R8, 0x70 ;  /* 0x0000007000087802 */ /* 0x000fe20000000f00 */
[----:B------:R-:W-:-:S02]  /*26940*/  IMAD.U32 R11, RZ, RZ, UR9 ;  /* 0x00000009ff0b7e24 */ /* 0x000fc4000f8e00ff */
[----:B------:R-:W-:Y:S02]  /*26950*/  IMAD.MOV.U32 R12, RZ, RZ, 0x1 ;  /* 0x00000001ff0c7424 */ /* 0x000fe400078e00ff */
[----:B------:R-:W-:-:S07]  /*26960*/  IMAD.MOV.U32 R13, RZ, RZ, RZ ;  /* 0x000000ffff0d7224 */ /* 0x000fce00078e00ff */
[----:B------:R-:W-:-:S07]  /*26970*/  LEPC R20, `(.L_x_705) ;  /* 0x000000001014794e */ /* 0x000fce0000000000 */
[----:B0-----:R-:W-:Y:S05]  /*26980*/  CALL.ABS.NOINC R2 ;  /* 0x0000000002007343 */ /* 0x001fea0003c00000 */
.L_x_705:
[----:B------:R-:W-:Y:S05]  /*26990*/  BSYNC B6 ;  /* 0x0000000000067941 */ /* 0x000fea0003800000 */
.L_x_704:
[----:B------:R-:W-:Y:S01]  /*269a0*/  ULDC.64 UR4, c[0x0][0x2d8] ;  /* 0x0000b60000047ab9 */ /* 0x000fe20000000a00 */
[----:B------:R-:W-:Y:S01]  /*269b0*/  MOV R2, R26 ;  /* 0x0000001a00027202 */ /* 0x000fe20000000f00 */
[----:B--2---:R-:W-:Y:S01]  /*269c0*/  IMAD.MOV.U32 R3, RZ, RZ, R29 ;  /* 0x000000ffff037224 */ /* 0x004fe200078e001d */
[----:B------:R0:W5:Y:S01]  /*269d0*/  LDL R9, [R1+0x2c] ;  /* 0x00002c0001097983 */ /* 0x0001620000100800 */
[----:B------:R-:W-:Y:S01]  /*269e0*/  IMAD R0, R36, UR4, RZ ;  /* 0x0000000424007c24 */ /* 0x000fe2000f8e02ff */
[----:B-1----:R-:W1:Y:S01]  /*269f0*/  LDC R8, c[0x0][0x448] ;  /* 0x00011200ff087b82 */ /* 0x002e620000000800 */
[C---:B------:R-:W-:Y:S01]  /*26a00*/  IMAD.WIDE.U32 R2, R18.reuse, UR4, R2 ;  /* 0x0000000412027c25 */ /* 0x040fe2000f8e0002 */
[----:B------:R-:W2:Y:S03]  /*26a10*/  S2R R20, SR_TID.X ;  /* 0x0000000000147919 */ /* 0x000ea60000002100 */
[----:B------:R-:W-:Y:S01]  /*26a20*/  IMAD R0, R18, UR5, R0 ;  /* 0x0000000512007c24 */ /* 0x000fe2000f8e0200 */
[----:B------:R-:W-:-:S03]  /*26a30*/  ULDC.64 UR4, c[0x0][0x2e0] ;  /* 0x0000b80000047ab9 */ /* 0x000fc60000000a00 */
[----:B------:R-:W-:Y:S02]  /*26a40*/  IMAD.IADD R3, R3, 0x1, R0 ;  /* 0x0000000103037824 */ /* 0x000fe400078e0200 */
[----:B------:R-:W-:Y:S02]  /*26a50*/  IMAD R0, R30, UR4, RZ ;  /* 0x000000041e007c24 */ /* 0x000fe4000f8e02ff */
[----:B------:R-:W-:-:S04]  /*26a60*/  IMAD.WIDE.U32 R2, R24, UR4, R2 ;  /* 0x0000000418027c25 */ /* 0x000fc8000f8e0002 */
[----:B------:R-:W-:Y:S01]  /*26a70*/  IMAD R0, R24, UR5, R0 ;  /* 0x0000000518007c24 */ /* 0x000fe2000f8e0200 */
[----:B------:R-:W3:Y:S01]  /*26a80*/  S2R R31, SR_TID.X ;  /* 0x00000000001f7919 */ /* 0x000ee20000002100 */
[----:B------:R-:W-:-:S03]  /*26a90*/  ULDC.64 UR4, c[0x0][0x2d0] ;  /* 0x0000b40000047ab9 */ /* 0x000fc60000000a00 */
[----:B------:R-:W-:Y:S01]  /*26aa0*/  IADD3 R3, R3, R0, RZ ;  /* 0x0000000003037210 */ /* 0x000fe20007ffe0ff */
[----:B------:R-:W-:Y:S01]  /*26ab0*/  IMAD.SHL.U32 R0, R17, 0x80, RZ ;  /* 0x0000008011007824 */ /* 0x000fe200078e00ff */
[----:B-1----:R-:W-:Y:S01]  /*26ac0*/  ISETP.NE.AND P0, PT, R8, 0x1, PT ;  /* 0x000000010800780c */ /* 0x002fe20003f05270 */
[----:B------:R0:W5:Y:S01]  /*26ad0*/  LDL R17, [R1+0x44] ;  /* 0x0000440001117983 */ /* 0x0001620000100800 */
[C---:B--2---:R-:W-:Y:S01]  /*26ae0*/  LOP3.LUT R21, R20.reuse, 0x7f, RZ, 0xc0, !PT ;  /* 0x0000007f14157812 */ /* 0x044fe200078ec0ff */
[----:B------:R-:W-:-:S10]  /*26af0*/  IMAD.SHL.U32 R20, R20, 0x20, RZ ;  /* 0x0000002014147824 */ /* 0x000fd400078e00ff */
[----:B------:R-:W1:Y:S01]  /*26b00*/  @P0 LDC R5, c[0x0][0x44c] ;  /* 0x00011300ff050b82 */ /* 0x000e620000000800 */
[----:B------:R-:W-:-:S04]  /*26b10*/  SHF.R.U32.HI R21, RZ, 0x2, R21 ;  /* 0x00000002ff157819 */ /* 0x000fc80000011615 */
[----:B------:R-:W-:-:S03]  /*26b20*/  LOP3.LUT R20, R21, 0x60, R20, 0xf8, !PT ;  /* 0x0000006015147812 */ /* 0x000fc600078ef814 */
[----:B------:R-:W2:Y:S01]  /*26b30*/  @P0 LDC R4, c[0x0][0x450] ;  /* 0x00011400ff040b82 */ /* 0x000ea20000000800 */
[----:B------:R-:W-:-:S05]  /*26b40*/  LOP3.LUT R6, R20, R0, RZ, 0xfc, !PT ;  /* 0x0000000014067212 */ /* 0x000fca00078efcff */
[----:B-1----:R-:W-:Y:S01]  /*26b50*/  @P0 IMAD.HI.U32 R7, R6, R5, RZ ;  /* 0x0000000506070227 */ /* 0x002fe200078e00ff */
[----:B------:R-:W-:-:S04]  /*26b60*/  MOV R5, R6 ;  /* 0x0000000600057202 */ /* 0x000fc80000000f00 */
[----:B--2---:R-:W-:-:S05]  /*26b70*/  @P0 SHF.R.U32.HI R5, RZ, R4, R7 ;  /* 0x00000004ff050219 */ /* 0x004fca0000011607 */
[----:B------:R-:W-:-:S04]  /*26b80*/  IMAD.MOV R4, RZ, RZ, -R5 ;  /* 0x000000ffff047224 */ /* 0x000fc800078e0a05 */
[----:B------:R-:W-:Y:S01]  /*26b90*/  IMAD R4, R8, R4, R6 ;  /* 0x0000000408047224 */ /* 0x000fe200078e0206 */
[----:B------:R-:W-:Y:S01]  /*26ba0*/  SHF.R.S32.HI R6, RZ, 0x1f, R5 ;  /* 0x0000001fff067819 */ /* 0x000fe20000011405 */
[----:B------:R-:W-:-:S04]  /*26bb0*/  IMAD.WIDE.U32 R2, R5, UR4, R2 ;  /* 0x0000000405027c25 */ /* 0x000fc8000f8e0002 */
[----:B------:R-:W-:-:S04]  /*26bc0*/  IMAD R6, R6, UR4, RZ ;  /* 0x0000000406067c24 */ /* 0x000fc8000f8e02ff */
[----:B------:R-:W-:Y:S01]  /*26bd0*/  IMAD R6, R5, UR5, R6 ;  /* 0x0000000505067c24 */ /* 0x000fe2000f8e0206 */
[----:B------:R-:W-:Y:S01]  /*26be0*/  SHF.R.S32.HI R5, RZ, 0x1f, R4 ;  /* 0x0000001fff057819 */ /* 0x000fe20000011404 */
[----:B------:R-:W-:Y:S02]  /*26bf0*/  ULDC.64 UR4, c[0x0][0x2c8] ;  /* 0x0000b20000047ab9 */ /* 0x000fe40000000a00 */
[----:B------:R-:W-:Y:S02]  /*26c00*/  IMAD.IADD R3, R3, 0x1, R6 ;  /* 0x0000000103037824 */ /* 0x000fe400078e0206 */
[----:B------:R-:W-:Y:S02]  /*26c10*/  IMAD R5, R5, UR4, RZ ;  /* 0x0000000405057c24 */ /* 0x000fe4000f8e02ff */
[C---:B---3--:R-:W-:Y:S02]  /*26c20*/  IMAD.SHL.U32 R21, R31.reuse, 0x10, RZ ;  /* 0x000000101f157824 */ /* 0x048fe400078e00ff */
[----:B------:R-:W-:Y:S01]  /*26c30*/  IMAD.WIDE.U32 R2, R4, UR4, R2 ;  /* 0x0000000404027c25 */ /* 0x000fe2000f8e0002 */
[----:B------:R-:W-:-:S02]  /*26c40*/  SHF.L.U32 R20, R31, 0x4, RZ ;  /* 0x000000041f147819 */ /* 0x000fc400000006ff */
[----:B------:R-:W-:Y:S01]  /*26c50*/  LOP3.LUT R21, R21, 0x30, RZ, 0xc0, !PT ;  /* 0x0000003015157812 */ /* 0x000fe200078ec0ff */
[----:B------:R-:W-:Y:S01]  /*26c60*/  IMAD R4, R4, UR5, R5 ;  /* 0x0000000504047c24 */ /* 0x000fe2000f8e0205 */
[----:B------:R-:W-:Y:S02]  /*26c70*/  ULDC.64 UR4, c[0x0][0x280] ;  /* 0x0000a00000047ab9 */ /* 0x000fe40000000a00 */
[----:B------:R-:W-:Y:S01]  /*26c80*/  IADD3 R5, P0, R2, UR4, RZ ;  /* 0x0000000402057c10 */ /* 0x000fe2000ff1e0ff */
[----:B------:R-:W-:Y:S01]  /*26c90*/  ULDC UR4, c[0x0][0x2b8] ;  /* 0x0000ae0000047ab9 */ /* 0x000fe20000000800 */
[C---:B------:R-:W-:Y:S02]  /*26ca0*/  LOP3.LUT R10, R21.reuse, 0x40, RZ, 0xfc, !PT ;  /* 0x00000040150a7812 */ /* 0x040fe400078efcff */
[----:B------:R-:W-:Y:S02]  /*26cb0*/  LOP3.LUT R20, R20, 0x30, RZ, 0xc0, !PT ;  /* 0x0000003014147812 */ /* 0x000fe400078ec0ff */
[----:B------:R-:W-:-:S02]  /*26cc0*/  LOP3.LUT R21, R21, 0x80, RZ, 0xfc, !PT ;  /* 0x0000008015157812 */ /* 0x000fc400078efcff */
[----:B------:R-:W-:Y:S01]  /*26cd0*/  IADD3.X R4, R3, UR5, R4, P0, !PT ;  /* 0x0000000503047c10 */ /* 0x000fe200087fe404 */
[----:B------:R-:W-:Y:S01]  /*26ce0*/  UMOV UR5, 0xffffffff ;  /* 0xffffffff00057882 */ /* 0x000fe20000000000 */
[----:B------:R-:W-:Y:S02]  /*26cf0*/  LOP3.LUT R31, R31, 0x7f, RZ, 0xc0, !PT ;  /* 0x0000007f1f1f7812 */ /* 0x000fe400078ec0ff */
[----:B------:R-:W-:Y:S02]  /*26d00*/  ISETP.GE.AND P3, PT, R20, UR4, PT ;  /* 0x0000000414007c0c */ /* 0x000fe4000bf66270 */
[----:B------:R-:W-:Y:S02]  /*26d10*/  ISETP.GE.AND P2, PT, R10, UR4, PT ;  /* 0x000000040a007c0c */ /* 0x000fe4000bf46270 */
[----:B------:R-:W-:Y:S02]  /*26d20*/  ISETP.GE.AND P1, PT, R21, UR4, PT ;  /* 0x0000000415007c0c */ /* 0x000fe4000bf26270 */
[----:B------:R-:W-:Y:S01]  /*26d30*/  SHF.R.U32.HI R10, RZ, 0x2, R31 ;  /* 0x00000002ff0a7819 */ /* 0x000fe2000001161f */
[----:B0-----:R-:W-:Y:S10]  /*26d40*/  BRA.DIV UR5, `(.L_x_706) ;  /* 0x0000006a05647947 */ /* 0x001ff4000b800000 */
[----:B------:R-:W0:Y:S01]  /*26d50*/  SHFL.IDX PT, R3, R5, RZ, 0x1c1f ;  /* 0x001c1fff05037589 */ /* 0x000e2200000e0000 */
[----:B-----5:R-:W-:Y:S02]  /*26d60*/  IMAD R6, R17, R8, RZ ;  /* 0x0000000811067224 */ /* 0x020fe400078e02ff */
[----:B------:R-:W-:Y:S01]  /*26d70*/  IMAD.IADD R0, R10, 0x1, R0 ;  /* 0x000000010a007824 */ /* 0x000fe200078e0200 */
[----:B------:R-:W1:Y:S04]  /*26d80*/  SHFL.IDX PT, R2, R4, RZ, 0x1c1f ;  /* 0x001c1fff04027589 */ /* 0x000e6800000e0000 */
[----:B------:R-:W-:-:S13]  /*26d90*/  ISETP.GE.AND P0, PT, R0, R6, PT ;  /* 0x000000060000720c */ /* 0x000fda0003f06270 */
[----:B0-----:R-:W-:-:S04]  /*26da0*/  @!P0 IADD3 R3, P4, R20, R3, RZ ;  /* 0x0000000314038210 */ /* 0x001fc80007f9e0ff */
[----:B-1----:R-:W-:-:S04]  /*26db0*/  @!P0 IADD3.X R2, RZ, R2, RZ, P4, !PT ;  /* 0x00000002ff028210 */ /* 0x002fc800027fe4ff */
[----:B------:R-:W-:-:S04]  /*26dc0*/  @!P0 LOP3.LUT R3, R3, R2, RZ, 0x3c, !PT ;  /* 0x0000000203038212 */ /* 0x000fc800078e3cff */
[----:B------:R-:W-:-:S04]  /*26dd0*/  @!P0 LOP3.LUT R2, R3, R2, RZ, 0x3c, !PT ;  /* 0x0000000203028212 */ /* 0x000fc800078e3cff */
[----:B------:R-:W-:-:S05]  /*26de0*/  @!P0 LOP3.LUT R3, R3, R2, RZ, 0x3c, !PT ;  /* 0x0000000203038212 */ /* 0x000fca00078e3cff */
[----:B------:R-:W-:Y:S01]  /*26df0*/  @!PT LDS RZ, [RZ] ;  /* 0x00000000fffff984 */ /* 0x000fe20000000800 */
[----:B------:R-:W-:Y:S04]  /*26e00*/  @!P0 LDGSTS.E.BYPASS.LTC128B.128 [R9+0x14400], desc[UR50][R2.64], !P3 ;  /* 0x1440000002098fae */ /* 0x000fe8000d901d72 */
[----:B------:R-:W-:Y:S04]  /*26e10*/  @!P0 LDGSTS.E.BYPASS.LTC128B.128 [R9+0x16400], desc[UR50][R2.64+0x40], !P2 ;  /* 0x1640004002098fae */ /* 0x000fe8000d101d72 */
[----:B------:R0:W-:Y:S02]  /*26e20*/  @!P0 LDGSTS.E.BYPASS.LTC128B.128 [R9+0x18400], desc[UR50][R2.64+0x80], !P1 ;  /* 0x1840008002098fae */ /* 0x0001e4000c901d72 */
[----:B0-----:R-:W-:-:S02]  /*26e30*/  VIADD R2, R0, 0x20 ;  /* 0x0000002000027836 */ /* 0x001fc40000000000 */
[----:B------:R-:W0:Y:S03]  /*26e40*/  SHFL.IDX PT, R3, R5, 0x1, 0x1c1f ;  /* 0x003c1f0005037f89 */ /* 0x000e2600000e0000 */
[----:B------:R-:W-:Y:S02]  /*26e50*/  ISETP.GE.AND P0, PT, R2, R6, PT ;  /* 0x000000060200720c */ /* 0x000fe40003f06270 */
[----:B------:R-:W1:Y:S11]  /*26e60*/  SHFL.IDX PT, R2, R4, 0x1, 0x1c1f ;  /* 0x003c1f0004027f89 */ /* 0x000e7600000e0000 */
[----:B0-----:R-:W-:-:S05]  /*26e70*/  @!P0 IADD3 R3, P4, R20, R3, RZ ;  /* 0x0000000314038210 */ /* 0x001fca0007f9e0ff */
[----:B-1----:R-:W-:-:S05]  /*26e80*/  @!P0 IMAD.X R2, RZ, RZ, R2, P4 ;  /* 0x000000ffff028224 */ /* 0x002fca00020e0602 */
[----:B------:R-:W-:-:S04]  /*26e90*/  @!P0 LOP3.LUT R3, R3, R2, RZ, 0x3c, !PT ;  /* 0x0000000203038212 */ /* 0x000fc800078e3cff */
[----:B------:R-:W-:-:S04]  /*26ea0*/  @!P0 LOP3.LUT R2, R3, R2, RZ, 0x3c, !PT ;  /* 0x0000000203028212 */ /* 0x000fc800078e3cff */
[----:B------:R-:W-:-:S05]  /*26eb0*/  @!P0 LOP3.LUT R3, R3, R2, RZ, 0x3c, !PT ;  /* 0x0000000203038212 */ /* 0x000fca00078e3cff */
[----:B------:R-:W-:Y:S04]  /*26ec0*/  @!P0 LDGSTS.E.BYPASS.LTC128B.128 [R9+0x14c00], desc[UR50][R2.64], !P3 ;  /* 0x14c0000002098fae */ /* 0x000fe8000d901d72 */
[----:B------:R-:W-:Y:S04]  /*26ed0*/  @!P0 LDGSTS.E.BYPASS.LTC128B.128 [R9+0x16c00], desc[UR50][R2.64+0x40], !P2 ;  /* 0x16c0004002098fae */ /* 0x000fe8000d101d72 */
[----:B------:R0:W-:Y:S02]  /*26ee0*/  @!P0 LDGSTS.E.BYPASS.LTC128B.128 [R9+0x18c00], desc[UR50][R2.64+0x80], !P1 ;  /* 0x18c0008002098fae */ /* 0x0001e4000c901d72 */
[----:B0-----:R-:W-:-:S02]  /*26ef0*/  IADD3 R2, R0, 0x40, RZ ;  /* 0x0000004000027810 */ /* 0x001fc40007ffe0ff */
[----:B------:R-:W0:Y:S02]  /*26f00*/  SHFL.IDX PT, R3, R5, 0x2, 0x1c1f ;  /* 0x005c1f0005037f89 */ /* 0x000e2400000e0000 */
[----:B------:R-:W-:Y:S02]  /*26f10*/  ISETP.GE.AND P0, PT, R2, R6, PT ;  /* 0x000000060200720c */ /* 0x000fe40003f06270 */
[----:B------:R-:W1:Y:S04]  /*26f20*/  SHFL.IDX PT, R2, R4, 0x2, 0x1c1f ;  /* 0x005c1f0004027f89 */ /* 0x000e6800000e0000 */
[----:B------:R-:W2:Y:S07]  /*26f30*/  SHFL.IDX PT, R4, R4, 0x3, 0x1c1f ;  /* 0x007c1f0004047f89 */ /* 0x000eae00000e0000 */
[----:B0-----:R-:W-:-:S05]  /*26f40*/  @!P0 IADD3 R3, P4, R20, R3, RZ ;  /* 0x0000000314038210 */ /* 0x001fca0007f9e0ff */
[----:B-1----:R-:W-:-:S05]  /*26f50*/  @!P0 IMAD.X R2, RZ, RZ, R2, P4 ;  /* 0x000000ffff028224 */ /* 0x002fca00020e0602 */
[----:B------:R-:W-:-:S04]  /*26f60*/  @!P0 LOP3.LUT R3, R3, R2, RZ, 0x3c, !PT ;  /* 0x0000000203038212 */ /* 0x000fc800078e3cff */
[----:B------:R-:W-:-:S04]  /*26f70*/  @!P0 LOP3.LUT R2, R3, R2, RZ, 0x3c, !PT ;  /* 0x0000000203028212 */ /* 0x000fc800078e3cff */
[----:B------:R-:W-:-:S05]  /*26f80*/  @!P0 LOP3.LUT R3, R3, R2, RZ, 0x3c, !PT ;  /* 0x0000000203038212 */ /* 0x000fca00078e3cff */
[----:B------:R-:W-:Y:S04]  /*26f90*/  @!P0 LDGSTS.E.BYPASS.LTC128B.128 [R9+0x15400], desc[UR50][R2.64], !P3 ;  /* 0x1540000002098fae */ /* 0x000fe8000d901d72 */
[----:B------:R-:W-:Y:S04]  /*26fa0*/  @!P0 LDGSTS.E.BYPASS.LTC128B.128 [R9+0x17400], desc[UR50][R2.64+0x40], !P2 ;  /* 0x1740004002098fae */ /* 0x000fe8000d101d72 */
[----:B------:R0:W-:Y:S04]  /*26fb0*/  @!P0 LDGSTS.E.BYPASS.LTC128B.128 [R9+0x19400], desc[UR50][R2.64+0x80], !P1 ;  /* 0x1940008002098fae */ /* 0x0001e8000c901d72 */
[----:B0-2---:R0:W1:Y:S02]  /*26fc0*/  SHFL.IDX PT, R2, R5, 0x3, 0x1c1f ;  /* 0x007c1f0005027f89 */ /* 0x00506400000e0000 */
.L_x_911:
[----:B------:R-:W-:Y:S01]  /*26fd0*/  VIADD R0, R0, 0x60 ;  /* 0x0000006000007836 */ /* 0x000fe20000000000 */
[----:B------:R-:W-:Y:S04]  /*26fe0*/  BSSY B0, `(.L_x_707) ;  /* 0x000000b000007945 */ /* 0x000fe80003800000 */
[----:B------:R-:W-:-:S13]  /*26ff0*/  ISETP.GE.AND P0, PT, R0, R6, PT ;  /* 0x000000060000720c */ /* 0x000fda0003f06270 */
[----:B------:R-:W-:Y:S05]  /*27000*/  @P0 BRA `(.L_x_708) ;  /* 0x0000000000200947 */ /* 0x000fea0003800000 */
[----:B-1----:R-:W-:-:S04]  /*27010*/  IADD3 R2, P0, R20, R2, RZ ;  /* 0x0000000214027210 */ /* 0x002fc80007f1e0ff */
[----:B------:R-:W-:-:S05]  /*27020*/  IADD3.X R3, RZ, R4, RZ, P0, !PT ;  /* 0x00000004ff037210 */ /* 0x000fca00007fe4ff */
[----:B------:R-:W-:Y:S01]  /*27030*/  @!PT LDS RZ, [RZ] ;  /* 0x00000000fffff984 */ /* 0x000fe20000000800 */
[----:B------:R-:W-:Y:S01]  /*27040*/  @!PT LDS RZ, [RZ] ;  /* 0x00000000fffff984 */ /* 0x000fe20000000800 */
[----:B------:R-:W-:Y:S01]  /*27050*/  @!PT LDS RZ, [RZ] ;  /* 0x00000000fffff984 */ /* 0x000fe20000000800 */
[----:B------:R2:W-:Y:S04]  /*27060*/  LDGSTS.E.BYPASS.LTC128B.128 [R9+0x15c00], desc[UR50][R2.64], !P3 ;  /* 0x15c0000002097fae */ /* 0x0005e8000d901d72 */
[----:B------:R2:W-:Y:S04]  /*27070*/  LDGSTS.E.BYPASS.LTC128B.128 [R9+0x17c00], desc[UR50][R2.64+0x40], !P2 ;  /* 0x17c0004002097fae */ /* 0x0005e8000d101d72 */
[----:B------:R2:W-:Y:S02]  /*27080*/  LDGSTS.E.BYPASS.LTC128B.128 [R9+0x19c00], desc[UR50][R2.64+0x80], !P1 ;  /* 0x19c0008002097fae */ /* 0x0005e4000c901d72 */
.L_x_708:
[----:B------:R-:W-:Y:S05]  /*27090*/  BSYNC B0 ;  /* 0x0000000000007941 */ /* 0x000fea0003800000 */
.L_x_707:
[----:B------:R-:W-:Y:S01]  /*270a0*/  NOP ;  /* 0x0000000000007918 */ /* 0x000fe20000000000 */
[----:B------:R-:W-:-:S13]  /*270b0*/  PLOP3.LUT P0, PT, PT, PT, PT, 0x80, 0x0 ;  /* 0x000000000000781c */ /* 0x000fda0003f0f070 */
.L_x_709:
[----:B------:R-:W-:Y:S02]  /*270c0*/  PLOP3.LUT P1, PT, P1, P0, PT, 0xa2, 0x0 ;  /* 0x000000000000781c */ /* 0x000fe40000f21472 */
[----:B------:R-:W-:-:S08]  /*270d0*/  @P0 R2UR P1, UR4, R22 ;  /* 0x00000000160402ca */ /* 0x000fd00000020000 */
[----:B------:R-:W-:-:S05]  /*270e0*/  @P0 PLOP3.LUT P0, PT, P1, PT, PT, 0x80, 0x0 ;  /* 0x000000000000081c */ /* 0x000fca0000f0f070 */
[----:B------:R-:W-:Y:S01]  /*270f0*/  @!P1 SYNCS.ARRIVE.TRANS64.RED.A0T1 RZ, [UR4+0x29800], RZ ;  /* 0x029800ffffff99a7 */ /* 0x000fe20008200404 */
[----:B------:R-:W-:Y:S07]  /*27100*/  @!P1 ARRIVES.LDGSTSBAR.64.TRANSCNT [UR4+0x29800] ;  /* 0x02980000ff0099b0 */ /* 0x000fee0008000a84 */
[----:B------:R-:W-:Y:S05]  /*27110*/  @P0 BRA.U.ANY `(.L_x_709) ;  /* 0xfffffffd00e80947 */ /* 0x000fea000393ffff */
[----:B-12---:R-:W2:Y:S02]  /*27120*/  LDL.LU R2, [R1+0x48] ;  /* 0x0000480001027983 */ /* 0x006ea40000300800 */
        /* <DEDUP_REMOVED lines=10> */
[----:B-12---:R-:W-:Y:S05]  /*271d0*/  @!P0 BRA `(.L_x_711) ;  /* 0x00000068009c8947 */ /* 0x006fea0003800000 */
.L_x_912:
[----:B------:R-:W-:Y:S05]  /*271e0*/  BSYNC B0 ;  /* 0x0000000000007941 */ /* 0x000fea0003800000 */
.L_x_710:
[----:B------:R-:W-:-:S13]  /*271f0*/  ISETP.GE.AND P0, PT, R25, 0xa1, PT ;  /* 0x000000a11900780c */ /* 0x000fda0003f06270 */
[----:B------:R-:W-:Y:S05]  /*27200*/  @!P0 BRA `(.L_x_712) ;  /* 0x0000001400f08947 */ /* 0x000fea0003800000 */
[----:B------:R-:W-:Y:S01]  /*27210*/  IADD3 R32, R32, -0x2, RZ ;  /* 0xfffffffe20207810 */ /* 0x000fe20007ffe0ff */
[----:B------:R-:W-:Y:S02]  /*27220*/  IMAD.MOV.U32 R20, RZ, RZ, R23 ;  /* 0x000000ffff147224 */ /* 0x000fe400078e0017 */
[----:B------:R-:W-:-:S07]  /*27230*/  IMAD.MOV.U32 R21, RZ, RZ, R34 ;  /* 0x000000ffff157224 */ /* 0x000fce00078e0022 */
.L_x_732:
[----:B--2---:R-:W2:Y:S01]  /*27240*/  LDL R0, [R1+0xc] ;  /* 0x00000c0001007983 */ /* 0x004ea20000100800 */
[----:B------:R-:W3:Y:S03]  /*27250*/  LDC R4, c[0x0][0x430] ;  /* 0x00010c00ff047b82 */ /* 0x000ee60000000800 */
[----:B0-----:R-:W4:Y:S01]  /*27260*/  LDL R9, [R1+0x10] ;  /* 0x0000100001097983 */ /* 0x001f220000100800 */
[----:B------:R-:W1:Y:S01]  /*27270*/  S2R R2, SR_TID.X ;  /* 0x0000000000027919 */ /* 0x000e620000002100 */
[----:B---3--:R-:W-:Y:S01]  /*27280*/  ISETP.NE.AND P0, PT, R4, 0x1, PT ;  /* 0x000000010400780c */ /* 0x008fe20003f05270 */
[----:B------:R-:W3:-:S12]  /*27290*/  S2R R7, SR_TID.X ;  /* 0x0000000000077919 */ /* 0x000ed80000002100 */
[----:B------:R-:W2:Y:S01]  /*272a0*/  @P0 LDC R6, c[0x0][0x434] ;  /* 0x00010d00ff060b82 */ /* 0x000ea20000000800 */
[C---:B-1----:R-:W-:Y:S02]  /*272b0*/  LOP3.LUT R3, R2.reuse, 0x7f, RZ, 0xc0, !PT ;  /* 0x0000007f02037812 */ /* 0x042fe400078ec0ff */
[----:B0-----:R-:W-:Y:S02]  /*272c0*/  SHF.L.U32 R5, R2, 0x5, RZ ;  /* 0x0000000502057819 */ /* 0x001fe400000006ff */
[----:B------:R-:W-:-:S04]  /*272d0*/  SHF.R.U32.HI R3, RZ, 0x2, R3 ;  /* 0x00000002ff037819 */ /* 0x000fc80000011603 */
[----:B------:R-:W-:Y:S02]  /*272e0*/  LOP3.LUT R5, R3, 0x60, R5, 0xf8, !PT ;  /* 0x0000006003057812 */ /* 0x000fe400078ef805 */
[----:B------:R-:W0:Y:S01]  /*272f0*/  @P0 LDC R3, c[0x0][0x438] ;  /* 0x00010e00ff030b82 */ /* 0x000e220000000800 */
[----:B------:R-:W-:-:S04]  /*27300*/  LOP3.LUT R2, R2, 0x7f, RZ, 0xc0, !PT ;  /* 0x0000007f02027812 */ /* 0x000fc800078ec0ff */
[----:B------:R-:W-:Y:S02]  /*27310*/  SHF.R.U32.HI R8, RZ, 0x2, R2 ;  /* 0x00000002ff087819 */ /* 0x000fe40000011602 */
[----:B---3--:R-:W-:-:S04]  /*27320*/  SHF.L.U32 R7, R7, 0x5, RZ ;  /* 0x0000000507077819 */ /* 0x008fc800000006ff */
[----:B------:R-:W-:-:S04]  /*27330*/  LOP3.LUT R7, R8, 0x60, R7, 0xf8, !PT ;  /* 0x0000006008077812 */ /* 0x000fc800078ef807 */
[----:B------:R-:W-:Y:S01]  /*27340*/  LOP3.LUT R7, R7, 0x80, RZ, 0xfc, !PT ;  /* 0x0000008007077812 */ /* 0x000fe200078efcff */
[----:B------:R-:W-:Y:S05]  /*27350*/  YIELD ;  /* 0x0000000000007946 */ /* 0x000fea0003800000 */
[----:B------:R-:W-:Y:S01]  /*27360*/  ULDC.64 UR4, c[0x0][0x428] ;  /* 0x00010a0000047ab9 */ /* 0x000fe20000000a00 */
[----:B------:R-:W-:Y:S01]  /*27370*/  ULDC.64 UR6, c[0x0][0x418] ;  /* 0x0001060000067ab9 */ /* 0x000fe20000000a00 */
[----:B------:R-:W-:Y:S01]  /*27380*/  ISETP.GT.U32.AND P1, PT, R7, 0x9f, PT ;  /* 0x0000009f0700780c */ /* 0x000fe20003f24070 */
[----:B--2---:R-:W-:-:S04]  /*27390*/  IMAD R0, R32, 0xa0, R0 ;  /* 0x000000a020007824 */ /* 0x004fc800078e0200 */
[----:B------:R-:W-:-:S04]  /*273a0*/  IMAD.IADD R5, R5, 0x1, R0 ;  /* 0x0000000105057824 */ /* 0x000fc800078e0200 */
[----:B------:R-:W-:-:S04]  /*273b0*/  @P0 IMAD.HI.U32 R6, R5, R6, RZ ;  /* 0x0000000605060227 */ /* 0x000fc800078e00ff */
[----:B------:R-:W-:Y:S01]  /*273c0*/  IMAD.MOV.U32 R2, RZ, RZ, R5 ;  /* 0x000000ffff027224 */ /* 0x000fe200078e0005 */
[----:B0-----:R-:W-:Y:S02]  /*273d0*/  @P0 SHF.R.U32.HI R2, RZ, R3, R6 ;  /* 0x00000003ff020219 */ /* 0x001fe40000011606 */
[----:B------:R-:W0:Y:S08]  /*273e0*/  @P0 LDC R6, c[0x0][0x434] ;  /* 0x00010d00ff060b82 */ /* 0x000e300000000800 */
[----:B------:R-:W1:Y:S01]  /*273f0*/  @P0 LDC R3, c[0x0][0x438] ;  /* 0x00010e00ff030b82 */ /* 0x000e620000000800 */
[----:B------:R-:W-:-:S04]  /*27400*/  IMAD.IADD R0, R7, 0x1, R0 ;  /* 0x0000000107007824 */ /* 0x000fc800078e0200 */
[----:B------:R-:W-:Y:S02]  /*27410*/  IMAD.MOV.U32 R8, RZ, RZ, R0 ;  /* 0x000000ffff087224 */ /* 0x000fe400078e0000 */
[----:B0-----:R-:W-:-:S05]  /*27420*/  @P0 IMAD.HI.U32 R6, R0, R6, RZ ;  /* 0x0000000600060227 */ /* 0x001fca00078e00ff */
[----:B-1----:R-:W-:Y:S02]  /*27430*/  @P0 SHF.R.U32.HI R8, RZ, R3, R6 ;  /* 0x00000003ff080219 */ /* 0x002fe40000011606 */
[----:B------:R-:W-:-:S03]  /*27440*/  IADD3 R6, -R2, RZ, RZ ;  /* 0x000000ff02067210 */ /* 0x000fc60007ffe1ff */
[----:B------:R-:W-:Y:S02]  /*27450*/  IMAD.MOV R3, RZ, RZ, -R8 ;  /* 0x000000ffff037224 */ /* 0x000fe400078e0a08 */
[C---:B------:R-:W-:Y:S02]  /*27460*/  IMAD R5, R4.reuse, R6, R5 ;  /* 0x0000000604057224 */ /* 0x040fe400078e0205 */
[----:B------:R-:W-:Y:S01]  /*27470*/  IMAD R4, R4, R3, R0 ;  /* 0x0000000304047224 */ /* 0x000fe200078e0200 */
[----:B------:R-:W-:Y:S01]  /*27480*/  SHF.R.S32.HI R3, RZ, 0x1f, R2 ;  /* 0x0000001fff037819 */ /* 0x000fe20000011402 */
[----:B----4-:R-:W-:-:S04]  /*27490*/  IMAD R0, R9, UR4, RZ ;  /* 0x0000000409007c24 */ /* 0x010fc8000f8e02ff */
[C---:B------:R-:W-:Y:S02]  /*274a0*/  IMAD R0, R33.reuse, UR5, R0 ;  /* 0x0000000521007c24 */ /* 0x040fe4000f8e0200 */
[----:B------:R-:W-:-:S04]  /*274b0*/  IMAD.WIDE.U32 R2, R33, UR4, R2 ;  /* 0x0000000421027c25 */ /* 0x000fc8000f8e0002 */
[----:B------:R-:W-:Y:S01]  /*274c0*/  IMAD.IADD R3, R0, 0x1, R3 ;  /* 0x0000000100037824 */ /* 0x000fe200078e0203 */
[----:B------:R-:W-:-:S04]  /*274d0*/  LEA R6, P0, R2, UR6, 0x2 ;  /* 0x0000000602067c11 */ /* 0x000fc8000f8010ff */
[----:B------:R-:W-:-:S05]  /*274e0*/  LEA.HI.X R7, R2, UR7, R3, 0x2, P0 ;  /* 0x0000000702077c11 */ /* 0x000fca00080f1403 */
[----:B------:R-:W2:Y:S01]  /*274f0*/  LDG.E R6, desc[UR50][R6.64] ;  /* 0x0000003206067981 */ /* 0x000ea2000c1e1900 */
[----:B------:R-:W-:Y:S02]  /*27500*/  @!P1 SHF.R.S32.HI R3, RZ, 0x1f, R8 ;  /* 0x0000001fff039819 */ /* 0x000fe40000011408 */
[----:B------:R-:W-:-:S05]  /*27510*/  @!P1 MOV R2, R8 ;  /* 0x0000000800029202 */ /* 0x000fca0000000f00 */
[----:B------:R-:W-:-:S04]  /*27520*/  @!P1 IMAD.WIDE.U32 R2, R33, UR4, R2 ;  /* 0x0000000421029c25 */ /* 0x000fc8000f8e0002 */
[----:B------:R-:W-:Y:S01]  /*27530*/  @!P1 IMAD.IADD R0, R0, 0x1, R3 ;  /* 0x0000000100009824 */ /* 0x000fe200078e0203 */
[C---:B------:R-:W-:Y:S02]  /*27540*/  @!P1 LEA R10, P0, R2.reuse, UR6, 0x2 ;  /* 0x00000006020a9c11 */ /* 0x040fe4000f8010ff */
[----:B------:R-:W-:Y:S01]  /*27550*/  MOV R8, RZ ;  /* 0x000000ff00087202 */ /* 0x000fe20000000f00 */
[----:B------:R-:W-:Y:S01]  /*27560*/  IMAD.U32 R9, RZ, RZ, UR39 ;  /* 0x00000027ff097e24 */ /* 0x000fe2000f8e00ff */
[----:B------:R-:W-:Y:S01]  /*27570*/  @!P1 LEA.HI.X R11, R2, UR7, R0, 0x2, P0 ;  /* 0x00000007020b9c11 */ /* 0x000fe200080f1400 */
[----:B------:R-:W-:-:S04]  /*27580*/  VIADD R23, R20, 0x1 ;  /* 0x0000000114177836 */ /* 0x000fc80000000000 */
[----:B------:R0:W5:Y:S01]  /*27590*/  @!P1 LDG.E R8, desc[UR50][R10.64] ;  /* 0x000000320a089981 */ /* 0x000162000c1e1900 */
[----:B------:R-:W-:Y:S02]  /*275a0*/  ISETP.NE.AND P1, PT, R9, 0x3, PT ;  /* 0x000000030900780c */ /* 0x000fe40003f25270 */
[----:B------:R-:W-:Y:S01]  /*275b0*/  ISETP.NE.AND P0, PT, R23, 0x2, PT ;  /* 0x000000021700780c */ /* 0x000fe20003f05270 */
[----:B------:R-:W-:-:S03]  /*275c0*/  IMAD.MOV.U32 R0, RZ, RZ, R32 ;  /* 0x000000ffff007224 */ /* 0x000fc600078e0020 */
[----:B------:R-:W-:Y:S02]  /*275d0*/  SEL R34, RZ, 0x1, P0 ;  /* 0x00000001ff227807 */ /* 0x000fe40000000000 */
[----:B------:R-:W-:Y:S02]  /*275e0*/  SEL R23, R23, RZ, P0 ;  /* 0x000000ff17177207 */ /* 0x000fe40000000000 */
[----:B------:R-:W-:Y:S02]  /*275f0*/  IADD3 R32, R32, -0x1, RZ ;  /* 0xffffffff20207810 */ /* 0x000fe40007ffe0ff */
[----:B------:R-:W-:Y:S02]  /*27600*/  LOP3.LUT R34, R21, R34, RZ, 0x3c, !PT ;  /* 0x0000002215227212 */ /* 0x000fe400078e3cff */
[----:B------:R-:W-:Y:S02]  /*27610*/  ISETP.GT.AND P2, PT, R0, RZ, PT ;  /* 0x000000ff0000720c */ /* 0x000fe40003f44270 */
[----:B--2---:R-:W-:Y:S01]  /*27620*/  SHF.R.S32.HI R30, RZ, 0x1f, R6 ;  /* 0x0000001fff1e7819 */ /* 0x004fe20000011406 */
[----:B0-----:R-:W-:Y:S10]  /*27630*/  @!P1 BRA `(.L_x_713) ;  /* 0x0000000000049947 */ /* 0x001ff40003800000 */
[----:B------:R-:W-:Y:S01]  /*27640*/  BPT.TRAP 0x1 ;  /* 0x000000040000795c */ /* 0x000fe20000300000 */
.L_x_713:
[----:B------:R-:W-:Y:S01]  /*27650*/  IMAD R0, R23, 0x8, R22 ;  /* 0x0000000817007824 */ /* 0x000fe200078e0216 */
[----:B------:R-:W-:Y:S01]  /*27660*/  SHF.L.U32 R31, R34, 0x1f, RZ ;  /* 0x0000001f221f7819 */ /* 0x000fe200000006ff */
[----:B------:R-:W-:Y:S01]  /*27670*/  BSSY B0, `(.L_x_714) ;  /* 0x0000004000007945 */ /* 0x000fe20003800000 */
[----:B------:R-:W-:Y:S02]  /*27680*/  SHF.R.S32.HI R29, RZ, 0x1f, R5 ;  /* 0x0000001fff1d7819 */ /* 0x000fe40000011405 */
[----:B------:R-:W0:Y:S02]  /*27690*/  SYNCS.PHASECHK.TRANS64.TRYWAIT P0, [R0+URZ+0x29880], R31 ;  /* 0x0298801f000075a7 */ /* 0x000e24000800017f */
[----:B0-----:R-:W-:Y:S05]  /*276a0*/  @!P0 BRA `(.L_x_715) ;  /* 0x00000064007c8947 */ /* 0x001fea0003800000 */
.L_x_913:
[----:B------:R-:W-:Y:S05]  /*276b0*/  BSYNC B0 ;  /* 0x0000000000007941 */ /* 0x000fea0003800000 */
.L_x_714:
[----:B------:R-:W2:Y:S01]  /*276c0*/  LDL R2, [R1] ;  /* 0x0000000001027983 */ /* 0x000ea20000100800 */
[----:B------:R-:W-:Y:S01]  /*276d0*/  ULDC.64 UR4, c[0x0][0x328] ;  /* 0x0000ca0000047ab9 */ /* 0x000fe20000000a00 */
[----:B------:R-:W-:Y:S01]  /*276e0*/  ULDC.64 UR6, c[0x0][0x338] ;  /* 0x0000ce0000067ab9 */ /* 0x000fe20000000a00 */
[----:B------:R-:W-:Y:S01]  /*276f0*/  IMAD R7, R29, UR4, RZ ;  /* 0x000000041d077c24 */ /* 0x000fe2000f8e02ff */
[----:B------:R-:W1:Y:S01]  /*27700*/  S2R R11, SR_TID.X ;  /* 0x00000000000b7919 */ /* 0x000e620000002100 */
[----:B------:R-:W-:Y:S01]  /*27710*/  ULDC.64 UR8, c[0x0][0x330] ;  /* 0x0000cc0000087ab9 */ /* 0x000fe20000000a00 */
[----:B------:R-:W-:Y:S01]  /*27720*/  SHF.R.S32.HI R26, RZ, 0x1f, R4 ;  /* 0x0000001fff1a7819 */ /* 0x000fe20000011404 */
[----:B------:R-:W-:Y:S01]  /*27730*/  IMAD R7, R5, UR5, R7 ;  /* 0x0000000505077c24 */ /* 0x000fe2000f8e0207 */
[----:B------:R-:W-:Y:S01]  /*27740*/  ULDC.64 UR10, c[0x0][0x318] ;  /* 0x0000c600000a7ab9 */ /* 0x000fe20000000a00 */
[----:B------:R-:W-:Y:S01]  /*27750*/  IMAD R24, R36, UR8, RZ ;  /* 0x0000000824187c24 */ /* 0x000fe2000f8e02ff */
[----:B-----5:R-:W-:Y:S01]  /*27760*/  SHF.R.S32.HI R27, RZ, 0x1f, R8 ;  /* 0x0000001fff1b7819 */ /* 0x020fe20000011408 */
[----:B------:R-:W-:-:S02]  /*27770*/  IMAD R10, R26, UR4, RZ ;  /* 0x000000041a0a7c24 */ /* 0x000fc4000f8e02ff */
[----:B------:R-:W-:Y:S02]  /*27780*/  IMAD R24, R18, UR9, R24 ;  /* 0x0000000912187c24 */ /* 0x000fe4000f8e0218 */
[----:B------:R-:W-:Y:S01]  /*27790*/  IMAD R10, R4, UR5, R10 ;  /* 0x00000005040a7c24 */ /* 0x000fe2000f8e020a */
[----:B-1----:R-:W-:-:S04]  /*277a0*/  LOP3.LUT R11, R11, 0x7f, RZ, 0xc0, !PT ;  /* 0x0000007f0b0b7812 */ /* 0x002fc800078ec0ff */
[----:B------:R-:W-:-:S04]  /*277b0*/  SHF.R.U32.HI R11, RZ, 0x5, R11 ;  /* 0x00000005ff0b7819 */ /* 0x000fc8000001160b */
[----:B------:R-:W-:Y:S02]  /*277c0*/  SHF.L.U32 R11, R11, 0xa, RZ ;  /* 0x0000000a0b0b7819 */ /* 0x000fe400000006ff */
[C---:B--2---:R-:W-:Y:S02]  /*277d0*/  LOP3.LUT P3, RZ, R2.reuse, 0x2, RZ, 0xc0, !PT ;  /* 0x0000000202ff7812 */ /* 0x044fe4000786c0ff */
[----:B------:R-:W-:Y:S01]  /*277e0*/  LOP3.LUT P1, RZ, R2, 0x1, RZ, 0xc0, !PT ;  /* 0x0000000102ff7812 */ /* 0x000fe2000782c0ff */
[----:B------:R-:W-:-:S04]  /*277f0*/  IMAD.WIDE.U32 R2, R5, UR4, RZ ;  /* 0x0000000405027c25 */ /* 0x000fc8000f8e00ff */
[----:B------:R-:W-:Y:S02]  /*27800*/  IMAD.IADD R3, R3, 0x1, R7 ;  /* 0x0000000103037824 */ /* 0x000fe400078e0207 */
[----:B------:R-:W-:Y:S02]  /*27810*/  IMAD R7, R30, UR6, RZ ;  /* 0x000000061e077c24 */ /* 0x000fe4000f8e02ff */
[----:B------:R-:W-:-:S04]  /*27820*/  IMAD.WIDE.U32 R2, R6, UR6, R2 ;  /* 0x0000000606027c25 */ /* 0x000fc8000f8e0002 */
[----:B------:R-:W-:-:S05]  /*27830*/  IMAD R7, R6, UR7, R7 ;  /* 0x0000000706077c24 */ /* 0x000fca000f8e0207 */
[----:B------:R-:W-:-:S03]  /*27840*/  IADD3 R3, R3, R7, RZ ;  /* 0x0000000703037210 */ /* 0x000fc60007ffe0ff */
[----:B------:R-:W-:-:S03]  /*27850*/  IMAD.WIDE.U32 R2, R18, UR8, R2 ;  /* 0x0000000812027c25 */ /* 0x000fc6000f8e0002 */
[----:B------:R-:W-:-:S04]  /*27860*/  IADD3 R7, P0, R2, UR10, RZ ;  /* 0x0000000a02077c10 */ /* 0x000fc8000ff1e0ff */
[----:B------:R-:W-:Y:S01]  /*27870*/  IADD3.X R9, R24, UR11, R3, P0, !PT ;  /* 0x0000000b18097c10 */ /* 0x000fe200087fe403 */
[----:B------:R-:W-:Y:S01]  /*27880*/  IMAD.WIDE.U32 R2, R4, UR4, RZ ;  /* 0x0000000404027c25 */ /* 0x000fe2000f8e00ff */
[----:B------:R-:W-:-:S03]  /*27890*/  UMOV UR4, 0xffffffff ;  /* 0xffffffff00047882 */ /* 0x000fc60000000000 */
[----:B------:R-:W-:Y:S02]  /*278a0*/  IMAD.IADD R3, R3, 0x1, R10 ;  /* 0x0000000103037824 */ /* 0x000fe400078e020a */
[----:B------:R-:W-:Y:S02]  /*278b0*/  IMAD R10, R27, UR6, RZ ;  /* 0x000000061b0a7c24 */ /* 0x000fe4000f8e02ff */
        /* <DEDUP_REMOVED lines=8> */
[----:B------:R-:W2:Y:S01]  /*27940*/  LDL R12, [R1+0x4] ;  /* 0x00000400010c7983 */ /* 0x000ea20000100800 */
[----:B------:R-:W1:Y:S03]  /*27950*/  S2R R3, SR_TID.X ;  /* 0x0000000000037919 */ /* 0x000e660000002100 */
[----:B------:R-:W3:Y:S01]  /*27960*/  SHFL.IDX PT, R2, R7, RZ, 0x1c1f ;  /* 0x001c1fff07027589 */ /* 0x000ee200000e0000 */
[----:B------:R-:W-:Y:S01]  /*27970*/  IADD3 R10, R22, R10, R37 ;  /* 0x0000000a160a7210 */ /* 0x000fe20007ffe025 */
[----:B-1----:R-:W-:Y:S02]  /*27980*/  IMAD.SHL.U32 R11, R3, 0x10, RZ ;  /* 0x00000010030b7824 */ /* 0x002fe400078e00ff */
[----:B------:R-:W1:Y:S03]  /*27990*/  SHFL.IDX PT, R3, R9, RZ, 0x1c1f ;  /* 0x001c1fff09037589 */ /* 0x000e6600000e0000 */
[----:B------:R-:W-:-:S04]  /*279a0*/  LOP3.LUT R11, R11, 0x30, RZ, 0xc0, !PT ;  /* 0x000000300b0b7812 */ /* 0x000fc800078ec0ff */
[----:B---3--:R-:W-:-:S05]  /*279b0*/  IADD3 R2, P0, R11, R2, RZ ;  /* 0x000000020b027210 */ /* 0x008fca0007f1e0ff */
[----:B-1----:R-:W-:-:S05]  /*279c0*/  IMAD.X R3, RZ, RZ, R3, P0 ;  /* 0x000000ffff037224 */ /* 0x002fca00000e0603 */
[----:B------:R-:W-:Y:S01]  /*279d0*/  @!PT LDS RZ, [RZ] ;  /* 0x00000000fffff984 */ /* 0x000fe20000000800 */
[----:B------:R-:W-:Y:S04]  /*279e0*/  LDGSTS.E.BYPASS.LTC128B.128 [R10+0xa400], desc[UR50][R2.64], !P3 ;  /* 0x0a400000020a7fae */ /* 0x000fe8000d901d72 */
[----:B------:R-:W-:Y:S01]  /*279f0*/  SHFL.IDX PT, R24, R24, RZ, 0x1c1f ;  /* 0x001c1fff18187589 */ /* 0x000fe200000e0000 */
[----:B--2---:R-:W-:-:S05]  /*27a00*/  IADD3 R17, R12, R10, RZ ;  /* 0x0000000a0c117210 */ /* 0x004fca0007ffe0ff */
        /* <DEDUP_REMOVED lines=15> */
[----:B-1----:R-:W-:-:S04]  /*27b00*/  IADD3 R2, P0, R11, R2, RZ ;  /* 0x000000020b027210 */ /* 0x002fc80007f1e0ff */
[----:B------:R-:W-:-:S05]  /*27b10*/  IADD3.X R3, RZ, R9, RZ, P0, !PT ;  /* 0x00000009ff037210 */ /* 0x000fca00007fe4ff */
[----:B------:R-:W-:Y:S04]  /*27b20*/  LDGSTS.E.BYPASS.LTC128B.128 [R10+0xd400], desc[UR50][R2.64], !P3 ;  /* 0x0d400000020a7fae */ /* 0x000fe8000d901d72 */
[----:B------:R1:W-:Y:S04]  /*27b30*/  LDGSTS.E.BYPASS.LTC128B.128 [R17+0xd400], desc[UR50][R2.64+0x40], !P1 ;  /* 0x0d40004002117fae */ /* 0x0003e8000c901d72 */
[----:B-1----:R1:W2:Y:S02]  /*27b40*/  SHFL.IDX PT, R2, R25, RZ, 0x1c1f ;  /* 0x001c1fff19027589 */ /* 0x0022a400000e0000 */
.L_x_925:
[----:B------:R-:W3:Y:S02]  /*27b50*/  S2R R3, SR_TID.X ;  /* 0x0000000000037919 */ /* 0x000ee40000002100 */
[----:B---3--:R-:W-:-:S05]  /*27b60*/  IMAD.SHL.U32 R3, R3, 0x10, RZ ;  /* 0x0000001003037824 */ /* 0x008fca00078e00ff */
[----:B------:R-:W-:-:S04]  /*27b70*/  LOP3.LUT R3, R3, 0x30, RZ, 0xc0, !PT ;  /* 0x0000003003037812 */ /* 0x000fc800078ec0ff */
        /* <DEDUP_REMOVED lines=9> */
.L_x_717:
[----:B------:R-:W-:Y:S02]  /*27c10*/  PLOP3.LUT P1, PT, P1, P0, PT, 0xa2, 0x0 ;  /* 0x000000000000781c */ /* 0x000fe40000f21472 */
[----:B------:R-:W-:-:S08]  /*27c20*/  @P0 R2UR P1, UR4, R0 ;  /* 0x00000000000402ca */ /* 0x000fd00000020000 */
[----:B------:R-:W-:-:S05]  /*27c30*/  @P0 PLOP3.LUT P0, PT, P1, PT, PT, 0x80, 0x0 ;  /* 0x000000000000081c */ /* 0x000fca0000f0f070 */
[----:B------:R-:W-:Y:S01]  /*27c40*/  @!P1 SYNCS.ARRIVE.TRANS64.RED.A0T1 RZ, [UR4+0x29870], RZ ;  /* 0x029870ffffff99a7 */ /* 0x000fe20008200404 */
[----:B------:R-:W-:Y:S07]  /*27c50*/  @!P1 ARRIVES.LDGSTSBAR.64.TRANSCNT [UR4+0x29870] ;  /* 0x02987000ff0099b0 */ /* 0x000fee0008000a84 */
[----:B------:R-:W-:Y:S05]  /*27c60*/  @P0 BRA.U.ANY `(.L_x_717) ;  /* 0xfffffffd00e80947 */ /* 0x000fea000393ffff */
[----:B------:R-:W-:Y:S01]  /*27c70*/  NOP ;  /* 0x0000000000007918 */ /* 0x000fe20000000000 */
[----:B--2---:R-:W-:-:S04]  /*27c80*/  MOV R2, UR39 ;  /* 0x0000002700027c02 */ /* 0x004fc80008000f00 */
[----:B------:R-:W-:-:S13]  /*27c90*/  ISETP.NE.AND P3, PT, R2, 0x3, PT ;  /* 0x000000030200780c */ /* 0x000fda0003f65270 */
[----:B------:R-:W-:Y:S05]  /*27ca0*/  @!P3 BRA `(.L_x_718) ;  /* 0x000000000004b947 */ /* 0x000fea0003800000 */
[----:B------:R-:W-:Y:S01]  /*27cb0*/  BPT.TRAP 0x1 ;  /* 0x000000040000795c */ /* 0x000fe20000300000 */
.L_x_718:
[----:B------:R2:W-:Y:S01]  /*27cc0*/  SYNCS.ARRIVE.TRANS64.A1T0 RZ, [R0+URZ+0x29870], RZ ;  /* 0x029870ff00ff79a7 */ /* 0x0005e2000810003f */
[----:B------:R-:W-:Y:S05]  /*27cd0*/  @!P3 BRA `(.L_x_719) ;  /* 0x000000000004b947 */ /* 0x000fea0003800000 */
[----:B------:R-:W-:Y:S01]  /*27ce0*/  BPT.TRAP 0x1 ;  /* 0x000000040000795c */ /* 0x000fe20000300000 */
.L_x_719:
[----:B------:R-:W3:Y:S01]  /*27cf0*/  SYNCS.PHASECHK.TRANS64.TRYWAIT P0, [R0+URZ+0x29840], R31 ;  /* 0x0298401f000075a7 */ /* 0x000ee2000800017f */
[----:B------:R-:W-:Y:S04]  /*27d00*/  BSSY B0, `(.L_x_720) ;  /* 0x0000002000007945 */ /* 0x000fe80003800000 */
[----:B---3--:R-:W-:Y:S05]  /*27d10*/  @!P0 BRA `(.L_x_721) ;  /* 0x0000006400a88947 */ /* 0x008fea0003800000 */
.L_x_926:
[----:B------:R-:W-:Y:S05]  /*27d20*/  BSYNC B0 ;  /* 0x0000000000007941 */ /* 0x000fea0003800000 */
.L_x_720:
[----:B------:R-:W4:Y:S01]  /*27d30*/  LDL R2, [R1] ;  /* 0x0000000001027983 */ /* 0x000f220000100800 */
[----:B------:R-:W-:Y:S01]  /*27d40*/  ULDC.64 UR4, c[0x0][0x300] ;  /* 0x0000c00000047ab9 */ /* 0x000fe20000000a00 */
[----:B------:R-:W-:Y:S02]  /*27d50*/  ULDC.64 UR6, c[0x0][0x310] ;  /* 0x0000c40000067ab9 */ /* 0x000fe40000000a00 */
[----:B------:R-:W5:Y:S01]  /*27d60*/  LDL R10, [R1+0x18] ;  /* 0x00001800010a7983 */ /* 0x000f620000100800 */
[----:B------:R-:W-:-:S04]  /*27d70*/  IMAD R7, R29, UR4, RZ ;  /* 0x000000041d077c24 */ /* 0x000fc8000f8e02ff */
[C---:B------:R-:W-:Y:S02]  /*27d80*/  IMAD R7, R5.reuse, UR5, R7 ;  /* 0x0000000505077c24 */ /* 0x040fe4000f8e0207 */
[----:B------:R-:W-:Y:S01]  /*27d90*/  IMAD R30, R30, UR6, RZ ;  /* 0x000000061e1e7c24 */ /* 0x000fe2000f8e02ff */
[----:B------:R-:W0:Y:S01]  /*27da0*/  S2R R9, SR_TID.X ;  /* 0x0000000000097919 */ /* 0x000e220000002100 */
[C---:B----4-:R-:W-:Y:S02]  /*27db0*/  LOP3.LUT P4, RZ, R2.reuse, 0x10, RZ, 0xc0, !PT ;  /* 0x0000001002ff7812 */ /* 0x050fe4000788c0ff */
[C---:B------:R-:W-:Y:S02]  /*27dc0*/  LOP3.LUT P3, RZ, R2.reuse, 0x8, RZ, 0xc0, !PT ;  /* 0x0000000802ff7812 */ /* 0x040fe4000786c0ff */
[----:B------:R-:W-:Y:S01]  /*27dd0*/  LOP3.LUT P1, RZ, R2, 0x4, RZ, 0xc0, !PT ;  /* 0x0000000402ff7812 */ /* 0x000fe2000782c0ff */
[----:B------:R-:W-:-:S04]  /*27de0*/  IMAD.WIDE.U32 R2, R5, UR4, RZ ;  /* 0x0000000405027c25 */ /* 0x000fc8000f8e00ff */
[----:B------:R-:W-:Y:S02]  /*27df0*/  IMAD.IADD R3, R3, 0x1, R7 ;  /* 0x0000000103037824 */ /* 0x000fe400078e0207 */
        /* <DEDUP_REMOVED lines=21> */
[----:B-----5:R-:W-:Y:S01]  /*27f50*/  IMAD R7, R23, 0x7800, R10 ;  /* 0x0000780017077824 */ /* 0x020fe200078e020a */
[----:B------:R-:W-:Y:S01]  /*27f60*/  UMOV UR4, 0xffffffff ;  /* 0xffffffff00047882 */ /* 0x000fe20000000000 */
[----:B0-----:R-:W-:Y:S02]  /*27f70*/  SHF.L.U32 R10, R9, 0x4, RZ ;  /* 0x00000004090a7819 */ /* 0x001fe400000006ff */
[----:B------:R-:W-:Y:S02]  /*27f80*/  IADD3.X R8, R8, UR7, R3, P0, !PT ;  /* 0x0000000708087c10 */ /* 0x000fe400087fe403 */
[----:B------:R-:W-:Y:S01]  /*27f90*/  LOP3.LUT R10, R10, 0x30, RZ, 0xc0, !PT ;  /* 0x000000300a0a7812 */ /* 0x000fe200078ec0ff */
[----:B------:R-:W-:Y:S06]  /*27fa0*/  BRA.DIV UR4, `(.L_x_722) ;  /* 0x0000006604187947 */ /* 0x000fec000b800000 */
[----:B------:R-:W0:Y:S01]  /*27fb0*/  SHFL.IDX PT, R2, R4, RZ, 0x1c1f ;  /* 0x001c1fff04027589 */ /* 0x000e2200000e0000 */
[----:B------:R-:W-:-:S03]  /*27fc0*/  IMAD.IADD R7, R22, 0x1, R7 ;  /* 0x0000000116077824 */ /* 0x000fc600078e0207 */
[----:B------:R-:W4:Y:S04]  /*27fd0*/  SHFL.IDX PT, R3, R6, RZ, 0x1c1f ;  /* 0x001c1fff06037589 */ /* 0x000f2800000e0000 */
[----:B------:R-:W-:Y:S04]  /*27fe0*/  SHFL.IDX PT, R9, R6, 0x2, 0x1c1f ;  /* 0x005c1f0006097f89 */ /* 0x000fe800000e0000 */
[----:B------:R-:W-:Y:S01]  /*27ff0*/  SHFL.IDX PT, R8, R8, RZ, 0x1c1f ;  /* 0x001c1fff08087589 */ /* 0x000fe200000e0000 */
[----:B0-----:R-:W-:-:S05]  /*28000*/  IADD3 R2, P0, R10, R2, RZ ;  /* 0x000000020a027210 */ /* 0x001fca0007f1e0ff */
[----:B----4-:R-:W-:-:S05]  /*28010*/  IMAD.X R3, RZ, RZ, R3, P0 ;  /* 0x000000ffff037224 */ /* 0x010fca00000e0603 */
[----:B------:R-:W-:Y:S04]  /*28020*/  LDGSTS.E.BYPASS.LTC128B.128 [R7+0x1a400], desc[UR50][R2.64], !P4 ;  /* 0x1a40000002077fae */ /* 0x000fe8000e101d72 */
[----:B------:R-:W-:Y:S04]  /*28030*/  LDGSTS.E.BYPASS.LTC128B.128 [R7+0x1cc00], desc[UR50][R2.64+0x40], !P3 ;  /* 0x1cc0004002077fae */ /* 0x000fe8000d901d72 */
[----:B------:R0:W-:Y:S04]  /*28040*/  LDGSTS.E.BYPASS.LTC128B.128 [R7+0x1f400], desc[UR50][R2.64+0x80], !P1 ;  /* 0x1f40008002077fae */ /* 0x0001e8000c901d72 */
[----:B0-----:R-:W0:Y:S04]  /*28050*/  SHFL.IDX PT, R2, R4, 0x1, 0x1c1f ;  /* 0x003c1f0004027f89 */ /* 0x001e2800000e0000 */
[----:B------:R-:W4:Y:S01]  /*28060*/  SHFL.IDX PT, R3, R6, 0x1, 0x1c1f ;  /* 0x003c1f0006037f89 */ /* 0x000f2200000e0000 */
[----:B0-----:R-:W-:-:S04]  /*28070*/  IADD3 R2, P0, R10, R2, RZ ;  /* 0x000000020a027210 */ /* 0x001fc80007f1e0ff */
[----:B----4-:R-:W-:-:S05]  /*28080*/  IADD3.X R3, RZ, R3, RZ, P0, !PT ;  /* 0x00000003ff037210 */ /* 0x010fca00007fe4ff */
[----:B------:R-:W-:Y:S04]  /*28090*/  LDGSTS.E.BYPASS.LTC128B.128 [R7+0x1ac00], desc[UR50][R2.64], !P4 ;  /* 0x1ac0000002077fae */ /* 0x000fe8000e101d72 */
[----:B------:R-:W-:Y:S04]  /*280a0*/  LDGSTS.E.BYPASS.LTC128B.128 [R7+0x1d400], desc[UR50][R2.64+0x40], !P3 ;  /* 0x1d40004002077fae */ /* 0x000fe8000d901d72 */
[----:B------:R0:W-:Y:S04]  /*280b0*/  LDGSTS.E.BYPASS.LTC128B.128 [R7+0x1fc00], desc[UR50][R2.64+0x80], !P1 ;  /* 0x1fc0008002077fae */ /* 0x0001e8000c901d72 */
[----:B0-----:R-:W0:Y:S02]  /*280c0*/  SHFL.IDX PT, R2, R4, 0x2, 0x1c1f ;  /* 0x005c1f0004027f89 */ /* 0x001e2400000e0000 */
[----:B0-----:R-:W-:-:S05]  /*280d0*/  IADD3 R2, P0, R10, R2, RZ ;  /* 0x000000020a027210 */ /* 0x001fca0007f1e0ff */
[----:B------:R-:W-:Y:S02]  /*280e0*/  IMAD.X R3, RZ, RZ, R9, P0 ;  /* 0x000000ffff037224 */ /* 0x000fe400000e0609 */
[----:B------:R-:W-:Y:S04]  /*280f0*/  SHFL.IDX PT, R9, R6, 0x3, 0x1c1f ;  /* 0x007c1f0006097f89 */ /* 0x000fe800000e0000 */
[----:B------:R-:W-:Y:S04]  /*28100*/  LDGSTS.E.BYPASS.LTC128B.128 [R7+0x1b400], desc[UR50][R2.64], !P4 ;  /* 0x1b40000002077fae */ /* 0x000fe8000e101d72 */
[----:B------:R-:W-:Y:S04]  /*28110*/  LDGSTS.E.BYPASS.LTC128B.128 [R7+0x1dc00], desc[UR50][R2.64+0x40], !P3 ;  /* 0x1dc0004002077fae */ /* 0x000fe8000d901d72 */
[----:B------:R0:W-:Y:S04]  /*28120*/  LDGSTS.E.BYPASS.LTC128B.128 [R7+0x20400], desc[UR50][R2.64+0x80], !P1 ;  /* 0x2040008002077fae */ /* 0x0001e8000c901d72 */
[----:B0-----:R-:W0:Y:S02]  /*28130*/  SHFL.IDX PT, R2, R4, 0x3, 0x1c1f ;  /* 0x007c1f0004027f89 */ /* 0x001e2400000e0000 */
[----:B0-----:R-:W-:-:S05]  /*28140*/  IADD3 R2, P0, R10, R2, RZ ;  /* 0x000000020a027210 */ /* 0x001fca0007f1e0ff */
[----:B------:R-:W-:-:S05]  /*28150*/  IMAD.X R3, RZ, RZ, R9, P0 ;  /* 0x000000ffff037224 */ /* 0x000fca00000e0609 */
[----:B------:R-:W-:Y:S04]  /*28160*/  LDGSTS.E.BYPASS.LTC128B.128 [R7+0x1bc00], desc[UR50][R2.64], !P4 ;  /* 0x1bc0000002077fae */ /* 0x000fe8000e101d72 */
[----:B------:R-:W-:Y:S04]  /*28170*/  LDGSTS.E.BYPASS.LTC128B.128 [R7+0x1e400], desc[UR50][R2.64+0x40], !P3 ;  /* 0x1e40004002077fae */ /* 0x000fe8000d901d72 */
[----:B------:R0:W-:Y:S04]  /*28180*/  LDGSTS.E.BYPASS.LTC128B.128 [R7+0x20c00], desc[UR50][R2.64+0x80], !P1 ;  /* 0x20c0008002077fae */ /* 0x0001e8000c901d72 */
[----:B0-----:R0:W4:Y:S02]  /*28190*/  SHFL.IDX PT, R2, R5, RZ, 0x1c1f ;  /* 0x001c1fff05027589 */ /* 0x00112400000e0000 */
.L_x_938:
        /* <DEDUP_REMOVED lines=10> */
.L_x_723:
        /* <DEDUP_REMOVED lines=11> */
.L_x_724:
[----:B------:R2:W-:Y:S02]  /*282f0*/  SYNCS.ARRIVE.TRANS64.A1T0 RZ, [R0+URZ+0x29830], RZ ;  /* 0x029830ff00ff79a7 */ /* 0x0005e4000810003f */
[----:B--23--:R-:W-:-:S05]  /*28300*/  IMAD.U32 R0, RZ, RZ, UR37 ;  /* 0x00000025ff007e24 */ /* 0x00cfca000f8e00ff */
[----:B------:R-:W-:-:S13]  /*28310*/  ISETP.NE.AND P1, PT, R0, 0x3, PT ;  /* 0x000000030000780c */ /* 0x000fda0003f25270 */
[----:B------:R-:W-:Y:S05]  /*28320*/  @!P1 BRA `(.L_x_725) ;  /* 0x0000000000049947 */ /* 0x000fea0003800000 */
[----:B------:R-:W-:Y:S01]  /*28330*/  BPT.TRAP 0x1 ;  /* 0x000000040000795c */ /* 0x000fe20000300000 */
.L_x_725:
[----:B------:R-:W-:Y:S01]  /*28340*/  LOP3.LUT R0, R21, 0x1, RZ, 0x3c, !PT ;  /* 0x0000000115007812 */ /* 0x000fe200078e3cff */
[----:B------:R-:W-:Y:S01]  /*28350*/  BSSY B0, `(.L_x_726) ;  /* 0x0000005000007945 */ /* 0x000fe20003800000 */
[----:B------:R-:W-:Y:S02]  /*28360*/  LEA R3, R20, R22, 0x3 ;  /* 0x0000001614037211 */ /* 0x000fe400078e18ff */
[----:B------:R-:W-:-:S04]  /*28370*/  SHF.L.U32 R0, R0, 0x1f, RZ ;  /* 0x0000001f00007819 */ /* 0x000fc800000006ff */
[----:B------:R-:W2:Y:S02]  /*28380*/  SYNCS.PHASECHK.TRANS64.TRYWAIT P0, [R3+URZ+0x29870], R0 ;  /* 0x02987000030075a7 */ /* 0x000ea4000800017f */
[----:B--2---:R-:W-:Y:S05]  /*28390*/  @!P0 BRA `(.L_x_727) ;  /* 0x00000064009c8947 */ /* 0x004fea0003800000 */
.L_x_939:
[----:B------:R-:W-:Y:S05]  /*283a0*/  BSYNC B0 ;  /* 0x0000000000007941 */ /* 0x000fea0003800000 */
.L_x_726:
[----:B------:R-:W-:-:S05]  /*283b0*/  IMAD.U32 R2, RZ, RZ, UR39 ;  /* 0x00000027ff027e24 */ /* 0x000fca000f8e00ff */
[----:B------:R-:W-:-:S13]  /*283c0*/  ISETP.NE.AND P0, PT, R2, 0x3, PT ;  /* 0x000000030200780c */ /* 0x000fda0003f05270 */
[----:B------:R-:W-:Y:S05]  /*283d0*/  @!P0 BRA `(.L_x_728) ;  /* 0x0000000000048947 */ /* 0x000fea0003800000 */
[----:B------:R-:W-:Y:S01]  /*283e0*/  BPT.TRAP 0x1 ;  /* 0x000000040000795c */ /* 0x000fe20000300000 */
.L_x_728:
[----:B--2---:R-:W-:Y:S01]  /*283f0*/  SHF.L.U32 R0, R21, 0x1f, RZ ;  /* 0x0000001f15007819 */ /* 0x004fe200000006ff */
[----:B------:R-:W-:-:S03]  /*28400*/  IMAD R12, R20, 0x5000, RZ ;  /* 0x00005000140c7824 */ /* 0x000fc600078e02ff */
[----:B------:R-:W2:Y:S02]  /*28410*/  SYNCS.PHASECHK.TRANS64.TRYWAIT P0, [R3+URZ+0x29860], R0 ;  /* 0x02986000030075a7 */ /* 0x000ea4000800017f */
[----:B--2---:R-:W-:Y:S05]  /*28420*/  @!P0 BRA `(.L_x_729) ;  /* 0x00000064008c8947 */ /* 0x004fea0003800000 */
.L_x_940:
[----:B------:R-:W0:Y:S04]  /*28430*/  LDL R4, [R1+0x24] ;  /* 0x0000240001047983 */ /* 0x000e280000100800 */
[----:B------:R-:W3:Y:S04]  /*28440*/  LDL R2, [R1+0x28] ;  /* 0x0000280001027983 */ /* 0x000ee80000100800 */
[----:B------:R-:W4:Y:S01]  /*28450*/  LDL R13, [R1+0x20] ;  /* 0x00002000010d7983 */ /* 0x000f220000100800 */
[----:B------:R-:W-:Y:S05]  /*28460*/  WARPSYNC.ALL ;  /* 0x0000000000007948 */ /* 0x000fea0003800000 */
[----:B------:R-:W-:-:S05]  /*28470*/  IMAD.U32 R20, RZ, RZ, UR39 ;  /* 0x00000027ff147e24 */ /* 0x000fca000f8e00ff */
[----:B------:R-:W-:Y:S02]  /*28480*/  ISETP.NE.AND P0, PT, R20, 0x3, PT ;  /* 0x000000031400780c */ /* 0x000fe40003f05270 */
[----:B0-----:R-:W-:-:S05]  /*28490*/  LOP3.LUT R5, R12, R4, RZ, 0xfc, !PT ;  /* 0x000000040c057212 */ /* 0x001fca00078efcff */
[----:B--2---:R-:W-:Y:S01]  /*284a0*/  IMAD.IADD R0, R22, 0x1, R5 ;  /* 0x0000000116007824 */ /* 0x004fe200078e0205 */
[----:B----4-:R-:W-:-:S04]  /*284b0*/  LOP3.LUT R17, R12, R13, RZ, 0xfc, !PT ;  /* 0x0000000d0c117212 */ /* 0x010fc800078efcff */
[----:B------:R-:W0:Y:S01]  /*284c0*/  LDSM.16.MT88.4 R4, [R0+0xa400] ;  /* 0x00a400000004783b */ /* 0x000e220000004200 */
[----:B---3--:R-:W-:Y:S01]  /*284d0*/  IADD3 R2, R2, R0, RZ ;  /* 0x0000000002027210 */ /* 0x008fe20007ffe0ff */
        /* <DEDUP_REMOVED lines=20> */
[----:B-1----:R-:W-:Y:S02]  /*28620*/  PRMT R25, R8, 0x7531, R9 ;  /* 0x0000753108197816 */ /* 0x002fe40000000009 */
        /* <DEDUP_REMOVED lines=47> */
.L_x_730:
[----:B-1----:R1:W-:Y:S01]  /*28920*/  SYNCS.ARRIVE.TRANS64.A1T0 RZ, [R3+URZ+0x29850], RZ ;  /* 0x029850ff03ff79a7 */ /* 0x0023e2000810003f */
[----:B------:R-:W-:Y:S06]  /*28930*/  BAR.SYNC.DEFER_BLOCKING 0x2, 0x80 ;  /* 0x0082000000007b1d */ /* 0x000fec0000010000 */
[----:B------:R-:W-:Y:S05]  /*28940*/  @!P1 BRA `(.L_x_731) ;  /* 0x0000000000049947 */ /* 0x000fea0003800000 */
[----:B------:R-:W-:Y:S01]  /*28950*/  BPT.TRAP 0x1 ;  /* 0x000000040000795c */ /* 0x000fe20000300000 */
.L_x_731:
[----:B------:R-:W2:Y:S01]  /*28960*/  LDL R0, [R1+0x14] ;  /* 0x0000140001007983 */ /* 0x000ea20000100800 */
[----:B-1----:R-:W-:Y:S01]  /*28970*/  IADD3 R3, R3, 0x29880, RZ ;  /* 0x0002988003037810 */ /* 0x002fe20007ffe0ff */
[----:B------:R-:W-:Y:S02]  /*28980*/  IMAD.MOV.U32 R20, RZ, RZ, R23 ;  /* 0x000000ffff147224 */ /* 0x000fe400078e0017 */
[----:B------:R-:W-:Y:S01]  /*28990*/  IMAD.MOV.U32 R21, RZ, RZ, R34 ;  /* 0x000000ffff157224 */ /* 0x000fe200078e0022 */
[----:B--2---:R-:W-:-:S04]  /*289a0*/  PRMT R3, R0, 0x654, R3 ;  /* 0x0000065400037816 */ /* 0x004fc80000000003 */
[----:B------:R2:W-:Y:S01]  /*289b0*/  SYNCS.ARRIVE.TRANS64.RED.A1T0 RZ, [R3+URZ], RZ ;  /* 0x000000ff03ff79a7 */ /* 0x0005e2000810043f */
[----:B------:R-:W-:Y:S05]  /*289c0*/  @P2 BRA `(.L_x_732) ;  /* 0xffffffe8001c2947 */ /* 0x000fea000383ffff */
.L_x_712:
[----:B------:R-:W3:Y:S01]  /*289d0*/  S2R R0, SR_TID.X ;  /* 0x0000000000007919 */ /* 0x000ee20000002100 */
[----:B------:R-:W-:Y:S01]  /*289e0*/  BSSY B0, `(.L_x_733) ;  /* 0x0000012000007945 */ /* 0x000fe20003800000 */
[----:B---3--:R-:W-:Y:S02]  /*289f0*/  LOP3.LUT R2, R0, 0x7f, RZ, 0xc0, !PT ;  /* 0x0000007f00027812 */ /* 0x008fe400078ec0ff */
[----:B------:R-:W-:Y:S02]  /*28a00*/  MOV R0, UR37 ;  /* 0x0000002500007c02 */ /* 0x000fe40008000f00 */
[----:B------:R-:W-:Y:S02]  /*28a10*/  ISETP.NE.AND P1, PT, R2, RZ, PT ;  /* 0x000000ff0200720c */ /* 0x000fe40003f25270 */
[----:B------:R-:W-:-:S11]  /*28a20*/  ISETP.NE.AND P0, PT, R0, 0x3, PT ;  /* 0x000000030000780c */ /* 0x000fd60003f05270 */
[----:B------:R-:W-:Y:S05]  /*28a30*/  @P1 BRA `(.L_x_734) ;  /* 0x0000000000301947 */ /* 0x000fea0003800000 */
[----:B0-----:R-:W0:Y:S01]  /*28a40*/  S2R R5, SR_LANEID ;  /* 0x0000000000057919 */ /* 0x001e220000000000 */
[----:B------:R-:W-:Y:S01]  /*28a50*/  VOTEU.ANY UR4, UPT, PT ;  /* 0x0000000000047886 */ /* 0x000fe200038e0100 */
[----:B-12---:R-:W1:Y:S01]  /*28a60*/  LDC.64 R2, c[0x0][0xc60] ;  /* 0x00031800ff027b82 */ /* 0x006e620000000a00 */
        /* <DEDUP_REMOVED lines=8> */
[----:B0-----:R-:W-:-:S07]  /*28af0*/  IADD3 R16, R0, UR38, R7 ;  /* 0x0000002600107c10 */ /* 0x001fce000fffe007 */
.L_x_734:
[----:B------:R-:W-:Y:S05]  /*28b00*/  BSYNC B0 ;  /* 0x0000000000007941 */ /* 0x000fea0003800000 */
.L_x_733:
[----:B------:R-:W-:Y:S05]  /*28b10*/  @!P0 BRA `(.L_x_735) ;  /* 0x0000000000048947 */ /* 0x000fea0003800000 */
[----:B------:R-:W-:Y:S01]  /*28b20*/  BPT.TRAP 0x1 ;  /* 0x000000040000795c */ /* 0x000fe20000300000 */
.L_x_735:
[----:B------:R-:W-:Y:S01]  /*28b30*/  LOP3.LUT R0, R34, 0x1, RZ, 0x3c, !PT ;  /* 0x0000000122007812 */ /* 0x000fe200078e3cff */
[----:B0-----:R-:W-:Y:S01]  /*28b40*/  IMAD R17, R23, 0x8, R22 ;  /* 0x0000000817117824 */ /* 0x001fe200078e0216 */
[----:B------:R-:W-:Y:S02]  /*28b50*/  BSSY B0, `(.L_x_736) ;  /* 0x0000004000007945 */ /* 0x000fe40003800000 */
[----:B------:R-:W-:-:S04]  /*28b60*/  SHF.L.U32 R0, R0, 0x1f, RZ ;  /* 0x0000001f00007819 */ /* 0x000fc800000006ff */
[----:B------:R-:W0:Y:S02]  /*28b70*/  SYNCS.PHASECHK.TRANS64.TRYWAIT P1, [R17+URZ+0x29870], R0 ;  /* 0x02987000110075a7 */ /* 0x000e24000802017f */
[----:B0-----:R-:W-:Y:S05]  /*28b80*/  @!P1 BRA `(.L_x_737) ;  /* 0x0000005c00c89947 */ /* 0x001fea0003800000 */
.L_x_941:
[----:B------:R-:W-:Y:S05]  /*28b90*/  BSYNC B0 ;  /* 0x0000000000007941 */ /* 0x000fea0003800000 */
.L_x_736:
[----:B------:R-:W-:-:S05]  /*28ba0*/  IMAD.U32 R2, RZ, RZ, UR39 ;  /* 0x00000027ff027e24 */ /* 0x000fca000f8e00ff */
[----:B------:R-:W-:-:S13]  /*28bb0*/  ISETP.NE.AND P1, PT, R2, 0x3, PT ;  /* 0x000000030200780c */ /* 0x000fda0003f25270 */
[----:B------:R-:W-:Y:S05]  /*28bc0*/  @!P1 BRA `(.L_x_738) ;  /* 0x0000000000049947 */ /* 0x000fea0003800000 */
[----:B------:R-:W-:Y:S01]  /*28bd0*/  BPT.TRAP 0x1 ;  /* 0x000000040000795c */ /* 0x000fe20000300000 */
.L_x_738:
[----:B0-----:R-:W-:-:S04]  /*28be0*/  SHF.L.U32 R0, R34, 0x1f, RZ ;  /* 0x0000001f22007819 */ /* 0x001fc800000006ff */
[----:B------:R-:W0:Y:S02]  /*28bf0*/  SYNCS.PHASECHK.TRANS64.TRYWAIT P1, [R17+URZ+0x29860], R0 ;  /* 0x02986000110075a7 */ /* 0x000e24000802017f */
[----:B0-----:R-:W-:Y:S05]  /*28c00*/  @!P1 BRA `(.L_x_739) ;  /* 0x0000005c00bc9947 */ /* 0x001fea0003800000 */
.L_x_942:
[----:B------:R-:W1:Y:S04]  /*28c10*/  LDL R2, [R1+0x24] ;  /* 0x0000240001027983 */ /* 0x000e680000100800 */
[----:B------:R-:W3:Y:S04]  /*28c20*/  LDL R13, [R1+0x28] ;  /* 0x00002800010d7983 */ /* 0x000ee80000100800 */
[----:B------:R-:W4:Y:S01]  /*28c30*/  LDL R12, [R1+0x20] ;  /* 0x00002000010c7983 */ /* 0x000f220000100800 */
[----:B0-----:R-:W-:Y:S01]  /*28c40*/  IMAD R0, R23, 0x5000, RZ ;  /* 0x0000500017007824 */ /* 0x001fe200078e02ff */
[----:B------:R-:W-:Y:S05]  /*28c50*/  WARPSYNC.ALL ;  /* 0x0000000000007948 */ /* 0x000fea0003800000 */
[----:B------:R-:W-:-:S04]  /*28c60*/  MOV R18, UR39 ;  /* 0x0000002700127c02 */ /* 0x000fc80008000f00 */
[----:B------:R-:W-:Y:S02]  /*28c70*/  ISETP.NE.AND P1, PT, R18, 0x3, PT ;  /* 0x000000031200780c */ /* 0x000fe40003f25270 */
[----:B-12---:R-:W-:-:S04]  /*28c80*/  LOP3.LUT R3, R0, R2, RZ, 0xfc, !PT ;  /* 0x0000000200037212 */ /* 0x006fc800078efcff */
[----:B------:R-:W-:Y:S02]  /*28c90*/  IADD3 R2, R22, R3, RZ ;  /* 0x0000000316027210 */ /* 0x000fe40007ffe0ff */
[----:B----4-:R-:W-:-:S03]  /*28ca0*/  LOP3.LUT R0, R0, R12, RZ, 0xfc, !PT ;  /* 0x0000000c00007212 */ /* 0x010fc600078efcff */
[----:B------:R-:W0:Y:S01]  /*28cb0*/  LDSM.16.MT88.4 R4, [R2+0xa400] ;  /* 0x00a400000204783b */ /* 0x000e220000004200 */
[----:B---3--:R-:W-:Y:S02]  /*28cc0*/  IMAD.IADD R3, R13, 0x1, R2 ;  /* 0x000000010d037824 */ /* 0x008fe400078e0202 */
[----:B------:R-:W-:Y:S01]  /*28cd0*/  IMAD.IADD R0, R22, 0x1, R0 ;  /* 0x0000000116007824 */ /* 0x000fe200078e0200 */
[C-C-:B0-----:R-:W-:Y:S02]  /*28ce0*/  PRMT R8, R4.reuse, 0x6420, R5.reuse ;  /* 0x0000642004087816 */ /* 0x141fe40000000005 */
[----:B------:R-:W-:Y:S02]  /*28cf0*/  PRMT R9, R4, 0x7531, R5 ;  /* 0x0000753104097816 */ /* 0x000fe40000000005 */
[C-C-:B------:R-:W-:Y:S02]  /*28d00*/  PRMT R10, R6.reuse, 0x6420, R7.reuse ;  /* 0x00006420060a7816 */ /* 0x140fe40000000007 */
[----:B------:R-:W-:-:S02]  /*28d10*/  PRMT R11, R6, 0x7531, R7 ;  /* 0x00007531060b7816 */ /* 0x000fc40000000007 */
[----:B------:R-:W0:Y:S04]  /*28d20*/  LDSM.16.MT88.4 R4, [R3+0xa400] ;  /* 0x00a400000304783b */ /* 0x000e280000004200 */
[----:B------:R0:W-:Y:S02]  /*28d30*/  STSM.16.M88.4 [R0+0x400], R8 ;  /* 0x0004000800007844 */ /* 0x0001e40000000200 */
        /* <DEDUP_REMOVED lines=47> */
[----:B------:R1:W-:Y:S01]  /*29030*/  STSM.16.M88.4 [R0+0x4400], R12 ;  /* 0x0044000c00007844 */ /* 0x0003e20000000200 */
[C-C-:B0-----:R-:W-:Y:S02]  /*29040*/  PRMT R8, R4.reuse, 0x6420, R5.reuse ;  /* 0x0000642004087816 */ /* 0x141fe40000000005 */
[----:B------:R-:W-:Y:S02]  /*29050*/  PRMT R9, R4, 0x7531, R5 ;  /* 0x0000753104097816 */ /* 0x000fe40000000005 */
[----:B------:R-:W-:-:S02]  /*29060*/  PRMT R10, R6, 0x6420, R7 ;  /* 0x00006420060a7816 */ /* 0x000fc40000000007 */
[----:B------:R-:W-:-:S05]  /*29070*/  PRMT R11, R6, 0x7531, R7 ;  /* 0x00007531060b7816 */ /* 0x000fca0000000007 */
[----:B------:R1:W-:Y:S01]  /*29080*/  STSM.16.M88.4 [R0+0x4c00], R8 ;  /* 0x004c000800007844 */ /* 0x0003e20000000200 */
[----:B------:R-:W-:Y:S01]  /*29090*/  @!PT LDS RZ, [RZ] ;  /* 0x00000000fffff984 */ /* 0x000fe20000000800 */
[----:B------:R-:W-:Y:S01]  /*290a0*/  @!PT LDS RZ, [RZ] ;  /* 0x00000000fffff984 */ /* 0x000fe20000000800 */
[----:B------:R-:W-:Y:S01]  /*290b0*/  @!PT LDS RZ, [RZ] ;  /* 0x00000000fffff984 */ /* 0x000fe20000000800 */
[----:B------:R-:W-:Y:S01]  /*290c0*/  @!PT LDS RZ, [RZ] ;  /* 0x00000000fffff984 */ /* 0x000fe20000000800 */
[----:B------:R0:W-:Y:S06]  /*290d0*/  MEMBAR.ALL.CTA ;  /* 0x0000000000007992 */ /* 0x0001ec0000008000 */
[----:B0-----:R-:W0:Y:S01]  /*290e0*/  FENCE.VIEW.ASYNC.S ;  /* 0x00000000000073c6 */ /* 0x001e220000000000 */
[----:B------:R-:W-:Y:S05]  /*290f0*/  @!P1 BRA `(.L_x_740) ;  /* 0x0000000000049947 */ /* 0x000fea0003800000 */
[----:B------:R-:W-:Y:S01]  /*29100*/  BPT.TRAP 0x1 ;  /* 0x000000040000795c */ /* 0x000fe20000300000 */
.L_x_740:
[----:B0-----:R0:W-:Y:S01]  /*29110*/  SYNCS.ARRIVE.TRANS64.A1T0 RZ, [R17+URZ+0x29850], RZ ;  /* 0x029850ff11ff79a7 */ /* 0x0011e2000810003f */
[----:B------:R-:W-:Y:S06]  /*29120*/  BAR.SYNC.DEFER_BLOCKING 0x2, 0x80 ;  /* 0x0082000000007b1d */ /* 0x000fec0000010000 */
[----:B------:R-:W-:Y:S05]  /*29130*/  @!P0 BRA `(.L_x_741) ;  /* 0x0000000000048947 */ /* 0x000fea0003800000 */
[----:B------:R-:W-:Y:S01]  /*29140*/  BPT.TRAP 0x1 ;  /* 0x000000040000795c */ /* 0x000fe20000300000 */
.L_x_741:
[----:B-1----:R-:W2:Y:S01]  /*29150*/  LDL R0, [R1+0x14] ;  /* 0x0000140001007983 */ /* 0x002ea20000100800 */
[----:B0-----:R-:W-:Y:S02]  /*29160*/  VIADD R17, R17, 0x29880 ;  /* 0x0002988011117836 */ /* 0x001fe40000000000 */
[----:B------:R-:W-:-:S05]  /*29170*/  VIADD R23, R23, 0x1 ;  /* 0x0000000117177836 */ /* 0x000fca0000000000 */
[----:B------:R-:W-:-:S04]  /*29180*/  ISETP.NE.AND P0, PT, R23, 0x2, PT ;  /* 0x000000021700780c */ /* 0x000fc80003f05270 */
[----:B------:R-:W-:Y:S02]  /*29190*/  SEL R3, RZ, 0x1, P0 ;  /* 0x00000001ff037807 */ /* 0x000fe40000000000 */
[----:B------:R-:W-:Y:S02]  /*291a0*/  SEL R23, R23, RZ, P0 ;  /* 0x000000ff17177207 */ /* 0x000fe40000000000 */
[----:B------:R-:W-:Y:S02]  /*291b0*/  LOP3.LUT R34, R34, R3, RZ, 0x3c, !PT ;  /* 0x0000000322227212 */ /* 0x000fe400078e3cff */
[----:B--2---:R-:W-:-:S04]  /*291c0*/  PRMT R17, R0, 0x654, R17 ;  /* 0x0000065400117816 */ /* 0x004fc80000000011 */
[----:B------:R2:W-:Y:S03]  /*291d0*/  SYNCS.ARRIVE.TRANS64.RED.A1T0 RZ, [R17+URZ], RZ ;  /* 0x000000ff11ff79a7 */ /* 0x0005e6000810043f */
.L_x_680:
[----:B------:R-:W3:Y:S02]  /*291e0*/  LDL R0, [R1] ;  /* 0x0000000001007983 */ /* 0x000ee40000100800 */
[----:B---3--:R-:W-:-:S13]  /*291f0*/  LOP3.LUT P0, RZ, R0, 0x100, RZ, 0xc0, !PT ;  /* 0x0000010000ff7812 */ /* 0x008fda000780c0ff */
[----:B------:R-:W-:Y:S05]  /*29200*/  @!P0 BRA `(.L_x_742) ;  /* 0x0000000000288947 */ /* 0x000fea0003800000 */
[----:B------:R-:W-:Y:S05]  /*29210*/  WARPSYNC.ALL ;  /* 0x0000000000007948 */ /* 0x000fea0003800000 */
[----:B------:R-:W3:Y:S08]  /*29220*/  S2UR UR4, SR_CgaCtaId ;  /* 0x00000000000479c3 */ /* 0x000ef00000008800 */
[----:B------:R-:W-:Y:S01]  /*29230*/  BAR.SYNC.DEFER_BLOCKING 0x5, 0x180 ;  /* 0x0146000000007b1d */ /* 0x000fe20000010000 */
[----:B-1----:R-:W-:-:S02]  /*29240*/  MOV R22, 0x400 ;  /* 0x0000040000167802 */ /* 0x002fc40000000f00 */
[----:B---3--:R-:W-:-:S04]  /*29250*/  MOV R0, UR4 ;  /* 0x0000000400007c02 */ /* 0x008fc80008000f00 */
[----:B------:R-:W-:Y:S01]  /*29260*/  LEA R22, R0, R22, 0x18 ;  /* 0x0000001600167211 */ /* 0x000fe200078ec0ff */
[----:B------:R1:W-:Y:S04]  /*29270*/  STL [R1+0x14], R0 ;  /* 0x0000140001007387 */ /* 0x0003e80000100800 */
[----:B--2---:R1:W2:Y:S01]  /*29280*/  LDS.128 R16, [R22+0x298d0] ;  /* 0x0298d00016107984 */ /* 0x0042a20000000c00 */
[----:B------:R-:W-:Y:S06]  /*29290*/  BAR.ARV 0x4, 0x180 ;  /* 0x0106000000007b1d */ /* 0x000fec0000002000 */
[----:B------:R-:W-:Y:S05]  /*292a0*/  BRA `(.L_x_743) ;  /* 0x0000000800487947 */ /* 0x000fea0003800000 */
.L_x_742:
[----:B------:R-:W0:Y:S01]  /*292b0*/  S2R R0, SR_TID.X ;  /* 0x0000000000007919 */ /* 0x000e220000002100 */
[----:B------:R-:W-:Y:S01]  /*292c0*/  UMOV UR4, 0xffffffff ;  /* 0xffffffff00047882 */ /* 0x000fe20000000000 */
[----:B0-----:R-:W-:-:S04]  /*292d0*/  LOP3.LUT R8, R0, 0x1f, RZ, 0xc0, !PT ;  /* 0x0000001f00087812 */ /* 0x001fc800078ec0ff */
[----:B------:R-:W-:Y:S01]  /*292e0*/  ISETP.NE.AND P0, PT, R8, 0x1f, PT ;  /* 0x0000001f0800780c */ /* 0x000fe20003f05270 */
[----:B------:R-:W-:-:S12]  /*292f0*/  BRA.DIV UR4, `(.L_x_744) ;  /* 0x0000005a04147947 */ /* 0x000fd8000b800000 */
[----:B-1----:R-:W-:Y:S01]  /*29300*/  IMAD.IADD R5, R19, 0x1, R8 ;  /* 0x0000000113057824 */ /* 0x002fe200078e0208 */
[----:B------:R-:W-:-:S04]  /*29310*/  ULDC UR4, c[0x0][0xc3c] ;  /* 0x00030f0000047ab9 */ /* 0x000fc80000000800 */
[----:B------:R-:W-:-:S13]  /*29320*/  ISETP.GE.OR P1, PT, R5, UR4, !P0 ;  /* 0x0000000405007c0c */ /* 0x000fda000c726670 */
[----:B------:R-:W0:Y:S02]  /*29330*/  @!P1 LDC.64 R2, c[0x0][0xc80] ;  /* 0x00032000ff029b82 */ /* 0x000e240000000a00 */
[----:B0-----:R-:W-:-:S06]  /*29340*/  @!P1 IMAD.WIDE R2, R5, 0x4, R2 ;  /* 0x0000000405029825 */ /* 0x001fcc00078e0202 */
[----:B------:R0:W3:Y:S01]  /*29350*/  @!P1 LDG.E R3, desc[UR50][R2.64] ;  /* 0x0000003202039981 */ /* 0x0000e2000c1e1900 */
[C---:B------:R-:W-:Y:S02]  /*29360*/  ISETP.GE.U32.AND P2, PT, R8.reuse, 0x2, PT ;  /* 0x000000020800780c */ /* 0x040fe40003f46070 */
[C---:B------:R-:W-:Y:S01]  /*29370*/  ISETP.GE.U32.AND P3, PT, R8.reuse, 0x4, PT ;  /* 0x000000040800780c */ /* 0x040fe20003f66070 */
[----:B------:R-:W-:Y:S01]  /*29380*/  SHFL.IDX PT, R0, R16, RZ, 0x1f ;  /* 0x00001fff10007589 */ /* 0x000fe200000e0000 */
[C---:B------:R-:W-:Y:S02]  /*29390*/  ISETP.GE.U32.AND P4, PT, R8.reuse, 0x8, PT ;  /* 0x000000080800780c */ /* 0x040fe40003f86070 */
[----:B------:R-:W-:Y:S01]  /*293a0*/  ISETP.GE.U32.AND P5, PT, R8, 0x10, PT ;  /* 0x000000100800780c */ /* 0x000fe20003fa6070 */
[----:B------:R-:W-:Y:S01]  /*293b0*/  SHFL.IDX PT, R4, R16, 0x1, 0x1f ;  /* 0x00201f0010047f89 */ /* 0x000fe200000e0000 */
[----:B0-----:R-:W-:Y:S01]  /*293c0*/  IMAD.MOV.U32 R2, RZ, RZ, RZ ;  /* 0x000000ffff027224 */ /* 0x001fe200078e00ff */
[----:B---3--:R-:W-:-:S02]  /*293d0*/  @!P1 MOV R2, R3 ;  /* 0x0000000300029202 */ /* 0x008fc40000000f00 */
[----:B------:R-:W-:-:S03]  /*293e0*/  ISETP.NE.AND P1, PT, R8, RZ, PT ;  /* 0x000000ff0800720c */ /* 0x000fc60003f25270 */
        /* <DEDUP_REMOVED lines=15> */
[----:B------:R0:W1:Y:S02]  /*294e0*/  SHFL.IDX PT, R14, R3, 0x1f, 0x1f ;  /* 0x03e01f00030e7f89 */ /* 0x00006400000e0000 */
.L_x_952:
[----:B------:R-:W-:Y:S02]  /*294f0*/  ULDC UR4, c[0x0][0xc38] ;  /* 0x00030e0000047ab9 */ /* 0x000fe40000000800 */
[----:B------:R-:W-:-:S05]  /*29500*/  MOV R16, UR4 ;  /* 0x0000000400107c02 */ /* 0x000fca0008000f00 */
[----:B-1----:R-:W-:-:S04]  /*29510*/  IMAD R5, R14, R16, RZ ;  /* 0x000000100e057224 */ /* 0x002fc800078e02ff */
[----:B------:R-:W-:-:S05]  /*29520*/  IMAD.IADD R4, R4, 0x1, R5 ;  /* 0x0000000104047824 */ /* 0x000fca00078e0205 */
[----:B------:R-:W-:-:S13]  /*29530*/  ISETP.GT.AND P6, PT, R4, R0, PT ;  /* 0x000000000400720c */ /* 0x000fda0003fc4270 */
[----:B------:R-:W-:Y:S05]  /*29540*/  @P6 BRA `(.L_x_745) ;  /* 0x00000000009c6947 */ /* 0x000fea0003800000 */
.L_x_750:
[----:B------:R-:W1:Y:S01]  /*29550*/  LDC R6, c[0x0][0xc3c] ;  /* 0x00030f00ff067b82 */ /* 0x000e620000000800 */
[----:B------:R-:W-:-:S05]  /*29560*/  VIADD R19, R19, 0x1f ;  /* 0x0000001f13137836 */ /* 0x000fca0000000000 */
[----:B-1----:R-:W-:-:S13]  /*29570*/  ISETP.GE.AND P6, PT, R19, R6, PT ;  /* 0x000000061300720c */ /* 0x002fda0003fc6270 */
[----:B------:R-:W-:Y:S05]  /*29580*/  @P6 BRA `(.L_x_746) ;  /* 0x0000000400446947 */ /* 0x000fea0003800000 */
[----:B------:R-:W1:Y:S01]  /*29590*/  S2R R2, SR_TID.X ;  /* 0x0000000000027919 */ /* 0x000e620000002100 */
[----:B------:R-:W-:Y:S01]  /*295a0*/  BSSY B0, `(.L_x_747) ;  /* 0x0000009000007945 */ /* 0x000fe20003800000 */
[----:B-1----:R-:W-:-:S04]  /*295b0*/  LOP3.LUT R2, R2, 0x1f, RZ, 0xc0, !PT ;  /* 0x0000001f02027812 */ /* 0x002fc800078ec0ff */
[----:B------:R-:W-:Y:S01]  /*295c0*/  IADD3 R5, R19, R2, RZ ;  /* 0x0000000213057210 */ /* 0x000fe20007ffe0ff */
[----:B------:R-:W-:-:S03]  /*295d0*/  IMAD.MOV.U32 R2, RZ, RZ, RZ ;  /* 0x000000ffff027224 */ /* 0x000fc600078e00ff */
[----:B------:R-:W-:-:S13]  /*295e0*/  ISETP.GE.OR P6, PT, R5, R6, !P0 ;  /* 0x000000060500720c */ /* 0x000fda00047c6670 */
[----:B------:R-:W-:Y:S05]  /*295f0*/  @P6 BRA `(.L_x_748) ;  /* 0x00000000000c6947 */ /* 0x000fea0003800000 */
[----:B0-----:R-:W0:Y:S02]  /*29600*/  LDC.64 R2, c[0x0][0xc80] ;  /* 0x00032000ff027b82 */ /* 0x001e240000000a00 */
[----:B0-----:R-:W-:-:S06]  /*29610*/  IMAD.WIDE R2, R5, 0x4, R2 ;  /* 0x0000000405027825 */ /* 0x001fcc00078e0202 */
[----:B------:R1:W5:Y:S02]  /*29620*/  LDG.E R2, desc[UR50][R2.64] ;  /* 0x0000003202027981 */ /* 0x000364000c1e1900 */
.L_x_748:
[----:B------:R-:W-:Y:S05]  /*29630*/  BSYNC B0 ;  /* 0x0000000000007941 */ /* 0x000fea0003800000 */
.L_x_747:
[----:B------:R-:W-:-:S03]  /*29640*/  UMOV UR4, 0xffffffff ;  /* 0xffffffff00047882 */ /* 0x000fc60000000000 */
[----:B------:R-:W-:Y:S05]  /*29650*/  BRA.DIV UR4, `(.L_x_749) ;  /* 0x0000005a04607947 */ /* 0x000fea000b800000 */
[----:B-----5:R-:W3:Y:S02]  /*29660*/  SHFL.UP PT, R14, R2, 0x1, RZ ;  /* 0x04200000020e7989 */ /* 0x020ee400000e00ff */
[----:B---3--:R-:W-:-:S05]  /*29670*/  SEL R13, R14, RZ, P1 ;  /* 0x000000ff0e0d7207 */ /* 0x008fca0000800000 */
[----:B------:R-:W-:-:S05]  /*29680*/  IMAD.IADD R13, R2, 0x1, R13 ;  /* 0x00000001020d7824 */ /* 0x000fca00078e020d */
[----:B------:R-:W3:Y:S02]  /*29690*/  SHFL.UP PT, R14, R13, 0x2, RZ ;  /* 0x044000000d0e7989 */ /* 0x000ee400000e00ff */
[----:B---3--:R-:W-:-:S04]  /*296a0*/  SEL R14, R14, RZ, P2 ;  /* 0x000000ff0e0e7207 */ /* 0x008fc80001000000 */
[----:B01----:R-:W-:-:S05]  /*296b0*/  IADD3 R3, R13, R14, RZ ;  /* 0x0000000e0d037210 */ /* 0x003fca0007ffe0ff */
        /* <DEDUP_REMOVED lines=9> */
[----:B------:R0:W1:Y:S02]  /*29750*/  SHFL.IDX PT, R14, R3, 0x1f, 0x1f ;  /* 0x03e01f00030e7f89 */ /* 0x00006400000e0000 */
.L_x_960:
[----:B------:R-:W-:Y:S02]  /*29760*/  ULDC UR4, c[0x0][0xc38] ;  /* 0x00030e0000047ab9 */ /* 0x000fe40000000800 */
[----:B------:R-:W-:-:S04]  /*29770*/  IMAD.U32 R16, RZ, RZ, UR4 ;  /* 0x00000004ff107e24 */ /* 0x000fc8000f8e00ff */
[----:B-1----:R-:W-:-:S04]  /*29780*/  IMAD R5, R14, R16, RZ ;  /* 0x000000100e057224 */ /* 0x002fc800078e02ff */
[----:B------:R-:W-:-:S05]  /*29790*/  IMAD.IADD R4, R5, 0x1, R4 ;  /* 0x0000000105047824 */ /* 0x000fca00078e0204 */
[----:B------:R-:W-:-:S13]  /*297a0*/  ISETP.GT.AND P6, PT, R4, R0, PT ;  /* 0x000000000400720c */ /* 0x000fda0003fc4270 */
[----:B------:R-:W-:Y:S05]  /*297b0*/  @!P6 BRA `(.L_x_750) ;  /* 0xfffffffc0064e947 */ /* 0x000fea000383ffff */
.L_x_745:
[----:B------:R-:W-:Y:S01]  /*297c0*/  IADD3 R5, -R5, R4, RZ ;  /* 0x0000000405057210 */ /* 0x000fe20007ffe1ff */
[----:B------:R-:W-:-:S04]  /*297d0*/  UMOV UR4, 0xffffffff ;  /* 0xffffffff00047882 */ /* 0x000fc80000000000 */
[----:B------:R-:W-:-:S05]  /*297e0*/  IMAD R7, R3, R16, R5 ;  /* 0x0000001003077224 */ /* 0x000fca00078e0205 */
[----:B------:R-:W-:Y:S01]  /*297f0*/  ISETP.GT.AND P6, PT, R7, R0, PT ;  /* 0x000000000700720c */ /* 0x000fe20003fc4270 */
[----:B------:R-:W-:-:S12]  /*29800*/  BRA.DIV UR4, `(.L_x_751) ;  /* 0x0000005a04b07947 */ /* 0x000fd8000b800000 */
[----:B------:R-:W-:-:S04]  /*29810*/  VOTE.ANY R6, PT, !P6 ;  /* 0x0000000000067806 */ /* 0x000fc800070e0100 */
[----:B------:R-:W2:Y:S02]  /*29820*/  POPC R4, R6 ;  /* 0x0000000600047309 */ /* 0x000ea40000000000 */
[----:B--2---:R1:W2:Y:S02]  /*29830*/  SHFL.IDX PT, R17, R2, R4, 0x1f ;  /* 0x00001f0402117589 */ /* 0x0042a400000e0000 */
.L_x_964:
[----:B------:R-:W-:Y:S01]  /*29840*/  ISETP.NE.AND P0, PT, R6, RZ, PT ;  /* 0x000000ff0600720c */ /* 0x000fe20003f05270 */
[----:B------:R-:W-:-:S12]  /*29850*/  IMAD.MOV.U32 R14, RZ, RZ, RZ ;  /* 0x000000ffff0e7224 */ /* 0x000fd800078e00ff */
[----:B------:R-:W-:Y:S05]  /*29860*/  @!P0 BRA `(.L_x_752) ;  /* 0x0000000000108947 */ /* 0x000fea0003800000 */
[----:B------:R-:W-:Y:S01]  /*29870*/  UMOV UR4, 0xffffffff ;  /* 0xffffffff00047882 */ /* 0x000fe20000000000 */
[----:B------:R-:W-:Y:S02]  /*29880*/  VIADD R12, R4, 0xffffffff ;  /* 0xffffffff040c7836 */ /* 0x000fe40000000000 */
[----:B------:R-:W-:Y:S05]  /*29890*/  BRA.DIV UR4, `(.L_x_753) ;  /* 0x0000005a04d47947 */ /* 0x000fea000b800000 */
[----:B------:R3:W4:Y:S02]  /*298a0*/  SHFL.IDX PT, R14, R3, R12, 0x1f ;  /* 0x00001f0c030e7589 */ /* 0x00072400000e0000 */
.L_x_752:
[----:B--2---:R-:W-:Y:S01]  /*298b0*/  IABS R6, R17 ;  /* 0x0000001100067213 */ /* 0x004fe20000000000 */
[----:B----4-:R-:W-:Y:S02]  /*298c0*/  IMAD R16, R14, R16, R5 ;  /* 0x000000100e107224 */ /* 0x010fe400078e0205 */
[----:B-1----:R-:W-:Y:S01]  /*298d0*/  IMAD.MOV.U32 R2, RZ, RZ, RZ ;  /* 0x000000ffff027224 */ /* 0x002fe200078e00ff */
[----:B------:R-:W1:Y:S01]  /*298e0*/  I2F.RP R7, R6 ;  /* 0x0000000600077306 */ /* 0x000e620000209400 */
[----:B------:R-:W-:Y:S01]  /*298f0*/  IMAD.IADD R19, R4, 0x1, R19 ;  /* 0x0000000104137824 */ /* 0x000fe200078e0213 */
[----:B------:R-:W-:-:S06]  /*29900*/  IADD3 R0, R0, -R16, RZ ;  /* 0x8000001000007210 */ /* 0x000fcc0007ffe0ff */
[----:B-1----:R-:W0:Y:S02]  /*29910*/  MUFU.RCP R7, R7 ;  /* 0x0000000700077308 */ /* 0x002e240000001000 */
[----:B0--3--:R-:W-:-:S06]  /*29920*/  IADD3 R3, R7, 0xffffffe, RZ ;  /* 0x0ffffffe07037810 */ /* 0x009fcc0007ffe0ff */
[----:B------:R-:W0:Y:S02]  /*29930*/  F2I.FTZ.U32.TRUNC.NTZ R3, R3 ;  /* 0x0000000300037305 */ /* 0x000e24000021f000 */
[----:B0-----:R-:W-:-:S04]  /*29940*/  IMAD.MOV R5, RZ, RZ, -R3 ;  /* 0x000000ffff057224 */ /* 0x001fc800078e0a03 */
[----:B------:R-:W-:-:S04]  /*29950*/  IMAD R5, R5, R6, RZ ;  /* 0x0000000605057224 */ /* 0x000fc800078e02ff */
[----:B------:R-:W-:Y:S01]  /*29960*/  IMAD.HI.U32 R2, R3, R5, R2 ;  /* 0x0000000503027227 */ /* 0x000fe200078e0002 */
[----:B------:R-:W-:Y:S02]  /*29970*/  IABS R5, R17 ;  /* 0x0000001100057213 */ /* 0x000fe40000000000 */
[----:B------:R-:W-:-:S03]  /*29980*/  IABS R3, R0 ;  /* 0x0000000000037213 */ /* 0x000fc60000000000 */
[----:B------:R-:W-:Y:S02]  /*29990*/  IMAD.MOV R5, RZ, RZ, -R5 ;  /* 0x000000ffff057224 */ /* 0x000fe400078e0a05 */
        /* <DEDUP_REMOVED lines=16> */
.L_x_746:
[----:B------:R-:W-:Y:S01]  /*29aa0*/  UMOV UR4, URZ ;  /* 0x0000003f00047c82 */ /* 0x000fe20008000000 */
[----:B------:R-:W-:Y:S01]  /*29ab0*/  UMOV UR5, URZ ;  /* 0x0000003f00057c82 */ /* 0x000fe20008000000 */
[----:B------:R-:W-:Y:S01]  /*29ac0*/  ULDC UR6, c[0x0][0xc3c] ;  /* 0x00030f0000067ab9 */ /* 0x000fe20000000800 */
[----:B------:R-:W-:Y:S01]  /*29ad0*/  MOV R16, R0 ;  /* 0x0000000000107202 */ /* 0x000fe20000000f00 */
[----:B--2---:R-:W-:Y:S01]  /*29ae0*/  IMAD.U32 R17, RZ, RZ, UR4 ;  /* 0x00000004ff117e24 */ /* 0x004fe2000f8e00ff */
[----:B------:R-:W-:Y:S01]  /*29af0*/  MOV R19, UR6 ;  /* 0x0000000600137c02 */ /* 0x000fe20008000f00 */
[----:B------:R-:W-:-:S07]  /*29b00*/  IMAD.U32 R18, RZ, RZ, UR5 ;  /* 0x00000005ff127e24 */ /* 0x000fce000f8e00ff */
.L_x_754:
[----:B------:R3:W2:Y:S01]  /*29b10*/  LDL R2, [R1+0x14] ;  /* 0x0000140001027983 */ /* 0x0006a20000100800 */
[----:B------:R-:W1:Y:S01]  /*29b20*/  S2R R0, SR_TID.X ;  /* 0x0000000000007919 */ /* 0x000e620000002100 */
[----:B------:R-:W-:Y:S05]  /*29b30*/  WARPSYNC.ALL ;  /* 0x0000000000007948 */ /* 0x000fea0003800000 */
[----:B-1----:R-:W-:Y:S01]  /*29b40*/  LOP3.LUT R0, R0, 0x1f, RZ, 0xc0, !PT ;  /* 0x0000001f00007812 */ /* 0x002fe200078ec0ff */
[----:B------:R-:W-:Y:S03]  /*29b50*/  BAR.SYNC.DEFER_BLOCKING 0x4, 0x180 ;  /* 0x0106000000007b1d */ /* 0x000fe60000010000 */
[----:B------:R-:W-:-:S13]  /*29b60*/  ISETP.NE.AND P0, PT, R0, RZ, PT ;  /* 0x000000ff0000720c */ /* 0x000fda0003f05270 */
[----:B------:R-:W-:Y:S01]  /*29b70*/  @!P0 MOV R0, 0x400 ;  /* 0x0000040000008802 */ /* 0x000fe20000000f00 */
[----:B--2---:R-:W1:Y:S03]  /*29b80*/  @!P0 S2R R2, SR_CgaCtaId ;  /* 0x0000000000028919 */ /* 0x004e660000008800 */
[----:B-1----:R-:W-:Y:S01]  /*29b90*/  @!P0 LEA R22, R2, R0, 0x18 ;  /* 0x0000000002168211 */ /* 0x002fe200078ec0ff */
[----:B------:R3:W-:Y:S04]  /*29ba0*/  @!P0 STL [R1+0x14], R2 ;  /* 0x0000140201008387 */ /* 0x0007e80000100800 */
[----:B------:R3:W-:Y:S01]  /*29bb0*/  @!P0 STS.128 [R22+0x298d0], R16 ;  /* 0x0298d01016008388 */ /* 0x0007e20000000c00 */
[----:B------:R-:W-:Y:S06]  /*29bc0*/  BAR.ARV 0x5, 0x180 ;  /* 0x0146000000007b1d */ /* 0x000fec0000002000 */
.L_x_743:
[----:B------:R-:W-:Y:S02]  /*29bd0*/  ULDC UR4, c[0x0][0xc3c] ;  /* 0x00030f0000047ab9 */ /* 0x000fe40000000800 */
[----:B--2---:R-:W-:-:S13]  /*29be0*/  ISETP.GE.AND P0, PT, R19, UR4, PT ;  /* 0x0000000413007c0c */ /* 0x004fda000bf06270 */
[----:B------:R-:W-:Y:S05]  /*29bf0*/  @!P0 BRA `(.L_x_755) ;  /* 0xffffff9400d88947 */ /* 0x000fea000383ffff */
[----:B------:R-:W-:Y:S05]  /*29c00*/  BSYNC B7 ;  /* 0x0000000000077941 */ /* 0x000fea0003800000 */
.L_x_639:
[----:B-12---:R-:W2:Y:S01]  /*29c10*/  LDL.LU R0, [R1+0x48] ;  /* 0x0000480001007983 */ /* 0x006ea20000300800 */
[----:B------:R-:W-:Y:S01]  /*29c20*/  BSSY B0, `(.L_x_756) ;  /* 0x000000b000007945 */ /* 0x000fe20003800000 */
[----:B------:R-:W1:Y:S01]  /*29c30*/  S2R R5, SR_CgaCtaId ;  /* 0x0000000000057919 */ /* 0x000e620000008800 */
[----:B--2---:R-:W-:-:S05]  /*29c40*/  VIADD R0, R0, 0x1 ;  /* 0x0000000100007836 */ /* 0x004fca0000000000 */
[----:B0--3--:R-:W-:-:S04]  /*29c50*/  LEA.HI R2, R0, R0, RZ, 0x1 ;  /* 0x0000000000027211 */ /* 0x009fc800078f08ff */
[----:B------:R-:W-:Y:S02]  /*29c60*/  LOP3.LUT R3, R2, 0xfffffffe, RZ, 0xc0, !PT ;  /* 0xfffffffe02037812 */ /* 0x000fe400078ec0ff */
[----:B------:R-:W-:-:S03]  /*29c70*/  MOV R2, 0x400 ;  /* 0x0000040000027802 */ /* 0x000fc60000000f00 */
[----:B------:R-:W-:Y:S01]  /*29c80*/  IMAD.IADD R0, R0, 0x1, -R3 ;  /* 0x0000000100007824 */ /* 0x000fe200078e0a03 */
[----:B-1----:R-:W-:-:S04]  /*29c90*/  LEA R4, R5, R2, 0x18 ;  /* 0x0000000205047211 */ /* 0x002fc800078ec0ff */
[----:B------:R-:W-:-:S04]  /*29ca0*/  SHF.L.U32 R0, R0, 0x1f, RZ ;  /* 0x0000001f00007819 */ /* 0x000fc800000006ff */
[----:B------:R-:W0:Y:S02]  /*29cb0*/  SYNCS.PHASECHK.TRANS64.TRYWAIT P0, [R4+URZ+0x29820], R0 ;  /* 0x02982000040075a7 */ /* 0x000e24000800017f */
[----:B0-----:R-:W-:Y:S05]  /*29cc0*/  @!P0 BRA `(.L_x_757) ;  /* 0x0000005400ec8947 */ /* 0x001fea0003800000 */
.L_x_967:
[----:B------:R-:W-:Y:S05]  /*29cd0*/  BSYNC B0 ;  /* 0x0000000000007941 */ /* 0x000fea0003800000 */
.L_x_756:
[----:B------:R-:W-:-:S03]  /*29ce0*/  UMOV UR4, 0xffffffff ;  /* 0xffffffff00047882 */ /* 0x000fc60000000000 */
[----:B------:R-:W-:Y:S05]  /*29cf0*/  BRA.DIV UR4, `(.L_x_758) ;  /* 0x0000005604f47947 */ /* 0x000fea000b800000 */
[----:B0-----:R-:W0:Y:S02]  /*29d00*/  S2R R0, SR_TID.X ;  /* 0x0000000000007919 */ /* 0x001e240000002100 */
[----:B0-----:R-:W-:-:S04]  /*29d10*/  SHF.R.U32.HI R0, RZ, 0x5, R0 ;  /* 0x00000005ff007819 */ /* 0x001fc80000011600 */
[----:B------:R-:W-:-:S05]  /*29d20*/  LOP3.LUT R0, R0, 0x3, RZ, 0xc0, !PT ;  /* 0x0000000300007812 */ /* 0x000fca00078ec0ff */
[----:B------:R0:W1:Y:S02]  /*29d30*/  SHFL.IDX PT, R14, R0, RZ, 0x1f ;  /* 0x00001fff000e7589 */ /* 0x00006400000e0000 */
.L_x_970:
[----:B-1----:R-:W-:-:S13]  /*29d40*/  ISETP.NE.AND P0, PT, R14, RZ, PT ;  /* 0x000000ff0e00720c */ /* 0x002fda0003f05270 */
[----:B------:R-:W-:Y:S05]  /*29d50*/  @P0 BRA `(.L_x_431) ;  /* 0x0000000000a80947 */ /* 0x000fea0003800000 */
[----:B------:R-:W-:-:S03]  /*29d60*/  UMOV UR4, 0xffffffff ;  /* 0xffffffff00047882 */ /* 0x000fc60000000000 */
[----:B------:R-:W-:Y:S05]  /*29d70*/  BRA.DIV UR4, `(.L_x_759) ;  /* 0x0000005a04087947 */ /* 0x000fea000b800000 */
[----:B------:R-:W-:-:S13]  /*29d80*/  ELECT P6, URZ, PT ;  /* 0x00000000003f782f */ /* 0x000fda00038c0000 */
.L_x_973:
[----:B------:R-:W-:Y:S05]  /*29d90*/  @!P6 BRA `(.L_x_431) ;  /* 0x000000000098e947 */ /* 0x000fea0003800000 */
[----:B------:R-:W-:-:S06]  /*29da0*/  ULOP3.LUT UR4, UR36, 0x2, URZ, 0xfc, !UPT ;  /* 0x0000000224047892 */ /* 0x000fcc000f8efc3f */
[----:B0-----:R-:W-:-:S04]  /*29db0*/  MOV R0, UR4 ;  /* 0x0000000400007c02 */ /* 0x001fc80008000f00 */
[----:B------:R-:W-:-:S13]  /*29dc0*/  ISETP.NE.AND P0, PT, R0, 0x3, PT ;  /* 0x000000030000780c */ /* 0x000fda0003f05270 */
[----:B------:R-:W-:Y:S05]  /*29dd0*/  @!P0 BRA `(.L_x_760) ;  /* 0x0000000000048947 */ /* 0x000fea0003800000 */
[----:B------:R-:W-:Y:S01]  /*29de0*/  BPT.TRAP 0x1 ;  /* 0x000000040000795c */ /* 0x000fe20000300000 */
.L_x_760:
[C---:B------:R-:W-:Y:S01]  /*29df0*/  IMAD R5, R23.reuse, 0x8, R4 ;  /* 0x0000000817057824 */ /* 0x040fe200078e0204 */
[----:B------:R-:W-:Y:S01]  /*29e00*/  SHF.L.U32 R0, R34, 0x1f, RZ ;  /* 0x0000001f22007819 */ /* 0x000fe200000006ff */
[----:B------:R-:W-:-:S03]  /*29e10*/  VIADD R23, R23, 0x1 ;  /* 0x0000000117177836 */ /* 0x000fc60000000000 */
[----:B------:R-:W0:Y:S02]  /*29e20*/  SYNCS.PHASECHK.TRANS64.TRYWAIT P1, [R5+URZ+0x29840], R0 ;  /* 0x02984000050075a7 */ /* 0x000e24000802017f */
[----:B------:R-:W-:-:S04]  /*29e30*/  ISETP.NE.AND P2, PT, R23, 0x2, PT ;  /* 0x000000021700780c */ /* 0x000fc80003f45270 */
[----:B------:R-:W-:Y:S01]  /*29e40*/  SEL R3, RZ, 0x1, P2 ;  /* 0x00000001ff037807 */ /* 0x000fe20001000000 */
[----:B0-----:R-:W-:Y:S08]  /*29e50*/  @!P1 BRA `(.L_x_761) ;  /* 0x0000005400f09947 */ /* 0x001ff00003800000 */
.L_x_974:
[----:B------:R-:W-:Y:S02]  /*29e60*/  SEL R23, R23, RZ, P2 ;  /* 0x000000ff17177207 */ /* 0x000fe40001000000 */
[----:B------:R-:W-:Y:S01]  /*29e70*/  LOP3.LUT R2, R34, R3, RZ, 0x3c, !PT ;  /* 0x0000000322027212 */ /* 0x000fe200078e3cff */
[----:B------:R-:W-:Y:S06]  /*29e80*/  @!P0 BRA `(.L_x_762) ;  /* 0x0000000000048947 */ /* 0x000fec0003800000 */
[----:B------:R-:W-:Y:S01]  /*29e90*/  BPT.TRAP 0x1 ;  /* 0x000000040000795c */ /* 0x000fe20000300000 */
.L_x_762:
[----:B------:R-:W-:Y:S02]  /*29ea0*/  LEA R23, R23, R4, 0x3 ;  /* 0x0000000417177211 */ /* 0x000fe400078e18ff */
[----:B------:R-:W-:-:S04]  /*29eb0*/  SHF.L.U32 R2, R2, 0x1f, RZ ;  /* 0x0000001f02027819 */ /* 0x000fc800000006ff */
[----:B------:R-:W1:Y:S02]  /*29ec0*/  SYNCS.PHASECHK.TRANS64.TRYWAIT P1, [R23+URZ+0x29840], R2 ;  /* 0x02984002170075a7 */ /* 0x000e64000802017f */
[----:B-1----:R-:W-:Y:S05]  /*29ed0*/  @!P1 BRA `(.L_x_763) ;  /* 0x0000005400e49947 */ /* 0x002fea0003800000 */
.L_x_975:
[----:B------:R-:W-:Y:S05]  /*29ee0*/  @!P0 BRA `(.L_x_764) ;  /* 0x0000000000048947 */ /* 0x000fea0003800000 */
[----:B------:R-:W-:Y:S01]  /*29ef0*/  BPT.TRAP 0x1 ;  /* 0x000000040000795c */ /* 0x000fe20000300000 */
.L_x_764:
[----:B------:R-:W2:Y:S02]  /*29f00*/  SYNCS.PHASECHK.TRANS64.TRYWAIT P1, [R5+URZ+0x29860], R0 ;  /* 0x02986000050075a7 */ /* 0x000ea4000802017f */
[----:B--2---:R-:W-:Y:S05]  /*29f10*/  @!P1 BRA `(.L_x_765) ;  /* 0x0000005400e89947 */ /* 0x004fea0003800000 */
.L_x_976:
[----:B------:R-:W-:Y:S05]  /*29f20*/  @!P0 BRA `(.L_x_766) ;  /* 0x0000000000048947 */ /* 0x000fea0003800000 */
[----:B------:R-:W-:Y:S01]  /*29f30*/  BPT.TRAP 0x1 ;  /* 0x000000040000795c */ /* 0x000fe20000300000 */
.L_x_766:
[----:B------:R-:W3:Y:S02]  /*29f40*/  SYNCS.PHASECHK.TRANS64.TRYWAIT P1, [R23+URZ+0x29860], R2 ;  /* 0x02986002170075a7 */ /* 0x000ee4000802017f */
[----:B---3--:R-:W-:Y:S05]  /*29f50*/  @!P1 BRA `(.L_x_767) ;  /* 0x0000005400ec9947 */ /* 0x008fea0003800000 */
.L_x_977:
[----:B------:R-:W-:Y:S05]  /*29f60*/  @!P0 BRA `(.L_x_768) ;  /* 0x0000000000048947 */ /* 0x000fea0003800000 */
[----:B------:R-:W-:Y:S01]  /*29f70*/  BPT.TRAP 0x1 ;  /* 0x000000040000795c */ /* 0x000fe20000300000 */
.L_x_768:
[----:B------:R-:W4:Y:S02]  /*29f80*/  SYNCS.PHASECHK.TRANS64.TRYWAIT P1, [R5+URZ+0x29880], R0 ;  /* 0x02988000050075a7 */ /* 0x000f24000802017f */
[----:B----4-:R-:W-:Y:S05]  /*29f90*/  @!P1 BRA `(.L_x_769) ;  /* 0x0000005400f09947 */ /* 0x010fea0003800000 */
.L_x_978:
[----:B------:R-:W-:Y:S05]  /*29fa0*/  @!P0 BRA `(.L_x_770) ;  /* 0x0000000000048947 */ /* 0x000fea0003800000 */
[----:B------:R-:W-:Y:S01]  /*29fb0*/  BPT.TRAP 0x1 ;  /* 0x000000040000795c */ /* 0x000fe20000300000 */
.L_x_770:
[----:B------:R0:W0:Y:S02]  /*29fc0*/  SYNCS.PHASECHK.TRANS64.TRYWAIT P0, [R23+URZ+0x29880], R2 ;  /* 0x02988002170075a7 */ /* 0x000024000800017f */
[----:B0-----:R-:W-:Y:S05]  /*29fd0*/  @!P0 NANOSLEEP.SYNCS 0x989680 ;  /* 0x009896800000895d */ /* 0x001fea0003900000 */
[----:B------:R-:W0:Y:S02]  /*29fe0*/  @!P0 SYNCS.PHASECHK.TRANS64 P0, [R23+URZ+0x29880], R2 ;  /* 0x02988002170085a7 */ /* 0x000e24000800007f */
[----:B0-----:R-:W-:Y:S05]  /*29ff0*/  @!P0 BRA `(.L_x_770) ;  /* 0xfffffffc00f08947 */ /* 0x001fea000383ffff */
.L_x_431:
[----:B------:R-:W-:Y:S05]  /*2a000*/  BSYNC B8 ;  /* 0x0000000000087941 */ /* 0x000fea0003800000 */
.L_x_428:
[----:B------:R-:W-:Y:S05]  /*2a010*/  EXIT ;  /* 0x000000000000794d */ /* 0x000fea0003800000 */
.L_x_449:
[----:B-1----:R1:W2:Y:S02]  /*2a020*/  SYNCS.PHASECHK.TRANS64.TRYWAIT P5, [R91+URZ+0x29890], R92 ;  /* 0x0298905c5b0075a7 */ /* 0x0022a400080a017f */
[----:B--2---:R-:W-:Y:S05]  /*2a030*/  @!P5 NANOSLEEP.SYNCS 0x989680 ;  /* 0x009896800000d95d */ /* 0x004fea0003900000 */
[----:B------:R-:W2:Y:S02]  /*2a040*/  @!P5 SYNCS.PHASECHK.TRANS64 P5, [R91+URZ+0x29890], R92 ;  /* 0x0298905c5b00d5a7 */ /* 0x000ea400080a007f */
[----:B--2---:R-:W-:Y:S05]  /*2a050*/  @!P5 BRA `(.L_x_449) ;  /* 0xfffffffc00f0d947 */ /* 0x004fea000383ffff */
[----:B------:R-:W-:Y:S05]  /*2a060*/  BRA `(.L_x_771) ;  /* 0xfffffd94005c7947 */ /* 0x000fea000383ffff */
.L_x_450:
[----:B------:R-:W-:Y:S01]  /*2a070*/  BSSY B1, `(.L_x_772) ;  /* 0x0000008000017945 */ /* 0x000fe20003800000 */
[----:B0-----:R-:W-:Y:S01]  /*2a080*/  IMAD.MOV.U32 R13, RZ, RZ, R119 ;  /* 0x000000ffff0d7224 */ /* 0x001fe200078e0077 */
[----:B------:R-:W-:Y:S01]  /*2a090*/  MOV R11, 0x1e1f ;  /* 0x00001e1f000b7802 */ /* 0x000fe20000000f00 */
[----:B------:R-:W-:Y:S02]  /*2a0a0*/  IMAD.MOV.U32 R12, RZ, RZ, RZ ;  /* 0x000000ffff0c7224 */ /* 0x000fe400078e00ff */
[----:B------:R-:W-:-:S07]  /*2a0b0*/  IMAD.MOV.U32 R15, RZ, RZ, -0x1 ;  /* 0xffffffffff0f7424 */ /* 0x000fce00078e00ff */
[----:B-1----:R-:W-:Y:S05]  /*2a0c0*/  WARPSYNC.COLLECTIVE R15, `(.L_x_773) ;  /* 0x000000000f087348 */ /* 0x002fea0003c00000 */
[----:B------:R0:W2:Y:S02]  /*2a0d0*/  SHFL.IDX P6, R14, R13, R12, R11 ;  /* 0x0000000c0d0e7389 */ /* 0x0000a400000c000b */
[----:B012---:R-:W-:Y:S01]  /*2a0e0*/  ENDCOLLECTIVE ;  /* 0x000000000000791b */ /* 0x007fe20003800000 */
.L_x_773:
[----:B------:R-:W-:Y:S05]  /*2a0f0*/  BSYNC B1 ;  /* 0x0000000000017941 */ /* 0x000fea0003800000 */
.L_x_772:
[----:B------:R-:W-:Y:S01]  /*2a100*/  MOV R13, R120 ;  /* 0x00000078000d7202 */ /* 0x000fe20000000f00 */
[----:B------:R-:W-:Y:S01]  /*2a110*/  IMAD.MOV.U32 R12, RZ, RZ, RZ ;  /* 0x000000ffff0c7224 */ /* 0x000fe200078e00ff */
[----:B------:R-:W-:Y:S01]  /*2a120*/  MOV R15, 0xffffffff ;  /* 0xffffffff000f7802 */ /* 0x000fe20000000f00 */
[----:B------:R-:W-:Y:S02]  /*2a130*/  IMAD.MOV.U32 R11, RZ, RZ, 0x1e1f ;  /* 0x00001e1fff0b7424 */ /* 0x000fe400078e00ff */
[----:B------:R-:W-:-:S07]  /*2a140*/  IMAD.MOV.U32 R150, RZ, RZ, R14 ;  /* 0x000000ffff967224 */ /* 0x000fce00078e000e */
[----:B------:R-:W-:Y:S05]  /*2a150*/  WARPSYNC.COLLECTIVE R15, `(.L_x_774) ;  /* 0x000000000f087348 */ /* 0x000fea0003c00000 */
[----:B------:R0:W1:Y:S02]  /*2a160*/  SHFL.IDX P6, R14, R13, R12, R11 ;  /* 0x0000000c0d0e7389 */ /* 0x00006400000c000b */
[----:B01----:R-:W-:Y:S01]  /*2a170*/  ENDCOLLECTIVE ;  /* 0x000000000000791b */ /* 0x003fe20003800000 */
.L_x_774:
[----:B------:R-:W-:Y:S01]  /*2a180*/  IMAD.MOV.U32 R11, RZ, RZ, R14 ;  /* 0x000000ffff0b7224 */ /* 0x000fe200078e000e */
[----:B------:R-:W-:Y:S06]  /*2a190*/  BRA `(.L_x_775) ;  /* 0xfffffd9400247947 */ /* 0x000fec000383ffff */
.L_x_475:
[----:B------:R-:W-:Y:S01]  /*2a1a0*/  BSSY B1, `(.L_x_776) ;  /* 0x0000008000017945 */ /* 0x000fe20003800000 */
[----:B0-----:R-:W-:Y:S01]  /*2a1b0*/  IMAD.MOV.U32 R13, RZ, RZ, R119 ;  /* 0x000000ffff0d7224 */ /* 0x001fe200078e0077 */
[----:B------:R-:W-:Y:S01]  /*2a1c0*/  MOV R12, 0x1 ;  /* 0x00000001000c7802 */ /* 0x000fe20000000f00 */
[----:B----4-:R-:W-:Y:S02]  /*2a1d0*/  IMAD.MOV.U32 R11, RZ, RZ, 0x1e1f ;  /* 0x00001e1fff0b7424 */ /* 0x010fe400078e00ff */
[----:B------:R-:W-:-:S07]  /*2a1e0*/  IMAD.MOV.U32 R15, RZ, RZ, -0x1 ;  /* 0xffffffffff0f7424 */ /* 0x000fce00078e00ff */
[----:B-123--:R-:W-:Y:S05]  /*2a1f0*/  WARPSYNC.COLLECTIVE R15, `(.L_x_777) ;  /* 0x000000000f087348 */ /* 0x00efea0003c00000 */
[----:B------:R0:W4:Y:S02]  /*2a200*/  SHFL.IDX P6, R14, R13, R12, R11 ;  /* 0x0000000c0d0e7389 */ /* 0x00012400000c000b */
[----:B01234-:R-:W-:Y:S01]  /*2a210*/  ENDCOLLECTIVE ;  /* 0x000000000000791b */ /* 0x01ffe20003800000 */
.L_x_777:
[----:B------:R-:W-:Y:S05]  /*2a220*/  BSYNC B1 ;  /* 0x0000000000017941 */ /* 0x000fea0003800000 */
.L_x_776:
[----:B------:R-:W-:Y:S01]  /*2a230*/  IMAD.MOV.U32 R13, RZ, RZ, R120 ;  /* 0x000000ffff0d7224 */ /* 0x000fe200078e0078 */
[----:B------:R-:W-:Y:S01]  /*2a240*/  MOV R11, 0x1e1f ;  /* 0x00001e1f000b7802 */ /* 0x000fe20000000f00 */
[----:B------:R-:W-:Y:S01]  /*2a250*/  IMAD.MOV.U32 R12, RZ, RZ, 0x1 ;  /* 0x00000001ff0c7424 */ /* 0x000fe200078e00ff */
[----:B------:R-:W-:Y:S01]  /*2a260*/  MOV R119, R14 ;  /* 0x0000000e00777202 */ /* 0x000fe20000000f00 */
[----:B------:R-:W-:-:S07]  /*2a270*/  IMAD.MOV.U32 R15, RZ, RZ, -0x1 ;  /* 0xffffffffff0f7424 */ /* 0x000fce00078e00ff */
[----:B------:R-:W-:Y:S05]  /*2a280*/  WARPSYNC.COLLECTIVE R15, `(.L_x_778) ;  /* 0x000000000f087348 */ /* 0x000fea0003c00000 */
[----:B------:R0:W1:Y:S02]  /*2a290*/  SHFL.IDX P6, R14, R13, R12, R11 ;  /* 0x0000000c0d0e7389 */ /* 0x00006400000c000b */
[----:B01----:R-:W-:Y:S01]  /*2a2a0*/  ENDCOLLECTIVE ;  /* 0x000000000000791b */ /* 0x003fe20003800000 */
.L_x_778:
[----:B------:R-:W-:Y:S01]  /*2a2b0*/  IMAD.MOV.U32 R65, RZ, RZ, R14 ;  /* 0x000000ffff417224 */ /* 0x000fe200078e000e */
[----:B------:R-:W-:Y:S06]  /*2a2c0*/  BRA `(.L_x_779) ;  /* 0xfffffdbc00f07947 */ /* 0x000fec000383ffff */
.L_x_505:
[----:B--2---:R2:W3:Y:S02]  /*2a2d0*/  SYNCS.PHASECHK.TRANS64.TRYWAIT P5, [R91+URZ+0x29890], R92 ;  /* 0x0298905c5b0075a7 */ /* 0x0044e400080a017f */
[----:B---3--:R-:W-:Y:S05]  /*2a2e0*/  @!P5 NANOSLEEP.SYNCS 0x989680 ;  /* 0x009896800000d95d */ /* 0x008fea0003900000 */
[----:B------:R-:W3:Y:S02]  /*2a2f0*/  @!P5 SYNCS.PHASECHK.TRANS64 P5, [R91+URZ+0x29890], R92 ;  /* 0x0298905c5b00d5a7 */ /* 0x000ee400080a007f */
[----:B---3--:R-:W-:Y:S05]  /*2a300*/  @!P5 BRA `(.L_x_505) ;  /* 0xfffffffc00f0d947 */ /* 0x008fea000383ffff */
[----:B------:R-:W-:Y:S05]  /*2a310*/  BRA `(.L_x_780) ;  /* 0xfffffdf000b07947 */ /* 0x000fea000383ffff */
.L_x_506:
[----:B------:R-:W-:Y:S01]  /*2a320*/  BSSY B1, `(.L_x_781) ;  /* 0x0000008000017945 */ /* 0x000fe20003800000 */
[----:B0-----:R-:W-:Y:S01]  /*2a330*/  MOV R13, R119 ;  /* 0x00000077000d7202 */ /* 0x001fe20000000f00 */
[----:B------:R-:W-:Y:S01]  /*2a340*/  IMAD.MOV.U32 R12, RZ, RZ, RZ ;  /* 0x000000ffff0c7224 */ /* 0x000fe200078e00ff */
[----:B------:R-:W-:Y:S01]  /*2a350*/  MOV R15, 0xffffffff ;  /* 0xffffffff000f7802 */ /* 0x000fe20000000f00 */
[----:B------:R-:W-:-:S07]  /*2a360*/  IMAD.MOV.U32 R11, RZ, RZ, 0x1e1f ;  /* 0x00001e1fff0b7424 */ /* 0x000fce00078e00ff */
[----:B--2---:R-:W-:Y:S05]  /*2a370*/  WARPSYNC.COLLECTIVE R15, `(.L_x_782) ;  /* 0x000000000f087348 */ /* 0x004fea0003c00000 */
[----:B------:R0:W1:Y:S02]  /*2a380*/  SHFL.IDX P6, R14, R13, R12, R11 ;  /* 0x0000000c0d0e7389 */ /* 0x00006400000c000b */
[----:B012---:R-:W-:Y:S01]  /*2a390*/  ENDCOLLECTIVE ;  /* 0x000000000000791b */ /* 0x007fe20003800000 */
.L_x_782:
[----:B------:R-:W-:Y:S05]  /*2a3a0*/  BSYNC B1 ;  /* 0x0000000000017941 */ /* 0x000fea0003800000 */
.L_x_781:
[----:B------:R-:W-:Y:S01]  /*2a3b0*/  IMAD.MOV.U32 R13, RZ, RZ, R120 ;  /* 0x000000ffff0d7224 */ /* 0x000fe200078e0078 */
[----:B------:R-:W-:Y:S01]  /*2a3c0*/  MOV R12, RZ ;  /* 0x000000ff000c7202 */ /* 0x000fe20000000f00 */
[----:B------:R-:W-:Y:S02]  /*2a3d0*/  IMAD.MOV.U32 R11, RZ, RZ, 0x1e1f ;  /* 0x00001e1fff0b7424 */ /* 0x000fe400078e00ff */
[----:B------:R-:W-:Y:S02]  /*2a3e0*/  IMAD.MOV.U32 R15, RZ, RZ, -0x1 ;  /* 0xffffffffff0f7424 */ /* 0x000fe400078e00ff */
[----:B------:R-:W-:-:S07]  /*2a3f0*/  IMAD.MOV.U32 R155, RZ, RZ, R14 ;  /* 0x000000ffff9b7224 */ /* 0x000fce00078e000e */
[----:B------:R-:W-:Y:S05]  /*2a400*/  WARPSYNC.COLLECTIVE R15, `(.L_x_783) ;  /* 0x000000000f087348 */ /* 0x000fea0003c00000 */
[----:B------:R0:W1:Y:S02]  /*2a410*/  SHFL.IDX P6, R14, R13, R12, R11 ;  /* 0x0000000c0d0e7389 */ /* 0x00006400000c000b */
[----:B01----:R-:W-:Y:S01]  /*2a420*/  ENDCOLLECTIVE ;  /* 0x000000000000791b */ /* 0x003fe20003800000 */
.L_x_783:
[----:B------:R-:W-:Y:S01]  /*2a430*/  MOV R11, R14 ;  /* 0x0000000e000b7202 */ /* 0x000fe20000000f00 */
[----:B------:R-:W-:Y:S06]  /*2a440*/  BRA `(.L_x_784) ;  /* 0xfffffdf0007c7947 */ /* 0x000fec000383ffff */
.L_x_519:
[----:B------:R-:W-:Y:S01]  /*2a450*/  BSSY B1, `(.L_x_785) ;  /* 0x0000008000017945 */ /* 0x000fe20003800000 */
[----:B0-----:R-:W-:Y:S01]  /*2a460*/  IMAD.MOV.U32 R13, RZ, RZ, R119 ;  /* 0x000000ffff0d7224 */ /* 0x001fe200078e0077 */
[----:B----4-:R-:W-:Y:S01]  /*2a470*/  MOV R11, 0x1e1f ;  /* 0x00001e1f000b7802 */ /* 0x010fe20000000f00 */
[----:B------:R-:W-:Y:S02]  /*2a480*/  IMAD.MOV.U32 R12, RZ, RZ, 0x1 ;  /* 0x00000001ff0c7424 */ /* 0x000fe400078e00ff */
[----:B------:R-:W-:-:S07]  /*2a490*/  IMAD.MOV.U32 R15, RZ, RZ, -0x1 ;  /* 0xffffffffff0f7424 */ /* 0x000fce00078e00ff */
[----:B-123--:R-:W-:Y:S05]  /*2a4a0*/  WARPSYNC.COLLECTIVE R15, `(.L_x_786) ;  /* 0x000000000f087348 */ /* 0x00efea0003c00000 */
[----:B------:R0:W4:Y:S02]  /*2a4b0*/  SHFL.IDX P6, R14, R13, R12, R11 ;  /* 0x0000000c0d0e7389 */ /* 0x00012400000c000b */
[----:B01234-:R-:W-:Y:S01]  /*2a4c0*/  ENDCOLLECTIVE ;  /* 0x000000000000791b */ /* 0x01ffe20003800000 */
.L_x_786:
[----:B------:R-:W-:Y:S05]  /*2a4d0*/  BSYNC B1 ;  /* 0x0000000000017941 */ /* 0x000fea0003800000 */
.L_x_785:
[----:B------:R-:W-:Y:S01]  /*2a4e0*/  MOV R13, R120 ;  /* 0x00000078000d7202 */ /* 0x000fe20000000f00 */
[----:B------:R-:W-:Y:S01]  /*2a4f0*/  IMAD.MOV.U32 R12, RZ, RZ, 0x1 ;  /* 0x00000001ff0c7424 */ /* 0x000fe200078e00ff */
[----:B------:R-:W-:Y:S01]  /*2a500*/  MOV R15, 0xffffffff ;  /* 0xffffffff000f7802 */ /* 0x000fe20000000f00 */
[----:B------:R-:W-:Y:S02]  /*2a510*/  IMAD.MOV.U32 R11, RZ, RZ, 0x1e1f ;  /* 0x00001e1fff0b7424 */ /* 0x000fe400078e00ff */
[----:B------:R-:W-:-:S07]  /*2a520*/  IMAD.MOV.U32 R44, RZ, RZ, R14 ;  /* 0x000000ffff2c7224 */ /* 0x000fce00078e000e */
[----:B------:R-:W-:Y:S05]  /*2a530*/  WARPSYNC.COLLECTIVE R15, `(.L_x_787) ;  /* 0x000000000f087348 */ /* 0x000fea0003c00000 */
[----:B------:R0:W1:Y:S02]  /*2a540*/  SHFL.IDX P6, R14, R13, R12, R11 ;  /* 0x0000000c0d0e7389 */ /* 0x00006400000c000b */
[----:B01----:R-:W-:Y:S01]  /*2a550*/  ENDCOLLECTIVE ;  /* 0x000000000000791b */ /* 0x003fe20003800000 */
.L_x_787:
[----:B------:R-:W-:Y:S01]  /*2a560*/  IMAD.MOV.U32 R120, RZ, RZ, R14 ;  /* 0x000000ffff787224 */ /* 0x000fe200078e000e */
[----:B------:R-:W-:Y:S06]  /*2a570*/  BRA `(.L_x_788) ;  /* 0xfffffe1c00ac7947 */ /* 0x000fec000383ffff */
.L_x_532:
[----:B-1----:R1:W2:Y:S02]  /*2a580*/  SYNCS.PHASECHK.TRANS64.TRYWAIT P2, [R91+URZ+0x29890], R92 ;  /* 0x0298905c5b0075a7 */ /* 0x0022a4000804017f */
[----:B--2---:R-:W-:Y:S05]  /*2a590*/  @!P2 NANOSLEEP.SYNCS 0x989680 ;  /* 0x009896800000a95d */ /* 0x004fea0003900000 */
[----:B------:R-:W2:Y:S02]  /*2a5a0*/  @!P2 SYNCS.PHASECHK.TRANS64 P2, [R91+URZ+0x29890], R92 ;  /* 0x0298905c5b00a5a7 */ /* 0x000ea4000804007f */
[----:B--2---:R-:W-:Y:S05]  /*2a5b0*/  @!P2 BRA `(.L_x_532) ;  /* 0xfffffffc00f0a947 */ /* 0x004fea000383ffff */
[----:B------:R-:W-:Y:S05]  /*2a5c0*/  BRA `(.L_x_789) ;  /* 0xfffffe4c00387947 */ /* 0x000fea000383ffff */
.L_x_533:
[----:B------:R-:W-:Y:S01]  /*2a5d0*/  BSSY B1, `(.L_x_790) ;  /* 0x0000008000017945 */ /* 0x000fe20003800000 */
[----:B------:R-:W-:Y:S01]  /*2a5e0*/  IMAD.MOV.U32 R13, RZ, RZ, R47 ;  /* 0x000000ffff0d7224 */ /* 0x000fe200078e002f */
[----:B------:R-:W-:Y:S01]  /*2a5f0*/  MOV R12, RZ ;  /* 0x000000ff000c7202 */ /* 0x000fe20000000f00 */
[----:B------:R-:W-:Y:S02]  /*2a600*/  IMAD.MOV.U32 R11, RZ, RZ, 0x1e1f ;  /* 0x00001e1fff0b7424 */ /* 0x000fe400078e00ff */
[----:B------:R-:W-:-:S07]  /*2a610*/  IMAD.MOV.U32 R15, RZ, RZ, -0x1 ;  /* 0xffffffffff0f7424 */ /* 0x000fce00078e00ff */
[----:B-1----:R-:W-:Y:S05]  /*2a620*/  WARPSYNC.COLLECTIVE R15, `(.L_x_791) ;  /* 0x000000000f087348 */ /* 0x002fea0003c00000 */
[----:B------:R0:W2:Y:S02]  /*2a630*/  SHFL.IDX P6, R14, R13, R12, R11 ;  /* 0x0000000c0d0e7389 */ /* 0x0000a400000c000b */
[----:B012---:R-:W-:Y:S01]  /*2a640*/  ENDCOLLECTIVE ;  /* 0x000000000000791b */ /* 0x007fe20003800000 */
.L_x_791:
[----:B------:R-:W-:Y:S05]  /*2a650*/  BSYNC B1 ;  /* 0x0000000000017941 */ /* 0x000fea0003800000 */
.L_x_790:
[----:B------:R-:W-:Y:S01]  /*2a660*/  IMAD.MOV.U32 R13, RZ, RZ, R46 ;  /* 0x000000ffff0d7224 */ /* 0x000fe200078e002e */
[----:B------:R-:W-:Y:S01]  /*2a670*/  MOV R11, 0x1e1f ;  /* 0x00001e1f000b7802 */ /* 0x000fe20000000f00 */
[----:B------:R-:W-:Y:S01]  /*2a680*/  IMAD.MOV.U32 R12, RZ, RZ, RZ ;  /* 0x000000ffff0c7224 */ /* 0x000fe200078e00ff */
[----:B------:R-:W-:Y:S01]  /*2a690*/  MOV R44, R14 ;  /* 0x0000000e002c7202 */ /* 0x000fe20000000f00 */
[----:B------:R-:W-:-:S07]  /*2a6a0*/  IMAD.MOV.U32 R15, RZ, RZ, -0x1 ;  /* 0xffffffffff0f7424 */ /* 0x000fce00078e00ff */
[----:B------:R-:W-:Y:S05]  /*2a6b0*/  WARPSYNC.COLLECTIVE R15, `(.L_x_792) ;  /* 0x000000000f087348 */ /* 0x000fea0003c00000 */
[----:B------:R0:W1:Y:S02]  /*2a6c0*/  SHFL.IDX P6, R14, R13, R12, R11 ;  /* 0x0000000c0d0e7389 */ /* 0x00006400000c000b */
[----:B01----:R-:W-:Y:S01]  /*2a6d0*/  ENDCOLLECTIVE ;  /* 0x000000000000791b */ /* 0x003fe20003800000 */
.L_x_792:
[----:B------:R-:W-:Y:S01]  /*2a6e0*/  IMAD.MOV.U32 R45, RZ, RZ, R14 ;  /* 0x000000ffff2d7224 */ /* 0x000fe200078e000e */
[----:B------:R-:W-:Y:S06]  /*2a6f0*/  BRA `(.L_x_793) ;  /* 0xfffffe4c00587947 */ /* 0x000fec000383ffff */
.L_x_536:
[----:B------:R-:W-:Y:S01]  /*2a700*/  BSSY B1, `(.L_x_794) ;  /* 0x0000008000017945 */ /* 0x000fe20003800000 */
[----:B----4-:R-:W-:Y:S01]  /*2a710*/  MOV R13, R47 ;  /* 0x0000002f000d7202 */ /* 0x010fe20000000f00 */
[----:B------:R-:W-:Y:S01]  /*2a720*/  IMAD.MOV.U32 R12, RZ, RZ, 0x1 ;  /* 0x00000001ff0c7424 */ /* 0x000fe200078e00ff */
[----:B------:R-:W-:Y:S01]  /*2a730*/  MOV R15, 0xffffffff ;  /* 0xffffffff000f7802 */ /* 0x000fe20000000f00 */
[----:B------:R-:W-:-:S07]  /*2a740*/  IMAD.MOV.U32 R11, RZ, RZ, 0x1e1f ;  /* 0x00001e1fff0b7424 */ /* 0x000fce00078e00ff */
[----:B0123--:R-:W-:Y:S05]  /*2a750*/  WARPSYNC.COLLECTIVE R15, `(.L_x_795) ;  /* 0x000000000f087348 */ /* 0x00ffea0003c00000 */
[----:B------:R4:W0:Y:S02]  /*2a760*/  SHFL.IDX P6, R14, R13, R12, R11 ;  /* 0x0000000c0d0e7389 */ /* 0x00082400000c000b */
[----:B01234-:R-:W-:Y:S01]  /*2a770*/  ENDCOLLECTIVE ;  /* 0x000000000000791b */ /* 0x01ffe20003800000 */
.L_x_795:
[----:B------:R-:W-:Y:S05]  /*2a780*/  BSYNC B1 ;  /* 0x0000000000017941 */ /* 0x000fea0003800000 */
.L_x_794:
[----:B------:R-:W-:Y:S01]  /*2a790*/  IMAD.MOV.U32 R13, RZ, RZ, R46 ;  /* 0x000000ffff0d7224 */ /* 0x000fe200078e002e */
[----:B------:R-:W-:Y:S01]  /*2a7a0*/  MOV R12, 0x1 ;  /* 0x00000001000c7802 */ /* 0x000fe20000000f00 */
[----:B------:R-:W-:Y:S02]  /*2a7b0*/  IMAD.MOV.U32 R11, RZ, RZ, 0x1e1f ;  /* 0x00001e1fff0b7424 */ /* 0x000fe400078e00ff */
[----:B------:R-:W-:Y:S02]  /*2a7c0*/  IMAD.MOV.U32 R15, RZ, RZ, -0x1 ;  /* 0xffffffffff0f7424 */ /* 0x000fe400078e00ff */
[----:B------:R-:W-:-:S07]  /*2a7d0*/  IMAD.MOV.U32 R44, RZ, RZ, R14 ;  /* 0x000000ffff2c7224 */ /* 0x000fce00078e000e */
[----:B------:R-:W-:Y:S05]  /*2a7e0*/  WARPSYNC.COLLECTIVE R15, `(.L_x_796) ;  /* 0x000000000f087348 */ /* 0x000fea0003c00000 */
[----:B------:R0:W1:Y:S02]  /*2a7f0*/  SHFL.IDX P6, R14, R13, R12, R11 ;  /* 0x0000000c0d0e7389 */ /* 0x00006400000c000b */
[----:B01----:R-:W-:Y:S01]  /*2a800*/  ENDCOLLECTIVE ;  /* 0x000000000000791b */ /* 0x003fe20003800000 */
.L_x_796:
[----:B------:R-:W-:Y:S01]  /*2a810*/  MOV R45, R14 ;  /* 0x0000000e002d7202 */ /* 0x000fe20000000f00 */
[----:B------:R-:W-:Y:S06]  /*2a820*/  BRA `(.L_x_797) ;  /* 0xfffffe4c00ac7947 */ /* 0x000fec000383ffff */
.L_x_540:
[----:B------:R0:W0:Y:S02]  /*2a830*/  SYNCS.PHASECHK.TRANS64.TRYWAIT P1, [R91+URZ+0x298b0], R92 ;  /* 0x0298b05c5b0075a7 */ /* 0x000024000802017f */
[----:B0-----:R-:W-:Y:S05]  /*2a840*/  @!P1 NANOSLEEP.SYNCS 0x989680 ;  /* 0x009896800000995d */ /* 0x001fea0003900000 */
[----:B------:R-:W0:Y:S02]  /*2a850*/  @!P1 SYNCS.PHASECHK.TRANS64 P1, [R91+URZ+0x298b0], R92 ;  /* 0x0298b05c5b0095a7 */ /* 0x000e24000802007f */
[----:B0-----:R-:W-:Y:S05]  /*2a860*/  @!P1 BRA `(.L_x_540) ;  /* 0xfffffffc00f09947 */ /* 0x001fea000383ffff */
[----:B------:R-:W-:Y:S05]  /*2a870*/  BRA `(.L_x_798) ;  /* 0xfffffe5000787947 */ /* 0x000fea000383ffff */
.L_x_548:
[----:B------:R-:W0:Y:S01]  /*2a880*/  S2R R0, SR_TID.X ;  /* 0x0000000000007919 */ /* 0x000e220000002100 */
[----:B------:R-:W-:Y:S01]  /*2a890*/  BSSY B0, `(.L_x_799) ;  /* 0x000000c000007945 */ /* 0x000fe20003800000 */
[----:B------:R-:W-:Y:S01]  /*2a8a0*/  MOV R12, RZ ;  /* 0x000000ff000c7202 */ /* 0x000fe20000000f00 */
[----:B------:R-:W-:Y:S02]  /*2a8b0*/  IMAD.MOV.U32 R11, RZ, RZ, 0x1f ;  /* 0x0000001fff0b7424 */ /* 0x000fe400078e00ff */
[----:B------:R-:W-:Y:S02]  /*2a8c0*/  IMAD.MOV.U32 R15, RZ, RZ, -0x1 ;  /* 0xffffffffff0f7424 */ /* 0x000fe400078e00ff */
[----:B0-----:R-:W-:-:S05]  /*2a8d0*/  VIADD R2, R0, 0xffffff80 ;  /* 0xffffff8000027836 */ /* 0x001fca0000000000 */
[----:B------:R-:W-:-:S04]  /*2a8e0*/  SHF.R.S32.HI R0, RZ, 0x1f, R2 ;  /* 0x0000001fff007819 */ /* 0x000fc80000011402 */
[----:B------:R-:W-:-:S04]  /*2a8f0*/  LEA.HI R0, R0, R2, RZ, 0x7 ;  /* 0x0000000200007211 */ /* 0x000fc800078f38ff */
[----:B------:R-:W-:-:S05]  /*2a900*/  SHF.R.S32.HI R0, RZ, 0x7, R0 ;  /* 0x00000007ff007819 */ /* 0x000fca0000011400 */
[----:B------:R-:W-:-:S07]  /*2a910*/  IMAD.MOV.U32 R13, RZ, RZ, R0 ;  /* 0x000000ffff0d7224 */ /* 0x000fce00078e0000 */
[----:B-----5:R-:W-:Y:S05]  /*2a920*/  WARPSYNC.COLLECTIVE R15, `(.L_x_800) ;  /* 0x000000000f087348 */ /* 0x020fea0003c00000 */
[----:B------:R0:W1:Y:S02]  /*2a930*/  SHFL.IDX P6, R14, R13, R12, R11 ;  /* 0x0000000c0d0e7389 */ /* 0x00006400000c000b */
[----:B01---5:R-:W-:Y:S01]  /*2a940*/  ENDCOLLECTIVE ;  /* 0x000000000000791b */ /* 0x023fe20003800000 */
.L_x_800:
[----:B------:R-:W-:Y:S05]  /*2a950*/  BSYNC B0 ;  /* 0x0000000000007941 */ /* 0x000fea0003800000 */
.L_x_799:
[----:B------:R-:W-:Y:S01]  /*2a960*/  MOV R168, R14 ;  /* 0x0000000e00a87202 */ /* 0x000fe20000000f00 */
[----:B------:R-:W-:Y:S06]  /*2a970*/  BRA `(.L_x_801) ;  /* 0xfffffe5800a07947 */ /* 0x000fec000383ffff */
.L_x_558:
[----:B------:R-:W-:Y:S01]  /*2a980*/  BSSY B1, `(.L_x_802) ;  /* 0x0000008000017945 */ /* 0x000fe20003800000 */
[----:B------:R-:W-:Y:S01]  /*2a990*/  IMAD.MOV.U32 R13, RZ, RZ, R26 ;  /* 0x000000ffff0d7224 */ /* 0x000fe200078e001a */
[----:B------:R-:W-:Y:S01]  /*2a9a0*/  MOV R11, 0x1e1f ;  /* 0x00001e1f000b7802 */ /* 0x000fe20000000f00 */
[----:B------:R-:W-:Y:S02]  /*2a9b0*/  IMAD.MOV.U32 R12, RZ, RZ, RZ ;  /* 0x000000ffff0c7224 */ /* 0x000fe400078e00ff */
[----:B------:R-:W-:-:S07]  /*2a9c0*/  IMAD.MOV.U32 R15, RZ, RZ, -0x1 ;  /* 0xffffffffff0f7424 */ /* 0x000fce00078e00ff */
[----:B------:R-:W-:Y:S05]  /*2a9d0*/  WARPSYNC.COLLECTIVE R15, `(.L_x_803) ;  /* 0x000000000f087348 */ /* 0x000fea0003c00000 */
[----:B------:R0:W1:Y:S02]  /*2a9e0*/  SHFL.IDX P6, R14, R13, R12, R11 ;  /* 0x0000000c0d0e7389 */ /* 0x00006400000c000b */
[----:B01----:R-:W-:Y:S01]  /*2a9f0*/  ENDCOLLECTIVE ;  /* 0x000000000000791b */ /* 0x003fe20003800000 */
.L_x_803:
[----:B------:R-:W-:Y:S05]  /*2aa00*/  BSYNC B1 ;  /* 0x0000000000017941 */ /* 0x000fea0003800000 */
.L_x_802:
        /* <DEDUP_REMOVED lines=8> */
.L_x_804:
[----:B------:R-:W-:Y:S02]  /*2aa90*/  IMAD.MOV.U32 R13, RZ, RZ, R37 ;  /* 0x000000ffff0d7224 */ /* 0x000fe400078e0025 */
[----:B------:R-:W-:-:S07]  /*2aaa0*/  IMAD.MOV.U32 R3, RZ, RZ, R14 ;  /* 0x000000ffff037224 */ /* 0x000fce00078e000e */
[----:B------:R-:W-:Y:S05]  /*2aab0*/  WARPSYNC.COLLECTIVE R15, `(.L_x_805) ;  /* 0x000000000f087348 */ /* 0x000fea0003c00000 */
[----:B------:R0:W1:Y:S02]  /*2aac0*/  SHFL.IDX P6, R14, R13, R12, R11 ;  /* 0x0000000c0d0e7389 */ /* 0x00006400000c000b */
[----:B01----:R-:W-:Y:S01]  /*2aad0*/  ENDCOLLECTIVE ;  /* 0x000000000000791b */ /* 0x003fe20003800000 */
.L_x_805:
[----:B------:R-:W-:Y:S01]  /*2aae0*/  IMAD.MOV.U32 R13, RZ, RZ, R136 ;  /* 0x000000ffff0d7224 */ /* 0x000fe200078e0088 */
[----:B------:R-:W-:-:S07]  /*2aaf0*/  MOV R4, R14 ;  /* 0x0000000e00047202 */ /* 0x000fce0000000f00 */
[----:B------:R-:W-:Y:S05]  /*2ab00*/  WARPSYNC.COLLECTIVE R15, `(.L_x_806) ;  /* 0x000000000f087348 */ /* 0x000fea0003c00000 */
[----:B------:R0:W1:Y:S02]  /*2ab10*/  SHFL.IDX P6, R14, R13, R12, R11 ;  /* 0x0000000c0d0e7389 */ /* 0x00006400000c000b */
[----:B01----:R-:W-:Y:S01]  /*2ab20*/  ENDCOLLECTIVE ;  /* 0x000000000000791b */ /* 0x003fe20003800000 */
.L_x_806:
[----:B------:R-:W-:Y:S05]  /*2ab30*/  BRA `(.L_x_807) ;  /* 0xfffffe6000287947 */ /* 0x000fea000383ffff */
.L_x_562:
[----:B0-----:R0:W1:Y:S02]  /*2ab40*/  SYNCS.PHASECHK.TRANS64.TRYWAIT P0, [R18+URZ+0x29800], R5 ;  /* 0x02980005120075a7 */ /* 0x001064000800017f */
[----:B-1----:R-:W-:Y:S05]  /*2ab50*/  @!P0 NANOSLEEP.SYNCS 0x989680 ;  /* 0x009896800000895d */ /* 0x002fea0003900000 */
[----:B------:R-:W1:Y:S02]  /*2ab60*/  @!P0 SYNCS.PHASECHK.TRANS64 P0, [R18+URZ+0x29800], R5 ;  /* 0x02980005120085a7 */ /* 0x000e64000800007f */
[----:B-1----:R-:W-:Y:S05]  /*2ab70*/  @!P0 BRA `(.L_x_562) ;  /* 0xfffffffc00f08947 */ /* 0x002fea000383ffff */
[----:B------:R-:W-:Y:S05]  /*2ab80*/  BRA `(.L_x_808) ;  /* 0xfffffe64007c7947 */ /* 0x000fea000383ffff */
.L_x_574:
[----:B------:R-:W-:Y:S01]  /*2ab90*/  BSSY B1, `(.L_x_809) ;  /* 0x0000008000017945 */ /* 0x000fe20003800000 */
[----:B------:R-:W-:Y:S01]  /*2aba0*/  IMAD.MOV.U32 R13, RZ, RZ, R26 ;  /* 0x000000ffff0d7224 */ /* 0x000fe200078e001a */
[----:B------:R-:W-:Y:S01]  /*2abb0*/  MOV R12, RZ ;  /* 0x000000ff000c7202 */ /* 0x000fe20000000f00 */
[----:B------:R-:W-:Y:S02]  /*2abc0*/  IMAD.MOV.U32 R11, RZ, RZ, 0x1e1f ;  /* 0x00001e1fff0b7424 */ /* 0x000fe400078e00ff */
[----:B------:R-:W-:-:S07]  /*2abd0*/  IMAD.MOV.U32 R15, RZ, RZ, -0x1 ;  /* 0xffffffffff0f7424 */ /* 0x000fce00078e00ff */
[----:B------:R-:W-:Y:S05]  /*2abe0*/  WARPSYNC.COLLECTIVE R15, `(.L_x_810) ;  /* 0x000000000f087348 */ /* 0x000fea0003c00000 */
[----:B------:R0:W1:Y:S02]  /*2abf0*/  SHFL.IDX P6, R14, R13, R12, R11 ;  /* 0x0000000c0d0e7389 */ /* 0x00006400000c000b */
[----:B01----:R-:W-:Y:S01]  /*2ac00*/  ENDCOLLECTIVE ;  /* 0x000000000000791b */ /* 0x003fe20003800000 */
.L_x_810:
[----:B------:R-:W-:Y:S05]  /*2ac10*/  BSYNC B1 ;  /* 0x0000000000017941 */ /* 0x000fea0003800000 */
.L_x_809:
        /* <DEDUP_REMOVED lines=8> */
.L_x_811:
[----:B------:R-:W-:Y:S01]  /*2aca0*/  MOV R13, R37 ;  /* 0x00000025000d7202 */ /* 0x000fe20000000f00 */
[----:B------:R-:W-:-:S07]  /*2acb0*/  IMAD.MOV.U32 R21, RZ, RZ, R14 ;  /* 0x000000ffff157224 */ /* 0x000fce00078e000e */
[----:B------:R-:W-:Y:S05]  /*2acc0*/  WARPSYNC.COLLECTIVE R15, `(.L_x_812) ;  /* 0x000000000f087348 */ /* 0x000fea0003c00000 */
[----:B------:R0:W1:Y:S02]  /*2acd0*/  SHFL.IDX P6, R14, R13, R12, R11 ;  /* 0x0000000c0d0e7389 */ /* 0x00006400000c000b */
[----:B01----:R-:W-:Y:S01]  /*2ace0*/  ENDCOLLECTIVE ;  /* 0x000000000000791b */ /* 0x003fe20003800000 */
.L_x_812:
[----:B------:R-:W-:Y:S02]  /*2acf0*/  IMAD.MOV.U32 R13, RZ, RZ, R136 ;  /* 0x000000ffff0d7224 */ /* 0x000fe400078e0088 */
[----:B------:R-:W-:-:S07]  /*2ad00*/  IMAD.MOV.U32 R37, RZ, RZ, R14 ;  /* 0x000000ffff257224 */ /* 0x000fce00078e000e */
[----:B------:R-:W-:Y:S05]  /*2ad10*/  WARPSYNC.COLLECTIVE R15, `(.L_x_813) ;  /* 0x000000000f087348 */ /* 0x000fea0003c00000 */
[----:B------:R0:W1:Y:S02]  /*2ad20*/  SHFL.IDX P6, R14, R13, R12, R11 ;  /* 0x0000000c0d0e7389 */ /* 0x00006400000c000b */
[----:B01----:R-:W-:Y:S01]  /*2ad30*/  ENDCOLLECTIVE ;  /* 0x000000000000791b */ /* 0x003fe20003800000 */
.L_x_813:
[----:B------:R-:W-:Y:S01]  /*2ad40*/  MOV R39, R14 ;  /* 0x0000000e00277202 */ /* 0x000fe20000000f00 */
[----:B------:R-:W-:Y:S06]  /*2ad50*/  BRA `(.L_x_814) ;  /* 0xfffffe9000cc7947 */ /* 0x000fec000383ffff */
.L_x_578:
[----:B0-----:R0:W1:Y:S02]  /*2ad60*/  SYNCS.PHASECHK.TRANS64.TRYWAIT P0, [R18+URZ+0x29800], R21 ;  /* 0x02980015120075a7 */ /* 0x001064000800017f */
[----:B-1----:R-:W-:Y:S05]  /*2ad70*/  @!P0 NANOSLEEP.SYNCS 0x989680 ;  /* 0x009896800000895d */ /* 0x002fea0003900000 */
[----:B------:R-:W1:Y:S02]  /*2ad80*/  @!P0 SYNCS.PHASECHK.TRANS64 P0, [R18+URZ+0x29800], R21 ;  /* 0x02980015120085a7 */ /* 0x000e64000800007f */
[----:B-1----:R-:W-:Y:S05]  /*2ad90*/  @!P0 BRA `(.L_x_578) ;  /* 0xfffffffc00f08947 */ /* 0x002fea000383ffff */
[----:B------:R-:W-:Y:S05]  /*2ada0*/  BRA `(.L_x_815) ;  /* 0xfffffe9400cc7947 */ /* 0x000fea000383ffff */
.L_x_586:
[----:B-1----:R1:W3:Y:S02]  /*2adb0*/  SYNCS.PHASECHK.TRANS64.TRYWAIT P1, [R0+URZ+0x29830], R3 ;  /* 0x02983003000075a7 */ /* 0x0022e4000802017f */
[----:B---3--:R-:W-:Y:S05]  /*2adc0*/  @!P1 NANOSLEEP.SYNCS 0x989680 ;  /* 0x009896800000995d */ /* 0x008fea0003900000 */
[----:B------:R-:W3:Y:S02]  /*2add0*/  @!P1 SYNCS.PHASECHK.TRANS64 P1, [R0+URZ+0x29830], R3 ;  /* 0x02983003000095a7 */ /* 0x000ee4000802007f */
[----:B---3--:R-:W-:Y:S05]  /*2ade0*/  @!P1 BRA `(.L_x_586) ;  /* 0xfffffffc00f09947 */ /* 0x008fea000383ffff */
[----:B------:R-:W-:Y:S05]  /*2adf0*/  BRA `(.L_x_585) ;  /* 0xfffffec800007947 */ /* 0x000fea000383ffff */
.L_x_593:
[----:B-1----:R1:W2:Y:S02]  /*2ae00*/  SYNCS.PHASECHK.TRANS64.TRYWAIT P2, [R11+URZ+0x29830], R10 ;  /* 0x0298300a0b0075a7 */ /* 0x0022a4000804017f */
[----:B--2---:R-:W-:Y:S05]  /*2ae10*/  @!P2 NANOSLEEP.SYNCS 0x989680 ;  /* 0x009896800000a95d */ /* 0x004fea0003900000 */
[----:B------:R-:W2:Y:S02]  /*2ae20*/  @!P2 SYNCS.PHASECHK.TRANS64 P2, [R11+URZ+0x29830], R10 ;  /* 0x0298300a0b00a5a7 */ /* 0x000ea4000804007f */
[----:B--2---:R-:W-:Y:S05]  /*2ae30*/  @!P2 BRA `(.L_x_593) ;  /* 0xfffffffc00f0a947 */ /* 0x004fea000383ffff */
[----:B------:R-:W-:Y:S05]  /*2ae40*/  BRA `(.L_x_592) ;  /* 0xffffff0800787947 */ /* 0x000fea000383ffff */
.L_x_597:
[----:B-1----:R1:W2:Y:S02]  /*2ae50*/  SYNCS.PHASECHK.TRANS64.TRYWAIT P1, [R10+URZ+0x29850], R7 ;  /* 0x029850070a0075a7 */ /* 0x0022a4000802017f */
[----:B--2---:R-:W-:Y:S05]  /*2ae60*/  @!P1 NANOSLEEP.SYNCS 0x989680 ;  /* 0x009896800000995d */ /* 0x004fea0003900000 */
[----:B------:R-:W2:Y:S02]  /*2ae70*/  @!P1 SYNCS.PHASECHK.TRANS64 P1, [R10+URZ+0x29850], R7 ;  /* 0x029850070a0095a7 */ /* 0x000ea4000802007f */
[----:B--2---:R-:W-:Y:S05]  /*2ae80*/  @!P1 BRA `(.L_x_597) ;  /* 0xfffffffc00f09947 */ /* 0x004fea000383ffff */
[----:B------:R-:W-:Y:S05]  /*2ae90*/  BRA `(.L_x_594) ;  /* 0xffffff1800b47947 */ /* 0x000fea000383ffff */
.L_x_604:
[----:B-1----:R1:W2:Y:S02]  /*2aea0*/  SYNCS.PHASECHK.TRANS64.TRYWAIT P1, [R11+URZ+0x29850], R2 ;  /* 0x029850020b0075a7 */ /* 0x0022a4000802017f */
[----:B--2---:R-:W-:Y:S05]  /*2aeb0*/  @!P1 NANOSLEEP.SYNCS 0x989680 ;  /* 0x009896800000995d */ /* 0x004fea0003900000 */
[----:B------:R-:W2:Y:S02]  /*2aec0*/  @!P1 SYNCS.PHASECHK.TRANS64 P1, [R11+URZ+0x29850], R2 ;  /* 0x029850020b0095a7 */ /* 0x000ea4000802007f */
[----:B--2---:R-:W-:Y:S05]  /*2aed0*/  @!P1 BRA `(.L_x_604) ;  /* 0xfffffffc00f09947 */ /* 0x004fea000383ffff */
[----:B------:R-:W-:Y:S05]  /*2aee0*/  BRA `(.L_x_603) ;  /* 0xffffff4400507947 */ /* 0x000fea000383ffff */
.L_x_608:
[----:B------:R-:W-:Y:S01]  /*2aef0*/  IMAD.MOV.U32 R12, RZ, RZ, R0 ;  /* 0x000000ffff0c7224 */ /* 0x000fe200078e0000 */
[----:B------:R-:W-:Y:S01]  /*2af00*/  MOV R15, 0xffffffff ;  /* 0xffffffff000f7802 */ /* 0x000fe20000000f00 */
[----:B------:R-:W-:Y:S01]  /*2af10*/  IMAD.MOV.U32 R11, RZ, RZ, 0x1c1f ;  /* 0x00001c1fff0b7424 */ /* 0x000fe200078e00ff */
[----:B------:R-:W-:Y:S02]  /*2af20*/  SEL R5, R96, R97, P0 ;  /* 0x0000006160057207 */ /* 0x000fe40000000000 */
[----:B------:R-:W-:-:S07]  /*2af30*/  SEL R7, R97, R96, P0 ;  /* 0x0000006061077207 */ /* 0x000fce0000000000 */
[----:B-1---5:R-:W-:Y:S05]  /*2af40*/  WARPSYNC.COLLECTIVE R15, `(.L_x_816) ;  /* 0x000000000f087348 */ /* 0x022fea0003c00000 */
[----:B------:R0:W2:Y:S02]  /*2af50*/  SHFL.IDX P6, R14, R13, R12, R11 ;  /* 0x0000000c0d0e7389 */ /* 0x0000a400000c000b */
[----:B012--5:R-:W-:Y:S01]  /*2af60*/  ENDCOLLECTIVE ;  /* 0x000000000000791b */ /* 0x027fe20003800000 */
.L_x_816:
[----:B------:R-:W-:Y:S02]  /*2af70*/  SEL R9, R92, R93, P0 ;  /* 0x0000005d5c097207 */ /* 0x000fe40000000000 */
[----:B------:R-:W-:Y:S02]  /*2af80*/  SEL R21, R93, R92, P0 ;  /* 0x0000005c5d157207 */ /* 0x000fe40000000000 */
[----:B------:R-:W-:Y:S02]  /*2af90*/  SEL R25, R52, R43, P0 ;  /* 0x0000002b34197207 */ /* 0x000fe40000000000 */
[----:B------:R-:W-:Y:S02]  /*2afa0*/  SEL R27, R43, R52, P0 ;  /* 0x000000342b1b7207 */ /* 0x000fe40000000000 */
[----:B------:R-:W-:Y:S02]  /*2afb0*/  SEL R29, R41, R40, P0 ;  /* 0x00000028291d7207 */ /* 0x000fe40000000000 */
[----:B------:R-:W-:-:S02]  /*2afc0*/  SEL R31, R40, R41, P0 ;  /* 0x00000029281f7207 */ /* 0x000fc40000000000 */
[----:B------:R-:W-:Y:S01]  /*2afd0*/  SEL R51, R53, R30, P0 ;  /* 0x0000001e35337207 */ /* 0x000fe20000000000 */
[----:B------:R-:W-:Y:S01]  /*2afe0*/  IMAD.MOV.U32 R13, RZ, RZ, R3 ;  /* 0x000000ffff0d7224 */ /* 0x000fe200078e0003 */
[----:B------:R-:W-:Y:S02]  /*2aff0*/  MOV R12, R2 ;  /* 0x00000002000c7202 */ /* 0x000fe40000000f00 */
[----:B------:R-:W-:Y:S02]  /*2b000*/  SEL R53, R30, R53, P0 ;  /* 0x000000351e357207 */ /* 0x000fe40000000000 */
[----:B------:R-:W-:Y:S02]  /*2b010*/  SEL R33, R35, R32, P0 ;  /* 0x0000002023217207 */ /* 0x000fe40000000000 */
[----:B------:R-:W-:Y:S02]  /*2b020*/  SEL R35, R32, R35, P0 ;  /* 0x0000002320237207 */ /* 0x000fe40000000000 */
[----:B------:R-:W-:Y:S01]  /*2b030*/  SEL R67, R34, R69, P0 ;  /* 0x0000004522437207 */ /* 0x000fe20000000000 */
[----:B------:R-:W-:Y:S01]  /*2b040*/  IMAD.MOV.U32 R6, RZ, RZ, R14 ;  /* 0x000000ffff067224 */ /* 0x000fe200078e000e */
[----:B------:R-:W-:-:S07]  /*2b050*/  SEL R69, R69, R34, P0 ;  /* 0x0000002245457207 */ /* 0x000fce0000000000 */
[----:B------:R-:W-:Y:S05]  /*2b060*/  WARPSYNC.COLLECTIVE R15, `(.L_x_817) ;  /* 0x000000000f087348 */ /* 0x000fea0003c00000 */
[----:B------:R0:W1:Y:S02]  /*2b070*/  SHFL.IDX P6, R14, R13, R12, R11 ;  /* 0x0000000c0d0e7389 */ /* 0x00006400000c000b */
[----:B01----:R-:W-:Y:S01]  /*2b080*/  ENDCOLLECTIVE ;  /* 0x000000000000791b */ /* 0x003fe20003800000 */
.L_x_817:
        /* <DEDUP_REMOVED lines=18> */
.L_x_818:
[----:B------:R-:W-:Y:S02]  /*2b1b0*/  SEL R77, R48, R77, P0 ;  /* 0x0000004d304d7207 */ /* 0x000fe40000000000 */
[----:B------:R-:W-:Y:S02]  /*2b1c0*/  SEL R57, R56, R57, P0 ;  /* 0x0000003938397207 */ /* 0x000fe40000000000 */
[----:B------:R-:W-:Y:S02]  /*2b1d0*/  SEL R59, R50, R61, P0 ;  /* 0x0000003d323b7207 */ /* 0x000fe40000000000 */
[----:B------:R-:W-:Y:S02]  /*2b1e0*/  SEL R61, R61, R50, P0 ;  /* 0x000000323d3d7207 */ /* 0x000fe40000000000 */
[----:B------:R-:W-:Y:S02]  /*2b1f0*/  SEL R4, R6, R3, P0 ;  /* 0x0000000306047207 */ /* 0x000fe40000000000 */
[----:B------:R-:W-:Y:S01]  /*2b200*/  SEL R6, R3, R6, P0 ;  /* 0x0000000603067207 */ /* 0x000fe20000000000 */
[----:B------:R-:W-:Y:S01]  /*2b210*/  IMAD.MOV.U32 R13, RZ, RZ, R7 ;  /* 0x000000ffff0d7224 */ /* 0x000fe200078e0007 */
[----:B------:R-:W-:Y:S01]  /*2b220*/  MOV R12, R2 ;  /* 0x00000002000c7202 */ /* 0x000fe20000000f00 */
[----:B------:R-:W-:-:S07]  /*2b230*/  IMAD.MOV.U32 R10, RZ, RZ, R14 ;  /* 0x000000ffff0a7224 */ /* 0x000fce00078e000e */
[----:B------:R-:W-:Y:S05]  /*2b240*/  WARPSYNC.COLLECTIVE R15, `(.L_x_819) ;  /* 0x000000000f087348 */ /* 0x000fea0003c00000 */
[----:B------:R0:W1:Y:S02]  /*2b250*/  SHFL.IDX P6, R14, R13, R12, R11 ;  /* 0x0000000c0d0e7389 */ /* 0x00006400000c000b */
[----:B01----:R-:W-:Y:S01]  /*2b260*/  ENDCOLLECTIVE ;  /* 0x000000000000791b */ /* 0x003fe20003800000 */
.L_x_819:
[----:B------:R-:W-:Y:S01]  /*2b270*/  IMAD.MOV.U32 R13, RZ, RZ, R9 ;  /* 0x000000ffff0d7224 */ /* 0x000fe200078e0009 */
[----:B------:R-:W-:Y:S01]  /*2b280*/  MOV R12, R0 ;  /* 0x00000000000c7202 */ /* 0x000fe20000000f00 */
[----:B------:R-:W-:-:S07]  /*2b290*/  IMAD.MOV.U32 R7, RZ, RZ, R14 ;  /* 0x000000ffff077224 */ /* 0x000fce00078e000e */
[----:B------:R-:W-:Y:S05]  /*2b2a0*/  WARPSYNC.COLLECTIVE R15, `(.L_x_820) ;  /* 0x000000000f087348 */ /* 0x000fea0003c00000 */
[----:B------:R0:W1:Y:S02]  /*2b2b0*/  SHFL.IDX P6, R14, R13, R12, R11 ;  /* 0x0000000c0d0e7389 */ /* 0x00006400000c000b */
[----:B01----:R-:W-:Y:S01]  /*2b2c0*/  ENDCOLLECTIVE ;  /* 0x000000000000791b */ /* 0x003fe20003800000 */
.L_x_820:
        /* <DEDUP_REMOVED lines=8> */
.L_x_821:
[----:B------:R-:W-:Y:S01]  /*2b350*/  IMAD.MOV.U32 R13, RZ, RZ, R25 ;  /* 0x000000ffff0d7224 */ /* 0x000fe200078e0019 */
[----:B------:R-:W-:Y:S01]  /*2b360*/  MOV R12, R0 ;  /* 0x00000000000c7202 */ /* 0x000fe20000000f00 */
[----:B------:R-:W-:-:S07]  /*2b370*/  IMAD.MOV.U32 R20, RZ, RZ, R14 ;  /* 0x000000ffff147224 */ /* 0x000fce00078e000e */
[----:B------:R-:W-:Y:S05]  /*2b380*/  WARPSYNC.COLLECTIVE R15, `(.L_x_822) ;  /* 0x000000000f087348 */ /* 0x000fea0003c00000 */
[----:B------:R0:W1:Y:S02]  /*2b390*/  SHFL.IDX P6, R14, R13, R12, R11 ;  /* 0x0000000c0d0e7389 */ /* 0x00006400000c000b */
[----:B01----:R-:W-:Y:S01]  /*2b3a0*/  ENDCOLLECTIVE ;  /* 0x000000000000791b */ /* 0x003fe20003800000 */
.L_x_822:
[----:B------:R-:W-:Y:S01]  /*2b3b0*/  IMAD.MOV.U32 R13, RZ, RZ, R27 ;  /* 0x000000ffff0d7224 */ /* 0x000fe200078e001b */
[----:B------:R-:W-:Y:S01]  /*2b3c0*/  MOV R12, R2 ;  /* 0x00000002000c7202 */ /* 0x000fe20000000f00 */
[----:B------:R-:W-:-:S07]  /*2b3d0*/  IMAD.MOV.U32 R26, RZ, RZ, R14 ;  /* 0x000000ffff1a7224 */ /* 0x000fce00078e000e */
[----:B------:R-:W-:Y:S05]  /*2b3e0*/  WARPSYNC.COLLECTIVE R15, `(.L_x_823) ;  /* 0x000000000f087348 */ /* 0x000fea0003c00000 */
[----:B------:R0:W1:Y:S02]  /*2b3f0*/  SHFL.IDX P6, R14, R13, R12, R11 ;  /* 0x0000000c0d0e7389 */ /* 0x00006400000c000b */
[----:B01----:R-:W-:Y:S01]  /*2b400*/  ENDCOLLECTIVE ;  /* 0x000000000000791b */ /* 0x003fe20003800000 */
.L_x_823:
[----:B------:R-:W-:Y:S01]  /*2b410*/  IMAD.MOV.U32 R13, RZ, RZ, R29 ;  /* 0x000000ffff0d7224 */ /* 0x000fe200078e001d */
[----:B------:R-:W-:Y:S01]  /*2b420*/  MOV R12, R0 ;  /* 0x00000000000c7202 */ /* 0x000fe20000000f00 */
[----:B------:R-:W-:-:S07]  /*2b430*/  IMAD.MOV.U32 R27, RZ, RZ, R14 ;  /* 0x000000ffff1b7224 */ /* 0x000fce00078e000e */
[----:B------:R-:W-:Y:S05]  /*2b440*/  WARPSYNC.COLLECTIVE R15, `(.L_x_824) ;  /* 0x000000000f087348 */ /* 0x000fea0003c00000 */
[----:B------:R0:W1:Y:S02]  /*2b450*/  SHFL.IDX P6, R14, R13, R12, R11 ;  /* 0x0000000c0d0e7389 */ /* 0x00006400000c000b */
[----:B01----:R-:W-:Y:S01]  /*2b460*/  ENDCOLLECTIVE ;  /* 0x000000000000791b */ /* 0x003fe20003800000 */
.L_x_824:
        /* <DEDUP_REMOVED lines=8> */
.L_x_825:
[----:B------:R-:W-:Y:S01]  /*2b4f0*/  IMAD.MOV.U32 R13, RZ, RZ, R33 ;  /* 0x000000ffff0d7224 */ /* 0x000fe200078e0021 */
[----:B------:R-:W-:Y:S01]  /*2b500*/  MOV R12, R0 ;  /* 0x00000000000c7202 */ /* 0x000fe20000000f00 */
[----:B------:R-:W-:-:S07]  /*2b510*/  IMAD.MOV.U32 R31, RZ, RZ, R14 ;  /* 0x000000ffff1f7224 */ /* 0x000fce00078e000e */
[----:B------:R-:W-:Y:S05]  /*2b520*/  WARPSYNC.COLLECTIVE R15, `(.L_x_826) ;  /* 0x000000000f087348 */ /* 0x000fea0003c00000 */
[----:B------:R0:W1:Y:S02]  /*2b530*/  SHFL.IDX P6, R14, R13, R12, R11 ;  /* 0x0000000c0d0e7389 */ /* 0x00006400000c000b */
[----:B01----:R-:W-:Y:S01]  /*2b540*/  ENDCOLLECTIVE ;  /* 0x000000000000791b */ /* 0x003fe20003800000 */
.L_x_826:
        /* <DEDUP_REMOVED lines=8> */
.L_x_827:
[----:B------:R-:W-:Y:S01]  /*2b5d0*/  IMAD.MOV.U32 R13, RZ, RZ, R37 ;  /* 0x000000ffff0d7224 */ /* 0x000fe200078e0025 */
[----:B------:R-:W-:Y:S01]  /*2b5e0*/  MOV R12, R0 ;  /* 0x00000000000c7202 */ /* 0x000fe20000000f00 */
[----:B------:R-:W-:-:S07]  /*2b5f0*/  IMAD.MOV.U32 R35, RZ, RZ, R14 ;  /* 0x000000ffff237224 */ /* 0x000fce00078e000e */
[----:B------:R-:W-:Y:S05]  /*2b600*/  WARPSYNC.COLLECTIVE R15, `(.L_x_828) ;  /* 0x000000000f087348 */ /* 0x000fea0003c00000 */
[----:B------:R0:W1:Y:S02]  /*2b610*/  SHFL.IDX P6, R14, R13, R12, R11 ;  /* 0x0000000c0d0e7389 */ /* 0x00006400000c000b */
[----:B01----:R-:W-:Y:S01]  /*2b620*/  ENDCOLLECTIVE ;  /* 0x000000000000791b */ /* 0x003fe20003800000 */
.L_x_828:
        /* <DEDUP_REMOVED lines=8> */
.L_x_829:
[----:B------:R-:W-:Y:S01]  /*2b6b0*/  IMAD.MOV.U32 R13, RZ, RZ, R41 ;  /* 0x000000ffff0d7224 */ /* 0x000fe200078e0029 */
[----:B------:R-:W-:Y:S01]  /*2b6c0*/  MOV R12, R0 ;  /* 0x00000000000c7202 */ /* 0x000fe20000000f00 */
[----:B------:R-:W-:-:S07]  /*2b6d0*/  IMAD.MOV.U32 R39, RZ, RZ, R14 ;  /* 0x000000ffff277224 */ /* 0x000fce00078e000e */
[----:B------:R-:W-:Y:S05]  /*2b6e0*/  WARPSYNC.COLLECTIVE R15, `(.L_x_830) ;  /* 0x000000000f087348 */ /* 0x000fea0003c00000 */
[----:B------:R0:W1:Y:S02]  /*2b6f0*/  SHFL.IDX P6, R14, R13, R12, R11 ;  /* 0x0000000c0d0e7389 */ /* 0x00006400000c000b */
[----:B01----:R-:W-:Y:S01]  /*2b700*/  ENDCOLLECTIVE ;  /* 0x000000000000791b */ /* 0x003fe20003800000 */
.L_x_830:
        /* <DEDUP_REMOVED lines=8> */
.L_x_831:
[----:B------:R-:W-:Y:S01]  /*2b790*/  IMAD.MOV.U32 R13, RZ, RZ, R47 ;  /* 0x000000ffff0d7224 */ /* 0x000fe200078e002f */
[----:B------:R-:W-:Y:S01]  /*2b7a0*/  MOV R12, R0 ;  /* 0x00000000000c7202 */ /* 0x000fe20000000f00 */
[----:B------:R-:W-:-:S07]  /*2b7b0*/  IMAD.MOV.U32 R43, RZ, RZ, R14 ;  /* 0x000000ffff2b7224 */ /* 0x000fce00078e000e */
[----:B------:R-:W-:Y:S05]  /*2b7c0*/  WARPSYNC.COLLECTIVE R15, `(.L_x_832) ;  /* 0x000000000f087348 */ /* 0x000fea0003c00000 */
[----:B------:R0:W1:Y:S02]  /*2b7d0*/  SHFL.IDX P6, R14, R13, R12, R11 ;  /* 0x0000000c0d0e7389 */ /* 0x00006400000c000b */
[----:B01----:R-:W-:Y:S01]  /*2b7e0*/  ENDCOLLECTIVE ;  /* 0x000000000000791b */ /* 0x003fe20003800000 */
.L_x_832:
        /* <DEDUP_REMOVED lines=8> */
.L_x_833:
[----:B------:R-:W-:Y:S01]  /*2b870*/  IMAD.MOV.U32 R13, RZ, RZ, R51 ;  /* 0x000000ffff0d7224 */ /* 0x000fe200078e0033 */
[----:B------:R-:W-:Y:S01]  /*2b880*/  MOV R12, R0 ;  /* 0x00000000000c7202 */ /* 0x000fe20000000f00 */
[----:B------:R-:W-:-:S07]  /*2b890*/  IMAD.MOV.U32 R46, RZ, RZ, R14 ;  /* 0x000000ffff2e7224 */ /* 0x000fce00078e000e */
[----:B------:R-:W-:Y:S05]  /*2b8a0*/  WARPSYNC.COLLECTIVE R15, `(.L_x_834) ;  /* 0x000000000f087348 */ /* 0x000fea0003c00000 */
[----:B------:R0:W1:Y:S02]  /*2b8b0*/  SHFL.IDX P6, R14, R13, R12, R11 ;  /* 0x0000000c0d0e7389 */ /* 0x00006400000c000b */
[----:B01----:R-:W-:Y:S01]  /*2b8c0*/  ENDCOLLECTIVE ;  /* 0x000000000000791b */ /* 0x003fe20003800000 */
.L_x_834:
        /* <DEDUP_REMOVED lines=8> */
.L_x_835:
[----:B------:R-:W-:Y:S01]  /*2b950*/  IMAD.MOV.U32 R13, RZ, RZ, R55 ;  /* 0x000000ffff0d7224 */ /* 0x000fe200078e0037 */
[----:B------:R-:W-:Y:S01]  /*2b960*/  MOV R12, R0 ;  /* 0x00000000000c7202 */ /* 0x000fe20000000f00 */
[----:B------:R-:W-:-:S07]  /*2b970*/  IMAD.MOV.U32 R48, RZ, RZ, R14 ;  /* 0x000000ffff307224 */ /* 0x000fce00078e000e */
[----:B------:R-:W-:Y:S05]  /*2b980*/  WARPSYNC.COLLECTIVE R15, `(.L_x_836) ;  /* 0x000000000f087348 */ /* 0x000fea0003c00000 */
[----:B------:R0:W1:Y:S02]  /*2b990*/  SHFL.IDX P6, R14, R13, R12, R11 ;  /* 0x0000000c0d0e7389 */ /* 0x00006400000c000b */
[----:B01----:R-:W-:Y:S01]  /*2b9a0*/  ENDCOLLECTIVE ;  /* 0x000000000000791b */ /* 0x003fe20003800000 */
.L_x_836:
[----:B------:R-:W-:Y:S01]  /*2b9b0*/  IMAD.MOV.U32 R13, RZ, RZ, R57 ;  /* 0x000000ffff0d7224 */ /* 0x000fe200078e0039 */
[----:B------:R-:W-:Y:S01]  /*2b9c0*/  MOV R12, R2 ;  /* 0x00000002000c7202 */ /* 0x000fe20000000f00 */
[----:B------:R-:W-:-:S07]  /*2b9d0*/  IMAD.MOV.U32 R55, RZ, RZ, R14 ;  /* 0x000000ffff377224 */ /* 0x000fce00078e000e */
[----:B------:R-:W-:Y:S05]  /*2b9e0*/  WARPSYNC.COLLECTIVE R15, `(.L_x_837) ;  /* 0x000000000f087348 */ /* 0x000fea0003c00000 */
[----:B------:R0:W1:Y:S02]  /*2b9f0*/  SHFL.IDX P6, R14, R13, R12, R11 ;  /* 0x0000000c0d0e7389 */ /* 0x00006400000c000b */
[----:B01----:R-:W-:Y:S01]  /*2ba00*/  ENDCOLLECTIVE ;  /* 0x000000000000791b */ /* 0x003fe20003800000 */
.L_x_837:
[----:B------:R-:W-:Y:S01]  /*2ba10*/  IMAD.MOV.U32 R13, RZ, RZ, R59 ;  /* 0x000000ffff0d7224 */ /* 0x000fe200078e003b */
[----:B------:R-:W-:Y:S01]  /*2ba20*/  MOV R12, R0 ;  /* 0x00000000000c7202 */ /* 0x000fe20000000f00 */
[----:B------:R-:W-:-:S07]  /*2ba30*/  IMAD.MOV.U32 R50, RZ, RZ, R14 ;  /* 0x000000ffff327224 */ /* 0x000fce00078e000e */
[----:B------:R-:W-:Y:S05]  /*2ba40*/  WARPSYNC.COLLECTIVE R15, `(.L_x_838) ;  /* 0x000000000f087348 */ /* 0x000fea0003c00000 */
[----:B------:R0:W1:Y:S02]  /*2ba50*/  SHFL.IDX P6, R14, R13, R12, R11 ;  /* 0x0000000c0d0e7389 */ /* 0x00006400000c000b */
[----:B01----:R-:W-:Y:S01]  /*2ba60*/  ENDCOLLECTIVE ;  /* 0x000000000000791b */ /* 0x003fe20003800000 */
.L_x_838:
[----:B------:R-:W-:Y:S01]  /*2ba70*/  IMAD.MOV.U32 R13, RZ, RZ, R61 ;  /* 0x000000ffff0d7224 */ /* 0x000fe200078e003d */
[----:B------:R-:W-:Y:S01]  /*2ba80*/  MOV R12, R2 ;  /* 0x00000002000c7202 */ /* 0x000fe20000000f00 */
[----:B------:R-:W-:-:S07]  /*2ba90*/  IMAD.MOV.U32 R59, RZ, RZ, R14 ;  /* 0x000000ffff3b7224 */ /* 0x000fce00078e000e */
[----:B------:R-:W-:Y:S05]  /*2baa0*/  WARPSYNC.COLLECTIVE R15, `(.L_x_839) ;  /* 0x000000000f087348 */ /* 0x000fea0003c00000 */
[----:B------:R0:W1:Y:S02]  /*2bab0*/  SHFL.IDX P6, R14, R13, R12, R11 ;  /* 0x0000000c0d0e7389 */ /* 0x00006400000c000b */
[----:B01----:R-:W-:Y:S01]  /*2bac0*/  ENDCOLLECTIVE ;  /* 0x000000000000791b */ /* 0x003fe20003800000 */
.L_x_839:
[----:B------:R-:W-:Y:S01]  /*2bad0*/  IMAD.MOV.U32 R13, RZ, RZ, R63 ;  /* 0x000000ffff0d7224 */ /* 0x000fe200078e003f */
[----:B------:R-:W-:Y:S01]  /*2bae0*/  MOV R12, R0 ;  /* 0x00000000000c7202 */ /* 0x000fe20000000f00 */
[----:B------:R-:W-:-:S07]  /*2baf0*/  IMAD.MOV.U32 R52, RZ, RZ, R14 ;  /* 0x000000ffff347224 */ /* 0x000fce00078e000e */
[----:B------:R-:W-:Y:S05]  /*2bb00*/  WARPSYNC.COLLECTIVE R15, `(.L_x_840) ;  /* 0x000000000f087348 */ /* 0x000fea0003c00000 */
[----:B------:R0:W1:Y:S02]  /*2bb10*/  SHFL.IDX P6, R14, R13, R12, R11 ;  /* 0x0000000c0d0e7389 */ /* 0x00006400000c000b */
[----:B01----:R-:W-:Y:S01]  /*2bb20*/  ENDCOLLECTIVE ;  /* 0x000000000000791b */ /* 0x003fe20003800000 */
.L_x_840:
        /* <DEDUP_REMOVED lines=8> */
.L_x_841:
[----:B------:R-:W-:Y:S01]  /*2bbb0*/  IMAD.MOV.U32 R13, RZ, RZ, R67 ;  /* 0x000000ffff0d7224 */ /* 0x000fe200078e0043 */
[----:B------:R-:W-:Y:S01]  /*2bbc0*/  MOV R12, R0 ;  /* 0x00000000000c7202 */ /* 0x000fe20000000f00 */
[----:B------:R-:W-:-:S07]  /*2bbd0*/  IMAD.MOV.U32 R54, RZ, RZ, R14 ;  /* 0x000000ffff367224 */ /* 0x000fce00078e000e */
[----:B------:R-:W-:Y:S05]  /*2bbe0*/  WARPSYNC.COLLECTIVE R15, `(.L_x_842) ;  /* 0x000000000f087348 */ /* 0x000fea0003c00000 */
[----:B------:R0:W1:Y:S02]  /*2bbf0*/  SHFL.IDX P6, R14, R13, R12, R11 ;  /* 0x0000000c0d0e7389 */ /* 0x00006400000c000b */
[----:B01----:R-:W-:Y:S01]  /*2bc00*/  ENDCOLLECTIVE ;  /* 0x000000000000791b */ /* 0x003fe20003800000 */
.L_x_842:
        /* <DEDUP_REMOVED lines=8> */
.L_x_843:
[----:B------:R-:W-:Y:S01]  /*2bc90*/  IMAD.MOV.U32 R13, RZ, RZ, R71 ;  /* 0x000000ffff0d7224 */ /* 0x000fe200078e0047 */
[----:B------:R-:W-:Y:S01]  /*2bca0*/  MOV R12, R0 ;  /* 0x00000000000c7202 */ /* 0x000fe20000000f00 */
[----:B------:R-:W-:-:S07]  /*2bcb0*/  IMAD.MOV.U32 R56, RZ, RZ, R14 ;  /* 0x000000ffff387224 */ /* 0x000fce00078e000e */
[----:B------:R-:W-:Y:S05]  /*2bcc0*/  WARPSYNC.COLLECTIVE R15, `(.L_x_844) ;  /* 0x000000000f087348 */ /* 0x000fea0003c00000 */
[----:B------:R0:W1:Y:S02]  /*2bcd0*/  SHFL.IDX P6, R14, R13, R12, R11 ;  /* 0x0000000c0d0e7389 */ /* 0x00006400000c000b */
[----:B01----:R-:W-:Y:S01]  /*2bce0*/  ENDCOLLECTIVE ;  /* 0x000000000000791b */ /* 0x003fe20003800000 */
.L_x_844:
        /* <DEDUP_REMOVED lines=8> */
.L_x_845:
[----:B------:R-:W-:Y:S01]  /*2bd70*/  IMAD.MOV.U32 R13, RZ, RZ, R75 ;  /* 0x000000ffff0d7224 */ /* 0x000fe200078e004b */
[----:B------:R-:W-:Y:S01]  /*2bd80*/  MOV R12, R0 ;  /* 0x00000000000c7202 */ /* 0x000fe20000000f00 */
[----:B------:R-:W-:-:S07]  /*2bd90*/  IMAD.MOV.U32 R58, RZ, RZ, R14 ;  /* 0x000000ffff3a7224 */ /* 0x000fce00078e000e */
[----:B------:R-:W-:Y:S05]  /*2bda0*/  WARPSYNC.COLLECTIVE R15, `(.L_x_846) ;  /* 0x000000000f087348 */ /* 0x000fea0003c00000 */
[----:B------:R0:W1:Y:S02]  /*2bdb0*/  SHFL.IDX P6, R14, R13, R12, R11 ;  /* 0x0000000c0d0e7389 */ /* 0x00006400000c000b */
[----:B01----:R-:W-:Y:S01]  /*2bdc0*/  ENDCOLLECTIVE ;  /* 0x000000000000791b */ /* 0x003fe20003800000 */
.L_x_846:
[----:B------:R-:W-:Y:S02]  /*2bdd0*/  SEL R37, R71, R58, P0 ;  /* 0x0000003a47257207 */ /* 0x000fe40000000000 */
[----:B------:R-:W-:Y:S01]  /*2bde0*/  SEL R39, R58, R71, P0 ;  /* 0x000000473a277207 */ /* 0x000fe20000000000 */
[----:B------:R-:W-:Y:S01]  /*2bdf0*/  IMAD.MOV.U32 R13, RZ, RZ, R77 ;  /* 0x000000ffff0d7224 */ /* 0x000fe200078e004d */
[----:B------:R-:W-:Y:S01]  /*2be00*/  MOV R12, R2 ;  /* 0x00000002000c7202 */ /* 0x000fe20000000f00 */
[----:B------:R-:W-:Y:S02]  /*2be10*/  IMAD.MOV.U32 R2, RZ, RZ, RZ ;  /* 0x000000ffff027224 */ /* 0x000fe400078e00ff */
[----:B------:R-:W-:-:S07]  /*2be20*/  IMAD.MOV.U32 R75, RZ, RZ, R14 ;  /* 0x000000ffff4b7224 */ /* 0x000fce00078e000e */
[----:B------:R-:W-:Y:S05]  /*2be30*/  WARPSYNC.COLLECTIVE R15, `(.L_x_847) ;  /* 0x000000000f087348 */ /* 0x000fea0003c00000 */
[----:B------:R0:W1:Y:S02]  /*2be40*/  SHFL.IDX P6, R14, R13, R12, R11 ;  /* 0x0000000c0d0e7389 */ /* 0x00006400000c000b */
[----:B01----:R-:W-:Y:S01]  /*2be50*/  ENDCOLLECTIVE ;  /* 0x000000000000791b */ /* 0x003fe20003800000 */
.L_x_847:
[----:B------:R-:W-:Y:S02]  /*2be60*/  SEL R12, R9, R20, P0 ;  /* 0x00000014090c7207 */ /* 0x000fe40000000000 */
[----:B------:R-:W-:Y:S02]  /*2be70*/  SEL R11, R48, R51, P0 ;  /* 0x00000033300b7207 */ /* 0x000fe40000000000 */
[----:B------:R-:W-:Y:S02]  /*2be80*/  SEL R13, R55, R50, P0 ;  /* 0x00000032370d7207 */ /* 0x000fe40000000000 */
[----:B------:R-:W-:Y:S01]  /*2be90*/  SEL R15, R50, R55, P0 ;  /* 0x00000037320f7207 */ /* 0x000fe20000000000 */
[----:B------:R-:W-:Y:S01]  /*2bea0*/  IMAD.MOV.U32 R60, RZ, RZ, R14 ;  /* 0x000000ffff3c7224 */ /* 0x000fe200078e000e */
[----:B------:R-:W-:Y:S02]  /*2beb0*/  SEL R14, R20, R9, P0 ;  /* 0x00000009140e7207 */ /* 0x000fe40000000000 */
[----:B------:R-:W-:Y:S01]  /*2bec0*/  SEL R9, R51, R48, P0 ;  /* 0x0000003033097207 */ /* 0x000fe20000000000 */
[----:B------:R-:W-:Y:S06]  /*2bed0*/  BRA `(.L_x_848) ;  /* 0xffffff4c00007947 */ /* 0x000fec000383ffff */
.L_x_620:
[----:B------:R-:W-:Y:S01]  /*2bee0*/  MOV R13, R3 ;  /* 0x00000003000d7202 */ /* 0x000fe20000000f00 */
[----:B------:R-:W-:Y:S01]  /*2bef0*/  IMAD.MOV.U32 R12, RZ, RZ, RZ ;  /* 0x000000ffff0c7224 */ /* 0x000fe200078e00ff */
[----:B------:R-:W-:Y:S01]  /*2bf00*/  MOV R15, 0xffffffff ;  /* 0xffffffff000f7802 */ /* 0x000fe20000000f00 */
[----:B------:R-:W-:-:S07]  /*2bf10*/  IMAD.MOV.U32 R11, RZ, RZ, 0x181f ;  /* 0x0000181fff0b7424 */ /* 0x000fce00078e00ff */
[----:B01----:R-:W-:Y:S05]  /*2bf20*/  WARPSYNC.COLLECTIVE R15, `(.L_x_849) ;  /* 0x000000000f087348 */ /* 0x003fea0003c00000 */
[----:B------:R2:W3:Y:S02]  /*2bf30*/  SHFL.IDX P6, R14, R13, R12, R11 ;  /* 0x0000000c0d0e7389 */ /* 0x0004e400000c000b */
[----:B0123--:R-:W-:Y:S01]  /*2bf40*/  ENDCOLLECTIVE ;  /* 0x000000000000791b */ /* 0x00ffe20003800000 */
.L_x_849:
[----:B------:R-:W-:Y:S02]  /*2bf50*/  IMAD.MOV.U32 R13, RZ, RZ, R2 ;  /* 0x000000ffff0d7224 */ /* 0x000fe400078e0002 */
[----:B------:R-:W-:-:S07]  /*2bf60*/  IMAD.MOV.U32 R0, RZ, RZ, R14 ;  /* 0x000000ffff007224 */ /* 0x000fce00078e000e */
[----:B------:R-:W-:Y:S05]  /*2bf70*/  WARPSYNC.COLLECTIVE R15, `(.L_x_850) ;  /* 0x000000000f087348 */ /* 0x000fea0003c00000 */
[----:B------:R0:W1:Y:S02]  /*2bf80*/  SHFL.IDX P6, R14, R13, R12, R11 ;  /* 0x0000000c0d0e7389 */ /* 0x00006400000c000b */
[----:B01----:R-:W-:Y:S01]  /*2bf90*/  ENDCOLLECTIVE ;  /* 0x000000000000791b */ /* 0x003fe20003800000 */
.L_x_850:
[----:B------:R-:W-:Y:S05]  /*2bfa0*/  BRA `(.L_x_851) ;  /* 0xffffff6000647947 */ /* 0x000fea000383ffff */
.L_x_623:
[----:B------:R-:W-:Y:S01]  /*2bfb0*/  BSSY B1, `(.L_x_852) ;  /* 0x0000008000017945 */ /* 0x000fe20003800000 */
[----:B------:R-:W-:Y:S01]  /*2bfc0*/  MOV R13, R3 ;  /* 0x00000003000d7202 */ /* 0x000fe20000000f00 */
[----:B------:R-:W-:Y:S01]  /*2bfd0*/  IMAD.MOV.U32 R12, RZ, RZ, 0x1 ;  /* 0x00000001ff0c7424 */ /* 0x000fe200078e00ff */
[----:B---3--:R-:W-:Y:S01]  /*2bfe0*/  MOV R15, 0xffffffff ;  /* 0xffffffff000f7802 */ /* 0x008fe20000000f00 */
[----:B------:R-:W-:-:S07]  /*2bff0*/  IMAD.MOV.U32 R11, RZ, RZ, 0x181f ;  /* 0x0000181fff0b7424 */ /* 0x000fce00078e00ff */
[----:B012-4-:R-:W-:Y:S05]  /*2c000*/  WARPSYNC.COLLECTIVE R15, `(.L_x_853) ;  /* 0x000000000f087348 */ /* 0x017fea0003c00000 */
[----:B----4-:R3:W4:Y:S02]  /*2c010*/  SHFL.IDX P6, R14, R13, R12, R11 ;  /* 0x0000000c0d0e7389 */ /* 0x01072400000c000b */
[----:B01234-:R-:W-:Y:S01]  /*2c020*/  ENDCOLLECTIVE ;  /* 0x000000000000791b */ /* 0x01ffe20003800000 */
.L_x_853:
[----:B------:R-:W-:Y:S05]  /*2c030*/  BSYNC B1 ;  /* 0x0000000000017941 */ /* 0x000fea0003800000 */
.L_x_852:
        /* <DEDUP_REMOVED lines=8> */
.L_x_854:
[----:B------:R-:W-:Y:S05]  /*2c0c0*/  BRA `(.L_x_855) ;  /* 0xffffff6000707947 */ /* 0x000fea000383ffff */
.L_x_626:
[----:B------:R-:W-:Y:S01]  /*2c0d0*/  BSSY B1, `(.L_x_856) ;  /* 0x0000008000017945 */ /* 0x000fe20003800000 */
[----:B------:R-:W-:Y:S01]  /*2c0e0*/  MOV R13, R3 ;  /* 0x00000003000d7202 */ /* 0x000fe20000000f00 */
[----:B------:R-:W-:Y:S01]  /*2c0f0*/  IMAD.MOV.U32 R12, RZ, RZ, 0x2 ;  /* 0x00000002ff0c7424 */ /* 0x000fe200078e00ff */
[----:B0-----:R-:W-:Y:S01]  /*2c100*/  MOV R15, 0xffffffff ;  /* 0xffffffff000f7802 */ /* 0x001fe20000000f00 */
[----:B------:R-:W-:-:S07]  /*2c110*/  IMAD.MOV.U32 R11, RZ, RZ, 0x181f ;  /* 0x0000181fff0b7424 */ /* 0x000fce00078e00ff */
[----:B-1234-:R-:W-:Y:S05]  /*2c120*/  WARPSYNC.COLLECTIVE R15, `(.L_x_857) ;  /* 0x000000000f087348 */ /* 0x01efea0003c00000 */
[----:B----4-:R0:W4:Y:S02]  /*2c130*/  SHFL.IDX P6, R14, R13, R12, R11 ;  /* 0x0000000c0d0e7389 */ /* 0x01012400000c000b */
[----:B01234-:R-:W-:Y:S01]  /*2c140*/  ENDCOLLECTIVE ;  /* 0x000000000000791b */ /* 0x01ffe20003800000 */
.L_x_857:
[----:B------:R-:W-:Y:S05]  /*2c150*/  BSYNC B1 ;  /* 0x0000000000017941 */ /* 0x000fea0003800000 */
.L_x_856:
        /* <DEDUP_REMOVED lines=8> */
.L_x_858:
[----:B------:R-:W-:Y:S05]  /*2c1e0*/  BRA `(.L_x_859) ;  /* 0xffffff6000787947 */ /* 0x000fea000383ffff */
.L_x_629:
[----:B------:R-:W-:Y:S01]  /*2c1f0*/  BSSY B1, `(.L_x_860) ;  /* 0x0000008000017945 */ /* 0x000fe20003800000 */
[----:B------:R-:W-:Y:S01]  /*2c200*/  MOV R13, R3 ;  /* 0x00000003000d7202 */ /* 0x000fe20000000f00 */
[----:B------:R-:W-:Y:S01]  /*2c210*/  IMAD.MOV.U32 R12, RZ, RZ, 0x3 ;  /* 0x00000003ff0c7424 */ /* 0x000fe200078e00ff */
[----:B0-----:R-:W-:Y:S01]  /*2c220*/  MOV R15, 0xffffffff ;  /* 0xffffffff000f7802 */ /* 0x001fe20000000f00 */
[----:B------:R-:W-:-:S07]  /*2c230*/  IMAD.MOV.U32 R11, RZ, RZ, 0x181f ;  /* 0x0000181fff0b7424 */ /* 0x000fce00078e00ff */
[----:B-1234-:R-:W-:Y:S05]  /*2c240*/  WARPSYNC.COLLECTIVE R15, `(.L_x_861) ;  /* 0x000000000f087348 */ /* 0x01efea0003c00000 */
[----:B------:R0:W0:Y:S02]  /*2c250*/  SHFL.IDX P6, R14, R13, R12, R11 ;  /* 0x0000000c0d0e7389 */ /* 0x00002400000c000b */
[----:B01234-:R-:W-:Y:S01]  /*2c260*/  ENDCOLLECTIVE ;  /* 0x000000000000791b */ /* 0x01ffe20003800000 */
.L_x_861:
[----:B------:R-:W-:Y:S05]  /*2c270*/  BSYNC B1 ;  /* 0x0000000000017941 */ /* 0x000fea0003800000 */
.L_x_860:
        /* <DEDUP_REMOVED lines=8> */
.L_x_862:
[----:B------:R-:W-:Y:S05]  /*2c300*/  BRA `(.L_x_863) ;  /* 0xffffff6000807947 */ /* 0x000fea000383ffff */
.L_x_645:
[----:B0-----:R-:W0:Y:S01]  /*2c310*/  S2R R8, SR_TID.X ;  /* 0x0000000000087919 */ /* 0x001e220000002100 */
[----:B------:R-:W-:Y:S01]  /*2c320*/  BSSY B1, `(.L_x_864) ;  /* 0x000000a000017945 */ /* 0x000fe20003800000 */
[----:B------:R-:W-:Y:S01]  /*2c330*/  IMAD.MOV.U32 R12, RZ, RZ, RZ ;  /* 0x000000ffff0c7224 */ /* 0x000fe200078e00ff */
[----:B------:R-:W-:Y:S01]  /*2c340*/  MOV R15, 0xffffffff ;  /* 0xffffffff000f7802 */ /* 0x000fe20000000f00 */
[----:B------:R-:W-:Y:S01]  /*2c350*/  IMAD.MOV.U32 R11, RZ, RZ, 0x1f ;  /* 0x0000001fff0b7424 */ /* 0x000fe200078e00ff */
[----:B0-----:R-:W-:-:S04]  /*2c360*/  SHF.R.U32.HI R8, RZ, 0x5, R8 ;  /* 0x00000005ff087819 */ /* 0x001fc80000011608 */
[----:B------:R-:W-:-:S04]  /*2c370*/  LOP3.LUT R8, R8, 0x3, RZ, 0xc0, !PT ;  /* 0x0000000308087812 */ /* 0x000fc800078ec0ff */
[----:B------:R-:W-:-:S07]  /*2c380*/  MOV R13, R8 ;  /* 0x00000008000d7202 */ /* 0x000fce0000000f00 */
[----:B------:R-:W-:Y:S05]  /*2c390*/  WARPSYNC.COLLECTIVE R15, `(.L_x_865) ;  /* 0x000000000f087348 */ /* 0x000fea0003c00000 */
[----:B------:R0:W1:Y:S02]  /*2c3a0*/  SHFL.IDX P6, R14, R13, R12, R11 ;  /* 0x0000000c0d0e7389 */ /* 0x00006400000c000b */
[----:B01----:R-:W-:Y:S01]  /*2c3b0*/  ENDCOLLECTIVE ;  /* 0x000000000000791b */ /* 0x003fe20003800000 */
.L_x_865:
[----:B------:R-:W-:Y:S05]  /*2c3c0*/  BSYNC B1 ;  /* 0x0000000000017941 */ /* 0x000fea0003800000 */
.L_x_864:
[----:B------:R-:W-:Y:S05]  /*2c3d0*/  BRA `(.L_x_866) ;  /* 0xffffff7400847947 */ /* 0x000fea000383ffff */
.L_x_647:
[----:B------:R-:W-:Y:S01]  /*2c3e0*/  BSSY B1, `(.L_x_867) ;  /* 0x0000006000017945 */ /* 0x000fe20003800000 */
[----:B------:R-:W-:-:S07]  /*2c3f0*/  IMAD.MOV.U32 R15, RZ, RZ, -0x1 ;  /* 0xffffffffff0f7424 */ /* 0x000fce00078e00ff */
[----:B01----:R-:W-:Y:S05]  /*2c400*/  WARPSYNC.COLLECTIVE R15, `(.L_x_868) ;  /* 0x000000000f0c7348 */ /* 0x003fea0003c00000 */
[----:B------:R-:W-:Y:S02]  /*2c410*/  ELECT P6, UR62, PT ;  /* 0x00000000003e782f */ /* 0x000fe400038c0000 */
[----:B------:R-:W-:Y:S01]  /*2c420*/  MOV R14, UR62 ;  /* 0x0000003e000e7c02 */ /* 0x000fe20008000f00 */
[----:B01----:R-:W-:Y:S10]  /*2c430*/  ENDCOLLECTIVE ;  /* 0x000000000000791b */ /* 0x003ff40003800000 */
.L_x_868:
[----:B------:R-:W-:Y:S05]  /*2c440*/  BSYNC B1 ;  /* 0x0000000000017941 */ /* 0x000fea0003800000 */
.L_x_867:
[----:B------:R-:W-:Y:S05]  /*2c450*/  BRA `(.L_x_646) ;  /* 0xffffff74007c7947 */ /* 0x000fea000383ffff */
.L_x_649:
[----:B-1----:R1:W2:Y:S02]  /*2c460*/  SYNCS.PHASECHK.TRANS64.TRYWAIT P0, [R22+URZ+0x29820], R5 ;  /* 0x02982005160075a7 */ /* 0x0022a4000800017f */
[----:B--2---:R-:W-:Y:S05]  /*2c470*/  @!P0 NANOSLEEP.SYNCS 0x989680 ;  /* 0x009896800000895d */ /* 0x004fea0003900000 */
[----:B------:R-:W2:Y:S02]  /*2c480*/  @!P0 SYNCS.PHASECHK.TRANS64 P0, [R22+URZ+0x29820], R5 ;  /* 0x02982005160085a7 */ /* 0x000ea4000800007f */
[----:B--2---:R-:W-:Y:S05]  /*2c490*/  @!P0 BRA `(.L_x_649) ;  /* 0xfffffffc00f08947 */ /* 0x004fea000383ffff */
[----:B------:R-:W-:Y:S05]  /*2c4a0*/  BRA `(.L_x_869) ;  /* 0xffffff74008c7947 */ /* 0x000fea000383ffff */
.L_x_653:
[----:B0-----:R0:W2:Y:S02]  /*2c4b0*/  SYNCS.PHASECHK.TRANS64.TRYWAIT P0, [R9+URZ+0x298a0], R8 ;  /* 0x0298a008090075a7 */ /* 0x0010a4000800017f */
[----:B--2---:R-:W-:Y:S05]  /*2c4c0*/  @!P0 NANOSLEEP.SYNCS 0x989680 ;  /* 0x009896800000895d */ /* 0x004fea0003900000 */
[----:B------:R-:W2:Y:S02]  /*2c4d0*/  @!P0 SYNCS.PHASECHK.TRANS64 P0, [R9+URZ+0x298a0], R8 ;  /* 0x0298a008090085a7 */ /* 0x000ea4000800007f */
[----:B--2---:R-:W-:Y:S05]  /*2c4e0*/  @!P0 BRA `(.L_x_653) ;  /* 0xfffffffc00f08947 */ /* 0x004fea000383ffff */
[----:B------:R-:W-:Y:S05]  /*2c4f0*/  BRA `(.L_x_870) ;  /* 0xffffff7400a47947 */ /* 0x000fea000383ffff */
.L_x_660:
[----:B-1----:R1:W2:Y:S02]  /*2c500*/  SYNCS.PHASECHK.TRANS64.TRYWAIT P0, [R9+URZ+0x298c0], R8 ;  /* 0x0298c008090075a7 */ /* 0x0022a4000800017f */
[----:B--2---:R-:W-:Y:S05]  /*2c510*/  @!P0 NANOSLEEP.SYNCS 0x989680 ;  /* 0x009896800000895d */ /* 0x004fea0003900000 */
[----:B------:R-:W2:Y:S02]  /*2c520*/  @!P0 SYNCS.PHASECHK.TRANS64 P0, [R9+URZ+0x298c0], R8 ;  /* 0x0298c008090085a7 */ /* 0x000ea4000800007f */
[----:B--2---:R-:W-:Y:S05]  /*2c530*/  @!P0 BRA `(.L_x_660) ;  /* 0xfffffffc00f08947 */ /* 0x004fea000383ffff */
[----:B------:R-:W-:Y:S05]  /*2c540*/  BRA `(.L_x_871) ;  /* 0xffffff7800987947 */ /* 0x000fea000383ffff */
.L_x_667:
[----:B0-----:R0:W2:Y:S02]  /*2c550*/  SYNCS.PHASECHK.TRANS64.TRYWAIT P1, [R8+URZ+0x298a0], R7 ;  /* 0x0298a007080075a7 */ /* 0x0010a4000802017f */
[----:B--2---:R-:W-:Y:S05]  /*2c560*/  @!P1 NANOSLEEP.SYNCS 0x989680 ;  /* 0x009896800000995d */ /* 0x004fea0003900000 */
[----:B------:R-:W2:Y:S02]  /*2c570*/  @!P1 SYNCS.PHASECHK.TRANS64 P1, [R8+URZ+0x298a0], R7 ;  /* 0x0298a007080095a7 */ /* 0x000ea4000802007f */
[----:B--2---:R-:W-:Y:S05]  /*2c580*/  @!P1 BRA `(.L_x_667) ;  /* 0xfffffffc00f09947 */ /* 0x004fea000383ffff */
[----:B------:R-:W-:Y:S05]  /*2c590*/  BRA `(.L_x_872) ;  /* 0xffffff7c00587947 */ /* 0x000fea000383ffff */
.L_x_674:
[----:B-1----:R1:W2:Y:S02]  /*2c5a0*/  SYNCS.PHASECHK.TRANS64.TRYWAIT P1, [R8+URZ+0x298c0], R7 ;  /* 0x0298c007080075a7 */ /* 0x0022a4000802017f */
[----:B--2---:R-:W-:Y:S05]  /*2c5b0*/  @!P1 NANOSLEEP.SYNCS 0x989680 ;  /* 0x009896800000995d */ /* 0x004fea0003900000 */
[----:B------:R-:W2:Y:S02]  /*2c5c0*/  @!P1 SYNCS.PHASECHK.TRANS64 P1, [R8+URZ+0x298c0], R7 ;  /* 0x0298c007080095a7 */ /* 0x000ea4000802007f */
[----:B--2---:R-:W-:Y:S05]  /*2c5d0*/  @!P1 BRA `(.L_x_674) ;  /* 0xfffffffc00f09947 */ /* 0x004fea000383ffff */
[----:B------:R-:W-:Y:S05]  /*2c5e0*/  BRA `(.L_x_873) ;  /* 0xffffff8000487947 */ /* 0x000fea000383ffff */
.L_x_689:
[----:B------:R-:W-:Y:S01]  /*2c5f0*/  SHF.R.U32.HI R8, RZ, 0x5, R21 ;  /* 0x00000005ff087819 */ /* 0x000fe20000011615 */
[----:B------:R-:W-:Y:S01]  /*2c600*/  BSSY B0, `(.L_x_874) ;  /* 0x0000009000007945 */ /* 0x000fe20003800000 */
[----:B--2---:R-:W-:Y:S01]  /*2c610*/  MOV R12, RZ ;  /* 0x000000ff000c7202 */ /* 0x004fe20000000f00 */
[----:B------:R-:W-:Y:S01]  /*2c620*/  IMAD.MOV.U32 R11, RZ, RZ, 0x1f ;  /* 0x0000001fff0b7424 */ /* 0x000fe200078e00ff */
[----:B------:R-:W-:Y:S01]  /*2c630*/  LOP3.LUT R8, R8, 0x3, RZ, 0xc0, !PT ;  /* 0x0000000308087812 */ /* 0x000fe200078ec0ff */
[----:B------:R-:W-:-:S04]  /*2c640*/  IMAD.MOV.U32 R15, RZ, RZ, -0x1 ;  /* 0xffffffffff0f7424 */ /* 0x000fc800078e00ff */
[----:B------:R-:W-:-:S07]  /*2c650*/  IMAD.MOV.U32 R13, RZ, RZ, R8 ;  /* 0x000000ffff0d7224 */ /* 0x000fce00078e0008 */
[----:B-----5:R-:W-:Y:S05]  /*2c660*/  WARPSYNC.COLLECTIVE R15, `(.L_x_875) ;  /* 0x000000000f087348 */ /* 0x020fea0003c00000 */
[----:B------:R0:W1:Y:S02]  /*2c670*/  SHFL.IDX P6, R14, R13, R12, R11 ;  /* 0x0000000c0d0e7389 */ /* 0x00006400000c000b */
[----:B01---5:R-:W-:Y:S01]  /*2c680*/  ENDCOLLECTIVE ;  /* 0x000000000000791b */ /* 0x023fe20003800000 */
.L_x_875:
[----:B------:R-:W-:Y:S05]  /*2c690*/  BSYNC B0 ;  /* 0x0000000000007941 */ /* 0x000fea0003800000 */
.L_x_874:
[----:B------:R-:W-:Y:S05]  /*2c6a0*/  BRA `(.L_x_876) ;  /* 0xffffff9000007947 */ /* 0x000fea000383ffff */
.L_x_692:
[----:B0-----:R-:W2:Y:S02]  /*2c6b0*/  LDL R2, [R1+0x3c] ;  /* 0x00003c0001027983 */ /* 0x001ea40000100800 */
[----:B--2---:R0:W1:Y:S02]  /*2c6c0*/  SYNCS.PHASECHK.TRANS64.TRYWAIT P0, [R0+URZ+0x29880], R2 ;  /* 0x02988002000075a7 */ /* 0x004064000800017f */
[----:B-1----:R-:W-:Y:S05]  /*2c6d0*/  @!P0 NANOSLEEP.SYNCS 0x989680 ;  /* 0x009896800000895d */ /* 0x002fea0003900000 */
[----:B------:R-:W1:Y:S02]  /*2c6e0*/  @!P0 SYNCS.PHASECHK.TRANS64 P0, [R0+URZ+0x29880], R2 ;  /* 0x02988002000085a7 */ /* 0x000e64000800007f */
[----:B-1----:R-:W-:Y:S05]  /*2c6f0*/  @!P0 BRA `(.L_x_692) ;  /* 0xfffffffc00ec8947 */ /* 0x002fea000383ffff */
[----:B------:R-:W-:Y:S05]  /*2c700*/  BRA `(.L_x_877) ;  /* 0xffffff90002c7947 */ /* 0x000fea000383ffff */
.L_x_693:
[----:B------:R-:W-:Y:S01]  /*2c710*/  BSSY B0, `(.L_x_878) ;  /* 0x0000008000007945 */ /* 0x000fe20003800000 */
[----:B------:R-:W-:Y:S01]  /*2c720*/  MOV R13, R3 ;  /* 0x00000003000d7202 */ /* 0x000fe20000000f00 */
[----:B------:R-:W-:Y:S01]  /*2c730*/  IMAD.MOV.U32 R12, RZ, RZ, RZ ;  /* 0x000000ffff0c7224 */ /* 0x000fe200078e00ff */
[----:B------:R-:W-:Y:S01]  /*2c740*/  MOV R15, 0xffffffff ;  /* 0xffffffff000f7802 */ /* 0x000fe20000000f00 */
[----:B------:R-:W-:-:S07]  /*2c750*/  IMAD.MOV.U32 R11, RZ, RZ, 0x1c1f ;  /* 0x00001c1fff0b7424 */ /* 0x000fce00078e00ff */
[----:B------:R-:W-:Y:S05]  /*2c760*/  WARPSYNC.COLLECTIVE R15, `(.L_x_879) ;  /* 0x000000000f087348 */ /* 0x000fea0003c00000 */
[----:B------:R0:W1:Y:S02]  /*2c770*/  SHFL.IDX P6, R14, R13, R12, R11 ;  /* 0x0000000c0d0e7389 */ /* 0x00006400000c000b */
[----:B01----:R-:W-:Y:S01]  /*2c780*/  ENDCOLLECTIVE ;  /* 0x000000000000791b */ /* 0x003fe20003800000 */
.L_x_879:
[----:B------:R-:W-:Y:S05]  /*2c790*/  BSYNC B0 ;  /* 0x0000000000007941 */ /* 0x000fea0003800000 */
.L_x_878:
[----:B------:R-:W-:Y:S01]  /*2c7a0*/  IMAD.MOV.U32 R13, RZ, RZ, R2 ;  /* 0x000000ffff0d7224 */ /* 0x000fe200078e0002 */
[----:B------:R-:W-:Y:S01]  /*2c7b0*/  MOV R12, RZ ;  /* 0x000000ff000c7202 */ /* 0x000fe20000000f00 */
[----:B------:R-:W-:Y:S01]  /*2c7c0*/  IMAD.MOV.U32 R11, RZ, RZ, 0x1c1f ;  /* 0x00001c1fff0b7424 */ /* 0x000fe200078e00ff */
[----:B------:R-:W-:Y:S01]  /*2c7d0*/  LOP3.LUT P2, RZ, R20, 0x2, RZ, 0xc0, !PT ;  /* 0x0000000214ff7812 */ /* 0x000fe2000784c0ff */
[----:B------:R-:W-:Y:S01]  /*2c7e0*/  IMAD.MOV.U32 R15, RZ, RZ, -0x1 ;  /* 0xffffffffff0f7424 */ /* 0x000fe200078e00ff */
[----:B------:R-:W0:Y:S01]  /*2c7f0*/  S2R R20, SR_TID.X ;  /* 0x0000000000147919 */ /* 0x000e220000002100 */
[----:B------:R-:W-:-:S10]  /*2c800*/  IMAD.MOV.U32 R4, RZ, RZ, R14 ;  /* 0x000000ffff047224 */ /* 0x000fd400078e000e */
[----:B0-----:R-:W-:Y:S05]  /*2c810*/  WARPSYNC.COLLECTIVE R15, `(.L_x_880) ;  /* 0x000000000f087348 */ /* 0x001fea0003c00000 */
[----:B------:R1:W2:Y:S02]  /*2c820*/  SHFL.IDX P6, R14, R13, R12, R11 ;  /* 0x0000000c0d0e7389 */ /* 0x0002a400000c000b */
[----:B012---:R-:W-:Y:S01]  /*2c830*/  ENDCOLLECTIVE ;  /* 0x000000000000791b */ /* 0x007fe20003800000 */
.L_x_880:
[----:B------:R-:W2:Y:S01]  /*2c840*/  LDL R15, [R1+0x4] ;  /* 0x00000400010f7983 */ /* 0x000ea20000100800 */
[----:B------:R-:W-:Y:S01]  /*2c850*/  IMAD.MOV.U32 R12, RZ, RZ, R14 ;  /* 0x000000ffff0c7224 */ /* 0x000fe200078e000e */
[----:B------:R-:W-:-:S04]  /*2c860*/  SHF.L.U32 R20, R20, 0x4, RZ ;  /* 0x0000000414147819 */ /* 0x000fc800000006ff */
[----:B------:R-:W-:-:S04]  /*2c870*/  LOP3.LUT R20, R20, 0x30, RZ, 0xc0, !PT ;  /* 0x0000003014147812 */ /* 0x000fc800078ec0ff */
[----:B------:R-:W-:-:S05]  /*2c880*/  IADD3 R20, P0, R20, R12, RZ ;  /* 0x0000000c14147210 */ /* 0x000fca0007f1e0ff */
[----:B------:R-:W-:Y:S01]  /*2c890*/  IMAD.X R21, RZ, RZ, R4, P0 ;  /* 0x000000ffff157224 */ /* 0x000fe200000e0604 */
[----:B------:R-:W-:Y:S02]  /*2c8a0*/  ISETP.LT.OR P0, PT, R8, 0x1, P2 ;  /* 0x000000010800780c */ /* 0x000fe40001701670 */
[----:B------:R-:W-:Y:S01]  /*2c8b0*/  IADD3 R4, R22, R5, R37 ;  /* 0x0000000516047210 */ /* 0x000fe20007ffe025 */
[----:B------:R-:W-:Y:S02]  /*2c8c0*/  IMAD.MOV.U32 R13, RZ, RZ, R3 ;  /* 0x000000ffff0d7224 */ /* 0x000fe400078e0003 */
[----:B------:R-:W-:-:S08]  /*2c8d0*/  IMAD.MOV.U32 R12, RZ, RZ, 0x1 ;  /* 0x00000001ff0c7424 */ /* 0x000fd000078e00ff */
[----:B------:R-:W-:Y:S01]  /*2c8e0*/  @!PT LDS RZ, [RZ] ;  /* 0x00000000fffff984 */ /* 0x000fe20000000800 */
[----:B------:R-:W-:Y:S01]  /*2c8f0*/  @!PT LDS RZ, [RZ] ;  /* 0x00000000fffff984 */ /* 0x000fe20000000800 */
[----:B------:R-:W-:Y:S01]  /*2c900*/  @!PT LDS RZ, [RZ] ;  /* 0x00000000fffff984 */ /* 0x000fe20000000800 */
[----:B------:R0:W-:Y:S01]  /*2c910*/  LDGSTS.E.BYPASS.LTC128B.128 [R4+0xa400], desc[UR50][R20.64], !P0 ;  /* 0x0a40000014047fae */ /* 0x0001e2000c101d72 */
[----:B------:R-:W-:Y:S02]  /*2c920*/  ISETP.LT.OR P0, PT, R8, 0x1, P1 ;  /* 0x000000010800780c */ /* 0x000fe40000f01670 */
[----:B--2---:R-:W-:Y:S02]  /*2c930*/  IADD3 R5, R15, R4, RZ ;  /* 0x000000040f057210 */ /* 0x004fe40007ffe0ff */
[----:B------:R-:W-:-:S09]  /*2c940*/  MOV R15, 0xffffffff ;  /* 0xffffffff000f7802 */ /* 0x000fd20000000f00 */
[----:B------:R0:W-:Y:S02]  /*2c950*/  LDGSTS.E.BYPASS.LTC128B.128 [R5+0xa400], desc[UR50][R20.64+0x40], !P0 ;  /* 0x0a40004014057fae */ /* 0x0001e4000c101d72 */
[----:B0-----:R-:W-:Y:S05]  /*2c960*/  WARPSYNC.COLLECTIVE R15, `(.L_x_881) ;  /* 0x000000000f087348 */ /* 0x001fea0003c00000 */
[----:B------:R1:W2:Y:S02]  /*2c970*/  SHFL.IDX P6, R14, R13, R12, R11 ;  /* 0x0000000c0d0e7389 */ /* 0x0002a400000c000b */
[----:B012---:R-:W-:Y:S01]  /*2c980*/  ENDCOLLECTIVE ;  /* 0x000000000000791b */ /* 0x007fe20003800000 */
.L_x_881:
[----:B------:R-:W0:Y:S01]  /*2c990*/  S2R R20, SR_TID.X ;  /* 0x0000000000147919 */ /* 0x000e220000002100 */
[----:B------:R-:W-:Y:S02]  /*2c9a0*/  IMAD.MOV.U32 R13, RZ, RZ, R2 ;  /* 0x000000ffff0d7224 */ /* 0x000fe400078e0002 */
[----:B------:R-:W-:-:S07]  /*2c9b0*/  IMAD.MOV.U32 R21, RZ, RZ, R14 ;  /* 0x000000ffff157224 */ /* 0x000fce00078e000e */
[----:B0-----:R-:W-:Y:S05]  /*2c9c0*/  WARPSYNC.COLLECTIVE R15, `(.L_x_882) ;  /* 0x000000000f087348 */ /* 0x001fea0003c00000 */
[----:B------:R1:W2:Y:S02]  /*2c9d0*/  SHFL.IDX P6, R14, R13, R12, R11 ;  /* 0x0000000c0d0e7389 */ /* 0x0002a400000c000b */
[----:B012---:R-:W-:Y:S01]  /*2c9e0*/  ENDCOLLECTIVE ;  /* 0x000000000000791b */ /* 0x007fe20003800000 */
.L_x_882:
[----:B------:R-:W-:-:S04]  /*2c9f0*/  SHF.L.U32 R20, R20, 0x4, RZ ;  /* 0x0000000414147819 */ /* 0x000fc800000006ff */
[----:B------:R-:W-:Y:S01]  /*2ca00*/  LOP3.LUT R20, R20, 0x30, RZ, 0xc0, !PT ;  /* 0x0000003014147812 */ /* 0x000fe200078ec0ff */
[----:B------:R-:W-:-:S05]  /*2ca10*/  IMAD.MOV.U32 R12, RZ, RZ, R14 ;  /* 0x000000ffff0c7224 */ /* 0x000fca00078e000e */
[----:B------:R-:W-:-:S05]  /*2ca20*/  IADD3 R20, P0, R20, R12, RZ ;  /* 0x0000000c14147210 */ /* 0x000fca0007f1e0ff */
[----:B------:R-:W-:Y:S01]  /*2ca30*/  IMAD.X R21, RZ, RZ, R21, P0 ;  /* 0x000000ffff157224 */ /* 0x000fe200000e0615 */
[----:B------:R-:W-:Y:S01]  /*2ca40*/  ISETP.LT.OR P0, PT, R8, 0x21, P2 ;  /* 0x000000210800780c */ /* 0x000fe20001701670 */
[----:B------:R-:W-:Y:S01]  /*2ca50*/  IMAD.MOV.U32 R12, RZ, RZ, 0x2 ;  /* 0x00000002ff0c7424 */ /* 0x000fe200078e00ff */
[----:B------:R-:W-:-:S11]  /*2ca60*/  MOV R13, R3 ;  /* 0x00000003000d7202 */ /* 0x000fd60000000f00 */
[----:B------:R-:W-:Y:S05]  /*2ca70*/  WARPSYNC.COLLECTIVE R15, `(.L_x_883) ;  /* 0x000000000f087348 */ /* 0x000fea0003c00000 */
[----:B------:R0:W1:Y:S02]  /*2ca80*/  SHFL.IDX P6, R14, R13, R12, R11 ;  /* 0x0000000c0d0e7389 */ /* 0x00006400000c000b */
[----:B01----:R-:W-:Y:S01]  /*2ca90*/  ENDCOLLECTIVE ;  /* 0x000000000000791b */ /* 0x003fe20003800000 */
.L_x_883:
[----:B------:R-:W-:Y:S01]  /*2caa0*/  @!PT LDS RZ, [RZ] ;  /* 0x00000000fffff984 */ /* 0x000fe20000000800 */
[----:B------:R-:W-:Y:S01]  /*2cab0*/  @!PT LDS RZ, [RZ] ;  /* 0x00000000fffff984 */ /* 0x000fe20000000800 */
[----:B------:R-:W-:Y:S01]  /*2cac0*/  @!PT LDS RZ, [RZ] ;  /* 0x00000000fffff984 */ /* 0x000fe20000000800 */
[----:B------:R-:W-:Y:S01]  /*2cad0*/  LDGSTS.E.BYPASS.LTC128B.128 [R4+0xb400], desc[UR50][R20.64], !P0 ;  /* 0x0b40000014047fae */ /* 0x000fe2000c101d72 */
[----:B------:R-:W-:-:S13]  /*2cae0*/  ISETP.LT.OR P0, PT, R8, 0x21, P1 ;  /* 0x000000210800780c */ /* 0x000fda0000f01670 */
[----:B------:R0:W-:Y:S01]  /*2caf0*/  LDGSTS.E.BYPASS.LTC128B.128 [R5+0xb400], desc[UR50][R20.64+0x40], !P0 ;  /* 0x0b40004014057fae */ /* 0x0001e2000c101d72 */
[----:B------:R-:W-:Y:S01]  /*2cb00*/  MOV R13, R2 ;  /* 0x00000002000d7202 */ /* 0x000fe20000000f00 */
[----:B0-----:R-:W0:Y:S01]  /*2cb10*/  S2R R20, SR_TID.X ;  /* 0x0000000000147919 */ /* 0x001e220000002100 */
[----:B------:R-:W-:-:S07]  /*2cb20*/  IMAD.MOV.U32 R21, RZ, RZ, R14 ;  /* 0x000000ffff157224 */ /* 0x000fce00078e000e */
[----:B0-----:R-:W-:Y:S05]  /*2cb30*/  WARPSYNC.COLLECTIVE R15, `(.L_x_884) ;  /* 0x000000000f087348 */ /* 0x001fea0003c00000 */
[----:B------:R1:W2:Y:S02]  /*2cb40*/  SHFL.IDX P6, R14, R13, R12, R11 ;  /* 0x0000000c0d0e7389 */ /* 0x0002a400000c000b */
[----:B012---:R-:W-:Y:S01]  /*2cb50*/  ENDCOLLECTIVE ;  /* 0x000000000000791b */ /* 0x007fe20003800000 */
.L_x_884:
[----:B------:R-:W-:Y:S02]  /*2cb60*/  IMAD.MOV.U32 R12, RZ, RZ, R14 ;  /* 0x000000ffff0c7224 */ /* 0x000fe400078e000e */
[----:B------:R-:W-:-:S05]  /*2cb70*/  IMAD.SHL.U32 R20, R20, 0x10, RZ ;  /* 0x0000001014147824 */ /* 0x000fca00078e00ff */
[----:B------:R-:W-:-:S04]  /*2cb80*/  LOP3.LUT R20, R20, 0x30, RZ, 0xc0, !PT ;  /* 0x0000003014147812 */ /* 0x000fc800078ec0ff */
[----:B------:R-:W-:-:S04]  /*2cb90*/  IADD3 R20, P0, R20, R12, RZ ;  /* 0x0000000c14147210 */ /* 0x000fc80007f1e0ff */
[----:B------:R-:W-:Y:S02]  /*2cba0*/  IADD3.X R21, RZ, R21, RZ, P0, !PT ;  /* 0x00000015ff157210 */ /* 0x000fe400007fe4ff */
[----:B------:R-:W-:-:S13]  /*2cbb0*/  ISETP.LT.OR P0, PT, R8, 0x41, P2 ;  /* 0x000000410800780c */ /* 0x000fda0001701670 */
[----:B------:R-:W-:Y:S01]  /*2cbc0*/  @!PT LDS RZ, [RZ] ;  /* 0x00000000fffff984 */ /* 0x000fe20000000800 */
[----:B------:R-:W-:Y:S01]  /*2cbd0*/  @!PT LDS RZ, [RZ] ;  /* 0x00000000fffff984 */ /* 0x000fe20000000800 */
[----:B------:R-:W-:Y:S01]  /*2cbe0*/  @!PT LDS RZ, [RZ] ;  /* 0x00000000fffff984 */ /* 0x000fe20000000800 */
[----:B------:R0:W-:Y:S01]  /*2cbf0*/  LDGSTS.E.BYPASS.LTC128B.128 [R4+0xc400], desc[UR50][R20.64], !P0 ;  /* 0x0c40000014047fae */ /* 0x0001e2000c101d72 */
[----:B------:R-:W-:-:S13]  /*2cc00*/  ISETP.LT.OR P0, PT, R8, 0x41, P1 ;  /* 0x000000410800780c */ /* 0x000fda0000f01670 */
[----:B------:R0:W-:Y:S04]  /*2cc10*/  LDGSTS.E.BYPASS.LTC128B.128 [R5+0xc400], desc[UR50][R20.64+0x40], !P0 ;  /* 0x0c40004014057fae */ /* 0x0001e8000c101d72 */
[----:B------:R0:W5:Y:S01]  /*2cc20*/  LDL.LU R21, [R1] ;  /* 0x0000000001157983 */ /* 0x0001620000300800 */
[----:B------:R-:W-:Y:S02]  /*2cc30*/  IMAD.MOV.U32 R13, RZ, RZ, R3 ;  /* 0x000000ffff0d7224 */ /* 0x000fe400078e0003 */
[----:B------:R-:W-:-:S07]  /*2cc40*/  IMAD.MOV.U32 R12, RZ, RZ, 0x3 ;  /* 0x00000003ff0c7424 */ /* 0x000fce00078e00ff */
[----:B0----5:R-:W-:Y:S05]  /*2cc50*/  WARPSYNC.COLLECTIVE R15, `(.L_x_885) ;  /* 0x000000000f087348 */ /* 0x021fea0003c00000 */
[----:B------:R1:W2:Y:S02]  /*2cc60*/  SHFL.IDX P6, R14, R13, R12, R11 ;  /* 0x0000000c0d0e7389 */ /* 0x0002a400000c000b */
[----:B012--5:R-:W-:Y:S01]  /*2cc70*/  ENDCOLLECTIVE ;  /* 0x000000000000791b */ /* 0x027fe20003800000 */
.L_x_885:
[----:B------:R-:W0:Y:S01]  /*2cc80*/  S2R R20, SR_TID.X ;  /* 0x0000000000147919 */ /* 0x000e220000002100 */
[----:B------:R-:W-:Y:S01]  /*2cc90*/  IMAD.MOV.U32 R13, RZ, RZ, R2 ;  /* 0x000000ffff0d7224 */ /* 0x000fe200078e0002 */
[----:B------:R-:W-:-:S07]  /*2cca0*/  MOV R3, R14 ;  /* 0x0000000e00037202 */ /* 0x000fce0000000f00 */
[----:B0-----:R-:W-:Y:S05]  /*2ccb0*/  WARPSYNC.COLLECTIVE R15, `(.L_x_886) ;  /* 0x000000000f087348 */ /* 0x001fea0003c00000 */
[----:B------:R1:W2:Y:S02]  /*2ccc0*/  SHFL.IDX P6, R14, R13, R12, R11 ;  /* 0x0000000c0d0e7389 */ /* 0x0002a400000c000b */
[----:B012---:R-:W-:Y:S01]  /*2ccd0*/  ENDCOLLECTIVE ;  /* 0x000000000000791b */ /* 0x007fe20003800000 */
.L_x_886:
[----:B------:R-:W-:-:S05]  /*2cce0*/  IMAD.SHL.U32 R20, R20, 0x10, RZ ;  /* 0x0000001014147824 */ /* 0x000fca00078e00ff */
[----:B------:R-:W-:Y:S02]  /*2ccf0*/  LOP3.LUT R20, R20, 0x30, RZ, 0xc0, !PT ;  /* 0x0000003014147812 */ /* 0x000fe400078ec0ff */
[----:B------:R-:W-:-:S04]  /*2cd00*/  MOV R2, R14 ;  /* 0x0000000e00027202 */ /* 0x000fc80000000f00 */
[----:B------:R-:W-:-:S05]  /*2cd10*/  IADD3 R2, P0, R20, R2, RZ ;  /* 0x0000000214027210 */ /* 0x000fca0007f1e0ff */
[----:B------:R-:W-:Y:S01]  /*2cd20*/  IMAD.X R3, RZ, RZ, R3, P0 ;  /* 0x000000ffff037224 */ /* 0x000fe200000e0603 */
[----:B------:R-:W-:Y:S01]  /*2cd30*/  ISETP.LT.OR P0, PT, R8, 0x61, P2 ;  /* 0x000000610800780c */ /* 0x000fe20001701670 */
[----:B------:R-:W-:Y:S01]  /*2cd40*/  IMAD.MOV.U32 R13, RZ, RZ, R26 ;  /* 0x000000ffff0d7224 */ /* 0x000fe200078e001a */
[----:B------:R-:W-:-:S11]  /*2cd50*/  MOV R12, RZ ;  /* 0x000000ff000c7202 */ /* 0x000fd60000000f00 */
[----:B------:R-:W-:Y:S05]  /*2cd60*/  WARPSYNC.COLLECTIVE R15, `(.L_x_887) ;  /* 0x000000000f087348 */ /* 0x000fea0003c00000 */
[----:B------:R0:W1:Y:S02]  /*2cd70*/  SHFL.IDX P6, R14, R13, R12, R11 ;  /* 0x0000000c0d0e7389 */ /* 0x00006400000c000b */
[----:B01----:R-:W-:Y:S01]  /*2cd80*/  ENDCOLLECTIVE ;  /* 0x000000000000791b */ /* 0x003fe20003800000 */
.L_x_887:
[----:B------:R-:W-:Y:S01]  /*2cd90*/  @!PT LDS RZ, [RZ] ;  /* 0x00000000fffff984 */ /* 0x000fe20000000800 */
[----:B------:R-:W-:Y:S01]  /*2cda0*/  @!PT LDS RZ, [RZ] ;  /* 0x00000000fffff984 */ /* 0x000fe20000000800 */
[----:B------:R-:W-:Y:S01]  /*2cdb0*/  @!PT LDS RZ, [RZ] ;  /* 0x00000000fffff984 */ /* 0x000fe20000000800 */
[----:B------:R-:W-:Y:S01]  /*2cdc0*/  LDGSTS.E.BYPASS.LTC128B.128 [R4+0xd400], desc[UR50][R2.64], !P0 ;  /* 0x0d40000002047fae */ /* 0x000fe2000c101d72 */
[----:B------:R-:W-:-:S13]  /*2cdd0*/  ISETP.LT.OR P0, PT, R8, 0x61, P1 ;  /* 0x000000610800780c */ /* 0x000fda0000f01670 */
[----:B------:R0:W-:Y:S01]  /*2cde0*/  LDGSTS.E.BYPASS.LTC128B.128 [R5+0xd400], desc[UR50][R2.64+0x40], !P0 ;  /* 0x0d40004002057fae */ /* 0x0001e2000c101d72 */
[----:B------:R-:W-:Y:S01]  /*2cdf0*/  ISETP.GE.AND P0, PT, R8, 0x81, PT ;  /* 0x000000810800780c */ /* 0x000fe20003f06270 */
[----:B------:R-:W-:Y:S02]  /*2ce00*/  IMAD.MOV.U32 R13, RZ, RZ, R27 ;  /* 0x000000ffff0d7224 */ /* 0x000fe400078e001b */
[----:B0-----:R-:W-:-:S10]  /*2ce10*/  IMAD.MOV.U32 R3, RZ, RZ, R14 ;  /* 0x000000ffff037224 */ /* 0x001fd400078e000e */
[----:B------:R-:W-:Y:S05]  /*2ce20*/  WARPSYNC.COLLECTIVE R15, `(.L_x_888) ;  /* 0x000000000f087348 */ /* 0x000fea0003c00000 */
[----:B------:R0:W1:Y:S02]  /*2ce30*/  SHFL.IDX P6, R14, R13, R12, R11 ;  /* 0x0000000c0d0e7389 */ /* 0x00006400000c000b */
[----:B01----:R-:W-:Y:S01]  /*2ce40*/  ENDCOLLECTIVE ;  /* 0x000000000000791b */ /* 0x003fe20003800000 */
.L_x_888:
[C---:B------:R-:W-:Y:S02]  /*2ce50*/  ISETP.GE.AND P4, PT, R8.reuse, 0x21, PT ;  /* 0x000000210800780c */ /* 0x040fe40003f86270 */
[C---:B------:R-:W-:Y:S02]  /*2ce60*/  ISETP.GE.AND P3, PT, R8.reuse, 0x41, PT ;  /* 0x000000410800780c */ /* 0x040fe40003f66270 */
[----:B------:R-:W-:Y:S02]  /*2ce70*/  ISETP.GE.AND P2, PT, R8, 0x61, PT ;  /* 0x000000610800780c */ /* 0x000fe40003f46270 */
[----:B------:R-:W-:Y:S02]  /*2ce80*/  MOV R2, R14 ;  /* 0x0000000e00027202 */ /* 0x000fe40000000f00 */
[----:B------:R-:W-:-:S04]  /*2ce90*/  LOP3.LUT R21, R21, 0xffffff7f, RZ, 0xc0, !PT ;  /* 0xffffff7f15157812 */ /* 0x000fc800078ec0ff */
[----:B------:R-:W-:-:S05]  /*2cea0*/  @P0 LOP3.LUT R21, R21, 0x80, RZ, 0xfc, !PT ;  /* 0x0000008015150812 */ /* 0x000fca00078efcff */
[----:B------:R3:W-:Y:S01]  /*2ceb0*/  STL [R1], R21 ;  /* 0x0000001501007387 */ /* 0x0007e20000100800 */
[----:B------:R-:W-:Y:S05]  /*2cec0*/  BRA `(.L_x_889) ;  /* 0xffffff8c00bc7947 */ /* 0x000fea000383ffff */
.L_x_698:
[----:B-1----:R-:W2:Y:S02]  /*2ced0*/  LDL R2, [R1+0x3c] ;  /* 0x00003c0001027983 */ /* 0x002ea40000100800 */
[----:B--2---:R1:W2:Y:S02]  /*2cee0*/  SYNCS.PHASECHK.TRANS64.TRYWAIT P0, [R0+URZ+0x29840], R2 ;  /* 0x02984002000075a7 */ /* 0x0042a4000800017f */
[----:B--2---:R-:W-:Y:S05]  /*2cef0*/  @!P0 NANOSLEEP.SYNCS 0x989680 ;  /* 0x009896800000895d */ /* 0x004fea0003900000 */
[----:B------:R-:W2:Y:S02]  /*2cf00*/  @!P0 SYNCS.PHASECHK.TRANS64 P0, [R0+URZ+0x29840], R2 ;  /* 0x02984002000085a7 */ /* 0x000ea4000800007f */
[----:B--2---:R-:W-:Y:S05]  /*2cf10*/  @!P0 BRA `(.L_x_698) ;  /* 0xfffffffc00ec8947 */ /* 0x004fea000383ffff */
[----:B------:R-:W-:Y:S05]  /*2cf20*/  BRA `(.L_x_890) ;  /* 0xffffff90002c7947 */ /* 0x000fea000383ffff */
.L_x_699:
[----:B------:R-:W-:Y:S01]  /*2cf30*/  BSSY B0, `(.L_x_891) ;  /* 0x0000008000007945 */ /* 0x000fe20003800000 */
[----:B------:R-:W-:Y:S01]  /*2cf40*/  IMAD.MOV.U32 R13, RZ, RZ, R6 ;  /* 0x000000ffff0d7224 */ /* 0x000fe200078e0006 */
[----:B------:R-:W-:Y:S01]  /*2cf50*/  MOV R11, 0x1c1f ;  /* 0x00001c1f000b7802 */ /* 0x000fe20000000f00 */
[----:B------:R-:W-:Y:S02]  /*2cf60*/  IMAD.MOV.U32 R12, RZ, RZ, RZ ;  /* 0x000000ffff0c7224 */ /* 0x000fe400078e00ff */
[----:B------:R-:W-:-:S07]  /*2cf70*/  IMAD.MOV.U32 R15, RZ, RZ, -0x1 ;  /* 0xffffffffff0f7424 */ /* 0x000fce00078e00ff */
[----:B0----5:R-:W-:Y:S05]  /*2cf80*/  WARPSYNC.COLLECTIVE R15, `(.L_x_892) ;  /* 0x000000000f087348 */ /* 0x021fea0003c00000 */
[----:B------:R1:W2:Y:S02]  /*2cf90*/  SHFL.IDX P6, R14, R13, R12, R11 ;  /* 0x0000000c0d0e7389 */ /* 0x0002a400000c000b */
[----:B012--5:R-:W-:Y:S01]  /*2cfa0*/  ENDCOLLECTIVE ;  /* 0x000000000000791b */ /* 0x027fe20003800000 */
.L_x_892:
[----:B------:R-:W-:Y:S05]  /*2cfb0*/  BSYNC B0 ;  /* 0x0000000000007941 */ /* 0x000fea0003800000 */
.L_x_891:
[----:B------:R-:W0:Y:S01]  /*2cfc0*/  S2R R9, SR_TID.X ;  /* 0x0000000000097919 */ /* 0x000e220000002100 */
[----:B------:R-:W-:Y:S01]  /*2cfd0*/  MOV R13, R5 ;  /* 0x00000005000d7202 */ /* 0x000fe20000000f00 */
[----:B------:R-:W-:Y:S01]  /*2cfe0*/  IMAD.MOV.U32 R12, RZ, RZ, RZ ;  /* 0x000000ffff0c7224 */ /* 0x000fe200078e00ff */
[----:B------:R-:W-:Y:S01]  /*2cff0*/  MOV R15, 0xffffffff ;  /* 0xffffffff000f7802 */ /* 0x000fe20000000f00 */
[----:B------:R-:W-:Y:S01]  /*2d000*/  IMAD.MOV.U32 R11, RZ, RZ, 0x1c1f ;  /* 0x00001c1fff0b7424 */ /* 0x000fe200078e00ff */
[----:B------:R-:W-:Y:S01]  /*2d010*/  LOP3.LUT P1, RZ, R20, 0x4, RZ, 0xc0, !PT ;  /* 0x0000000414ff7812 */ /* 0x000fe2000782c0ff */
[----:B------:R-:W-:Y:S02]  /*2d020*/  IMAD.MOV.U32 R2, RZ, RZ, R14 ;  /* 0x000000ffff027224 */ /* 0x000fe400078e000e */
[----:B------:R-:W-:-:S10]  /*2d030*/  @P4 IMAD.IADD R21, R22, 0x1, R4 ;  /* 0x0000000116154824 */ /* 0x000fd400078e0204 */
[----:B0-----:R-:W-:Y:S05]  /*2d040*/  WARPSYNC.COLLECTIVE R15, `(.L_x_893) ;  /* 0x000000000f087348 */ /* 0x001fea0003c00000 */
[----:B------:R1:W2:Y:S02]  /*2d050*/  SHFL.IDX P6, R14, R13, R12, R11 ;  /* 0x0000000c0d0e7389 */ /* 0x0002a400000c000b */
[----:B012---:R-:W-:Y:S01]  /*2d060*/  ENDCOLLECTIVE ;  /* 0x000000000000791b */ /* 0x007fe20003800000 */
.L_x_893:
[----:B------:R-:W-:Y:S01]  /*2d070*/  IMAD.MOV.U32 R13, RZ, RZ, R6 ;  /* 0x000000ffff0d7224 */ /* 0x000fe200078e0006 */
[----:B------:R-:W-:Y:S01]  /*2d080*/  MOV R12, 0x1 ;  /* 0x00000001000c7802 */ /* 0x000fe20000000f00 */
[----:B------:R-:W-:Y:S01]  /*2d090*/  IMAD.SHL.U32 R26, R9, 0x10, RZ ;  /* 0x00000010091a7824 */ /* 0x000fe200078e00ff */
[----:B------:R-:W-:Y:S01]  /*2d0a0*/  LOP3.LUT P6, RZ, R20, 0x8, RZ, 0xc0, !PT ;  /* 0x0000000814ff7812 */ /* 0x000fe200078cc0ff */
[----:B------:R-:W-:Y:S02]  /*2d0b0*/  IMAD.MOV.U32 R3, RZ, RZ, R14 ;  /* 0x000000ffff037224 */ /* 0x000fe400078e000e */
[----:B------:R-:W-:Y:S01]  /*2d0c0*/  @P5 IMAD.IADD R9, R22, 0x1, R4 ;  /* 0x0000000116095824 */ /* 0x000fe200078e0204 */
[----:B------:R-:W-:-:S04]  /*2d0d0*/  LOP3.LUT R26, R26, 0x30, RZ, 0xc0, !PT ;  /* 0x000000301a1a7812 */ /* 0x000fc800078ec0ff */
[----:B------:R-:W-:-:S04]  /*2d0e0*/  @P5 IADD3 R3, P0, R26, R3, RZ ;  /* 0x000000031a035210 */ /* 0x000fc80007f1e0ff */
[----:B------:R-:W-:Y:S02]  /*2d0f0*/  @P5 IADD3.X R2, RZ, R2, RZ, P0, !PT ;  /* 0x00000002ff025210 */ /* 0x000fe400007fe4ff */
[----:B------:R-:W-:Y:S02]  /*2d100*/  LOP3.LUT P0, RZ, R20, 0x10, RZ, 0xc0, !PT ;  /* 0x0000001014ff7812 */ /* 0x000fe4000780c0ff */
        /* <DEDUP_REMOVED lines=11> */
.L_x_894:
[----:B------:R-:W-:Y:S01]  /*2d1c0*/  @!PT LDS RZ, [RZ] ;  /* 0x00000000fffff984 */ /* 0x000fe20000000800 */
[----:B------:R-:W-:Y:S01]  /*2d1d0*/  @!PT LDS RZ, [RZ] ;  /* 0x00000000fffff984 */ /* 0x000fe20000000800 */
[----:B------:R-:W-:Y:S01]  /*2d1e0*/  @!PT LDS RZ, [RZ] ;  /* 0x00000000fffff984 */ /* 0x000fe20000000800 */
[----:B------:R0:W-:Y:S01]  /*2d1f0*/  @P5 LDGSTS.E.BYPASS.LTC128B.128 [R9+0x1f400], desc[UR50][R2.64+0x80], !P1 ;  /* 0x1f40008002095fae */ /* 0x0001e2000c901d72 */
[----:B------:R-:W-:Y:S01]  /*2d200*/  LOP3.LUT P5, RZ, R20, 0x8, RZ, 0xc0, !PT ;  /* 0x0000000814ff7812 */ /* 0x000fe200078ac0ff */
[----:B------:R-:W-:Y:S01]  /*2d210*/  IMAD.MOV.U32 R13, RZ, RZ, R5 ;  /* 0x000000ffff0d7224 */ /* 0x000fe200078e0005 */
[----:B0-----:R-:W-:Y:S01]  /*2d220*/  @P3 IADD3 R9, R22, R4, RZ ;  /* 0x0000000416093210 */ /* 0x001fe20007ffe0ff */
[----:B------:R-:W-:-:S10]  /*2d230*/  IMAD.MOV.U32 R2, RZ, RZ, R14 ;  /* 0x000000ffff027224 */ /* 0x000fd400078e000e */
[----:B------:R-:W-:Y:S05]  /*2d240*/  WARPSYNC.COLLECTIVE R15, `(.L_x_895) ;  /* 0x000000000f087348 */ /* 0x000fea0003c00000 */
[----:B------:R0:W1:Y:S02]  /*2d250*/  SHFL.IDX P6, R14, R13, R12, R11 ;  /* 0x0000000c0d0e7389 */ /* 0x00006400000c000b */
[----:B01----:R-:W-:Y:S01]  /*2d260*/  ENDCOLLECTIVE ;  /* 0x000000000000791b */ /* 0x003fe20003800000 */
.L_x_895:
[----:B------:R-:W-:Y:S01]  /*2d270*/  MOV R13, R6 ;  /* 0x00000006000d7202 */ /* 0x000fe20000000f00 */
[----:B------:R-:W-:Y:S01]  /*2d280*/  IMAD.MOV.U32 R12, RZ, RZ, 0x2 ;  /* 0x00000002ff0c7424 */ /* 0x000fe200078e00ff */
[----:B------:R-:W-:Y:S02]  /*2d290*/  MOV R3, R14 ;  /* 0x0000000e00037202 */ /* 0x000fe40000000f00 */
[----:B------:R-:W-:Y:S02]  /*2d2a0*/  LOP3.LUT P6, RZ, R20, 0x10, RZ, 0xc0, !PT ;  /* 0x0000001014ff7812 */ /* 0x000fe400078cc0ff */
        /* <DEDUP_REMOVED lines=12> */
.L_x_896:
[----:B------:R-:W-:Y:S01]  /*2d370*/  @!PT LDS RZ, [RZ] ;  /* 0x00000000fffff984 */ /* 0x000fe20000000800 */
[----:B------:R-:W-:Y:S01]  /*2d380*/  @!PT LDS RZ, [RZ] ;  /* 0x00000000fffff984 */ /* 0x000fe20000000800 */
[----:B------:R-:W-:Y:S01]  /*2d390*/  @!PT LDS RZ, [RZ] ;  /* 0x00000000fffff984 */ /* 0x000fe20000000800 */
[----:B------:R-:W-:Y:S04]  /*2d3a0*/  @P4 LDGSTS.E.BYPASS.LTC128B.128 [R21+0x1d400], desc[UR50][R2.64+0x40], !P5 ;  /* 0x1d40004002154fae */ /* 0x000fe8000e901d72 */
[----:B------:R0:W-:Y:S01]  /*2d3b0*/  @P4 LDGSTS.E.BYPASS.LTC128B.128 [R21+0x1fc00], desc[UR50][R2.64+0x80], !P1 ;  /* 0x1fc0008002154fae */ /* 0x0001e2000c901d72 */
[----:B------:R-:W-:Y:S02]  /*2d3c0*/  LOP3.LUT P4, RZ, R20, 0x10, RZ, 0xc0, !PT ;  /* 0x0000001014ff7812 */ /* 0x000fe4000788c0ff */
[----:B------:R-:W-:Y:S01]  /*2d3d0*/  MOV R13, R5 ;  /* 0x00000005000d7202 */ /* 0x000fe20000000f00 */
[----:B0-----:R-:W-:Y:S02]  /*2d3e0*/  @P2 IMAD.IADD R21, R22, 0x1, R4 ;  /* 0x0000000116152824 */ /* 0x001fe400078e0204 */
[----:B------:R-:W-:-:S08]  /*2d3f0*/  IMAD.MOV.U32 R2, RZ, RZ, R14 ;  /* 0x000000ffff027224 */ /* 0x000fd000078e000e */
[----:B------:R-:W-:Y:S05]  /*2d400*/  WARPSYNC.COLLECTIVE R15, `(.L_x_897) ;  /* 0x000000000f087348 */ /* 0x000fea0003c00000 */
[----:B------:R0:W1:Y:S02]  /*2d410*/  SHFL.IDX P6, R14, R13, R12, R11 ;  /* 0x0000000c0d0e7389 */ /* 0x00006400000c000b */
[----:B01----:R-:W-:Y:S01]  /*2d420*/  ENDCOLLECTIVE ;  /* 0x000000000000791b */ /* 0x003fe20003800000 */
.L_x_897:
[----:B------:R-:W-:Y:S02]  /*2d430*/  IMAD.MOV.U32 R13, RZ, RZ, R6 ;  /* 0x000000ffff0d7224 */ /* 0x000fe400078e0006 */
[----:B------:R-:W-:Y:S02]  /*2d440*/  IMAD.MOV.U32 R12, RZ, RZ, 0x3 ;  /* 0x00000003ff0c7424 */ /* 0x000fe400078e00ff */
[----:B------:R-:W-:-:S07]  /*2d450*/  IMAD.MOV.U32 R3, RZ, RZ, R14 ;  /* 0x000000ffff037224 */ /* 0x000fce00078e000e */
[----:B------:R-:W-:Y:S05]  /*2d460*/  WARPSYNC.COLLECTIVE R15, `(.L_x_898) ;  /* 0x000000000f087348 */ /* 0x000fea0003c00000 */
[----:B------:R0:W1:Y:S02]  /*2d470*/  SHFL.IDX P6, R14, R13, R12, R11 ;  /* 0x0000000c0d0e7389 */ /* 0x00006400000c000b */
[----:B01----:R-:W-:Y:S01]  /*2d480*/  ENDCOLLECTIVE ;  /* 0x000000000000791b */ /* 0x003fe20003800000 */
.L_x_898:
[----:B------:R-:W-:-:S05]  /*2d490*/  @P3 IADD3 R3, P0, R26, R3, RZ ;  /* 0x000000031a033210 */ /* 0x000fca0007f1e0ff */
[----:B------:R-:W-:-:S05]  /*2d4a0*/  @P3 IMAD.X R2, RZ, RZ, R2, P0 ;  /* 0x000000ffff023224 */ /* 0x000fca00000e0602 */
[----:B------:R-:W-:Y:S01]  /*2d4b0*/  @P3 LOP3.LUT R3, R3, R2, RZ, 0x3c, !PT ;  /* 0x0000000203033212 */ /* 0x000fe200078e3cff */
[----:B------:R-:W-:-:S03]  /*2d4c0*/  IMAD.MOV.U32 R13, RZ, RZ, R5 ;  /* 0x000000ffff0d7224 */ /* 0x000fc600078e0005 */
[----:B------:R-:W-:-:S04]  /*2d4d0*/  @P3 LOP3.LUT R2, R3, R2, RZ, 0x3c, !PT ;  /* 0x0000000203023212 */ /* 0x000fc800078e3cff */
[----:B------:R-:W-:Y:S02]  /*2d4e0*/  @P3 LOP3.LUT R3, R3, R2, RZ, 0x3c, !PT ;  /* 0x0000000203033212 */ /* 0x000fe400078e3cff */
[----:B------:R-:W-:-:S07]  /*2d4f0*/  MOV R6, R14 ;  /* 0x0000000e00067202 */ /* 0x000fce0000000f00 */
[----:B------:R-:W-:Y:S05]  /*2d500*/  WARPSYNC.COLLECTIVE R15, `(.L_x_899) ;  /* 0x000000000f087348 */ /* 0x000fea0003c00000 */
[----:B------:R0:W1:Y:S02]  /*2d510*/  SHFL.IDX P6, R14, R13, R12, R11 ;  /* 0x0000000c0d0e7389 */ /* 0x00006400000c000b */
[----:B01----:R-:W-:Y:S01]  /*2d520*/  ENDCOLLECTIVE ;  /* 0x000000000000791b */ /* 0x003fe20003800000 */
.L_x_899:
        /* <DEDUP_REMOVED lines=12> */
.L_x_900:
[----:B------:R-:W-:-:S04]  /*2d5f0*/  @P2 IADD3 R2, P0, R26, R2, RZ ;  /* 0x000000021a022210 */ /* 0x000fc80007f1e0ff */
[----:B------:R-:W-:-:S05]  /*2d600*/  @P2 IADD3.X R3, RZ, R6, RZ, P0, !PT ;  /* 0x00000006ff032210 */ /* 0x000fca00007fe4ff */
[----:B------:R-:W-:Y:S01]  /*2d610*/  @!PT LDS RZ, [RZ] ;  /* 0x00000000fffff984 */ /* 0x000fe20000000800 */
[----:B------:R-:W-:Y:S01]  /*2d620*/  @!PT LDS RZ, [RZ] ;  /* 0x00000000fffff984 */ /* 0x000fe20000000800 */
[----:B------:R-:W-:Y:S01]  /*2d630*/  @!PT LDS RZ, [RZ] ;  /* 0x00000000fffff984 */ /* 0x000fe20000000800 */
[----:B------:R-:W-:Y:S01]  /*2d640*/  @P2 LDGSTS.E.BYPASS.LTC128B.128 [R21+0x1bc00], desc[UR50][R2.64], !P4 ;  /* 0x1bc0000002152fae */ /* 0x000fe2000e101d72 */
[----:B------:R-:W-:-:S03]  /*2d650*/  IMAD.MOV.U32 R13, RZ, RZ, R8 ;  /* 0x000000ffff0d7224 */ /* 0x000fc600078e0008 */
[----:B------:R-:W-:Y:S04]  /*2d660*/  @P2 LDGSTS.E.BYPASS.LTC128B.128 [R21+0x1e400], desc[UR50][R2.64+0x40], !P5 ;  /* 0x1e40004002152fae */ /* 0x000fe8000e901d72 */
[----:B------:R0:W-:Y:S02]  /*2d670*/  @P2 LDGSTS.E.BYPASS.LTC128B.128 [R21+0x20c00], desc[UR50][R2.64+0x80], !P1 ;  /* 0x20c0008002152fae */ /* 0x0001e4000c901d72 */
[----:B0-----:R-:W-:-:S07]  /*2d680*/  IMAD.MOV.U32 R3, RZ, RZ, R14 ;  /* 0x000000ffff037224 */ /* 0x001fce00078e000e */
[----:B------:R-:W-:Y:S05]  /*2d690*/  WARPSYNC.COLLECTIVE R15, `(.L_x_901) ;  /* 0x000000000f087348 */ /* 0x000fea0003c00000 */
[----:B------:R0:W1:Y:S02]  /*2d6a0*/  SHFL.IDX P6, R14, R13, R12, R11 ;  /* 0x0000000c0d0e7389 */ /* 0x00006400000c000b */
[----:B01----:R-:W-:Y:S01]  /*2d6b0*/  ENDCOLLECTIVE ;  /* 0x000000000000791b */ /* 0x003fe20003800000 */
.L_x_901:
[----:B------:R-:W-:Y:S01]  /*2d6c0*/  MOV R2, R14 ;  /* 0x0000000e00027202 */ /* 0x000fe20000000f00 */
[----:B------:R-:W-:Y:S06]  /*2d6d0*/  BRA `(.L_x_902) ;  /* 0xffffff8c00a07947 */ /* 0x000fec000383ffff */
.L_x_706:
[----:B------:R-:W-:Y:S01]  /*2d6e0*/  IMAD.MOV.U32 R13, RZ, RZ, R4 ;  /* 0x000000ffff0d7224 */ /* 0x000fe200078e0004 */
[----:B------:R-:W-:Y:S01]  /*2d6f0*/  MOV R11, 0x1c1f ;  /* 0x00001c1f000b7802 */ /* 0x000fe20000000f00 */
[----:B------:R-:W-:Y:S02]  /*2d700*/  IMAD.MOV.U32 R12, RZ, RZ, RZ ;  /* 0x000000ffff0c7224 */ /* 0x000fe400078e00ff */
[----:B------:R-:W-:Y:S02]  /*2d710*/  IMAD.MOV.U32 R15, RZ, RZ, -0x1 ;  /* 0xffffffffff0f7424 */ /* 0x000fe400078e00ff */
[----:B-----5:R-:W-:Y:S02]  /*2d720*/  IMAD R6, R17, R8, RZ ;  /* 0x0000000811067224 */ /* 0x020fe400078e02ff */
[----:B------:R-:W-:-:S07]  /*2d730*/  IMAD.IADD R0, R10, 0x1, R0 ;  /* 0x000000010a007824 */ /* 0x000fce00078e0200 */
[----:B------:R-:W-:Y:S05]  /*2d740*/  WARPSYNC.COLLECTIVE R15, `(.L_x_903) ;  /* 0x000000000f087348 */ /* 0x000fea0003c00000 */
[----:B------:R0:W1:Y:S02]  /*2d750*/  SHFL.IDX P6, R14, R13, R12, R11 ;  /* 0x0000000c0d0e7389 */ /* 0x00006400000c000b */
[----:B01----:R-:W-:Y:S01]  /*2d760*/  ENDCOLLECTIVE ;  /* 0x000000000000791b */ /* 0x003fe20003800000 */
.L_x_903:
[C---:B------:R-:W-:Y:S01]  /*2d770*/  VIADD R7, R0.reuse, 0x20 ;  /* 0x0000002000077836 */ /* 0x040fe20000000000 */
[----:B------:R-:W-:Y:S02]  /*2d780*/  ISETP.GE.AND P0, PT, R0, R6, PT ;  /* 0x000000060000720c */ /* 0x000fe40003f06270 */
[----:B------:R-:W-:Y:S01]  /*2d790*/  MOV R13, R5 ;  /* 0x00000005000d7202 */ /* 0x000fe20000000f00 */
[----:B------:R-:W-:-:S10]  /*2d7a0*/  IMAD.MOV.U32 R2, RZ, RZ, R14 ;  /* 0x000000ffff027224 */ /* 0x000fd400078e000e */
[----:B------:R-:W-:Y:S05]  /*2d7b0*/  WARPSYNC.COLLECTIVE R15, `(.L_x_904) ;  /* 0x000000000f087348 */ /* 0x000fea0003c00000 */
[----:B------:R0:W1:Y:S02]  /*2d7c0*/  SHFL.IDX P6, R14, R13, R12, R11 ;  /* 0x0000000c0d0e7389 */ /* 0x00006400000c000b */
[----:B01----:R-:W-:Y:S01]  /*2d7d0*/  ENDCOLLECTIVE ;  /* 0x000000000000791b */ /* 0x003fe20003800000 */
.L_x_904:
[----:B------:R-:W-:Y:S01]  /*2d7e0*/  IMAD.MOV.U32 R13, RZ, RZ, R4 ;  /* 0x000000ffff0d7224 */ /* 0x000fe200078e0004 */
[----:B------:R-:W-:Y:S01]  /*2d7f0*/  MOV R12, 0x1 ;  /* 0x00000001000c7802 */ /* 0x000fe20000000f00 */
[----:B------:R-:W-:-:S07]  /*2d800*/  IMAD.MOV.U32 R3, RZ, RZ, R14 ;  /* 0x000000ffff037224 */ /* 0x000fce00078e000e */
[----:B------:R-:W-:Y:S05]  /*2d810*/  WARPSYNC.COLLECTIVE R15, `(.L_x_905) ;  /* 0x000000000f087348 */ /* 0x000fea0003c00000 */
[----:B------:R0:W1:Y:S02]  /*2d820*/  SHFL.IDX P6, R14, R13, R12, R11 ;  /* 0x0000000c0d0e7389 */ /* 0x00006400000c000b */
[----:B01----:R-:W-:Y:S01]  /*2d830*/  ENDCOLLECTIVE ;  /* 0x000000000000791b */ /* 0x003fe20003800000 */
.L_x_905:
[----:B------:R-:W-:-:S04]  /*2d840*/  @!P0 IADD3 R3, P4, R20, R3, RZ ;  /* 0x0000000314038210 */ /* 0x000fc80007f9e0ff */
[----:B------:R-:W-:-:S04]  /*2d850*/  @!P0 IADD3.X R2, RZ, R2, RZ, P4, !PT ;  /* 0x00000002ff028210 */ /* 0x000fc800027fe4ff */
[----:B------:R-:W-:Y:S01]  /*2d860*/  @!P0 LOP3.LUT R3, R3, R2, RZ, 0x3c, !PT ;  /* 0x0000000203038212 */ /* 0x000fe200078e3cff */
[----:B------:R-:W-:-:S03]  /*2d870*/  IMAD.MOV.U32 R13, RZ, RZ, R5 ;  /* 0x000000ffff0d7224 */ /* 0x000fc600078e0005 */
[----:B------:R-:W-:-:S04]  /*2d880*/  @!P0 LOP3.LUT R2, R3, R2, RZ, 0x3c, !PT ;  /* 0x0000000203028212 */ /* 0x000fc800078e3cff */
[----:B------:R-:W-:-:S05]  /*2d890*/  @!P0 LOP3.LUT R3, R3, R2, RZ, 0x3c, !PT ;  /* 0x0000000203038212 */ /* 0x000fca00078e3cff */
[----:B------:R-:W-:Y:S01]  /*2d8a0*/  @!PT LDS RZ, [RZ] ;  /* 0x00000000fffff984 */ /* 0x000fe20000000800 */
[----:B------:R-:W-:Y:S01]  /*2d8b0*/  @!PT LDS RZ, [RZ] ;  /* 0x00000000fffff984 */ /* 0x000fe20000000800 */
[----:B------:R-:W-:Y:S01]  /*2d8c0*/  @!PT LDS RZ, [RZ] ;  /* 0x00000000fffff984 */ /* 0x000fe20000000800 */
[----:B------:R-:W-:Y:S04]  /*2d8d0*/  @!P0 LDGSTS.E.BYPASS.LTC128B.128 [R9+0x14400], desc[UR50][R2.64], !P3 ;  /* 0x1440000002098fae */ /* 0x000fe8000d901d72 */
[----:B------:R-:W-:Y:S04]  /*2d8e0*/  @!P0 LDGSTS.E.BYPASS.LTC128B.128 [R9+0x16400], desc[UR50][R2.64+0x40], !P2 ;  /* 0x1640004002098fae */ /* 0x000fe8000d101d72 */
[----:B------:R0:W-:Y:S01]  /*2d8f0*/  @!P0 LDGSTS.E.BYPASS.LTC128B.128 [R9+0x18400], desc[UR50][R2.64+0x80], !P1 ;  /* 0x1840008002098fae */ /* 0x0001e2000c901d72 */
[----:B------:R-:W-:Y:S01]  /*2d900*/  ISETP.GE.AND P0, PT, R7, R6, PT ;  /* 0x000000060700720c */ /* 0x000fe20003f06270 */
[----:B0-----:R-:W-:-:S12]  /*2d910*/  IMAD.MOV.U32 R2, RZ, RZ, R14 ;  /* 0x000000ffff027224 */ /* 0x001fd800078e000e */
[----:B------:R-:W-:Y:S05]  /*2d920*/  WARPSYNC.COLLECTIVE R15, `(.L_x_906) ;  /* 0x000000000f087348 */ /* 0x000fea0003c00000 */
[----:B------:R0:W1:Y:S02]  /*2d930*/  SHFL.IDX P6, R14, R13, R12, R11 ;  /* 0x0000000c0d0e7389 */ /* 0x00006400000c000b */
[----:B01----:R-:W-:Y:S01]  /*2d940*/  ENDCOLLECTIVE ;  /* 0x000000000000791b */ /* 0x003fe20003800000 */
.L_x_906:
[----:B------:R-:W-:Y:S01]  /*2d950*/  MOV R13, R4 ;  /* 0x00000004000d7202 */ /* 0x000fe20000000f00 */
[----:B------:R-:W-:Y:S01]  /*2d960*/  IMAD.MOV.U32 R12, RZ, RZ, 0x2 ;  /* 0x00000002ff0c7424 */ /* 0x000fe200078e00ff */
[----:B------:R-:W-:-:S07]  /*2d970*/  MOV R3, R14 ;  /* 0x0000000e00037202 */ /* 0x000fce0000000f00 */
[----:B------:R-:W-:Y:S05]  /*2d980*/  WARPSYNC.COLLECTIVE R15, `(.L_x_907) ;  /* 0x000000000f087348 */ /* 0x000fea0003c00000 */
[----:B------:R0:W1:Y:S02]  /*2d990*/  SHFL.IDX P6, R14, R13, R12, R11 ;  /* 0x0000000c0d0e7389 */ /* 0x00006400000c000b */
[----:B01----:R-:W-:Y:S01]  /*2d9a0*/  ENDCOLLECTIVE ;  /* 0x000000000000791b */ /* 0x003fe20003800000 */
.L_x_907:
[----:B------:R-:W-:-:S05]  /*2d9b0*/  @!P0 IADD3 R3, P4, R20, R3, RZ ;  /* 0x0000000314038210 */ /* 0x000fca0007f9e0ff */
[----:B------:R-:W-:-:S05]  /*2d9c0*/  @!P0 IMAD.X R2, RZ, RZ, R2, P4 ;  /* 0x000000ffff028224 */ /* 0x000fca00020e0602 */
[-C--:B------:R-:W-:Y:S02]  /*2d9d0*/  @!P0 LOP3.LUT R3, R3, R2.reuse, RZ, 0x3c, !PT ;  /* 0x0000000203038212 */ /* 0x080fe400078e3cff */
[----:B------:R-:W-:Y:S02]  /*2d9e0*/  MOV R13, R5 ;  /* 0x00000005000d7202 */ /* 0x000fe40000000f00 */
[----:B------:R-:W-:-:S04]  /*2d9f0*/  @!P0 LOP3.LUT R2, R3, R2, RZ, 0x3c, !PT ;  /* 0x0000000203028212 */ /* 0x000fc800078e3cff */
[----:B------:R-:W-:-:S05]  /*2da00*/  @!P0 LOP3.LUT R3, R3, R2, RZ, 0x3c, !PT ;  /* 0x0000000203038212 */ /* 0x000fca00078e3cff */
[----:B------:R-:W-:Y:S01]  /*2da10*/  @!PT LDS RZ, [RZ] ;  /* 0x00000000fffff984 */ /* 0x000fe20000000800 */
[----:B------:R-:W-:Y:S01]  /*2da20*/  @!PT LDS RZ, [RZ] ;  /* 0x00000000fffff984 */ /* 0x000fe20000000800 */
[----:B------:R-:W-:Y:S01]  /*2da30*/  @!PT LDS RZ, [RZ] ;  /* 0x00000000fffff984 */ /* 0x000fe20000000800 */
[----:B------:R-:W-:Y:S04]  /*2da40*/  @!P0 LDGSTS.E.BYPASS.LTC128B.128 [R9+0x14c00], desc[UR50][R2.64], !P3 ;  /* 0x14c0000002098fae */ /* 0x000fe8000d901d72 */
[----:B------:R-:W-:Y:S04]  /*2da50*/  @!P0 LDGSTS.E.BYPASS.LTC128B.128 [R9+0x16c00], desc[UR50][R2.64+0x40], !P2 ;  /* 0x16c0004002098fae */ /* 0x000fe8000d101d72 */
[----:B------:R0:W-:Y:S02]  /*2da60*/  @!P0 LDGSTS.E.BYPASS.LTC128B.128 [R9+0x18c00], desc[UR50][R2.64+0x80], !P1 ;  /* 0x18c0008002098fae */ /* 0x0001e4000c901d72 */
[----:B0-----:R-:W-:-:S05]  /*2da70*/  VIADD R2, R0, 0x40 ;  /* 0x0000004000027836 */ /* 0x001fca0000000000 */
[----:B------:R-:W-:Y:S01]  /*2da80*/  ISETP.GE.AND P0, PT, R2, R6, PT ;  /* 0x000000060200720c */ /* 0x000fe20003f06270 */
[----:B------:R-:W-:-:S12]  /*2da90*/  IMAD.MOV.U32 R2, RZ, RZ, R14 ;  /* 0x000000ffff027224 */ /* 0x000fd800078e000e */
[----:B------:R-:W-:Y:S05]  /*2daa0*/  WARPSYNC.COLLECTIVE R15, `(.L_x_908) ;  /* 0x000000000f087348 */ /* 0x000fea0003c00000 */
[----:B------:R0:W1:Y:S02]  /*2dab0*/  SHFL.IDX P6, R14, R13, R12, R11 ;  /* 0x0000000c0d0e7389 */ /* 0x00006400000c000b */
[----:B01----:R-:W-:Y:S01]  /*2dac0*/  ENDCOLLECTIVE ;  /* 0x000000000000791b */ /* 0x003fe20003800000 */
.L_x_908:
[----:B------:R-:W-:Y:S01]  /*2dad0*/  MOV R13, R4 ;  /* 0x00000004000d7202 */ /* 0x000fe20000000f00 */
[----:B------:R-:W-:Y:S02]  /*2dae0*/  IMAD.MOV.U32 R12, RZ, RZ, 0x3 ;  /* 0x00000003ff0c7424 */ /* 0x000fe400078e00ff */
[----:B------:R-:W-:-:S07]  /*2daf0*/  IMAD.MOV.U32 R3, RZ, RZ, R14 ;  /* 0x000000ffff037224 */ /* 0x000fce00078e000e */
[----:B------:R-:W-:Y:S05]  /*2db00*/  WARPSYNC.COLLECTIVE R15, `(.L_x_909) ;  /* 0x000000000f087348 */ /* 0x000fea0003c00000 */
[----:B------:R0:W1:Y:S02]  /*2db10*/  SHFL.IDX P6, R14, R13, R12, R11 ;  /* 0x0000000c0d0e7389 */ /* 0x00006400000c000b */
[----:B01----:R-:W-:Y:S01]  /*2db20*/  ENDCOLLECTIVE ;  /* 0x000000000000791b */ /* 0x003fe20003800000 */
.L_x_909:
[----:B------:R-:W-:-:S05]  /*2db30*/  @!P0 IADD3 R3, P4, R20, R3, RZ ;  /* 0x0000000314038210 */ /* 0x000fca0007f9e0ff */
[----:B------:R-:W-:-:S05]  /*2db40*/  @!P0 IMAD.X R2, RZ, RZ, R2, P4 ;  /* 0x000000ffff028224 */ /* 0x000fca00020e0602 */
[-C--:B------:R-:W-:Y:S02]  /*2db50*/  @!P0 LOP3.LUT R3, R3, R2.reuse, RZ, 0x3c, !PT ;  /* 0x0000000203038212 */ /* 0x080fe400078e3cff */
[----:B------:R-:W-:Y:S02]  /*2db60*/  MOV R13, R5 ;  /* 0x00000005000d7202 */ /* 0x000fe40000000f00 */
[----:B------:R-:W-:-:S04]  /*2db70*/  @!P0 LOP3.LUT R2, R3, R2, RZ, 0x3c, !PT ;  /* 0x0000000203028212 */ /* 0x000fc800078e3cff */
[----:B------:R-:W-:Y:S01]  /*2db80*/  @!P0 LOP3.LUT R3, R3, R2, RZ, 0x3c, !PT ;  /* 0x0000000203038212 */ /* 0x000fe200078e3cff */
[----:B------:R-:W-:-:S07]  /*2db90*/  IMAD.MOV.U32 R4, RZ, RZ, R14 ;  /* 0x000000ffff047224 */ /* 0x000fce00078e000e */
[----:B------:R-:W-:Y:S05]  /*2dba0*/  WARPSYNC.COLLECTIVE R15, `(.L_x_910) ;  /* 0x000000000f087348 */ /* 0x000fea0003c00000 */
[----:B------:R0:W1:Y:S02]  /*2dbb0*/  SHFL.IDX P6, R14, R13, R12, R11 ;  /* 0x0000000c0d0e7389 */ /* 0x00006400000c000b */
[----:B01----:R-:W-:Y:S01]  /*2dbc0*/  ENDCOLLECTIVE ;  /* 0x000000000000791b */ /* 0x003fe20003800000 */
.L_x_910:
[----:B------:R-:W-:Y:S01]  /*2dbd0*/  @!PT LDS RZ, [RZ] ;  /* 0x00000000fffff984 */ /* 0x000fe20000000800 */
[----:B------:R-:W-:Y:S01]  /*2dbe0*/  @!PT LDS RZ, [RZ] ;  /* 0x00000000fffff984 */ /* 0x000fe20000000800 */
[----:B------:R-:W-:Y:S01]  /*2dbf0*/  @!PT LDS RZ, [RZ] ;  /* 0x00000000fffff984 */ /* 0x000fe20000000800 */
[----:B------:R-:W-:Y:S04]  /*2dc00*/  @!P0 LDGSTS.E.BYPASS.LTC128B.128 [R9+0x15400], desc[UR50][R2.64], !P3 ;  /* 0x1540000002098fae */ /* 0x000fe8000d901d72 */
[----:B------:R-:W-:Y:S04]  /*2dc10*/  @!P0 LDGSTS.E.BYPASS.LTC128B.128 [R9+0x17400], desc[UR50][R2.64+0x40], !P2 ;  /* 0x1740004002098fae */ /* 0x000fe8000d101d72 */
[----:B------:R0:W-:Y:S02]  /*2dc20*/  @!P0 LDGSTS.E.BYPASS.LTC128B.128 [R9+0x19400], desc[UR50][R2.64+0x80], !P1 ;  /* 0x1940008002098fae */ /* 0x0001e4000c901d72 */
[----:B0-----:R-:W-:Y:S01]  /*2dc30*/  IMAD.MOV.U32 R2, RZ, RZ, R14 ;  /* 0x000000ffff027224 */ /* 0x001fe200078e000e */
[----:B------:R-:W-:Y:S06]  /*2dc40*/  BRA `(.L_x_911) ;  /* 0xffffff9000e07947 */ /* 0x000fec000383ffff */
.L_x_711:
[----:B-1----:R1:W2:Y:S02]  /*2dc50*/  SYNCS.PHASECHK.TRANS64.TRYWAIT P0, [R22+URZ+0x29820], R3 ;  /* 0x02982003160075a7 */ /* 0x0022a4000800017f */
[----:B--2---:R-:W-:Y:S05]  /*2dc60*/  @!P0 NANOSLEEP.SYNCS 0x989680 ;  /* 0x009896800000895d */ /* 0x004fea0003900000 */
[----:B------:R-:W2:Y:S02]  /*2dc70*/  @!P0 SYNCS.PHASECHK.TRANS64 P0, [R22+URZ+0x29820], R3 ;  /* 0x02982003160085a7 */ /* 0x000ea4000800007f */
[----:B--2---:R-:W-:Y:S05]  /*2dc80*/  @!P0 BRA `(.L_x_711) ;  /* 0xfffffffc00f08947 */ /* 0x004fea000383ffff */
[----:B------:R-:W-:Y:S05]  /*2dc90*/  BRA `(.L_x_912) ;  /* 0xffffff9400507947 */ /* 0x000fea000383ffff */
.L_x_715:
[----:B0-----:R0:W1:Y:S02]  /*2dca0*/  SYNCS.PHASECHK.TRANS64.TRYWAIT P0, [R0+URZ+0x29880], R31 ;  /* 0x0298801f000075a7 */ /* 0x001064000800017f */
[----:B-1----:R-:W-:Y:S05]  /*2dcb0*/  @!P0 NANOSLEEP.SYNCS 0x989680 ;  /* 0x009896800000895d */ /* 0x002fea0003900000 */
[----:B------:R-:W1:Y:S02]  /*2dcc0*/  @!P0 SYNCS.PHASECHK.TRANS64 P0, [R0+URZ+0x29880], R31 ;  /* 0x0298801f000085a7 */ /* 0x000e64000800007f */
[----:B-1----:R-:W-:Y:S05]  /*2dcd0*/  @!P0 BRA `(.L_x_715) ;  /* 0xfffffffc00f08947 */ /* 0x002fea000383ffff */
[----:B------:R-:W-:Y:S05]  /*2dce0*/  BRA `(.L_x_913) ;  /* 0xffffff9800707947 */ /* 0x000fea000383ffff */
.L_x_716:
        /* <DEDUP_REMOVED lines=8> */
.L_x_915:
[----:B------:R-:W-:Y:S05]  /*2dd70*/  BSYNC B0 ;  /* 0x0000000000007941 */ /* 0x000fea0003800000 */
.L_x_914:
[----:B------:R0:W5:Y:S01]  /*2dd80*/  LDL R17, [R1+0x4] ;  /* 0x0000040001117983 */ /* 0x0001620000100800 */
[----:B------:R-:W-:Y:S01]  /*2dd90*/  IMAD.MOV.U32 R13, RZ, RZ, R7 ;  /* 0x000000ffff0d7224 */ /* 0x000fe200078e0007 */
[----:B------:R-:W-:Y:S01]  /*2dda0*/  MOV R11, 0x1c1f ;  /* 0x00001c1f000b7802 */ /* 0x000fe20000000f00 */
[----:B------:R-:W-:Y:S01]  /*2ddb0*/  IMAD.MOV.U32 R12, RZ, RZ, RZ ;  /* 0x000000ffff0c7224 */ /* 0x000fe200078e00ff */
[----:B------:R-:W1:Y:S01]  /*2ddc0*/  S2R R2, SR_TID.X ;  /* 0x0000000000027919 */ /* 0x000e620000002100 */
[----:B------:R-:W-:Y:S01]  /*2ddd0*/  IMAD.MOV.U32 R15, RZ, RZ, -0x1 ;  /* 0xffffffffff0f7424 */ /* 0x000fe200078e00ff */
[----:B------:R-:W-:Y:S02]  /*2dde0*/  MOV R3, R14 ;  /* 0x0000000e00037202 */ /* 0x000fe40000000f00 */
[----:B0-----:R-:W-:-:S07]  /*2ddf0*/  IADD3 R10, R22, R10, R37 ;  /* 0x0000000a160a7210 */ /* 0x001fce0007ffe025 */
[----:B-1---5:R-:W-:Y:S05]  /*2de00*/  WARPSYNC.COLLECTIVE R15, `(.L_x_916) ;  /* 0x000000000f087348 */ /* 0x022fea0003c00000 */
[----:B------:R0:W2:Y:S02]  /*2de10*/  SHFL.IDX P6, R14, R13, R12, R11 ;  /* 0x0000000c0d0e7389 */ /* 0x0000a400000c000b */
[----:B012--5:R-:W-:Y:S01]  /*2de20*/  ENDCOLLECTIVE ;  /* 0x000000000000791b */ /* 0x027fe20003800000 */
.L_x_916:
[----:B------:R-:W-:Y:S01]  /*2de30*/  MOV R13, R9 ;  /* 0x00000009000d7202 */ /* 0x000fe20000000f00 */
[----:B------:R-:W-:Y:S02]  /*2de40*/  IMAD.MOV.U32 R12, RZ, RZ, 0x1 ;  /* 0x00000001ff0c7424 */ /* 0x000fe400078e00ff */
[----:B------:R-:W-:Y:S01]  /*2de50*/  IMAD.SHL.U32 R15, R2, 0x10, RZ ;  /* 0x00000010020f7824 */ /* 0x000fe200078e00ff */
[----:B------:R-:W-:-:S04]  /*2de60*/  MOV R2, R14 ;  /* 0x0000000e00027202 */ /* 0x000fc80000000f00 */
[----:B------:R-:W-:-:S04]  /*2de70*/  LOP3.LUT R15, R15, 0x30, RZ, 0xc0, !PT ;  /* 0x000000300f0f7812 */ /* 0x000fc800078ec0ff */
[----:B------:R-:W-:Y:S01]  /*2de80*/  IADD3 R2, P0, R15, R2, RZ ;  /* 0x000000020f027210 */ /* 0x000fe20007f1e0ff */
[----:B------:R-:W-:-:S04]  /*2de90*/  IMAD.MOV.U32 R15, RZ, RZ, -0x1 ;  /* 0xffffffffff0f7424 */ /* 0x000fc800078e00ff */
[----:B------:R-:W-:-:S08]  /*2dea0*/  IMAD.X R3, RZ, RZ, R3, P0 ;  /* 0x000000ffff037224 */ /* 0x000fd000000e0603 */
[----:B------:R-:W-:Y:S05]  /*2deb0*/  WARPSYNC.COLLECTIVE R15, `(.L_x_917) ;  /* 0x000000000f087348 */ /* 0x000fea0003c00000 */
[----:B------:R0:W1:Y:S02]  /*2dec0*/  SHFL.IDX P6, R14, R13, R12, R11 ;  /* 0x0000000c0d0e7389 */ /* 0x00006400000c000b */
[----:B01----:R-:W-:Y:S01]  /*2ded0*/  ENDCOLLECTIVE ;  /* 0x000000000000791b */ /* 0x003fe20003800000 */
.L_x_917:
[----:B------:R-:W-:Y:S01]  /*2dee0*/  @!PT LDS RZ, [RZ] ;  /* 0x00000000fffff984 */ /* 0x000fe20000000800 */
[----:B------:R-:W-:Y:S01]  /*2def0*/  @!PT LDS RZ, [RZ] ;  /* 0x00000000fffff984 */ /* 0x000fe20000000800 */
[----:B------:R-:W-:Y:S01]  /*2df00*/  @!PT LDS RZ, [RZ] ;  /* 0x00000000fffff984 */ /* 0x000fe20000000800 */
[----:B------:R-:W-:Y:S01]  /*2df10*/  LDGSTS.E.BYPASS.LTC128B.128 [R10+0xa400], desc[UR50][R2.64], !P3 ;  /* 0x0a400000020a7fae */ /* 0x000fe2000d901d72 */
[----:B------:R-:W-:Y:S02]  /*2df20*/  IMAD.MOV.U32 R13, RZ, RZ, R7 ;  /* 0x000000ffff0d7224 */ /* 0x000fe400078e0007 */
[----:B------:R-:W-:-:S05]  /*2df30*/  IMAD.IADD R17, R17, 0x1, R10 ;  /* 0x0000000111117824 */ /* 0x000fca00078e020a */
[----:B------:R0:W-:Y:S02]  /*2df40*/  LDGSTS.E.BYPASS.LTC128B.128 [R17+0xa400], desc[UR50][R2.64+0x40], !P1 ;  /* 0x0a40004002117fae */ /* 0x0001e4000c901d72 */
[----:B0-----:R-:W0:Y:S01]  /*2df50*/  S2R R2, SR_TID.X ;  /* 0x0000000000027919 */ /* 0x001e220000002100 */
[----:B------:R-:W-:-:S07]  /*2df60*/  MOV R3, R14 ;  /* 0x0000000e00037202 */ /* 0x000fce0000000f00 */
[----:B0-----:R-:W-:Y:S05]  /*2df70*/  WARPSYNC.COLLECTIVE R15, `(.L_x_918) ;  /* 0x000000000f087348 */ /* 0x001fea0003c00000 */
[----:B------:R1:W2:Y:S02]  /*2df80*/  SHFL.IDX P6, R14, R13, R12, R11 ;  /* 0x0000000c0d0e7389 */ /* 0x0002a400000c000b */
[----:B012---:R-:W-:Y:S01]  /*2df90*/  ENDCOLLECTIVE ;  /* 0x000000000000791b */ /* 0x007fe20003800000 */
.L_x_918:
[----:B------:R-:W-:Y:S01]  /*2dfa0*/  IMAD.MOV.U32 R13, RZ, RZ, R9 ;  /* 0x000000ffff0d7224 */ /* 0x000fe200078e0009 */
[----:B------:R-:W-:Y:S01]  /*2dfb0*/  MOV R12, 0x2 ;  /* 0x00000002000c7802 */ /* 0x000fe20000000f00 */
        /* <DEDUP_REMOVED lines=9> */
.L_x_919:
[----:B------:R-:W-:Y:S01]  /*2e050*/  @!PT LDS RZ, [RZ] ;  /* 0x00000000fffff984 */ /* 0x000fe20000000800 */
[----:B------:R-:W-:Y:S01]  /*2e060*/  @!PT LDS RZ, [RZ] ;  /* 0x00000000fffff984 */ /* 0x000fe20000000800 */
[----:B------:R-:W-:Y:S01]  /*2e070*/  @!PT LDS RZ, [RZ] ;  /* 0x00000000fffff984 */ /* 0x000fe20000000800 */
[----:B------:R-:W-:Y:S04]  /*2e080*/  LDGSTS.E.BYPASS.LTC128B.128 [R10+0xb400], desc[UR50][R2.64], !P3 ;  /* 0x0b400000020a7fae */ /* 0x000fe8000d901d72 */
[----:B------:R0:W-:Y:S01]  /*2e090*/  LDGSTS.E.BYPASS.LTC128B.128 [R17+0xb400], desc[UR50][R2.64+0x40], !P1 ;  /* 0x0b40004002117fae */ /* 0x0001e2000c901d72 */
[----:B------:R-:W-:Y:S01]  /*2e0a0*/  MOV R13, R7 ;  /* 0x00000007000d7202 */ /* 0x000fe20000000f00 */
[----:B0-----:R-:W0:Y:S01]  /*2e0b0*/  S2R R2, SR_TID.X ;  /* 0x0000000000027919 */ /* 0x001e220000002100 */
[----:B------:R-:W-:-:S07]  /*2e0c0*/  IMAD.MOV.U32 R3, RZ, RZ, R14 ;  /* 0x000000ffff037224 */ /* 0x000fce00078e000e */
[----:B0-----:R-:W-:Y:S05]  /*2e0d0*/  WARPSYNC.COLLECTIVE R15, `(.L_x_920) ;  /* 0x000000000f087348 */ /* 0x001fea0003c00000 */
[----:B------:R1:W2:Y:S02]  /*2e0e0*/  SHFL.IDX P6, R14, R13, R12, R11 ;  /* 0x0000000c0d0e7389 */ /* 0x0002a400000c000b */
[----:B012---:R-:W-:Y:S01]  /*2e0f0*/  ENDCOLLECTIVE ;  /* 0x000000000000791b */ /* 0x007fe20003800000 */
.L_x_920:
[----:B------:R-:W-:Y:S02]  /*2e100*/  IMAD.MOV.U32 R13, RZ, RZ, R9 ;  /* 0x000000ffff0d7224 */ /* 0x000fe400078e0009 */
[----:B------:R-:W-:Y:S02]  /*2e110*/  IMAD.MOV.U32 R12, RZ, RZ, 0x3 ;  /* 0x00000003ff0c7424 */ /* 0x000fe400078e00ff */
[----:B------:R-:W-:Y:S02]  /*2e120*/  IMAD.SHL.U32 R15, R2, 0x10, RZ ;  /* 0x00000010020f7824 */ /* 0x000fe400078e00ff */
[----:B------:R-:W-:-:S03]  /*2e130*/  IMAD.MOV.U32 R2, RZ, RZ, R14 ;  /* 0x000000ffff027224 */ /* 0x000fc600078e000e */
[----:B------:R-:W-:-:S04]  /*2e140*/  LOP3.LUT R15, R15, 0x30, RZ, 0xc0, !PT ;  /* 0x000000300f0f7812 */ /* 0x000fc800078ec0ff */
[----:B------:R-:W-:Y:S02]  /*2e150*/  IADD3 R2, P0, R15, R2, RZ ;  /* 0x000000020f027210 */ /* 0x000fe40007f1e0ff */
[----:B------:R-:W-:Y:S02]  /*2e160*/  MOV R15, 0xffffffff ;  /* 0xffffffff000f7802 */ /* 0x000fe40000000f00 */
[----:B------:R-:W-:-:S09]  /*2e170*/  IADD3.X R3, RZ, R3, RZ, P0, !PT ;  /* 0x00000003ff037210 */ /* 0x000fd200007fe4ff */
[----:B------:R-:W-:Y:S05]  /*2e180*/  WARPSYNC.COLLECTIVE R15, `(.L_x_921) ;  /* 0x000000000f087348 */ /* 0x000fea0003c00000 */
[----:B------:R0:W1:Y:S02]  /*2e190*/  SHFL.IDX P6, R14, R13, R12, R11 ;  /* 0x0000000c0d0e7389 */ /* 0x00006400000c000b */
[----:B01----:R-:W-:Y:S01]  /*2e1a0*/  ENDCOLLECTIVE ;  /* 0x000000000000791b */ /* 0x003fe20003800000 */
.L_x_921:
[----:B------:R-:W-:Y:S01]  /*2e1b0*/  @!PT LDS RZ, [RZ] ;  /* 0x00000000fffff984 */ /* 0x000fe20000000800 */
[----:B------:R-:W-:Y:S01]  /*2e1c0*/  @!PT LDS RZ, [RZ] ;  /* 0x00000000fffff984 */ /* 0x000fe20000000800 */
[----:B------:R-:W-:Y:S01]  /*2e1d0*/  @!PT LDS RZ, [RZ] ;  /* 0x00000000fffff984 */ /* 0x000fe20000000800 */
[----:B------:R-:W-:Y:S04]  /*2e1e0*/  LDGSTS.E.BYPASS.LTC128B.128 [R10+0xc400], desc[UR50][R2.64], !P3 ;  /* 0x0c400000020a7fae */ /* 0x000fe8000d901d72 */
[----:B------:R0:W-:Y:S01]  /*2e1f0*/  LDGSTS.E.BYPASS.LTC128B.128 [R17+0xc400], desc[UR50][R2.64+0x40], !P1 ;  /* 0x0c40004002117fae */ /* 0x0001e2000c901d72 */
[----:B------:R-:W-:Y:S01]  /*2e200*/  IMAD.MOV.U32 R13, RZ, RZ, R7 ;  /* 0x000000ffff0d7224 */ /* 0x000fe200078e0007 */
[----:B0-----:R-:W0:Y:S01]  /*2e210*/  S2R R3, SR_TID.X ;  /* 0x0000000000037919 */ /* 0x001e220000002100 */
[----:B------:R-:W-:-:S07]  /*2e220*/  IMAD.MOV.U32 R9, RZ, RZ, R14 ;  /* 0x000000ffff097224 */ /* 0x000fce00078e000e */
[----:B0-----:R-:W-:Y:S05]  /*2e230*/  WARPSYNC.COLLECTIVE R15, `(.L_x_922) ;  /* 0x000000000f087348 */ /* 0x001fea0003c00000 */
[----:B------:R1:W2:Y:S02]  /*2e240*/  SHFL.IDX P6, R14, R13, R12, R11 ;  /* 0x0000000c0d0e7389 */ /* 0x0002a400000c000b */
[----:B012---:R-:W-:Y:S01]  /*2e250*/  ENDCOLLECTIVE ;  /* 0x000000000000791b */ /* 0x007fe20003800000 */
.L_x_922:
[----:B------:R-:W-:Y:S01]  /*2e260*/  MOV R13, R24 ;  /* 0x00000018000d7202 */ /* 0x000fe20000000f00 */
[----:B------:R-:W-:Y:S02]  /*2e270*/  IMAD.MOV.U32 R12, RZ, RZ, RZ ;  /* 0x000000ffff0c7224 */ /* 0x000fe400078e00ff */
[----:B------:R-:W-:-:S07]  /*2e280*/  IMAD.MOV.U32 R2, RZ, RZ, R14 ;  /* 0x000000ffff027224 */ /* 0x000fce00078e000e */
[----:B------:R-:W-:Y:S05]  /*2e290*/  WARPSYNC.COLLECTIVE R15, `(.L_x_923) ;  /* 0x000000000f087348 */ /* 0x000fea0003c00000 */
[----:B------:R0:W1:Y:S02]  /*2e2a0*/  SHFL.IDX P6, R14, R13, R12, R11 ;  /* 0x0000000c0d0e7389 */ /* 0x00006400000c000b */
[----:B01----:R-:W-:Y:S01]  /*2e2b0*/  ENDCOLLECTIVE ;  /* 0x000000000000791b */ /* 0x003fe20003800000 */
.L_x_923:
[----:B------:R-:W-:-:S04]  /*2e2c0*/  SHF.L.U32 R3, R3, 0x4, RZ ;  /* 0x0000000403037819 */ /* 0x000fc800000006ff */
[----:B------:R-:W-:-:S04]  /*2e2d0*/  LOP3.LUT R3, R3, 0x30, RZ, 0xc0, !PT ;  /* 0x0000003003037812 */ /* 0x000fc800078ec0ff */
[----:B------:R-:W-:Y:S02]  /*2e2e0*/  IADD3 R2, P0, R3, R2, RZ ;  /* 0x0000000203027210 */ /* 0x000fe40007f1e0ff */
[----:B------:R-:W-:-:S03]  /*2e2f0*/  MOV R13, R25 ;  /* 0x00000019000d7202 */ /* 0x000fc60000000f00 */
[----:B------:R-:W-:-:S05]  /*2e300*/  IMAD.X R3, RZ, RZ, R9, P0 ;  /* 0x000000ffff037224 */ /* 0x000fca00000e0609 */
[----:B------:R-:W-:Y:S01]  /*2e310*/  @!PT LDS RZ, [RZ] ;  /* 0x00000000fffff984 */ /* 0x000fe20000000800 */
[----:B------:R-:W-:Y:S01]  /*2e320*/  @!PT LDS RZ, [RZ] ;  /* 0x00000000fffff984 */ /* 0x000fe20000000800 */
[----:B------:R-:W-:Y:S01]  /*2e330*/  @!PT LDS RZ, [RZ] ;  /* 0x00000000fffff984 */ /* 0x000fe20000000800 */
[----:B------:R0:W-:Y:S01]  /*2e340*/  LDGSTS.E.BYPASS.LTC128B.128 [R10+0xd400], desc[UR50][R2.64], !P3 ;  /* 0x0d400000020a7fae */ /* 0x0001e2000d901d72 */
[----:B------:R-:W-:-:S03]  /*2e350*/  IMAD.MOV.U32 R24, RZ, RZ, R14 ;  /* 0x000000ffff187224 */ /* 0x000fc600078e000e */
[----:B------:R0:W-:Y:S04]  /*2e360*/  LDGSTS.E.BYPASS.LTC128B.128 [R17+0xd400], desc[UR50][R2.64+0x40], !P1 ;  /* 0x0d40004002117fae */ /* 0x0001e8000c901d72 */
[----:B0-----:R-:W-:Y:S05]  /*2e370*/  WARPSYNC.COLLECTIVE R15, `(.L_x_924) ;  /* 0x000000000f087348 */ /* 0x001fea0003c00000 */
[----:B------:R1:W2:Y:S02]  /*2e380*/  SHFL.IDX P6, R14, R13, R12, R11 ;  /* 0x0000000c0d0e7389 */ /* 0x0002a400000c000b */
[----:B012---:R-:W-:Y:S01]  /*2e390*/  ENDCOLLECTIVE ;  /* 0x000000000000791b */ /* 0x007fe20003800000 */
.L_x_924:
[----:B------:R-:W-:Y:S01]  /*2e3a0*/  IMAD.MOV.U32 R2, RZ, RZ, R14 ;  /* 0x000000ffff027224 */ /* 0x000fe200078e000e */
[----:B------:R-:W-:Y:S06]  /*2e3b0*/  BRA `(.L_x_925) ;  /* 0xffffff9400e47947 */ /* 0x000fec000383ffff */
.L_x_721:
[----:B---3--:R3:W4:Y:S02]  /*2e3c0*/  SYNCS.PHASECHK.TRANS64.TRYWAIT P0, [R0+URZ+0x29840], R31 ;  /* 0x0298401f000075a7 */ /* 0x008724000800017f */
[----:B----4-:R-:W-:Y:S05]  /*2e3d0*/  @!P0 NANOSLEEP.SYNCS 0x989680 ;  /* 0x009896800000895d */ /* 0x010fea0003900000 */
[----:B------:R-:W4:Y:S02]  /*2e3e0*/  @!P0 SYNCS.PHASECHK.TRANS64 P0, [R0+URZ+0x29840], R31 ;  /* 0x0298401f000085a7 */ /* 0x000f24000800007f */
[----:B----4-:R-:W-:Y:S05]  /*2e3f0*/  @!P0 BRA `(.L_x_721) ;  /* 0xfffffffc00f08947 */ /* 0x010fea000383ffff */
[----:B------:R-:W-:Y:S05]  /*2e400*/  BRA `(.L_x_926) ;  /* 0xffffff9800447947 */ /* 0x000fea000383ffff */
.L_x_722:
[----:B------:R-:W-:Y:S01]  /*2e410*/  BSSY B0, `(.L_x_927) ;  /* 0x0000008000007945 */ /* 0x000fe20003800000 */
[----:B------:R-:W-:Y:S01]  /*2e420*/  IMAD.MOV.U32 R13, RZ, RZ, R6 ;  /* 0x000000ffff0d7224 */ /* 0x000fe200078e0006 */
[----:B------:R-:W-:Y:S01]  /*2e430*/  MOV R12, RZ ;  /* 0x000000ff000c7202 */ /* 0x000fe20000000f00 */
[----:B------:R-:W-:Y:S02]  /*2e440*/  IMAD.MOV.U32 R11, RZ, RZ, 0x1c1f ;  /* 0x00001c1fff0b7424 */ /* 0x000fe400078e00ff */
[----:B------:R-:W-:-:S07]  /*2e450*/  IMAD.MOV.U32 R15, RZ, RZ, -0x1 ;  /* 0xffffffffff0f7424 */ /* 0x000fce00078e00ff */
[----:B-123--:R-:W-:Y:S05]  /*2e460*/  WARPSYNC.COLLECTIVE R15, `(.L_x_928) ;  /* 0x000000000f087348 */ /* 0x00efea0003c00000 */
[----:B------:R0:W4:Y:S02]  /*2e470*/  SHFL.IDX P6, R14, R13, R12, R11 ;  /* 0x0000000c0d0e7389 */ /* 0x00012400000c000b */
[----:B01234-:R-:W-:Y:S01]  /*2e480*/  ENDCOLLECTIVE ;  /* 0x000000000000791b */ /* 0x01ffe20003800000 */
.L_x_928:
[----:B------:R-:W-:Y:S05]  /*2e490*/  BSYNC B0 ;  /* 0x0000000000007941 */ /* 0x000fea0003800000 */
.L_x_927:
[----:B------:R-:W-:Y:S01]  /*2e4a0*/  IMAD.MOV.U32 R13, RZ, RZ, R4 ;  /* 0x000000ffff0d7224 */ /* 0x000fe200078e0004 */
[----:B------:R-:W-:Y:S01]  /*2e4b0*/  MOV R11, 0x1c1f ;  /* 0x00001c1f000b7802 */ /* 0x000fe20000000f00 */
[----:B------:R-:W-:Y:S01]  /*2e4c0*/  IMAD.MOV.U32 R12, RZ, RZ, RZ ;  /* 0x000000ffff0c7224 */ /* 0x000fe200078e00ff */
[----:B------:R-:W-:Y:S01]  /*2e4d0*/  MOV R3, R14 ;  /* 0x0000000e00037202 */ /* 0x000fe20000000f00 */
[----:B------:R-:W-:Y:S02]  /*2e4e0*/  IMAD.MOV.U32 R15, RZ, RZ, -0x1 ;  /* 0xffffffffff0f7424 */ /* 0x000fe400078e00ff */
[----:B------:R-:W-:-:S07]  /*2e4f0*/  IMAD.IADD R7, R22, 0x1, R7 ;  /* 0x0000000116077824 */ /* 0x000fce00078e0207 */
[----:B------:R-:W-:Y:S05]  /*2e500*/  WARPSYNC.COLLECTIVE R15, `(.L_x_929) ;  /* 0x000000000f087348 */ /* 0x000fea0003c00000 */
[----:B------:R0:W1:Y:S02]  /*2e510*/  SHFL.IDX P6, R14, R13, R12, R11 ;  /* 0x0000000c0d0e7389 */ /* 0x00006400000c000b */
[----:B01----:R-:W-:Y:S01]  /*2e520*/  ENDCOLLECTIVE ;  /* 0x000000000000791b */ /* 0x003fe20003800000 */
.L_x_929:
[----:B------:R-:W-:Y:S01]  /*2e530*/  IMAD.MOV.U32 R13, RZ, RZ, R6 ;  /* 0x000000ffff0d7224 */ /* 0x000fe200078e0006 */
[----:B------:R-:W-:Y:S01]  /*2e540*/  MOV R12, 0x1 ;  /* 0x00000001000c7802 */ /* 0x000fe20000000f00 */
[----:B------:R-:W-:-:S07]  /*2e550*/  IMAD.MOV.U32 R2, RZ, RZ, R14 ;  /* 0x000000ffff027224 */ /* 0x000fce00078e000e */
[----:B------:R-:W-:Y:S05]  /*2e560*/  WARPSYNC.COLLECTIVE R15, `(.L_x_930) ;  /* 0x000000000f087348 */ /* 0x000fea0003c00000 */
[----:B------:R0:W1:Y:S02]  /*2e570*/  SHFL.IDX P6, R14, R13, R12, R11 ;  /* 0x0000000c0d0e7389 */ /* 0x00006400000c000b */
[----:B01----:R-:W-:Y:S01]  /*2e580*/  ENDCOLLECTIVE ;  /* 0x000000000000791b */ /* 0x003fe20003800000 */
.L_x_930:
[----:B------:R-:W-:-:S04]  /*2e590*/  IADD3 R2, P0, R10, R2, RZ ;  /* 0x000000020a027210 */ /* 0x000fc80007f1e0ff */
[----:B------:R-:W-:-:S05]  /*2e5a0*/  IADD3.X R3, RZ, R3, RZ, P0, !PT ;  /* 0x00000003ff037210 */ /* 0x000fca00007fe4ff */
        /* <DEDUP_REMOVED lines=11> */
.L_x_931:
[----:B------:R-:W-:Y:S01]  /*2e660*/  IMAD.MOV.U32 R13, RZ, RZ, R6 ;  /* 0x000000ffff0d7224 */ /* 0x000fe200078e0006 */
[----:B------:R-:W-:Y:S02]  /*2e670*/  MOV R12, 0x2 ;  /* 0x00000002000c7802 */ /* 0x000fe40000000f00 */
[----:B------:R-:W-:-:S07]  /*2e680*/  MOV R2, R14 ;  /* 0x0000000e00027202 */ /* 0x000fce0000000f00 */
[----:B------:R-:W-:Y:S05]  /*2e690*/  WARPSYNC.COLLECTIVE R15, `(.L_x_932) ;  /* 0x000000000f087348 */ /* 0x000fea0003c00000 */
[----:B------:R0:W1:Y:S02]  /*2e6a0*/  SHFL.IDX P6, R14, R13, R12, R11 ;  /* 0x0000000c0d0e7389 */ /* 0x00006400000c000b */
[----:B01----:R-:W-:Y:S01]  /*2e6b0*/  ENDCOLLECTIVE ;  /* 0x000000000000791b */ /* 0x003fe20003800000 */
.L_x_932:
        /* <DEDUP_REMOVED lines=13> */
.L_x_933:
[----:B------:R-:W-:Y:S01]  /*2e790*/  IMAD.MOV.U32 R13, RZ, RZ, R6 ;  /* 0x000000ffff0d7224 */ /* 0x000fe200078e0006 */
[----:B------:R-:W-:Y:S02]  /*2e7a0*/  MOV R12, 0x3 ;  /* 0x00000003000c7802 */ /* 0x000fe40000000f00 */
[----:B------:R-:W-:-:S07]  /*2e7b0*/  MOV R2, R14 ;  /* 0x0000000e00027202 */ /* 0x000fce0000000f00 */
[----:B------:R-:W-:Y:S05]  /*2e7c0*/  WARPSYNC.COLLECTIVE R15, `(.L_x_934) ;  /* 0x000000000f087348 */ /* 0x000fea0003c00000 */
[----:B------:R0:W1:Y:S02]  /*2e7d0*/  SHFL.IDX P6, R14, R13, R12, R11 ;  /* 0x0000000c0d0e7389 */ /* 0x00006400000c000b */
[----:B01----:R-:W-:Y:S01]  /*2e7e0*/  ENDCOLLECTIVE ;  /* 0x000000000000791b */ /* 0x003fe20003800000 */
.L_x_934:
        /* <DEDUP_REMOVED lines=13> */
.L_x_935:
[----:B------:R-:W-:Y:S01]  /*2e8c0*/  IMAD.MOV.U32 R13, RZ, RZ, R8 ;  /* 0x000000ffff0d7224 */ /* 0x000fe200078e0008 */
[----:B------:R-:W-:Y:S02]  /*2e8d0*/  MOV R12, RZ ;  /* 0x000000ff000c7202 */ /* 0x000fe40000000f00 */
[----:B------:R-:W-:-:S07]  /*2e8e0*/  MOV R2, R14 ;  /* 0x0000000e00027202 */ /* 0x000fce0000000f00 */
[----:B------:R-:W-:Y:S05]  /*2e8f0*/  WARPSYNC.COLLECTIVE R15, `(.L_x_936) ;  /* 0x000000000f087348 */ /* 0x000fea0003c00000 */
[----:B------:R0:W1:Y:S02]  /*2e900*/  SHFL.IDX P6, R14, R13, R12, R11 ;  /* 0x0000000c0d0e7389 */ /* 0x00006400000c000b */
[----:B01----:R-:W-:Y:S01]  /*2e910*/  ENDCOLLECTIVE ;  /* 0x000000000000791b */ /* 0x003fe20003800000 */
.L_x_936:
        /* <DEDUP_REMOVED lines=13> */
.L_x_937:
[----:B------:R-:W-:Y:S01]  /*2e9f0*/  MOV R2, R14 ;  /* 0x0000000e00027202 */ /* 0x000fe20000000f00 */
[----:B------:R-:W-:Y:S06]  /*2ea00*/  BRA `(.L_x_938) ;  /* 0xffffff9400e47947 */ /* 0x000fec000383ffff */
.L_x_727:
[----:B--2---:R2:W3:Y:S02]  /*2ea10*/  SYNCS.PHASECHK.TRANS64.TRYWAIT P0, [R3+URZ+0x29870], R0 ;  /* 0x02987000030075a7 */ /* 0x0044e4000800017f */
[----:B---3--:R-:W-:Y:S05]  /*2ea20*/  @!P0 NANOSLEEP.SYNCS 0x989680 ;  /* 0x009896800000895d */ /* 0x008fea0003900000 */
[----:B------:R-:W3:Y:S02]  /*2ea30*/  @!P0 SYNCS.PHASECHK.TRANS64 P0, [R3+URZ+0x29870], R0 ;  /* 0x02987000030085a7 */ /* 0x000ee4000800007f */
[----:B---3--:R-:W-:Y:S05]  /*2ea40*/  @!P0 BRA `(.L_x_727) ;  /* 0xfffffffc00f08947 */ /* 0x008fea000383ffff */
[----:B------:R-:W-:Y:S05]  /*2ea50*/  BRA `(.L_x_939) ;  /* 0xffffff9800507947 */ /* 0x000fea000383ffff */
.L_x_729:
[----:B--2---:R2:W3:Y:S02]  /*2ea60*/  SYNCS.PHASECHK.TRANS64.TRYWAIT P0, [R3+URZ+0x29860], R0 ;  /* 0x02986000030075a7 */ /* 0x0044e4000800017f */
[----:B---3--:R-:W-:Y:S05]  /*2ea70*/  @!P0 NANOSLEEP.SYNCS 0x989680 ;  /* 0x009896800000895d */ /* 0x008fea0003900000 */
[----:B------:R-:W3:Y:S02]  /*2ea80*/  @!P0 SYNCS.PHASECHK.TRANS64 P0, [R3+URZ+0x29860], R0 ;  /* 0x02986000030085a7 */ /* 0x000ee4000800007f */
[----:B---3--:R-:W-:Y:S05]  /*2ea90*/  @!P0 BRA `(.L_x_729) ;  /* 0xfffffffc00f08947 */ /* 0x008fea000383ffff */
[----:B------:R-:W-:Y:S05]  /*2eaa0*/  BRA `(.L_x_940) ;  /* 0xffffff9800607947 */ /* 0x000fea000383ffff */
.L_x_737:
[----:B0-----:R0:W3:Y:S02]  /*2eab0*/  SYNCS.PHASECHK.TRANS64.TRYWAIT P1, [R17+URZ+0x29870], R0 ;  /* 0x02987000110075a7 */ /* 0x0010e4000802017f */
[----:B---3--:R-:W-:Y:S05]  /*2eac0*/  @!P1 NANOSLEEP.SYNCS 0x989680 ;  /* 0x009896800000995d */ /* 0x008fea0003900000 */
[----:B------:R-:W3:Y:S02]  /*2ead0*/  @!P1 SYNCS.PHASECHK.TRANS64 P1, [R17+URZ+0x29870], R0 ;  /* 0x02987000110095a7 */ /* 0x000ee4000802007f */
[----:B---3--:R-:W-:Y:S05]  /*2eae0*/  @!P1 BRA `(.L_x_737) ;  /* 0xfffffffc00f09947 */ /* 0x008fea000383ffff */
[----:B------:R-:W-:Y:S05]  /*2eaf0*/  BRA `(.L_x_941) ;  /* 0xffffffa000247947 */ /* 0x000fea000383ffff */
.L_x_739:
[----:B0-----:R0:W3:Y:S02]  /*2eb00*/  SYNCS.PHASECHK.TRANS64.TRYWAIT P1, [R17+URZ+0x29860], R0 ;  /* 0x02986000110075a7 */ /* 0x0010e4000802017f */
[----:B---3--:R-:W-:Y:S05]  /*2eb10*/  @!P1 NANOSLEEP.SYNCS 0x989680 ;  /* 0x009896800000995d */ /* 0x008fea0003900000 */
[----:B------:R-:W3:Y:S02]  /*2eb20*/  @!P1 SYNCS.PHASECHK.TRANS64 P1, [R17+URZ+0x29860], R0 ;  /* 0x02986000110095a7 */ /* 0x000ee4000802007f */
[----:B---3--:R-:W-:Y:S05]  /*2eb30*/  @!P1 BRA `(.L_x_739) ;  /* 0xfffffffc00f09947 */ /* 0x008fea000383ffff */
[----:B------:R-:W-:Y:S05]  /*2eb40*/  BRA `(.L_x_942) ;  /* 0xffffffa000307947 */ /* 0x000fea000383ffff */
.L_x_744:
[----:B------:R-:W-:Y:S01]  /*2eb50*/  BSSY B0, `(.L_x_943) ;  /* 0x0000008000007945 */ /* 0x000fe20003800000 */
[----:B------:R-:W-:Y:S01]  /*2eb60*/  IMAD.MOV.U32 R13, RZ, RZ, R16 ;  /* 0x000000ffff0d7224 */ /* 0x000fe200078e0010 */
[----:B------:R-:W-:Y:S01]  /*2eb70*/  MOV R11, 0x1f ;  /* 0x0000001f000b7802 */ /* 0x000fe20000000f00 */
[----:B------:R-:W-:Y:S02]  /*2eb80*/  IMAD.MOV.U32 R12, RZ, RZ, RZ ;  /* 0x000000ffff0c7224 */ /* 0x000fe400078e00ff */
[----:B------:R-:W-:-:S07]  /*2eb90*/  IMAD.MOV.U32 R15, RZ, RZ, -0x1 ;  /* 0xffffffffff0f7424 */ /* 0x000fce00078e00ff */
[----:B-12---:R-:W-:Y:S05]  /*2eba0*/  WARPSYNC.COLLECTIVE R15, `(.L_x_944) ;  /* 0x000000000f087348 */ /* 0x006fea0003c00000 */
[----:B------:R0:W3:Y:S02]  /*2ebb0*/  SHFL.IDX P6, R14, R13, R12, R11 ;  /* 0x0000000c0d0e7389 */ /* 0x0000e400000c000b */
[----:B0123--:R-:W-:Y:S01]  /*2ebc0*/  ENDCOLLECTIVE ;  /* 0x000000000000791b */ /* 0x00ffe20003800000 */
.L_x_944:
[----:B------:R-:W-:Y:S05]  /*2ebd0*/  BSYNC B0 ;  /* 0x0000000000007941 */ /* 0x000fea0003800000 */
.L_x_943:
[----:B------:R-:W-:Y:S01]  /*2ebe0*/  MOV R13, R16 ;  /* 0x00000010000d7202 */ /* 0x000fe20000000f00 */
[----:B------:R-:W-:Y:S01]  /*2ebf0*/  IMAD.MOV.U32 R12, RZ, RZ, 0x1 ;  /* 0x00000001ff0c7424 */ /* 0x000fe200078e00ff */
[----:B------:R-:W-:Y:S01]  /*2ec00*/  MOV R15, 0xffffffff ;  /* 0xffffffff000f7802 */ /* 0x000fe20000000f00 */
[----:B------:R-:W-:Y:S02]  /*2ec10*/  IMAD.MOV.U32 R11, RZ, RZ, 0x1f ;  /* 0x0000001fff0b7424 */ /* 0x000fe400078e00ff */
[----:B------:R-:W-:Y:S02]  /*2ec20*/  IMAD.IADD R5, R19, 0x1, R8 ;  /* 0x0000000113057824 */ /* 0x000fe400078e0208 */
[----:B------:R-:W-:-:S07]  /*2ec30*/  IMAD.MOV.U32 R0, RZ, RZ, R14 ;  /* 0x000000ffff007224 */ /* 0x000fce00078e000e */
[----:B------:R-:W-:Y:S05]  /*2ec40*/  WARPSYNC.COLLECTIVE R15, `(.L_x_945) ;  /* 0x000000000f087348 */ /* 0x000fea0003c00000 */
[----:B------:R0:W1:Y:S02]  /*2ec50*/  SHFL.IDX P6, R14, R13, R12, R11 ;  /* 0x0000000c0d0e7389 */ /* 0x00006400000c000b */
[----:B01----:R-:W-:Y:S01]  /*2ec60*/  ENDCOLLECTIVE ;  /* 0x000000000000791b */ /* 0x003fe20003800000 */
.L_x_945:
[----:B------:R-:W-:Y:S02]  /*2ec70*/  ULDC UR4, c[0x0][0xc3c] ;  /* 0x00030f0000047ab9 */ /* 0x000fe40000000800 */
[----:B------:R-:W-:-:S13]  /*2ec80*/  ISETP.GE.OR P1, PT, R5, UR4, !P0 ;  /* 0x0000000405007c0c */ /* 0x000fda000c726670 */
[----:B------:R-:W0:Y:S01]  /*2ec90*/  @!P1 LDC.64 R2, c[0x0][0xc80] ;  /* 0x00032000ff029b82 */ /* 0x000e220000000a00 */
[----:B------:R-:W-:Y:S01]  /*2eca0*/  MOV R11, RZ ;  /* 0x000000ff000b7202 */ /* 0x000fe20000000f00 */
[----:B------:R-:W-:Y:S02]  /*2ecb0*/  IMAD.MOV.U32 R4, RZ, RZ, R14 ;  /* 0x000000ffff047224 */ /* 0x000fe400078e000e */
[----:B0-----:R-:W-:-:S06]  /*2ecc0*/  @!P1 IMAD.WIDE R2, R5, 0x4, R2 ;  /* 0x0000000405029825 */ /* 0x001fcc00078e0202 */
[----:B------:R0:W2:Y:S01]  /*2ecd0*/  @!P1 LDG.E R3, desc[UR50][R2.64] ;  /* 0x0000003202039981 */ /* 0x0000a2000c1e1900 */
[C---:B------:R-:W-:Y:S02]  /*2ece0*/  ISETP.GE.U32.AND P2, PT, R8.reuse, 0x2, PT ;  /* 0x000000020800780c */ /* 0x040fe40003f46070 */
[C---:B------:R-:W-:Y:S02]  /*2ecf0*/  ISETP.GE.U32.AND P3, PT, R8.reuse, 0x4, PT ;  /* 0x000000040800780c */ /* 0x040fe40003f66070 */
[C---:B------:R-:W-:Y:S02]  /*2ed00*/  ISETP.GE.U32.AND P4, PT, R8.reuse, 0x8, PT ;  /* 0x000000080800780c */ /* 0x040fe40003f86070 */
[C---:B------:R-:W-:Y:S02]  /*2ed10*/  ISETP.GE.U32.AND P5, PT, R8.reuse, 0x10, PT ;  /* 0x000000100800780c */ /* 0x040fe40003fa6070 */
[----:B0-----:R-:W-:Y:S01]  /*2ed20*/  MOV R2, RZ ;  /* 0x000000ff00027202 */ /* 0x001fe20000000f00 */
[----:B--2---:R-:W-:Y:S01]  /*2ed30*/  @!P1 IMAD.MOV.U32 R2, RZ, RZ, R3 ;  /* 0x000000ffff029224 */ /* 0x004fe200078e0003 */
[----:B------:R-:W-:-:S03]  /*2ed40*/  ISETP.NE.AND P1, PT, R8, RZ, PT ;  /* 0x000000ff0800720c */ /* 0x000fc60003f25270 */
[----:B------:R-:W-:-:S10]  /*2ed50*/  IMAD.MOV.U32 R13, RZ, RZ, R2 ;  /* 0x000000ffff0d7224 */ /* 0x000fd400078e0002 */
[----:B------:R-:W-:Y:S05]  /*2ed60*/  WARPSYNC.COLLECTIVE R15, `(.L_x_946) ;  /* 0x000000000f087348 */ /* 0x000fea0003c00000 */
[----:B------:R0:W1:Y:S02]  /*2ed70*/  SHFL.UP P6, R14, R13, R12, R11 ;  /* 0x0400000c0d0e7389 */ /* 0x00006400000c000b */
[----:B01----:R-:W-:Y:S01]  /*2ed80*/  ENDCOLLECTIVE ;  /* 0x000000000000791b */ /* 0x003fe20003800000 */
.L_x_946:
[----:B------:R-:W-:Y:S02]  /*2ed90*/  MOV R12, 0x2 ;  /* 0x00000002000c7802 */ /* 0x000fe40000000f00 */
[----:B------:R-:W-:-:S05]  /*2eda0*/  SEL R5, R14, RZ, P1 ;  /* 0x000000ff0e057207 */ /* 0x000fca0000800000 */
[----:B------:R-:W-:-:S04]  /*2edb0*/  IMAD.IADD R5, R2, 0x1, R5 ;  /* 0x0000000102057824 */ /* 0x000fc800078e0205 */
[----:B------:R-:W-:-:S07]  /*2edc0*/  IMAD.MOV.U32 R13, RZ, RZ, R5 ;  /* 0x000000ffff0d7224 */ /* 0x000fce00078e0005 */
[----:B------:R-:W-:Y:S05]  /*2edd0*/  WARPSYNC.COLLECTIVE R15, `(.L_x_947) ;  /* 0x000000000f087348 */ /* 0x000fea0003c00000 */
[----:B------:R0:W1:Y:S02]  /*2ede0*/  SHFL.UP P6, R14, R13, R12, R11 ;  /* 0x0400000c0d0e7389 */ /* 0x00006400000c000b */
[----:B01----:R-:W-:Y:S01]  /*2edf0*/  ENDCOLLECTIVE ;  /* 0x000000000000791b */ /* 0x003fe20003800000 */
.L_x_947:
[----:B------:R-:W-:Y:S02]  /*2ee00*/  MOV R12, 0x4 ;  /* 0x00000004000c7802 */ /* 0x000fe40000000f00 */
[----:B------:R-:W-:-:S05]  /*2ee10*/  SEL R6, R14, RZ, P2 ;  /* 0x000000ff0e067207 */ /* 0x000fca0001000000 */
[----:B------:R-:W-:-:S04]  /*2ee20*/  IMAD.IADD R6, R5, 0x1, R6 ;  /* 0x0000000105067824 */ /* 0x000fc800078e0206 */
[----:B------:R-:W-:-:S07]  /*2ee30*/  IMAD.MOV.U32 R13, RZ, RZ, R6 ;  /* 0x000000ffff0d7224 */ /* 0x000fce00078e0006 */
[----:B------:R-:W-:Y:S05]  /*2ee40*/  WARPSYNC.COLLECTIVE R15, `(.L_x_948) ;  /* 0x000000000f087348 */ /* 0x000fea0003c00000 */
[----:B------:R0:W1:Y:S02]  /*2ee50*/  SHFL.UP P6, R14, R13, R12, R11 ;  /* 0x0400000c0d0e7389 */ /* 0x00006400000c000b */
[----:B01----:R-:W-:Y:S01]  /*2ee60*/  ENDCOLLECTIVE ;  /* 0x000000000000791b */ /* 0x003fe20003800000 */
.L_x_948:
[----:B------:R-:W-:Y:S02]  /*2ee70*/  MOV R12, 0x8 ;  /* 0x00000008000c7802 */ /* 0x000fe40000000f00 */
[----:B------:R-:W-:-:S05]  /*2ee80*/  SEL R7, R14, RZ, P3 ;  /* 0x000000ff0e077207 */ /* 0x000fca0001800000 */
[----:B------:R-:W-:-:S04]  /*2ee90*/  IMAD.IADD R7, R6, 0x1, R7 ;  /* 0x0000000106077824 */ /* 0x000fc800078e0207 */
[----:B------:R-:W-:-:S07]  /*2eea0*/  IMAD.MOV.U32 R13, RZ, RZ, R7 ;  /* 0x000000ffff0d7224 */ /* 0x000fce00078e0007 */
[----:B------:R-:W-:Y:S05]  /*2eeb0*/  WARPSYNC.COLLECTIVE R15, `(.L_x_949) ;  /* 0x000000000f087348 */ /* 0x000fea0003c00000 */
[----:B------:R0:W1:Y:S02]  /*2eec0*/  SHFL.UP P6, R14, R13, R12, R11 ;  /* 0x0400000c0d0e7389 */ /* 0x00006400000c000b */
[----:B01----:R-:W-:Y:S01]  /*2eed0*/  ENDCOLLECTIVE ;  /* 0x000000000000791b */ /* 0x003fe20003800000 */
.L_x_949:
[----:B------:R-:W-:Y:S02]  /*2eee0*/  MOV R12, 0x10 ;  /* 0x00000010000c7802 */ /* 0x000fe40000000f00 */
[----:B------:R-:W-:-:S05]  /*2eef0*/  SEL R14, R14, RZ, P4 ;  /* 0x000000ff0e0e7207 */ /* 0x000fca0002000000 */
[----:B------:R-:W-:-:S04]  /*2ef00*/  IMAD.IADD R5, R7, 0x1, R14 ;  /* 0x0000000107057824 */ /* 0x000fc800078e020e */
[----:B------:R-:W-:-:S07]  /*2ef10*/  IMAD.MOV.U32 R13, RZ, RZ, R5 ;  /* 0x000000ffff0d7224 */ /* 0x000fce00078e0005 */
[----:B------:R-:W-:Y:S05]  /*2ef20*/  WARPSYNC.COLLECTIVE R15, `(.L_x_950) ;  /* 0x000000000f087348 */ /* 0x000fea0003c00000 */
[----:B------:R0:W1:Y:S02]  /*2ef30*/  SHFL.UP P6, R14, R13, R12, R11 ;  /* 0x0400000c0d0e7389 */ /* 0x00006400000c000b */
[----:B01----:R-:W-:Y:S01]  /*2ef40*/  ENDCOLLECTIVE ;  /* 0x000000000000791b */ /* 0x003fe20003800000 */
.L_x_950:
[----:B------:R-:W-:Y:S01]  /*2ef50*/  MOV R12, 0x1f ;  /* 0x0000001f000c7802 */ /* 0x000fe20000000f00 */
[----:B------:R-:W-:Y:S01]  /*2ef60*/  IMAD.MOV.U32 R11, RZ, RZ, 0x1f ;  /* 0x0000001fff0b7424 */ /* 0x000fe200078e00ff */
[----:B------:R-:W-:-:S05]  /*2ef70*/  SEL R14, R14, RZ, P5 ;  /* 0x000000ff0e0e7207 */ /* 0x000fca0002800000 */
[----:B------:R-:W-:-:S04]  /*2ef80*/  IMAD.IADD R3, R5, 0x1, R14 ;  /* 0x0000000105037824 */ /* 0x000fc800078e020e */
[----:B------:R-:W-:-:S07]  /*2ef90*/  IMAD.MOV.U32 R13, RZ, RZ, R3 ;  /* 0x000000ffff0d7224 */ /* 0x000fce00078e0003 */
[----:B------:R-:W-:Y:S05]  /*2efa0*/  WARPSYNC.COLLECTIVE R15, `(.L_x_951) ;  /* 0x000000000f087348 */ /* 0x000fea0003c00000 */
[----:B------:R0:W1:Y:S02]  /*2efb0*/  SHFL.IDX P6, R14, R13, R12, R11 ;  /* 0x0000000c0d0e7389 */ /* 0x00006400000c000b */
[----:B01----:R-:W-:Y:S01]  /*2efc0*/  ENDCOLLECTIVE ;  /* 0x000000000000791b */ /* 0x003fe20003800000 */
.L_x_951:
[----:B------:R-:W-:Y:S05]  /*2efd0*/  BRA `(.L_x_952) ;  /* 0xffffffa400447947 */ /* 0x000fea000383ffff */
.L_x_749:
[----:B------:R-:W-:Y:S01]  /*2efe0*/  BSSY B0, `(.L_x_953) ;  /* 0x0000008000007945 */ /* 0x000fe20003800000 */
[----:B-----5:R-:W-:Y:S01]  /*2eff0*/  IMAD.MOV.U32 R13, RZ, RZ, R2 ;  /* 0x000000ffff0d7224 */ /* 0x020fe200078e0002 */
[----:B------:R-:W-:Y:S01]  /*2f000*/  MOV R12, 0x1 ;  /* 0x00000001000c7802 */ /* 0x000fe20000000f00 */
[----:B------:R-:W-:Y:S02]  /*2f010*/  IMAD.MOV.U32 R11, RZ, RZ, RZ ;  /* 0x000000ffff0b7224 */ /* 0x000fe400078e00ff */
[----:B------:R-:W-:-:S07]  /*2f020*/  IMAD.MOV.U32 R15, RZ, RZ, -0x1 ;  /* 0xffffffffff0f7424 */ /* 0x000fce00078e00ff */
[----:B012---:R-:W-:Y:S05]  /*2f030*/  WARPSYNC.COLLECTIVE R15, `(.L_x_954) ;  /* 0x000000000f087348 */ /* 0x007fea0003c00000 */
[----:B------:R3:W4:Y:S02]  /*2f040*/  SHFL.UP P6, R14, R13, R12, R11 ;  /* 0x0400000c0d0e7389 */ /* 0x00072400000c000b */
[----:B01234-:R-:W-:Y:S01]  /*2f050*/  ENDCOLLECTIVE ;  /* 0x000000000000791b */ /* 0x01ffe20003800000 */
.L_x_954:
[----:B------:R-:W-:Y:S05]  /*2f060*/  BSYNC B0 ;  /* 0x0000000000007941 */ /* 0x000fea0003800000 */
.L_x_953:
[----:B------:R-:W-:Y:S01]  /*2f070*/  SEL R13, R14, RZ, P1 ;  /* 0x000000ff0e0d7207 */ /* 0x000fe20000800000 */
[----:B------:R-:W-:Y:S01]  /*2f080*/  IMAD.MOV.U32 R12, RZ, RZ, 0x2 ;  /* 0x00000002ff0c7424 */ /* 0x000fe200078e00ff */
[----:B------:R-:W-:Y:S01]  /*2f090*/  MOV R15, 0xffffffff ;  /* 0xffffffff000f7802 */ /* 0x000fe20000000f00 */
[----:B------:R-:W-:Y:S01]  /*2f0a0*/  IMAD.MOV.U32 R11, RZ, RZ, RZ ;  /* 0x000000ffff0b7224 */ /* 0x000fe200078e00ff */
[----:B------:R-:W-:-:S07]  /*2f0b0*/  IADD3 R13, R2, R13, RZ ;  /* 0x0000000d020d7210 */ /* 0x000fce0007ffe0ff */
[----:B------:R-:W-:Y:S05]  /*2f0c0*/  WARPSYNC.COLLECTIVE R15, `(.L_x_955) ;  /* 0x000000000f087348 */ /* 0x000fea0003c00000 */
[----:B------:R0:W1:Y:S02]  /*2f0d0*/  SHFL.UP P6, R14, R13, R12, R11 ;  /* 0x0400000c0d0e7389 */ /* 0x00006400000c000b */
[----:B01----:R-:W-:Y:S01]  /*2f0e0*/  ENDCOLLECTIVE ;  /* 0x000000000000791b */ /* 0x003fe20003800000 */
.L_x_955:
[----:B------:R-:W-:Y:S02]  /*2f0f0*/  MOV R12, 0x4 ;  /* 0x00000004000c7802 */ /* 0x000fe40000000f00 */
[----:B------:R-:W-:-:S05]  /*2f100*/  SEL R14, R14, RZ, P2 ;  /* 0x000000ff0e0e7207 */ /* 0x000fca0001000000 */
[----:B------:R-:W-:-:S04]  /*2f110*/  IMAD.IADD R3, R13, 0x1, R14 ;  /* 0x000000010d037824 */ /* 0x000fc800078e020e */
[----:B------:R-:W-:-:S07]  /*2f120*/  IMAD.MOV.U32 R13, RZ, RZ, R3 ;  /* 0x000000ffff0d7224 */ /* 0x000fce00078e0003 */
[----:B------:R-:W-:Y:S05]  /*2f130*/  WARPSYNC.COLLECTIVE R15, `(.L_x_956) ;  /* 0x000000000f087348 */ /* 0x000fea0003c00000 */
[----:B------:R0:W1:Y:S02]  /*2f140*/  SHFL.UP P6, R14, R13, R12, R11 ;  /* 0x0400000c0d0e7389 */ /* 0x00006400000c000b */
[----:B01----:R-:W-:Y:S01]  /*2f150*/  ENDCOLLECTIVE ;  /* 0x000000000000791b */ /* 0x003fe20003800000 */
.L_x_956:
[----:B------:R-:W-:Y:S02]  /*2f160*/  MOV R12, 0x8 ;  /* 0x00000008000c7802 */ /* 0x000fe40000000f00 */
[----:B------:R-:W-:-:S05]  /*2f170*/  SEL R14, R14, RZ, P3 ;  /* 0x000000ff0e0e7207 */ /* 0x000fca0001800000 */
[----:B------:R-:W-:-:S04]  /*2f180*/  IMAD.IADD R5, R3, 0x1, R14 ;  /* 0x0000000103057824 */ /* 0x000fc800078e020e */
[----:B------:R-:W-:-:S07]  /*2f190*/  IMAD.MOV.U32 R13, RZ, RZ, R5 ;  /* 0x000000ffff0d7224 */ /* 0x000fce00078e0005 */
[----:B------:R-:W-:Y:S05]  /*2f1a0*/  WARPSYNC.COLLECTIVE R15, `(.L_x_957) ;  /* 0x000000000f087348 */ /* 0x000fea0003c00000 */
[----:B------:R0:W1:Y:S02]  /*2f1b0*/  SHFL.UP P6, R14, R13, R12, R11 ;  /* 0x0400000c0d0e7389 */ /* 0x00006400000c000b */
[----:B01----:R-:W-:Y:S01]  /*2f1c0*/  ENDCOLLECTIVE ;  /* 0x000000000000791b */ /* 0x003fe20003800000 */
.L_x_957:
[----:B------:R-:W-:Y:S02]  /*2f1d0*/  MOV R12, 0x10 ;  /* 0x00000010000c7802 */ /* 0x000fe40000000f00 */
[----:B------:R-:W-:-:S05]  /*2f1e0*/  SEL R6, R14, RZ, P4 ;  /* 0x000000ff0e067207 */ /* 0x000fca0002000000 */
[----:B------:R-:W-:-:S04]  /*2f1f0*/  IMAD.IADD R6, R5, 0x1, R6 ;  /* 0x0000000105067824 */ /* 0x000fc800078e0206 */
[----:B------:R-:W-:-:S07]  /*2f200*/  IMAD.MOV.U32 R13, RZ, RZ, R6 ;  /* 0x000000ffff0d7224 */ /* 0x000fce00078e0006 */
[----:B------:R-:W-:Y:S05]  /*2f210*/  WARPSYNC.COLLECTIVE R15, `(.L_x_958) ;  /* 0x000000000f087348 */ /* 0x000fea0003c00000 */
[----:B------:R0:W1:Y:S02]  /*2f220*/  SHFL.UP P6, R14, R13, R12, R11 ;  /* 0x0400000c0d0e7389 */ /* 0x00006400000c000b */
[----:B01----:R-:W-:Y:S01]  /*2f230*/  ENDCOLLECTIVE ;  /* 0x000000000000791b */ /* 0x003fe20003800000 */
.L_x_958:
        /* <DEDUP_REMOVED lines=8> */
.L_x_959:
[----:B------:R-:W-:Y:S05]  /*2f2c0*/  BRA `(.L_x_960) ;  /* 0xffffffa400247947 */ /* 0x000fea000383ffff */
.L_x_751:
[----:B------:R-:W-:Y:S01]  /*2f2d0*/  BSSY B0, `(.L_x_961) ;  /* 0x0000006000007945 */ /* 0x000fe20003800000 */
[----:B------:R-:W-:Y:S01]  /*2f2e0*/  PLOP3.LUT P6, PT, P6, PT, PT, 0x8, 0x0 ;  /* 0x000000000000781c */ /* 0x000fe200037ce170 */
[----:B------:R-:W-:-:S12]  /*2f2f0*/  IMAD.MOV.U32 R15, RZ, RZ, -0x1 ;  /* 0xffffffffff0f7424 */ /* 0x000fd800078e00ff */
[----:B0-2---:R-:W-:Y:S05]  /*2f300*/  WARPSYNC.COLLECTIVE R15, `(.L_x_962) ;  /* 0x000000000f087348 */ /* 0x005fea0003c00000 */
[----:B------:R-:W-:Y:S01]  /*2f310*/  VOTE.ANY R14, PT, P6 ;  /* 0x00000000000e7806 */ /* 0x000fe200030e0100 */
[----:B0-2---:R-:W-:Y:S06]  /*2f320*/  ENDCOLLECTIVE ;  /* 0x000000000000791b */ /* 0x005fec0003800000 */
.L_x_962:
[----:B------:R-:W-:Y:S05]  /*2f330*/  BSYNC B0 ;  /* 0x0000000000007941 */ /* 0x000fea0003800000 */
.L_x_961:
[----:B------:R-:W-:Y:S01]  /*2f340*/  MOV R6, R14 ;  /* 0x0000000e00067202 */ /* 0x000fe20000000f00 */
[----:B------:R-:W-:Y:S01]  /*2f350*/  IMAD.MOV.U32 R13, RZ, RZ, R2 ;  /* 0x000000ffff0d7224 */ /* 0x000fe200078e0002 */
[----:B------:R-:W-:Y:S01]  /*2f360*/  MOV R11, 0x1f ;  /* 0x0000001f000b7802 */ /* 0x000fe20000000f00 */
[----:B------:R-:W-:Y:S01]  /*2f370*/  IMAD.MOV.U32 R15, RZ, RZ, -0x1 ;  /* 0xffffffffff0f7424 */ /* 0x000fe200078e00ff */
[----:B------:R-:W0:Y:S02]  /*2f380*/  POPC R4, R6 ;  /* 0x0000000600047309 */ /* 0x000e240000000000 */
[----:B0-----:R-:W-:-:S07]  /*2f390*/  IMAD.MOV.U32 R12, RZ, RZ, R4 ;  /* 0x000000ffff0c7224 */ /* 0x001fce00078e0004 */
[----:B------:R-:W-:Y:S05]  /*2f3a0*/  WARPSYNC.COLLECTIVE R15, `(.L_x_963) ;  /* 0x000000000f087348 */ /* 0x000fea0003c00000 */
[----:B------:R0:W1:Y:S02]  /*2f3b0*/  SHFL.IDX P6, R14, R13, R12, R11 ;  /* 0x0000000c0d0e7389 */ /* 0x00006400000c000b */
[----:B01----:R-:W-:Y:S01]  /*2f3c0*/  ENDCOLLECTIVE ;  /* 0x000000000000791b */ /* 0x003fe20003800000 */
.L_x_963:
[----:B------:R-:W-:Y:S01]  /*2f3d0*/  IMAD.MOV.U32 R17, RZ, RZ, R14 ;  /* 0x000000ffff117224 */ /* 0x000fe200078e000e */
[----:B------:R-:W-:Y:S06]  /*2f3e0*/  BRA `(.L_x_964) ;  /* 0xffffffa400147947 */ /* 0x000fec000383ffff */
.L_x_753:
[----:B------:R-:W-:Y:S01]  /*2f3f0*/  BSSY B0, `(.L_x_965) ;  /* 0x0000007000007945 */ /* 0x000fe20003800000 */
[----:B------:R-:W-:Y:S01]  /*2f400*/  MOV R13, R3 ;  /* 0x00000003000d7202 */ /* 0x000fe20000000f00 */
[----:B------:R-:W-:Y:S02]  /*2f410*/  IMAD.MOV.U32 R11, RZ, RZ, 0x1f ;  /* 0x0000001fff0b7424 */ /* 0x000fe400078e00ff */
[----:B------:R-:W-:-:S07]  /*2f420*/  IMAD.MOV.U32 R15, RZ, RZ, -0x1 ;  /* 0xffffffffff0f7424 */ /* 0x000fce00078e00ff */
[----:B012---:R-:W-:Y:S05]  /*2f430*/  WARPSYNC.COLLECTIVE R15, `(.L_x_966) ;  /* 0x000000000f087348 */ /* 0x007fea0003c00000 */
[----:B------:R3:W4:Y:S02]  /*2f440*/  SHFL.IDX P6, R14, R13, R12, R11 ;  /* 0x0000000c0d0e7389 */ /* 0x00072400000c000b */
[----:B01234-:R-:W-:Y:S01]  /*2f450*/  ENDCOLLECTIVE ;  /* 0x000000000000791b */ /* 0x01ffe20003800000 */
.L_x_966:
[----:B------:R-:W-:Y:S05]  /*2f460*/  BSYNC B0 ;  /* 0x0000000000007941 */ /* 0x000fea0003800000 */
.L_x_965:
[----:B------:R-:W-:Y:S05]  /*2f470*/  BRA `(.L_x_752) ;  /* 0xffffffa4000c7947 */ /* 0x000fea000383ffff */
.L_x_757:
[----:B0-----:R0:W1:Y:S02]  /*2f480*/  SYNCS.PHASECHK.TRANS64.TRYWAIT P0, [R4+URZ+0x29820], R0 ;  /* 0x02982000040075a7 */ /* 0x001064000800017f */
[----:B-1----:R-:W-:Y:S05]  /*2f490*/  @!P0 NANOSLEEP.SYNCS 0x989680 ;  /* 0x009896800000895d */ /* 0x002fea0003900000 */
[----:B------:R-:W1:Y:S02]  /*2f4a0*/  @!P0 SYNCS.PHASECHK.TRANS64 P0, [R4+URZ+0x29820], R0 ;  /* 0x02982000040085a7 */ /* 0x000e64000800007f */
[----:B-1----:R-:W-:Y:S05]  /*2f4b0*/  @!P0 BRA `(.L_x_757) ;  /* 0xfffffffc00f08947 */ /* 0x002fea000383ffff */
[----:B------:R-:W-:Y:S05]  /*2f4c0*/  BRA `(.L_x_967) ;  /* 0xffffffa800007947 */ /* 0x000fea000383ffff */
.L_x_758:
[----:B------:R-:W1:Y:S01]  /*2f4d0*/  S2R R2, SR_TID.X ;  /* 0x0000000000027919 */ /* 0x000e620000002100 */
[----:B------:R-:W-:Y:S01]  /*2f4e0*/  BSSY B0, `(.L_x_968) ;  /* 0x000000a000007945 */ /* 0x000fe20003800000 */
[----:B------:R-:W-:Y:S01]  /*2f4f0*/  IMAD.MOV.U32 R12, RZ, RZ, RZ ;  /* 0x000000ffff0c7224 */ /* 0x000fe200078e00ff */
[----:B------:R-:W-:Y:S01]  /*2f500*/  MOV R15, 0xffffffff ;  /* 0xffffffff000f7802 */ /* 0x000fe20000000f00 */
[----:B------:R-:W-:Y:S01]  /*2f510*/  IMAD.MOV.U32 R11, RZ, RZ, 0x1f ;  /* 0x0000001fff0b7424 */ /* 0x000fe200078e00ff */
[----:B-1----:R-:W-:-:S04]  /*2f520*/  SHF.R.U32.HI R2, RZ, 0x5, R2 ;  /* 0x00000005ff027819 */ /* 0x002fc80000011602 */
[----:B------:R-:W-:-:S04]  /*2f530*/  LOP3.LUT R2, R2, 0x3, RZ, 0xc0, !PT ;  /* 0x0000000302027812 */ /* 0x000fc800078ec0ff */
[----:B------:R-:W-:-:S07]  /*2f540*/  MOV R13, R2 ;  /* 0x00000002000d7202 */ /* 0x000fce0000000f00 */
[----:B0-----:R-:W-:Y:S05]  /*2f550*/  WARPSYNC.COLLECTIVE R15, `(.L_x_969) ;  /* 0x000000000f087348 */ /* 0x001fea0003c00000 */
[----:B------:R1:W2:Y:S02]  /*2f560*/  SHFL.IDX P6, R14, R13, R12, R11 ;  /* 0x0000000c0d0e7389 */ /* 0x0002a400000c000b */
[----:B012---:R-:W-:Y:S01]  /*2f570*/  ENDCOLLECTIVE ;  /* 0x000000000000791b */ /* 0x007fe20003800000 */
.L_x_969:
[----:B------:R-:W-:Y:S05]  /*2f580*/  BSYNC B0 ;  /* 0x0000000000007941 */ /* 0x000fea0003800000 */
.L_x_968:
[----:B------:R-:W-:Y:S05]  /*2f590*/  BRA `(.L_x_970) ;  /* 0xffffffa400e87947 */ /* 0x000fea000383ffff */
.L_x_759:
[----:B------:R-:W-:Y:S01]  /*2f5a0*/  BSSY B0, `(.L_x_971) ;  /* 0x0000006000007945 */ /* 0x000fe20003800000 */
[----:B------:R-:W-:-:S07]  /*2f5b0*/  IMAD.MOV.U32 R15, RZ, RZ, -0x1 ;  /* 0xffffffffff0f7424 */ /* 0x000fce00078e00ff */
[----:B0-----:R-:W-:Y:S05]  /*2f5c0*/  WARPSYNC.COLLECTIVE R15, `(.L_x_972) ;  /* 0x000000000f0c7348 */ /* 0x001fea0003c00000 */
[----:B------:R-:W-:Y:S02]  /*2f5d0*/  ELECT P6, UR62, PT ;  /* 0x00000000003e782f */ /* 0x000fe400038c0000 */
[----:B------:R-:W-:Y:S01]  /*2f5e0*/  MOV R14, UR62 ;  /* 0x0000003e000e7c02 */ /* 0x000fe20008000f00 */
[----:B0-----:R-:W-:Y:S10]  /*2f5f0*/  ENDCOLLECTIVE ;  /* 0x000000000000791b */ /* 0x001ff40003800000 */
.L_x_972:
[----:B------:R-:W-:Y:S05]  /*2f600*/  BSYNC B0 ;  /* 0x0000000000007941 */ /* 0x000fea0003800000 */
.L_x_971:
[----:B------:R-:W-:Y:S05]  /*2f610*/  BRA `(.L_x_973) ;  /* 0xffffffa400dc7947 */ /* 0x000fea000383ffff */
.L_x_761:
[----:B0-----:R0:W1:Y:S02]  /*2f620*/  SYNCS.PHASECHK.TRANS64.TRYWAIT P1, [R5+URZ+0x29840], R0 ;  /* 0x02984000050075a7 */ /* 0x001064000802017f */
[----:B-1----:R-:W-:Y:S05]  /*2f630*/  @!P1 NANOSLEEP.SYNCS 0x989680 ;  /* 0x009896800000995d */ /* 0x002fea0003900000 */
[----:B------:R-:W1:Y:S02]  /*2f640*/  @!P1 SYNCS.PHASECHK.TRANS64 P1, [R5+URZ+0x29840], R0 ;  /* 0x02984000050095a7 */ /* 0x000e64000802007f */
[----:B-1----:R-:W-:Y:S05]  /*2f650*/  @!P1 BRA `(.L_x_761) ;  /* 0xfffffffc00f09947 */ /* 0x002fea000383ffff */
[----:B------:R-:W-:Y:S05]  /*2f660*/  BRA `(.L_x_974) ;  /* 0xffffffa400fc7947 */ /* 0x000fea000383ffff */
.L_x_763:
[----:B-1----:R1:W2:Y:S02]  /*2f670*/  SYNCS.PHASECHK.TRANS64.TRYWAIT P1, [R23+URZ+0x29840], R2 ;  /* 0x02984002170075a7 */ /* 0x0022a4000802017f */
[----:B--2---:R-:W-:Y:S05]  /*2f680*/  @!P1 NANOSLEEP.SYNCS 0x989680 ;  /* 0x009896800000995d */ /* 0x004fea0003900000 */
[----:B------:R-:W2:Y:S02]  /*2f690*/  @!P1 SYNCS.PHASECHK.TRANS64 P1, [R23+URZ+0x29840], R2 ;  /* 0x02984002170095a7 */ /* 0x000ea4000802007f */
[----:B--2---:R-:W-:Y:S05]  /*2f6a0*/  @!P1 BRA `(.L_x_763) ;  /* 0xfffffffc00f09947 */ /* 0x004fea000383ffff */
[----:B------:R-:W-:Y:S05]  /*2f6b0*/  BRA `(.L_x_975) ;  /* 0xffffffa800087947 */ /* 0x000fea000383ffff */
.L_x_765:
[----:B--2---:R2:W3:Y:S02]  /*2f6c0*/  SYNCS.PHASECHK.TRANS64.TRYWAIT P1, [R5+URZ+0x29860], R0 ;  /* 0x02986000050075a7 */ /* 0x0044e4000802017f */
[----:B---3--:R-:W-:Y:S05]  /*2f6d0*/  @!P1 NANOSLEEP.SYNCS 0x989680 ;  /* 0x009896800000995d */ /* 0x008fea0003900000 */
[----:B------:R-:W3:Y:S02]  /*2f6e0*/  @!P1 SYNCS.PHASECHK.TRANS64 P1, [R5+URZ+0x29860], R0 ;  /* 0x02986000050095a7 */ /* 0x000ee4000802007f */
[----:B---3--:R-:W-:Y:S05]  /*2f6f0*/  @!P1 BRA `(.L_x_765) ;  /* 0xfffffffc00f09947 */ /* 0x008fea000383ffff */
[----:B------:R-:W-:Y:S05]  /*2f700*/  BRA `(.L_x_976) ;  /* 0xffffffa800047947 */ /* 0x000fea000383ffff */
.L_x_767:
[----:B---3--:R3:W4:Y:S02]  /*2f710*/  SYNCS.PHASECHK.TRANS64.TRYWAIT P1, [R23+URZ+0x29860], R2 ;  /* 0x02986002170075a7 */ /* 0x008724000802017f */
[----:B----4-:R-:W-:Y:S05]  /*2f720*/  @!P1 NANOSLEEP.SYNCS 0x989680 ;  /* 0x009896800000995d */ /* 0x010fea0003900000 */
[----:B------:R-:W4:Y:S02]  /*2f730*/  @!P1 SYNCS.PHASECHK.TRANS64 P1, [R23+URZ+0x29860], R2 ;  /* 0x02986002170095a7 */ /* 0x000f24000802007f */
[----:B----4-:R-:W-:Y:S05]  /*2f740*/  @!P1 BRA `(.L_x_767) ;  /* 0xfffffffc00f09947 */ /* 0x010fea000383ffff */
[----:B------:R-:W-:Y:S05]  /*2f750*/  BRA `(.L_x_977) ;  /* 0xffffffa800007947 */ /* 0x000fea000383ffff */
.L_x_769:
[----:B----4-:R4:W0:Y:S02]  /*2f760*/  SYNCS.PHASECHK.TRANS64.TRYWAIT P1, [R5+URZ+0x29880], R0 ;  /* 0x02988000050075a7 */ /* 0x010824000802017f */
[----:B0-----:R-:W-:Y:S05]  /*2f770*/  @!P1 NANOSLEEP.SYNCS 0x989680 ;  /* 0x009896800000995d */ /* 0x001fea0003900000 */
[----:B------:R-:W0:Y:S02]  /*2f780*/  @!P1 SYNCS.PHASECHK.TRANS64 P1, [R5+URZ+0x29880], R0 ;  /* 0x02988000050095a7 */ /* 0x000e24000802007f */
[----:B0-----:R-:W-:Y:S05]  /*2f790*/  @!P1 BRA `(.L_x_769) ;  /* 0xfffffffc00f09947 */ /* 0x001fea000383ffff */
[----:B------:R-:W-:Y:S05]  /*2f7a0*/  BRA `(.L_x_978) ;  /* 0xffffffa400fc7947 */ /* 0x000fea000383ffff */
.L_x_979:
        /* <DEDUP_REMOVED lines=13> */
.L_x_3192:


//--------------------- .text._ZN7cutlass13device_kernelIN5flash11enable_sm90INS1_16FlashAttnFwdSm90INS1_25CollectiveMainloopFwdSm90ILi2EN4cute5tupleIJNS5_1CILi1EEES8_S8_EEENS6_IJNS7_ILi128EEESA_NS7_ILi192EEEEEELi128ENS_12float_e4m3_tEfNS_4arch4Sm90ELb0ELb1ELb1ELb0ELb1ELb0ELb0ELb1ELb1ELb1ELb0ELb0EEENS1_21CollectiveEpilogueFwdINS6_IJSA_SA_SA_EEES9_NS_10bfloat16_tESF_Li256ELb0ELb1ELb0ELb1EEENS1_30DynamicPersistentTileSchedulerILi256ELi128ELb0ELb1ELb1EEEEEEEEEvNT_6ParamsE --------------------------
	.section	.text._ZN7cutlass13device_kernelIN5flash11enable_sm90INS1_16FlashAttnFwdSm90INS1_25CollectiveMainloopFwdSm90ILi2EN4cute5tupleIJNS5_1CILi1EEES8_S8_EEENS6_IJNS7_ILi128EEESA_NS7_ILi192EEEEEELi128ENS_12float_e4m3_tEfNS_4arch4Sm90ELb0ELb1ELb1ELb0ELb1ELb0ELb0ELb1ELb1ELb1ELb0ELb0EEENS1_21CollectiveEpilogueFwdINS6_IJSA_SA_SA_EEES9_NS_10bfloat16_tESF_Li256ELb0ELb1ELb0ELb1EEENS1_30DynamicPersistentTileSchedulerILi256ELi128ELb0ELb1ELb1EEEEEEEEEvNT_6ParamsE,"ax",@progbits
	.align	128
.text._ZN7cutlass13device_kernelIN5flash11enable_sm90INS1_16FlashAttnFwdSm90INS1_25CollectiveMainloopFwdSm90ILi2EN4cute5tupleIJNS5_1CILi1EEES8_S8_EEENS6_IJNS7_ILi128EEESA_NS7_ILi192EEEEEELi128ENS_12float_e4m3_tEfNS_4arch4Sm90ELb0ELb1ELb1ELb0ELb1ELb0ELb0ELb1ELb1ELb1ELb0ELb0EEENS1_21CollectiveEpilogueFwdINS6_IJSA_SA_SA_EEES9_NS_10bfloat16_tESF_Li256ELb0ELb1ELb0ELb1EEENS1_30DynamicPersistentTileSchedulerILi256ELi128ELb0ELb1ELb1EEEEEEEEEvNT_6ParamsE:
        .type           _ZN7cutlass13device_kernelIN5flash11enable_sm90INS1_16FlashAttnFwdSm90INS1_25CollectiveMainloopFwdSm90ILi2EN4cute5tupleIJNS5_1CILi1EEES8_S8_EEENS6_IJNS7_ILi128EEESA_NS7_ILi192EEEEEELi128ENS_12float_e4m3_tEfNS_4arch4Sm90ELb0ELb1ELb1ELb0ELb1ELb0ELb0ELb1ELb1ELb1ELb0ELb0EEENS1_21CollectiveEpilogueFwdINS6_IJSA_SA_SA_EEES9_NS_10bfloat16_tESF_Li256ELb0ELb1ELb0ELb1EEENS1_30DynamicPersistentTileSchedulerILi256ELi128ELb0ELb1ELb1EEEEEEEEEvNT_6ParamsE,@function
        .size           _ZN7cutlass13device_kernelIN5flash11enable_sm90INS1_16FlashAttnFwdSm90INS1_25CollectiveMainloopFwdSm90ILi2EN4cute5tupleIJNS5_1CILi1EEES8_S8_EEENS6_IJNS7_ILi128EEESA_NS7_ILi192EEEEEELi128ENS_12float_e4m3_tEfNS_4arch4Sm90ELb0ELb1ELb1ELb0ELb1ELb0ELb0ELb1ELb1ELb1ELb0ELb0EEENS1_21CollectiveEpilogueFwdINS6_IJSA_SA_SA_EEES9_NS_10bfloat16_tESF_Li256ELb0ELb1ELb0ELb1EEENS1_30DynamicPersistentTileSchedulerILi256ELi128ELb0ELb1ELb1EEEEEEEEEvNT_6ParamsE,(.L_x_3193 - _ZN7cutlass13device_kernelIN5flash11enable_sm90INS1_16FlashAttnFwdSm90INS1_25CollectiveMainloopFwdSm90ILi2EN4cute5tupleIJNS5_1CILi1EEES8_S8_EEENS6_IJNS7_ILi128EEESA_NS7_ILi192EEEEEELi128ENS_12float_e4m3_tEfNS_4arch4Sm90ELb0ELb1ELb1ELb0ELb1ELb0ELb0ELb1ELb1ELb1ELb0ELb0EEENS1_21CollectiveEpilogueFwdINS6_IJSA_SA_SA_EEES9_NS_10bfloat16_tESF_Li256ELb0ELb1ELb0ELb1EEENS1_30DynamicPersistentTileSchedulerILi256ELi128ELb0ELb1ELb1EEEEEEEEEvNT_6ParamsE)
        .other          _ZN7cutlass13device_kernelIN5flash11enable_sm90INS1_16FlashAttnFwdSm90INS1_25CollectiveMainloopFwdSm90ILi2EN4cute5tupleIJNS5_1CILi1EEES8_S8_EEENS6_IJNS7_ILi128EEESA_NS7_ILi192EEEEEELi128ENS_12float_e4m3_tEfNS_4arch4Sm90ELb0ELb1ELb1ELb0ELb1ELb0ELb0ELb1ELb1ELb1ELb0ELb0EEENS1_21CollectiveEpilogueFwdINS6_IJSA_SA_SA_EEES9_NS_10bfloat16_tESF_Li256ELb0ELb1ELb0ELb1EEENS1_30DynamicPersistentTileSchedulerILi256ELi128ELb0ELb1ELb1EEEEEEEEEvNT_6ParamsE,@"STO_CUDA_ENTRY STV_DEFAULT"
_ZN7cutlass13device_kernelIN5flash11enable_sm90INS1_16FlashAttnFwdSm90INS1_25CollectiveMainloopFwdSm90ILi2EN4cute5tupleIJNS5_1CILi1EEES8_S8_EEENS6_IJNS7_ILi128EEESA_NS7_ILi192EEEEEELi128ENS_12float_e4m3_tEfNS_4arch4Sm90ELb0ELb1ELb1ELb0ELb1ELb0ELb0ELb1ELb1ELb1ELb0ELb0EEENS1_21CollectiveEpilogueFwdINS6_IJSA_SA_SA_EEES9_NS_10bfloat16_tESF_Li256ELb0ELb1ELb0ELb1EEENS1_30DynamicPersistentTileSchedulerILi256ELi128ELb0ELb1ELb1EEEEEEEEEvNT_6ParamsE:
        /* <DEDUP_REMOVED lines=9> */
[----:B------:R-:W1:Y:S01]  /*0090*/  SHFL.IDX PT, R3, R3, RZ, 0x1f ;  /* 0x00001fff03037589 */ /* 0x000e6200000e0000 */
        /* <DEDUP_REMOVED lines=14> */
[----:B------:R0:W2:Y:S06]  /*0180*/  @!UP0 SYNCS.EXCH.64 URZ, [UR8+0x22800], UR4 ;  /* 0x02280004083f85b2 */ /* 0x0000ac0008000100 */
[----:B------:R0:W3:Y:S02]  /*0190*/  @!UP1 SYNCS.EXCH.64 URZ, [UR8+0x22820], UR6 ;  /* 0x02282006083f95b2 */ /* 0x0000e40008000100 */
[----:B01----:R-:W-:Y:S05]  /*01a0*/  @P1 BRA `(.L_x_980) ;  /* 0x0000000000481947 */ /* 0x003fea0003800000 */
        /* <DEDUP_REMOVED lines=14> */
[----:B------:R0:W4:Y:S01]  /*0290*/  SYNCS.EXCH.64 URZ, [UR8+0x22840], UR6 ;  /* 0x02284006083f75b2 */ /* 0x0001220008000100 */
[----:B------:R0:W0:Y:S01]  /*02a0*/  SYNCS.EXCH.64 URZ, [UR8+0x22838], UR4 ;  /* 0x02283804083f75b2 */ /* 0x0000220008000100 */
[----:B------:R0:W0:Y:S01]  /*02b0*/  SYNCS.EXCH.64 URZ, [UR8+0x22848], UR6 ;  /* 0x02284806083f75b2 */ /* 0x0000220008000100 */
[----:B------:R-:W-:Y:S01]  /*02c0*/  NOP ;  /* 0x0000000000007918 */ /* 0x000fe20000000000 */
.L_x_980:
[----:B------:R-:W5:Y:S01]  /*02d0*/  SHFL.IDX PT, R2, R0, RZ, 0x1f ;  /* 0x00001fff00027589 */ /* 0x000f6200000e0000 */
[----:B------:R-:W-:Y:S01]  /*02e0*/  NOP ;  /* 0x0000000000007918 */ /* 0x000fe20000000000 */
[----:B-----5:R-:W-:-:S13]  /*02f0*/  ISETP.NE.AND P0, PT, R2, RZ, PT ;  /* 0x000000ff0200720c */ /* 0x020fda0003f05270 */
        /* <DEDUP_REMOVED lines=17> */
[----:B------:R0:W0:Y:S01]  /*0410*/  SYNCS.EXCH.64 URZ, [UR8+0x22868], UR6 ;  /* 0x02286806083f75b2 */ /* 0x0000220008000100 */
[----:B------:R-:W-:Y:S01]  /*0420*/  NOP ;  /* 0x0000000000007918 */ /* 0x000fe20000000000 */
.L_x_981:
[----:B------:R-:W5:Y:S01]  /*0430*/  SHFL.IDX PT, R2, R0, RZ, 0x1f ;  /* 0x00001fff00027589 */ /* 0x000f6200000e0000 */
[----:B------:R-:W-:Y:S01]  /*0440*/  NOP ;  /* 0x0000000000007918 */ /* 0x000fe20000000000 */
[----:B-----5:R-:W-:-:S13]  /*0450*/  ISETP.NE.AND P0, PT, R2, RZ, PT ;  /* 0x000000ff0200720c */ /* 0x020fda0003f05270 */
        /* <DEDUP_REMOVED lines=13> */
[----:B------:R0:W0:Y:S01]  /*0530*/  SYNCS.EXCH.64 URZ, [UR6+0x22888], UR4 ;  /* 0x02288804063f75b2 */ /* 0x0000220008000100 */
[----:B------:R-:W-:Y:S01]  /*0540*/  NOP ;  /* 0x0000000000007918 */ /* 0x000fe20000000000 */
.L_x_982:
        /* <DEDUP_REMOVED lines=22> */
.L_x_983:
[----:B------:R-:W5:Y:S01]  /*06b0*/  SHFL.IDX PT, R2, R0, RZ, 0x1f ;  /* 0x00001fff00027589 */ /* 0x000f6200000e0000 */
[----:B------:R-:W0:Y:S01]  /*06c0*/  S2UR UR10, SR_CgaCtaId ;  /* 0x00000000000a79c3 */ /* 0x000e220000008800 */
[----:B------:R-:W-:Y:S01]  /*06d0*/  R2UR UR9, R3 ;  /* 0x00000000030972ca */ /* 0x000fe200000e0000 */
[----:B------:R-:W-:Y:S01]  /*06e0*/  NOP ;  /* 0x0000000000007918 */ /* 0x000fe20000000000 */
[----:B-----5:R-:W-:-:S13]  /*06f0*/  ISETP.NE.AND P0, PT, R2, RZ, PT ;  /* 0x000000ff0200720c */ /* 0x020fda0003f05270 */
        /* <DEDUP_REMOVED lines=19> */
.L_x_984:
[----:B------:R-:W-:Y:S01]  /*0830*/  UISETP.NE.AND UP0, UPT, UR9, URZ, UPT ;  /* 0x0000003f0900728c */ /* 0x000fe2000bf05270 */
[----:B------:R-:W-:Y:S01]  /*0840*/  NOP ;  /* 0x0000000000007918 */ /* 0x000fe20000000000 */
[----:B------:R-:W-:Y:S01]  /*0850*/  UMOV UR43, 0x1 ;  /* 0x00000001002b7882 */ /* 0x000fe20000000000 */
[----:B------:R-:W-:Y:S01]  /*0860*/  IMAD.U32 R35, RZ, RZ, UR10 ;  /* 0x0000000aff237e24 */ /* 0x000fe2000f8e00ff */
[----:B------:R-:W-:Y:S01]  /*0870*/  USEL UR43, UR43, 0x2, !UP0 ;  /* 0x000000022b2b7887 */ /* 0x000fe2000c000000 */
[----:B01234-:R-:W-:Y:S01]  /*0880*/  BAR.SYNC.DEFER_BLOCKING 0x0 ;  /* 0x0000000000007b1d */ /* 0x01ffe20000010000 */
[----:B------:R-:W-:-:S05]  /*0890*/  PLOP3.LUT P0, PT, PT, PT, UP0, 0x80, 0x0 ;  /* 0x000000000000781c */ /* 0x000fca0003f0f008 */
[----:B------:R-:W-:-:S08]  /*08a0*/  ULDC.64 UR48, c[0x0][0x208] ;  /* 0x0000820000307ab9 */ /* 0x000fd00000000a00 */
[----:B------:R-:W-:Y:S05]  /*08b0*/  @!P0 BRA `(.L_x_985) ;  /* 0x0000011000d88947 */ /* 0x000fea0003800000 */
.L_x_986:
[----:B------:R-:W-:-:S08]  /*08c0*/  NOP ;  /* 0x0000000000007918 */ /* 0x000fd00000000000 */
[----:B------:R-:W0:Y:S02]  /*08d0*/  USETMAXREG.TRY_ALLOC.CTAPOOL UP0, 0xe8 ;  /* 0x000000e8000079c8 */ /* 0x000e240008000600 */
[----:B0-----:R-:W-:-:S13]  /*08e0*/  PLOP3.LUT P0, PT, PT, PT, UP0, 0x80, 0x0 ;  /* 0x000000000000781c */ /* 0x001fda0003f0f008 */
[----:B------:R-:W-:Y:S05]  /*08f0*/  @!P0 BRA `(.L_x_986) ;  /* 0xfffffffc00f08947 */ /* 0x000fea000383ffff */
[----:B------:R-:W0:Y:S01]  /*0900*/  S2R R2, SR_TID.X ;  /* 0x0000000000027919 */ /* 0x000e220000002100 */
[----:B------:R-:W1:Y:S08]  /*0910*/  S2UR UR4, SR_CTAID.X ;  /* 0x00000000000479c3 */ /* 0x000e700000002500 */
[----:B------:R-:W-:Y:S08]  /*0920*/  BAR.ARV 0x4, 0x180 ;  /* 0x0106000000007b1d */ /* 0x000ff00000002000 */
        /* <DEDUP_REMOVED lines=9> */
[----:B------:R-:W-:Y:S01]  /*09c0*/  IMAD.MOV.U32 R171, RZ, RZ, RZ ;  /* 0x000000ffffab7224 */ /* 0x000fe200078e00ff */
[----:B------:R-:W-:Y:S01]  /*09d0*/  UMOV UR37, URZ ;  /* 0x0000003f00257c82 */ /* 0x000fe20008000000 */
[----:B------:R-:W-:Y:S01]  /*09e0*/  UMOV UR36, URZ ;  /* 0x0000003f00247c82 */ /* 0x000fe20008000000 */
[----:B------:R-:W-:-:S04]  /*09f0*/  SHF.R.S32.HI R3, RZ, 0x1f, R178 ;  /* 0x0000001fff037819 */ /* 0x000fc800000114b2 */
[CC--:B------:R-:W-:Y:S02]  /*0a00*/  LEA.HI R0, R3.reuse, R178.reuse, RZ, 0x7 ;  /* 0x000000b203007211 */ /* 0x0c0fe400078f38ff */
[CC--:B------:R-:W-:Y:S02]  /*0a10*/  LEA.HI R4, R3.reuse, R178.reuse, RZ, 0x5 ;  /* 0x000000b203047211 */ /* 0x0c0fe400078f28ff */
[----:B------:R-:W-:Y:S02]  /*0a20*/  LOP3.LUT R5, R0, 0xffffff80, RZ, 0xc0, !PT ;  /* 0xffffff8000057812 */ /* 0x000fe400078ec0ff */
[----:B------:R-:W-:Y:S01]  /*0a30*/  LEA.HI R2, R3, R178, RZ, 0x4 ;  /* 0x000000b203027211 */ /* 0x000fe200078f20ff */
[----:B------:R-:W-:Y:S01]  /*0a40*/  IMAD.SHL.U32 R4, R4, 0x20, RZ ;  /* 0x0000002004047824 */ /* 0x000fe200078e00ff */
[----:B------:R-:W-:Y:S01]  /*0a50*/  SHF.R.S32.HI R173, RZ, 0x7, R0 ;  /* 0x00000007ffad7819 */ /* 0x000fe20000011400 */
[----:B------:R-:W-:Y:S01]  /*0a60*/  IMAD.IADD R172, R178, 0x1, -R5 ;  /* 0x00000001b2ac7824 */ /* 0x000fe200078e0a05 */
[----:B------:R-:W-:-:S02]  /*0a70*/  SHF.R.S32.HI R7, RZ, 0x4, R2 ;  /* 0x00000004ff077819 */ /* 0x000fc40000011402 */
[----:B------:R-:W-:Y:S02]  /*0a80*/  LOP3.LUT R5, R2, 0x3fffff0, RZ, 0xc0, !PT ;  /* 0x03fffff002057812 */ /* 0x000fe400078ec0ff */
[----:B------:R-:W-:Y:S02]  /*0a90*/  SHF.R.S32.HI R9, RZ, 0x1f, R172 ;  /* 0x0000001fff097819 */ /* 0x000fe400000114ac */
[----:B------:R-:W-:Y:S01]  /*0aa0*/  LOP3.LUT R4, R4, 0xfffffc00, RZ, 0xc0, !PT ;  /* 0xfffffc0004047812 */ /* 0x000fe200078ec0ff */
[----:B------:R-:W-:Y:S01]  /*0ab0*/  IMAD.IADD R5, R178, 0x1, -R5 ;  /* 0x00000001b2057824 */ /* 0x000fe200078e0a05 */
[----:B------:R-:W-:Y:S02]  /*0ac0*/  LEA.HI R2, R2, R7, RZ, 0x1 ;  /* 0x0000000702027211 */ /* 0x000fe400078f08ff */
[----:B------:R-:W-:Y:S01]  /*0ad0*/  LEA.HI R6, R9, R172, RZ, 0x2 ;  /* 0x000000ac09067211 */ /* 0x000fe200078f10ff */
[----:B------:R-:W-:Y:S01]  /*0ae0*/  IMAD R5, R5, 0x40, R4 ;  /* 0x0000004005057824 */ /* 0x000fe200078e0204 */
[----:B------:R-:W-:-:S02]  /*0af0*/  LOP3.LUT R2, R2, 0x1ffffffe, RZ, 0xc0, !PT ;  /* 0x1ffffffe02027812 */ /* 0x000fc400078ec0ff */
[-C--:B------:R-:W-:Y:S02]  /*0b00*/  LEA.HI R4, R3, R178.reuse, RZ, 0x2 ;  /* 0x000000b203047211 */ /* 0x080fe400078f10ff */
[----:B------:R-:W-:Y:S01]  /*0b10*/  SHF.R.S32.HI R8, RZ, 0x2, R6 ;  /* 0x00000002ff087819 */ /* 0x000fe20000011406 */
[----:B------:R-:W-:Y:S01]  /*0b20*/  IMAD.IADD R2, R7, 0x1, -R2 ;  /* 0x0000000107027824 */ /* 0x000fe200078e0a02 */
[----:B------:R-:W-:Y:S02]  /*0b30*/  SHF.R.S32.HI R11, RZ, 0x1f, R6 ;  /* 0x0000001fff0b7819 */ /* 0x000fe40000011406 */
[----:B------:R-:W-:Y:S01]  /*0b40*/  LOP3.LUT R7, R4, 0xfffffffc, RZ, 0xc0, !PT ;  /* 0xfffffffc04077812 */ /* 0x000fe200078ec0ff */
[----:B------:R-:W-:Y:S01]  /*0b50*/  IMAD R175, R2, 0x8, R5 ;  /* 0x0000000802af7824 */ /* 0x000fe200078e0205 */
[----:B------:R-:W-:Y:S02]  /*0b60*/  LEA.HI R3, R3, R178, RZ, 0x3 ;  /* 0x000000b203037211 */ /* 0x000fe400078f18ff */
[----:B------:R-:W-:Y:S01]  /*0b70*/  LEA.HI R11, R11, R8, RZ, 0x3 ;  /* 0x000000080b0b7211 */ /* 0x000fe200078f18ff */
[----:B------:R-:W-:Y:S01]  /*0b80*/  IMAD.IADD R7, R178, 0x1, -R7 ;  /* 0x00000001b2077824 */ /* 0x000fe200078e0a07 */
[----:B------:R-:W-:-:S02]  /*0b90*/  LOP3.LUT R169, R3, 0xfffffff8, RZ, 0xc0, !PT ;  /* 0xfffffff803a97812 */ /* 0x000fc400078ec0ff */
[----:B------:R-:W-:Y:S02]  /*0ba0*/  LOP3.LUT R11, R11, 0xfffffff8, RZ, 0xc0, !PT ;  /* 0xfffffff80b0b7812 */ /* 0x000fe400078ec0ff */
[----:B------:R-:W-:Y:S01]  /*0bb0*/  LEA.HI R9, R9, R172, RZ, 0x5 ;  /* 0x000000ac09097211 */ /* 0x000fe200078f28ff */
[----:B------:R-:W-:Y:S01]  /*0bc0*/  IMAD.IADD R169, R178, 0x1, -R169 ;  /* 0x00000001b2a97824 */ /* 0x000fe200078e0aa9 */
[----:B------:R-:W-:Y:S01]  /*0bd0*/  LEA.HI R0, R0, R173, RZ, 0x1 ;  /* 0x000000ad00007211 */ /* 0x000fe200078f08ff */
[----:B------:R-:W-:Y:S01]  /*0be0*/  IMAD.IADD R8, R8, 0x1, -R11 ;  /* 0x0000000108087824 */ /* 0x000fe200078e0a0b */
[----:B------:R-:W-:Y:S01]  /*0bf0*/  LEA.HI R2, R7, R7, RZ, 0x1 ;  /* 0x0000000707027211 */ /* 0x000fe200078f08ff */
[----:B------:R-:W-:Y:S01]  /*0c00*/  IMAD.SHL.U32 R18, R169, 0x8, RZ ;  /* 0x00000008a9127824 */ /* 0x000fe200078e00ff */
[----:B------:R-:W-:Y:S02]  /*0c10*/  SHF.R.S32.HI R9, RZ, 0x5, R9 ;  /* 0x00000005ff097819 */ /* 0x000fe40000011409 */
[----:B------:R-:W-:Y:S01]  /*0c20*/  LOP3.LUT R0, R0, 0x3fffffe, RZ, 0xc0, !PT ;  /* 0x03fffffe00007812 */ /* 0x000fe200078ec0ff */
[----:B------:R-:W-:Y:S01]  /*0c30*/  VIADD R168, R18, 0x40 ;  /* 0x0000004012a87836 */ /* 0x000fe20000000000 */
[----:B------:R-:W-:Y:S01]  /*0c40*/  LOP3.LUT R2, R2, 0x1ffffffe, RZ, 0xc0, !PT ;  /* 0x1ffffffe02027812 */ /* 0x000fe200078ec0ff */
[----:B------:R-:W-:Y:S01]  /*0c50*/  IMAD R9, R9, 0x10, R8 ;  /* 0x0000001009097824 */ /* 0x000fe200078e0208 */
[----:B------:R-:W-:Y:S01]  /*0c60*/  LOP3.LUT R5, R6, 0x7ffffffc, RZ, 0xc0, !PT ;  /* 0x7ffffffc06057812 */ /* 0x000fe200078ec0ff */
[----:B------:R-:W-:Y:S01]  /*0c70*/  IMAD.IADD R0, R173, 0x1, -R0 ;  /* 0x00000001ad007824 */ /* 0x000fe200078e0a00 */
[----:B------:R-:W-:Y:S01]  /*0c80*/  SHF.R.S32.HI R170, RZ, 0x3, R3 ;  /* 0x00000003ffaa7819 */ /* 0x000fe20000011403 */
[----:B------:R-:W-:Y:S01]  /*0c90*/  IMAD.IADD R17, R7, 0x1, -R2 ;  /* 0x0000000107117824 */ /* 0x000fe200078e0a02 */
[----:B------:R-:W-:Y:S01]  /*0ca0*/  SHF.R.S32.HI R177, RZ, 0x1f, R18 ;  /* 0x0000001fffb17819 */ /* 0x000fe20000011412 */
[----:B------:R-:W-:Y:S01]  /*0cb0*/  IMAD R174, R0, 0x40, R9 ;  /* 0x0000004000ae7824 */ /* 0x000fe200078e0209 */
[----:B------:R-:W-:Y:S01]  /*0cc0*/  SHF.R.S32.HI R176, RZ, 0x1f, R168 ;  /* 0x0000001fffb07819 */ /* 0x000fe200000114a8 */
[----:B------:R-:W-:-:S02]  /*0cd0*/  IMAD.IADD R16, R172, 0x1, -R5 ;  /* 0x00000001ac107824 */ /* 0x000fc400078e0a05 */
[----:B------:R-:W-:-:S07]  /*0ce0*/  IMAD R17, R17, 0x8, R174 ;  /* 0x0000000811117824 */ /* 0x000fce00078e02ae */
.L_x_1091:
[----:B------:R-:W-:Y:S01]  /*0cf0*/  ULDC UR5, c[0x0][0xc60] ;  /* 0x0003180000057ab9 */ /* 0x000fe20000000800 */
[----:B------:R-:W-:Y:S01]  /*0d00*/  UMOV UR8, UR4 ;  /* 0x0000000400087c82 */ /* 0x000fe20008000000 */
[----:B------:R-:W-:-:S11]  /*0d10*/  UISETP.NE.AND UP0, UPT, UR5, 0x1, UPT ;  /* 0x000000010500788c */ /* 0x000fd6000bf05270 */
[----:B------:R-:W-:Y:S01]  /*0d20*/  @UP0 ULDC UR6, c[0x0][0xc64] ;  /* 0x0003190000060ab9 */ /* 0x000fe20000000800 */
[----:B------:R-:W-:Y:S01]  /*0d30*/  @UP0 ULDC UR9, c[0x0][0xc68] ;  /* 0x00031a0000090ab9 */ /* 0x000fe20000000800 */
[----:B------:R-:W-:-:S04]  /*0d40*/  UIMAD.WIDE.U32 UR6, UR4, UR6, URZ ;  /* 0x00000006040672a5 */ /* 0x000fc8000f8e003f */
[----:B------:R-:W-:-:S03]  /*0d50*/  @UP0 USHF.R.U32.HI UR8, URZ, UR9, UR7 ;  /* 0x000000093f080299 */ /* 0x000fc60008011607 */
[----:B------:R-:W-:Y:S02]  /*0d60*/  ULDC UR6, c[0x0][0xc78] ;  /* 0x00031e0000067ab9 */ /* 0x000fe40000000800 */
[----:B------:R-:W-:Y:S02]  /*0d70*/  UISETP.GE.AND UP0, UPT, UR8, UR6, UPT ;  /* 0x000000060800728c */ /* 0x000fe4000bf06270 */
[----:B------:R-:W-:-:S04]  /*0d80*/  UIADD3 UR6, -UR8, URZ, URZ ;  /* 0x0000003f08067290 */ /* 0x000fc8000fffe13f */
[----:B------:R-:W-:Y:S01]  /*0d90*/  PLOP3.LUT P0, PT, PT, PT, UP0, 0x80, 0x0 ;  /* 0x000000000000781c */ /* 0x000fe20003f0f008 */
[----:B------:R-:W-:-:S12]  /*0da0*/  UIMAD UR9, UR5, UR6, UR4 ;  /* 0x00000006050972a4 */ /* 0x000fd8000f8e0204 */
[----:B012345:R-:W-:Y:S05]  /*0db0*/  @!P0 BRA `(.L_x_987) ;  /* 0x0000000000208947 */ /* 0x03ffea0003800000 */
[----:B------:R-:W-:Y:S01]  /*0dc0*/  ULDC UR7, c[0x0][0xc6c] ;  /* 0x00031b0000077ab9 */ /* 0x000fe20000000800 */
[----:B------:R-:W-:Y:S01]  /*0dd0*/  UMOV UR6, UR9 ;  /* 0x0000000900067c82 */ /* 0x000fe20008000000 */
[----:B------:R-:W-:-:S11]  /*0de0*/  UISETP.NE.AND UP0, UPT, UR7, 0x1, UPT ;  /* 0x000000010700788c */ /* 0x000fd6000bf05270 */
[----:B------:R-:W-:Y:S02]  /*0df0*/  @UP0 ULDC.64 UR10, c[0x0][0xc70] ;  /* 0x00031c00000a0ab9 */ /* 0x000fe40000000a00 */
[----:B------:R-:W-:-:S04]  /*0e00*/  UIMAD.WIDE.U32 UR4, UR9, UR10, URZ ;  /* 0x0000000a090472a5 */ /* 0x000fc8000f8e003f */
[----:B------:R-:W-:-:S04]  /*0e10*/  @UP0 USHF.R.U32.HI UR6, URZ, UR11, UR5 ;  /* 0x0000000b3f060299 */ /* 0x000fc80008011605 */
[----:B------:R-:W-:Y:S01]  /*0e20*/  UIMAD UR4, UR6, UR7, URZ ;  /* 0x00000007060472a4 */ /* 0x000fe2000f8e023f */
[----:B------:R-:W-:Y:S11]  /*0e30*/  BRA `(.L_x_988) ;  /* 0x00000000001c7947 */ /* 0x000ff60003800000 */
.L_x_987:
[----:B------:R-:W-:Y:S01]  /*0e40*/  ULDC UR7, c[0x0][0xc54] ;  /* 0x0003150000077ab9 */ /* 0x000fe20000000800 */
[----:B------:R-:W-:Y:S01]  /*0e50*/  UMOV UR6, UR9 ;  /* 0x0000000900067c82 */ /* 0x000fe20008000000 */
[----:B------:R-:W-:-:S11]  /*0e60*/  UISETP.NE.AND UP0, UPT, UR7, 0x1, UPT ;  /* 0x000000010700788c */ /* 0x000fd6000bf05270 */
[----:B------:R-:W-:Y:S02]  /*0e70*/  @UP0 ULDC.64 UR10, c[0x0][0xc58] ;  /* 0x00031600000a0ab9 */ /* 0x000fe40000000a00 */
[----:B------:R-:W-:-:S04]  /*0e80*/  UIMAD.WIDE.U32 UR4, UR9, UR10, URZ ;  /* 0x0000000a090472a5 */ /* 0x000fc8000f8e003f */
[----:B------:R-:W-:-:S04]  /*0e90*/  @UP0 USHF.R.U32.HI UR6, URZ, UR11, UR5 ;  /* 0x0000000b3f060299 */ /* 0x000fc80008011605 */
[----:B------:R-:W-:-:S12]  /*0ea0*/  UIMAD UR4, UR6, UR7, URZ ;  /* 0x00000007060472a4 */ /* 0x000fd8000f8e023f */
.L_x_988:
[----:B------:R-:W0:Y:S01]  /*0eb0*/  LDC R23, c[0x0][0xc48] ;  /* 0x00031200ff177b82 */ /* 0x000e220000000800 */
[----:B------:R-:W-:Y:S01]  /*0ec0*/  ULOP3.LUT UR6, URZ, UR6, URZ, 0x33, !UPT ;  /* 0x000000063f067292 */ /* 0x000fe2000f8e333f */
[----:B------:R-:W-:Y:S01]  /*0ed0*/  ULDC.64 UR10, c[0x0][0x418] ;  /* 0x00010600000a7ab9 */ /* 0x000fe20000000a00 */
[----:B------:R-:W-:Y:S01]  /*0ee0*/  UIADD3 UR7, UR9, -UR4, URZ ;  /* 0x8000000409077290 */ /* 0x000fe2000fffe03f */
[----:B------:R-:W-:Y:S02]  /*0ef0*/  ULDC UR5, c[0x0][0x448] ;  /* 0x0001120000057ab9 */ /* 0x000fe40000000800 */
[----:B------:R-:W-:Y:S01]  /*0f00*/  ULDC UR4, c[0x0][0xc3c] ;  /* 0x00030f0000047ab9 */ /* 0x000fe20000000800 */
[----:B------:R-:W-:Y:S02]  /*0f10*/  UISETP.NE.U32.AND UP0, UPT, UR10, URZ, UPT ;  /* 0x0000003f0a00728c */ /* 0x000fe4000bf05070 */
[----:B------:R-:W-:Y:S02]  /*0f20*/  UISETP.NE.AND UP2, UPT, UR5, 0x1, UPT ;  /* 0x000000010500788c */ /* 0x000fe4000bf45270 */
[----:B------:R-:W-:-:S02]  /*0f30*/  UIADD3 UR6, UR6, UR4, URZ ;  /* 0x0000000406067290 */ /* 0x000fc4000fffe03f */
[----:B------:R-:W-:Y:S02]  /*0f40*/  UISETP.NE.AND.EX UP0, UPT, UR11, URZ, UPT, UP0 ;  /* 0x0000003f0b00728c */ /* 0x000fe4000bf05300 */
[----:B------:R-:W-:Y:S01]  /*0f50*/  USHF.L.U32 UR42, UR6, 0x7, URZ ;  /* 0x00000007062a7899 */ /* 0x000fe2000800063f */
[----:B------:R-:W-:Y:S01]  /*0f60*/  ULDC UR11, c[0x0][0xc54] ;  /* 0x00031500000b7ab9 */ /* 0x000fe20000000800 */
[----:B------:R-:W-:Y:S01]  /*0f70*/  ULDC UR41, c[0x0][0x424] ;  /* 0x0001090000297ab9 */ /* 0x000fe20000000800 */
[----:B------:R-:W-:Y:S02]  /*0f80*/  UIMAD UR11, UR8, UR11, UR7 ;  /* 0x0000000b080b72a4 */ /* 0x000fe4000f8e0207 */
[----:B------:R-:W-:Y:S01]  /*0f90*/  UIADD3 UR8, UR42, 0x7f, URZ ;  /* 0x0000007f2a087890 */ /* 0x000fe2000fffe03f */
[----:B0-----:R-:W-:Y:S01]  /*0fa0*/  ISETP.NE.AND P0, PT, R23, 0x1, PT ;  /* 0x000000011700780c */ /* 0x001fe20003f05270 */
[----:B------:R-:W-:Y:S01]  /*0fb0*/  ULDC UR47, c[0x0][0x288] ;  /* 0x0000a200002f7ab9 */ /* 0x000fe20000000800 */
[----:B------:R-:W-:Y:S01]  /*0fc0*/  ULDC.64 UR4, c[0x0][0x9e0] ;  /* 0x0002780000047ab9 */ /* 0x000fe20000000a00 */
[----:B------:R-:W-:Y:S01]  /*0fd0*/  @UP2 ULDC UR6, c[0x0][0x44c] ;  /* 0x0001130000062ab9 */ /* 0x000fe20000000800 */
[----:B------:R-:W-:Y:S01]  /*0fe0*/  UIADD3 UR9, -UR47, 0x1, URZ ;  /* 0x000000012f097890 */ /* 0x000fe2000fffe13f */
[----:B------:R-:W-:Y:S01]  /*0ff0*/  IMAD.U32 R19, RZ, RZ, UR11 ;  /* 0x0000000bff137e24 */ /* 0x000fe2000f8e00ff */
[----:B------:R-:W-:-:S02]  /*1000*/  UISETP.GE.AND UP1, UPT, UR5, 0x1, UPT ;  /* 0x000000010500788c */ /* 0x000fc4000bf26270 */
[----:B------:R-:W-:Y:S02]  /*1010*/  UIMAD.WIDE.U32 UR6, UR8, UR6, URZ ;  /* 0x00000006080672a5 */ /* 0x000fe4000f8e003f */
[----:B------:R-:W-:Y:S01]  /*1020*/  USEL UR41, UR41, 0x1, UP0 ;  /* 0x0000000129297887 */ /* 0x000fe20008000000 */
[----:B------:R-:W-:Y:S02]  /*1030*/  ULDC UR10, c[0x0][0x2f0] ;  /* 0x0000bc00000a7ab9 */ /* 0x000fe40000000800 */
[----:B------:R-:W0:Y:S01]  /*1040*/  @P0 LDC R0, c[0x0][0xc4c] ;  /* 0x00031300ff000b82 */ /* 0x000e220000000800 */
[----:B------:R-:W-:Y:S01]  /*1050*/  @UP2 ULDC UR12, c[0x0][0x450] ;  /* 0x00011400000c2ab9 */ /* 0x000fe20000000800 */
[----:B------:R-:W-:Y:S02]  /*1060*/  UIMAD UR9, UR41, UR10, UR9 ;  /* 0x0000000a290972a4 */ /* 0x000fe4000f8e0209 */
[----:B------:R-:W-:Y:S02]  /*1070*/  @UP2 USHF.R.U32.HI UR8, URZ, UR12, UR7 ;  /* 0x0000000c3f082299 */ /* 0x000fe40008011607 */
[----:B------:R-:W-:-:S02]  /*1080*/  UP2UR UR46, UPR, URZ, 0x4 ;  /* 0x000000043f2e7883 */ /* 0x000fc40008000000 */
[----:B------:R-:W1:Y:S01]  /*1090*/  @P0 LDC R3, c[0x0][0xc50] ;  /* 0x00031400ff030b82 */ /* 0x000e620000000800 */
[----:B------:R-:W-:Y:S02]  /*10a0*/  UIADD3 UR8, UR9, UR8, URZ ;  /* 0x0000000809087290 */ /* 0x000fe4000fffe03f */
[----:B------:R-:W-:Y:S02]  /*10b0*/  UP2UR UR45, UPR, URZ, 0x2 ;  /* 0x000000023f2d7883 */ /* 0x000fe40008000000 */
[----:B------:R-:W-:Y:S01]  /*10c0*/  UIADD3 UR4, UR8, UR4, URZ ;  /* 0x0000000408047290 */ /* 0x000fe2000fffe03f */
[----:B0-----:R-:W-:-:S05]  /*10d0*/  @P0 IMAD.HI.U32 R0, R0, UR11, RZ ;  /* 0x0000000b00000c27 */ /* 0x001fca000f8e00ff */
[----:B-1----:R-:W-:Y:S02]  /*10e0*/  @P0 SHF.R.U32.HI R19, RZ, R3, R0 ;  /* 0x00000003ff130219 */ /* 0x002fe40000011600 */
[----:B------:R-:W-:-:S03]  /*10f0*/  PLOP3.LUT P0, PT, PT, PT, UP1, 0x40, 0x0 ;  /* 0x000000000000781c */ /* 0x000fc60003f0e818 */
[----:B------:R-:W-:-:S04]  /*1100*/  IMAD.MOV R0, RZ, RZ, -R19 ;  /* 0x000000ffff007224 */ /* 0x000fc800078e0a13 */
[----:B------:R-:W-:Y:S02]  /*1110*/  IMAD R23, R23, R0, UR11 ;  /* 0x0000000b17177e24 */ /* 0x000fe4000f8e0200 */
[----:B------:R-:W-:-:S04]  /*1120*/  IMAD.U32 R0, RZ, RZ, UR4 ;  /* 0x00000004ff007e24 */ /* 0x000fc8000f8e00ff */
[----:B------:R-:W-:Y:S05]  /*1130*/  @P0 BRA `(.L_x_989) ;  /* 0x0000000000400947 */ /* 0x000fea0003800000 */
[----:B------:R-:W-:Y:S01]  /*1140*/  ISETP.LT.AND P0, PT, RZ, UR8, PT ;  /* 0x00000008ff007c0c */ /* 0x000fe2000bf01270 */
[----:B------:R-:W-:-:S12]  /*1150*/  UIADD3 UR4, UR8, -0x1, URZ ;  /* 0xffffffff08047890 */ /* 0x000fd8000fffe03f */
[----:B------:R-:W-:Y:S05]  /*1160*/  @P0 BRA `(.L_x_990) ;  /* 0x00000000001c0947 */ /* 0x000fea0003800000 */
[----:B------:R-:W-:Y:S02]  /*1170*/  UISETP.NE.AND UP0, UPT, UR5, 0x1, UPT ;  /* 0x000000010500788c */ /* 0x000fe4000bf05270 */
[----:B------:R-:W-:-:S09]  /*1180*/  UIADD3 UR4, -UR8, URZ, URZ ;  /* 0x0000003f08047290 */ /* 0x000fd2000fffe13f */
[----:B------:R-:W-:Y:S02]  /*1190*/  @UP0 ULDC.64 UR8, c[0x0][0x9e8] ;  /* 0x00027a0000080ab9 */ /* 0x000fe40000000a00 */
[----:B------:R-:W-:-:S04]  /*11a0*/  UIMAD.WIDE.U32 UR6, UR4, UR8, URZ ;  /* 0x00000008040672a5 */ /* 0x000fc8000f8e003f */
[----:B------:R-:W-:-:S04]  /*11b0*/  @UP0 USHF.R.U32.HI UR4, URZ, UR9, UR7 ;  /* 0x000000093f040299 */ /* 0x000fc80008011607 */
[----:B------:R-:W-:Y:S01]  /*11c0*/  ULOP3.LUT UR4, URZ, UR4, URZ, 0x33, !UPT ;  /* 0x000000043f047292 */ /* 0x000fe2000f8e333f */
[----:B------:R-:W-:Y:S11]  /*11d0*/  BRA `(.L_x_991) ;  /* 0x0000000000107947 */ /* 0x000ff60003800000 */
.L_x_990:
[----:B------:R-:W-:-:S11]  /*11e0*/  UISETP.NE.AND UP0, UPT, UR5, 0x1, UPT ;  /* 0x000000010500788c */ /* 0x000fd6000bf05270 */
[----:B------:R-:W-:Y:S02]  /*11f0*/  @UP0 ULDC.64 UR8, c[0x0][0x9e8] ;  /* 0x00027a0000080ab9 */ /* 0x000fe40000000a00 */
[----:B------:R-:W-:-:S04]  /*1200*/  UIMAD.WIDE.U32 UR6, UR4, UR8, URZ ;  /* 0x00000008040672a5 */ /* 0x000fc8000f8e003f */
[----:B------:R-:W-:-:S12]  /*1210*/  @UP0 USHF.R.U32.HI UR4, URZ, UR9, UR7 ;  /* 0x000000093f040299 */ /* 0x000fd80008011607 */
.L_x_991:
[----:B------:R-:W-:-:S06]  /*1220*/  UIMAD UR4, UR4, UR5, UR5 ;  /* 0x00000005040472a4 */ /* 0x000fcc000f8e0205 */
[----:B------:R-:W-:-:S07]  /*1230*/  VIMNMX R0, R0, UR4, PT ;  /* 0x0000000400007c48 */ /* 0x000fce000bfe0100 */
.L_x_989:
[----:B------:R-:W-:Y:S01]  /*1240*/  UISETP.NE.AND UP0, UPT, UR46, URZ, UPT ;  /* 0x0000003f2e00728c */ /* 0x000fe2000bf05270 */
[----:B------:R-:W-:Y:S01]  /*1250*/  VIADD R0, R0, 0x7f ;  /* 0x0000007f00007836 */ /* 0x000fe20000000000 */
[----:B------:R-:W-:Y:S01]  /*1260*/  UMOV UR9, UR42 ;  /* 0x0000002a00097c82 */ /* 0x000fe20008000000 */
[----:B------:R-:W-:Y:S02]  /*1270*/  UIMAD UR4, UR41, UR10, 0x7f ;  /* 0x0000007f290474a4 */ /* 0x000fe4000f8e020a */
[----:B------:R-:W-:Y:S01]  /*1280*/  UIMAD UR47, UR41, UR10, -UR47 ;  /* 0x0000000a292f72a4 */ /* 0x000fe2000f8e0a2f */
[----:B------:R-:W-:Y:S01]  /*1290*/  SHF.R.S32.HI R3, RZ, 0x1f, R0 ;  /* 0x0000001fff037819 */ /* 0x000fe20000011400 */
[----:B------:R-:W-:Y:S01]  /*12a0*/  USHF.R.S32.HI UR8, URZ, 0x1f, UR4 ;  /* 0x0000001f3f087899 */ /* 0x000fe20008011404 */
[----:B------:R-:W-:Y:S02]  /*12b0*/  ULDC UR10, c[0x0][0x9dc] ;  /* 0x00027700000a7ab9 */ /* 0x000fe40000000800 */
[----:B------:R-:W-:Y:S01]  /*12c0*/  LEA.HI R3, R3, R0, RZ, 0x7 ;  /* 0x0000000003037211 */ /* 0x000fe200078f38ff */
[----:B------:R-:W-:Y:S01]  /*12d0*/  @UP0 ULDC UR6, c[0x0][0x44c] ;  /* 0x0001130000060ab9 */ /* 0x000fe20000000800 */
[----:B------:R-:W-:Y:S01]  /*12e0*/  @UP0 ULDC UR11, c[0x0][0x450] ;  /* 0x00011400000b0ab9 */ /* 0x000fe20000000800 */
[----:B------:R-:W-:Y:S01]  /*12f0*/  UIMAD.WIDE.U32 UR6, UR42, UR6, URZ ;  /* 0x000000062a0672a5 */ /* 0x000fe2000f8e003f */
[----:B------:R-:W-:Y:S01]  /*1300*/  SHF.R.S32.HI R3, RZ, 0x7, R3 ;  /* 0x00000007ff037819 */ /* 0x000fe20000011403 */
[----:B------:R-:W-:-:S02]  /*1310*/  ULEA.HI UR8, UR8, UR4, URZ, 0x7 ;  /* 0x0000000408087291 */ /* 0x000fc4000f8f383f */
[----:B------:R-:W-:Y:S02]  /*1320*/  @UP0 USHF.R.U32.HI UR9, URZ, UR11, UR7 ;  /* 0x0000000b3f090299 */ /* 0x000fe40008011607 */
[----:B------:R-:W-:Y:S02]  /*1330*/  UISETP.GE.AND UP0, UPT, UR5, 0x1, UPT ;  /* 0x000000010500788c */ /* 0x000fe4000bf06270 */
[----:B------:R-:W-:Y:S02]  /*1340*/  UIADD3 UR4, UR47, UR9, URZ ;  /* 0x000000092f047290 */ /* 0x000fe4000fffe03f */
[----:B------:R-:W-:Y:S02]  /*1350*/  USHF.R.S32.HI UR8, URZ, 0x7, UR8 ;  /* 0x000000073f087899 */ /* 0x000fe40008011408 */
[----:B------:R-:W-:Y:S01]  /*1360*/  PLOP3.LUT P0, PT, PT, PT, UP0, 0x40, 0x0 ;  /* 0x000000000000781c */ /* 0x000fe20003f0e808 */
[----:B------:R-:W-:-:S03]  /*1370*/  UIADD3 UR6, UR4, -UR10, URZ ;  /* 0x8000000a04067290 */ /* 0x000fc6000fffe03f */
[----:B------:R-:W-:-:S03]  /*1380*/  VIMNMX R89, R3, UR8, PT ;  /* 0x0000000803597c48 */ /* 0x000fc6000bfe0100 */
[----:B------:R-:W-:-:S06]  /*1390*/  IMAD.U32 R2, RZ, RZ, UR6 ;  /* 0x00000006ff027e24 */ /* 0x000fcc000f8e00ff */
[----:B------:R-:W-:Y:S05]  /*13a0*/  @P0 BRA `(.L_x_992) ;  /* 0x0000000000400947 */ /* 0x000fea0003800000 */
[----:B------:R-:W-:-:S06]  /*13b0*/  UISETP.GT.AND UP0, UPT, UR4, -0x1, UPT ;  /* 0xffffffff0400788c */ /* 0x000fcc000bf04270 */
[----:B------:R-:W-:-:S13]  /*13c0*/  PLOP3.LUT P0, PT, PT, PT, UP0, 0x80, 0x0 ;  /* 0x000000000000781c */ /* 0x000fda0003f0f008 */
[----:B------:R-:W-:Y:S05]  /*13d0*/  @P0 BRA `(.L_x_993) ;  /* 0x00000000001c0947 */ /* 0x000fea0003800000 */
[----:B------:R-:W-:Y:S02]  /*13e0*/  UISETP.NE.AND UP0, UPT, UR5, 0x1, UPT ;  /* 0x000000010500788c */ /* 0x000fe4000bf05270 */
[----:B------:R-:W-:-:S09]  /*13f0*/  ULOP3.LUT UR4, URZ, UR4, URZ, 0x33, !UPT ;  /* 0x000000043f047292 */ /* 0x000fd2000f8e333f */
[----:B------:R-:W-:Y:S02]  /*1400*/  @UP0 ULDC.64 UR8, c[0x0][0x9e8] ;  /* 0x00027a0000080ab9 */ /* 0x000fe40000000a00 */
[----:B------:R-:W-:-:S04]  /*1410*/  UIMAD.WIDE.U32 UR6, UR4, UR8, URZ ;  /* 0x00000008040672a5 */ /* 0x000fc8000f8e003f */
[----:B------:R-:W-:-:S04]  /*1420*/  @UP0 USHF.R.U32.HI UR4, URZ, UR9, UR7 ;  /* 0x000000093f040299 */ /* 0x000fc80008011607 */
[----:B------:R-:W-:Y:S01]  /*1430*/  ULOP3.LUT UR4, URZ, UR4, URZ, 0x33, !UPT ;  /* 0x000000043f047292 */ /* 0x000fe2000f8e333f */
[----:B------:R-:W-:Y:S11]  /*1440*/  BRA `(.L_x_994) ;  /* 0x0000000000107947 */ /* 0x000ff60003800000 */
.L_x_993:
[----:B------:R-:W-:-:S11]  /*1450*/  UISETP.NE.AND UP0, UPT, UR5, 0x1, UPT ;  /* 0x000000010500788c */ /* 0x000fd6000bf05270 */
[----:B------:R-:W-:Y:S02]  /*1460*/  @UP0 ULDC.64 UR8, c[0x0][0x9e8] ;  /* 0x00027a0000080ab9 */ /* 0x000fe40000000a00 */
[----:B------:R-:W-:-:S04]  /*1470*/  UIMAD.WIDE.U32 UR6, UR4, UR8, URZ ;  /* 0x00000008040672a5 */ /* 0x000fc8000f8e003f */
[----:B------:R-:W-:-:S12]  /*1480*/  @UP0 USHF.R.U32.HI UR4, URZ, UR9, UR7 ;  /* 0x000000093f040299 */ /* 0x000fd80008011607 */
.L_x_994:
[----:B------:R-:W-:-:S06]  /*1490*/  UIMAD UR4, UR4, UR5, URZ ;  /* 0x00000005040472a4 */ /* 0x000fcc000f8e023f */
[----:B------:R-:W-:-:S07]  /*14a0*/  VIMNMX R2, R2, UR4, !PT ;  /* 0x0000000402027c48 */ /* 0x000fce000ffe0100 */
.L_x_992:
[----:B------:R-:W-:Y:S01]  /*14b0*/  SHF.R.S32.HI R3, RZ, 0x1f, R2 ;  /* 0x0000001fff037819 */ /* 0x000fe20000011402 */
[----:B------:R-:W-:Y:S01]  /*14c0*/  IMAD.MOV.U32 R0, RZ, RZ, RZ ;  /* 0x000000ffff007224 */ /* 0x000fe200078e00ff */
[----:B------:R-:W-:Y:S02]  /*14d0*/  PLOP3.LUT P0, PT, PT, PT, PT, 0x80, 0x0 ;  /* 0x000000000000781c */ /* 0x000fe40003f0f070 */
[----:B------:R-:W-:Y:S02]  /*14e0*/  CS2R R150, SRZ ;  /* 0x0000000000967805 */ /* 0x000fe4000001ff00 */
[----:B------:R-:W-:Y:S01]  /*14f0*/  LEA.HI R3, R3, R2, RZ, 0x7 ;  /* 0x0000000203037211 */ /* 0x000fe200078f38ff */
[----:B------:R-:W-:Y:S01]  /*1500*/  IMAD.MOV.U32 R2, RZ, RZ, RZ ;  /* 0x000000ffff027224 */ /* 0x000fe200078e00ff */
[----:B------:R-:W-:Y:S02]  /*1510*/  CS2R R4, SRZ ;  /* 0x0000000000047805 */ /* 0x000fe4000001ff00 */
[----:B------:R-:W-:-:S02]  /*1520*/  CS2R R148, SRZ ;  /* 0x0000000000947805 */ /* 0x000fc4000001ff00 */
[----:B------:R-:W-:Y:S02]  /*1530*/  SHF.R.S32.HI R3, RZ, 0x7, R3 ;  /* 0x00000007ff037819 */ /* 0x000fe40000011403 */
[----:B------:R-:W-:Y:S02]  /*1540*/  CS2R R6, SRZ ;  /* 0x0000000000067805 */ /* 0x000fe4000001ff00 */
[----:B------:R-:W-:Y:S02]  /*1550*/  CS2R R142, SRZ ;  /* 0x00000000008e7805 */ /* 0x000fe4000001ff00 */
[----:B------:R-:W-:Y:S02]  /*1560*/  CS2R R8, SRZ ;  /* 0x0000000000087805 */ /* 0x000fe4000001ff00 */
[----:B------:R-:W-:Y:S02]  /*1570*/  VIMNMX R22, RZ, R3, !PT ;  /* 0x00000003ff167248 */ /* 0x000fe40007fe0100 */
[----:B------:R-:W-:-:S02]  /*1580*/  CS2R R140, SRZ ;  /* 0x00000000008c7805 */ /* 0x000fc4000001ff00 */
[----:B------:R-:W-:Y:S02]  /*1590*/  CS2R R10, SRZ ;  /* 0x00000000000a7805 */ /* 0x000fe4000001ff00 */
[----:B------:R-:W-:Y:S02]  /*15a0*/  CS2R R134, SRZ ;  /* 0x0000000000867805 */ /* 0x000fe4000001ff00 */
[----:B------:R-:W-:Y:S02]  /*15b0*/  ISETP.GT.AND P1, PT, R89, R22, PT ;  /* 0x000000165900720c */ /* 0x000fe40003f24270 */
        /* <DEDUP_REMOVED lines=23> */
[----:B------:R-:W-:Y:S06]  /*1730*/  @!P1 BRA `(.L_x_995) ;  /* 0x000000e000789947 */ /* 0x000fec0003800000 */
        /* <DEDUP_REMOVED lines=22> */
[----:B------:R-:W-:Y:S02]  /*18a0*/  IMAD.U32 R10, RZ, RZ, UR6 ;  /* 0x00000006ff0a7e24 */ /* 0x000fe4000f8e00ff */
[----:B------:R-:W-:Y:S02]  /*18b0*/  IMAD.U32 R6, RZ, RZ, UR4 ;  /* 0x00000004ff067e24 */ /* 0x000fe4000f8e00ff */
[----:B------:R-:W-:-:S02]  /*18c0*/  IMAD.U32 R7, RZ, RZ, UR5 ;  /* 0x00000005ff077e24 */ /* 0x000fc4000f8e00ff */
[----:B------:R-:W-:Y:S02]  /*18d0*/  IMAD.U32 R11, RZ, RZ, UR7 ;  /* 0x00000007ff0b7e24 */ /* 0x000fe4000f8e00ff */
[----:B------:R-:W-:Y:S02]  /*18e0*/  IMAD.MOV.U32 R8, RZ, RZ, 0x70 ;  /* 0x00000070ff087424 */ /* 0x000fe400078e00ff */
[----:B------:R-:W-:Y:S02]  /*18f0*/  IMAD.MOV.U32 R12, RZ, RZ, 0x1 ;  /* 0x00000001ff0c7424 */ /* 0x000fe400078e00ff */
[----:B0-----:R-:W-:-:S07]  /*1900*/  IMAD.MOV.U32 R13, RZ, RZ, RZ ;  /* 0x000000ffff0d7224 */ /* 0x001fce00078e00ff */
[----:B------:R-:W-:-:S07]  /*1910*/  LEPC R20, `(.L_x_996) ;  /* 0x000000001014794e */ /* 0x000fce0000000000 */
[----:B-1----:R-:W-:Y:S05]  /*1920*/  CALL.ABS.NOINC R2 ;  /* 0x0000000002007343 */ /* 0x002fea0003c00000 */
.L_x_996:
[----:B------:R-:W0:Y:S01]  /*1930*/  LDC.64 R12, c[0x0][0x990] ;  /* 0x00026400ff0c7b82 */ /* 0x000e220000000a00 */
[----:B------:R-:W-:-:S07]  /*1940*/  ULDC UR4, c[0x0][0x9d8] ;  /* 0x0002760000047ab9 */ /* 0x000fce0000000800 */
[----:B------:R-:W1:Y:S01]  /*1950*/  LDC.64 R20, c[0x0][0x998] ;  /* 0x00026600ff147b82 */ /* 0x000e620000000a00 */
[----:B0-----:R-:W-:-:S04]  /*1960*/  ISETP.NE.U32.AND P0, PT, R12, RZ, PT ;  /* 0x000000ff0c00720c */ /* 0x001fc80003f05070 */
[----:B------:R-:W-:Y:S02]  /*1970*/  ISETP.NE.AND.EX P0, PT, R13, RZ, PT, P0 ;  /* 0x000000ff0d00720c */ /* 0x000fe40003f05300 */
[----:B-1----:R-:W-:-:S04]  /*1980*/  ISETP.NE.U32.AND P1, PT, R20, RZ, PT ;  /* 0x000000ff1400720c */ /* 0x002fc80003f25070 */
[----:B------:R-:W-:-:S07]  /*1990*/  ISETP.NE.AND.EX P1, PT, R21, RZ, PT, P1 ;  /* 0x000000ff1500720c */ /* 0x000fce0003f25310 */
[----:B------:R-:W0:Y:S01]  /*19a0*/  @P0 LDC.64 R8, c[0x0][0x9a8] ;  /* 0x00026a00ff080b82 */ /* 0x000e220000000a00 */
[----:B------:R-:W-:Y:S02]  /*19b0*/  @P0 SHF.R.S32.HI R3, RZ, 0x1f, R19 ;  /* 0x0000001fff030819 */ /* 0x000fe40000011413 */
[----:B------:R-:W-:-:S05]  /*19c0*/  @P0 SHF.R.S32.HI R7, RZ, 0x1f, R23 ;  /* 0x0000001fff070819 */ /* 0x000fca0000011417 */
[----:B------:R-:W1:Y:S01]  /*19d0*/  @P1 LDC.64 R10, c[0x0][0x9b8] ;  /* 0x00026e00ff0a1b82 */ /* 0x000e620000000a00 */
[----:B------:R-:W-:-:S07]  /*19e0*/  @P1 SHF.R.S32.HI R5, RZ, 0x1f, R19 ;  /* 0x0000001fff051819 */ /* 0x000fce0000011413 */
[----:B------:R-:W2:Y:S08]  /*19f0*/  @P1 LDC.64 R24, c[0x0][0x9c0] ;  /* 0x00027000ff181b82 */ /* 0x000eb00000000a00 */
[----:B------:R-:W3:Y:S01]  /*1a00*/  @P0 LDC.64 R14, c[0x0][0x9b0] ;  /* 0x00026c00ff0e0b82 */ /* 0x000ee20000000a00 */
[-C--:B0-----:R-:W-:Y:S02]  /*1a10*/  @P0 IMAD R0, R3, R8.reuse, RZ ;  /* 0x0000000803000224 */ /* 0x081fe400078e02ff */
[----:B------:R-:W-:-:S04]  /*1a20*/  @P0 IMAD.WIDE.U32 R2, R19, R8, RZ ;  /* 0x0000000813020225 */ /* 0x000fc800078e00ff */
[----:B------:R-:W-:Y:S02]  /*1a30*/  @P0 IMAD R9, R19, R9, R0 ;  /* 0x0000000913090224 */ /* 0x000fe400078e0200 */
[-C--:B-1----:R-:W-:Y:S02]  /*1a40*/  @P1 IMAD R4, R5, R10.reuse, RZ ;  /* 0x0000000a05041224 */ /* 0x082fe400078e02ff */
[----:B------:R-:W-:Y:S01]  /*1a50*/  @P0 IMAD.IADD R3, R3, 0x1, R9 ;  /* 0x0000000103030824 */ /* 0x000fe200078e0209 */
[----:B------:R-:W-:Y:S01]  /*1a60*/  @P1 SHF.R.S32.HI R9, RZ, 0x1f, R23 ;  /* 0x0000001fff091819 */ /* 0x000fe20000011417 */
[C---:B------:R-:W-:Y:S02]  /*1a70*/  @P1 IMAD R11, R19.reuse, R11, R4 ;  /* 0x0000000b130b1224 */ /* 0x040fe400078e0204 */
[----:B------:R-:W-:-:S04]  /*1a80*/  @P1 IMAD.WIDE.U32 R4, R19, R10, RZ ;  /* 0x0000000a13041225 */ /* 0x000fc800078e00ff */
[----:B--2---:R-:W-:Y:S02]  /*1a90*/  @P1 IMAD R6, R9, R24, RZ ;  /* 0x0000001809061224 */ /* 0x004fe400078e02ff */
[----:B------:R-:W-:Y:S02]  /*1aa0*/  @P1 IMAD.IADD R5, R5, 0x1, R11 ;  /* 0x0000000105051824 */ /* 0x000fe400078e020b */
[----:B------:R-:W-:Y:S02]  /*1ab0*/  @P1 IMAD R11, R23, R25, R6 ;  /* 0x00000019170b1224 */ /* 0x000fe400078e0206 */
[-C--:B---3--:R-:W-:Y:S02]  /*1ac0*/  @P0 IMAD R0, R7, R14.reuse, RZ ;  /* 0x0000000e07000224 */ /* 0x088fe400078e02ff */
[----:B------:R-:W-:-:S04]  /*1ad0*/  @P0 IMAD.WIDE.U32 R2, R23, R14, R2 ;  /* 0x0000000e17020225 */ /* 0x000fc800078e0002 */
[C---:B------:R-:W-:Y:S02]  /*1ae0*/  @P0 IMAD R9, R23.reuse, R15, R0 ;  /* 0x0000000f17090224 */ /* 0x040fe400078e0200 */
[----:B------:R-:W-:Y:S01]  /*1af0*/  @P1 IMAD.WIDE.U32 R6, R23, R24, R4 ;  /* 0x0000001817061225 */ /* 0x000fe200078e0004 */
[----:B------:R-:W-:-:S03]  /*1b00*/  @P0 LEA R4, P2, R2, R12, 0x2 ;  /* 0x0000000c02040211 */ /* 0x000fc600078410ff */
[----:B------:R-:W-:Y:S01]  /*1b10*/  @P0 IMAD.IADD R3, R3, 0x1, R9 ;  /* 0x0000000103030824 */ /* 0x000fe200078e0209 */
[----:B------:R-:W-:Y:S01]  /*1b20*/  @P1 LEA R8, P3, R6, R20, 0x2 ;  /* 0x0000001406081211 */ /* 0x000fe200078610ff */
[----:B------:R-:W-:-:S03]  /*1b30*/  @P1 IMAD.IADD R0, R7, 0x1, R11 ;  /* 0x0000000107001824 */ /* 0x000fc600078e020b */
[----:B------:R-:W-:Y:S01]  /*1b40*/  @P0 LEA.HI.X R5, R2, R13, R3, 0x2, P2 ;  /* 0x0000000d02050211 */ /* 0x000fe200010f1403 */
[----:B------:R-:W-:Y:S01]  /*1b50*/  IMAD.MOV.U32 R3, RZ, RZ, 0x3f800000 ;  /* 0x3f800000ff037424 */ /* 0x000fe200078e00ff */
[----:B------:R-:W-:Y:S01]  /*1b60*/  @P1 LEA.HI.X R9, R6, R21, R0, 0x2, P3 ;  /* 0x0000001506091211 */ /* 0x000fe200018f1400 */
[----:B------:R-:W-:-:S04]  /*1b70*/  IMAD.MOV.U32 R0, RZ, RZ, 0x3f800000 ;  /* 0x3f800000ff007424 */ /* 0x000fc800078e00ff */
[----:B------:R-:W2:Y:S04]  /*1b80*/  @P0 LDG.E R3, desc[UR48][R4.64] ;  /* 0x0000003004030981 */ /* 0x000ea8000c1e1900 */
[----:B------:R-:W2:Y:S01]  /*1b90*/  @P1 LDG.E R0, desc[UR48][R8.64] ;  /* 0x0000003008001981 */ /* 0x000ea2000c1e1900 */
[----:B------:R-:W-:Y:S01]  /*1ba0*/  LEA.HI R2, R171, R171, RZ, 0x1 ;  /* 0x000000abab027211 */ /* 0x000fe200078f08ff */
[----:B------:R-:W-:-:S03]  /*1bb0*/  IMAD.U32 R6, RZ, RZ, UR44 ;  /* 0x0000002cff067e24 */ /* 0x000fc6000f8e00ff */
[----:B------:R-:W-:Y:S02]  /*1bc0*/  LOP3.LUT R2, R2, 0xfffffffe, RZ, 0xc0, !PT ;  /* 0xfffffffe02027812 */ /* 0x000fe400078ec0ff */
[----:B------:R-:W-:-:S03]  /*1bd0*/  ISETP.NE.AND P0, PT, R6, 0x3, PT ;  /* 0x000000030600780c */ /* 0x000fc60003f05270 */
[----:B------:R-:W-:-:S05]  /*1be0*/  IMAD.IADD R2, R171, 0x1, -R2 ;  /* 0x00000001ab027824 */ /* 0x000fca00078e0a02 */
[----:B------:R-:W-:-:S04]  /*1bf0*/  SHF.L.U32 R2, R2, 0x1f, RZ ;  /* 0x0000001f02027819 */ /* 0x000fc800000006ff */
[----:B------:R-:W0:Y:S01]  /*1c00*/  SYNCS.PHASECHK.TRANS64.TRYWAIT P1, [UR38+0x22800], R2 ;  /* 0x02280002ff0075a7 */ /* 0x000e220008020166 */
[----:B--2---:R-:W-:-:S04]  /*1c10*/  FMUL.FTZ R0, R3, R0 ;  /* 0x0000000003007220 */ /* 0x004fc80000410000 */
[----:B------:R-:W-:Y:S01]  /*1c20*/  FMUL.FTZ R0, R0, UR4 ;  /* 0x0000000400007c20 */ /* 0x000fe20008410000 */
[----:B0-----:R-:W-:Y:S06]  /*1c30*/  @!P1 BRA `(.L_x_997) ;  /* 0x0000014c00089947 */ /* 0x001fec0003800000 */
.L_x_1181:
[----:B------:R-:W-:Y:S05]  /*1c40*/  @!P0 BRA `(.L_x_998) ;  /* 0x0000000000048947 */ /* 0x000fea0003800000 */
[----:B------:R-:W-:Y:S01]  /*1c50*/  BPT.TRAP 0x1 ;  /* 0x000000040000795c */ /* 0x000fe20000300000 */
.L_x_998:
[----:B------:R-:W-:Y:S02]  /*1c60*/  IMAD.U32 R7, RZ, RZ, UR36 ;  /* 0x00000024ff077e24 */ /* 0x000fe4000f8e00ff */
[----:B0-----:R-:W-:-:S03]  /*1c70*/  IMAD.U32 R2, RZ, RZ, UR37 ;  /* 0x00000025ff027e24 */ /* 0x001fc6000f8e00ff */
[----:B------:R-:W-:Y:S02]  /*1c80*/  LEA R7, R7, UR38, 0x3 ;  /* 0x0000002607077c11 */ /* 0x000fe4000f8e18ff */
[----:B------:R-:W-:-:S04]  /*1c90*/  SHF.L.U32 R2, R2, 0x1f, RZ ;  /* 0x0000001f02027819 */ /* 0x000fc800000006ff */
[----:B------:R0:W1:Y:S01]  /*1ca0*/  SYNCS.PHASECHK.TRANS64.TRYWAIT P1, [R7+URZ+0x22830], R2 ;  /* 0x02283002070075a7 */ /* 0x000062000802017f */
[----:B------:R-:W-:Y:S05]  /*1cb0*/  @!P0 BRA `(.L_x_999) ;  /* 0x0000000000048947 */ /* 0x000fea0003800000 */
[----:B------:R-:W-:Y:S01]  /*1cc0*/  BPT.TRAP 0x1 ;  /* 0x000000040000795c */ /* 0x000fe20000300000 */
.L_x_999:
[----:B-1----:R-:W-:Y:S05]  /*1cd0*/  @P1 BRA `(.L_x_1000) ;  /* 0x0000000000081947 */ /* 0x002fea0003800000 */
[----:B------:R-:W1:Y:S02]  /*1ce0*/  SYNCS.PHASECHK.TRANS64.TRYWAIT P1, [R7+URZ+0x22830], R2 ;  /* 0x02283002070075a7 */ /* 0x000e64000802017f */
[----:B-1----:R-:W-:Y:S05]  /*1cf0*/  @!P1 BRA `(.L_x_1001) ;  /* 0x0000014800f09947 */ /* 0x002fea0003800000 */
.L_x_1000:
        /* <DEDUP_REMOVED lines=8> */
[----:B------:R-:W-:Y:S01]  /*1d80*/  UMOV UR5, 0x80000020 ;  /* 0x8000002000057882 */ /* 0x000fe20000000000 */
[----:B------:R-:W-:Y:S02]  /*1d90*/  UMOV UR7, 0x80000020 ;  /* 0x8000002000077882 */ /* 0x000fe40000000000 */
[----:B------:R-:W-:Y:S02]  /*1da0*/  ULOP3.LUT UR28, UR4, 0x10000, URZ, 0xfc, !UPT ;  /* 0x00010000041c7892 */ /* 0x000fe4000f8efc3f */
[----:B------:R-:W-:Y:S02]  /*1db0*/  UIADD3 UR4, UR24, 0x2, URZ ;  /* 0x0000000218047890 */ /* 0x000fe4000fffe03f */
[----:B------:R-:W-:Y:S02]  /*1dc0*/  UIMAD UR26, UR36, 0x600, UR28 ;  /* 0x00000600241a78a4 */ /* 0x000fe4000f8e021c */
[----:B------:R-:W-:-:S02]  /*1dd0*/  UIADD3 UR8, UR24, 0x200, URZ ;  /* 0x0000020018087890 */ /* 0x000fc4000fffe03f */
[----:B------:R-:W-:Y:S02]  /*1de0*/  UIADD3 UR6, UR26, 0x2, URZ ;  /* 0x000000021a067890 */ /* 0x000fe4000fffe03f */
[----:B------:R-:W-:Y:S01]  /*1df0*/  UIADD3 UR10, UR26, 0x200, URZ ;  /* 0x000002001a0a7890 */ /* 0x000fe2000fffe03f */
[----:B------:R-:W-:Y:S02]  /*1e00*/  UMOV UR9, 0x80000020 ;  /* 0x8000002000097882 */ /* 0x000fe40000000000 */
[----:B------:R-:W-:Y:S01]  /*1e10*/  QGMMA.64x128x32.F32.E4M3.E4M3 R24, gdesc[UR24], RZ, !UPT, gsb0 ;  /* 0x01e00000181879f3 */ /* 0x000fe2000c0008ff */
[----:B------:R-:W-:Y:S01]  /*1e20*/  UMOV UR11, 0x80000020 ;  /* 0x80000020000b7882 */ /* 0x000fe20000000000 */
[----:B------:R-:W-:Y:S02]  /*1e30*/  UIADD3 UR12, UR24, 0x202, URZ ;  /* 0x00000202180c7890 */ /* 0x000fe4000fffe03f */
[----:B------:R-:W-:Y:S01]  /*1e40*/  UIADD3 UR14, UR26, 0x202, URZ ;  /* 0x000002021a0e7890 */ /* 0x000fe2000fffe03f */
[----:B------:R-:W-:Y:S01]  /*1e50*/  UMOV UR13, 0x80000020 ;  /* 0x80000020000d7882 */ /* 0x000fe20000000000 */
[----:B------:R-:W-:Y:S01]  /*1e60*/  UMOV UR15, 0x80000020 ;  /* 0x80000020000f7882 */ /* 0x000fe20000000000 */
[----:B------:R-:W-:-:S02]  /*1e70*/  UIADD3 UR16, UR24, 0x400, URZ ;  /* 0x0000040018107890 */ /* 0x000fc4000fffe03f */
[----:B------:R-:W-:Y:S01]  /*1e80*/  UIADD3 UR18, UR26, 0x400, URZ ;  /* 0x000004001a127890 */ /* 0x000fe2000fffe03f */
[----:B------:R-:W-:Y:S01]  /*1e90*/  UMOV UR17, 0x80000020 ;  /* 0x8000002000117882 */ /* 0x000fe20000000000 */
[----:B------:R-:W-:Y:S01]  /*1ea0*/  UMOV UR19, 0x80000020 ;  /* 0x8000002000137882 */ /* 0x000fe20000000000 */
[----:B------:R-:W-:Y:S02]  /*1eb0*/  UIADD3 UR20, UR24, 0x402, URZ ;  /* 0x0000040218147890 */ /* 0x000fe4000fffe03f */
[----:B------:R-:W-:Y:S01]  /*1ec0*/  UIADD3 UR22, UR26, 0x402, URZ ;  /* 0x000004021a167890 */ /* 0x000fe2000fffe03f */
[----:B------:R-:W-:Y:S01]  /*1ed0*/  UMOV UR21, 0x80000020 ;  /* 0x8000002000157882 */ /* 0x000fe20000000000 */
[----:B------:R-:W-:Y:S01]  /*1ee0*/  UMOV UR23, 0x80000020 ;  /* 0x8000002000177882 */ /* 0x000fe20000000000 */
[----:B------:R-:W-:Y:S02]  /*1ef0*/  WARPGROUP.DEPBAR.LE gsb0, 0x0 ;  /* 0x00008000000079c5 */ /* 0x000fe40000010000 */
[----:B------:R-:W-:-:S06]  /*1f00*/  WARPGROUP.ARRIVE ;  /* 0x00000000000079c5 */ /* 0x000fcc0000000000 */
[----:B------:R-:W-:Y:S03]  /*1f10*/  QGMMA.64x128x32.F32.E4M3.E4M3 R24, gdesc[UR4], R24, gsb0 ;  /* 0x01e00000041879f3 */ /* 0x000fe60008000818 */
[----:B------:R-:W-:Y:S02]  /*1f20*/  WARPGROUP.DEPBAR.LE gsb0, 0x0 ;  /* 0x00008000000079c5 */ /* 0x000fe40000010000 */
[----:B------:R-:W-:-:S07]  /*1f30*/  WARPGROUP.ARRIVE ;  /* 0x00000000000079c5 */ /* 0x000fce0000000000 */
        /* <DEDUP_REMOVED lines=11> */
[----:B------:R-:W-:Y:S05]  /*1ff0*/  @!P0 BRA `(.L_x_1002) ;  /* 0x0000000000048947 */ /* 0x000fea0003800000 */
[----:B------:R-:W-:Y:S01]  /*2000*/  BPT.TRAP 0x1 ;  /* 0x000000040000795c */ /* 0x000fe20000300000 */
.L_x_1002:
[----:B------:R-:W-:Y:S01]  /*2010*/  UISETP.NE.AND UP1, UPT, UR46, URZ, UPT ;  /* 0x0000003f2e00728c */ /* 0x000fe2000bf25270 */
[C---:B------:R-:W-:Y:S01]  /*2020*/  FMUL.FTZ R44, R0.reuse, R44 ;  /* 0x0000002c002c7220 */ /* 0x040fe20000410000 */
[----:B------:R-:W-:Y:S01]  /*2030*/  R2UR UR6, R7 ;  /* 0x00000000070672ca */ /* 0x000fe200000e0000 */
[----:B------:R-:W2:Y:S01]  /*2040*/  LDC R6, c[0x0][0x2f0] ;  /* 0x0000bc00ff067b82 */ /* 0x000ea20000000800 */
[C---:B------:R-:W-:Y:S01]  /*2050*/  FMUL.FTZ R37, R0.reuse, R37 ;  /* 0x0000002500257220 */ /* 0x040fe20000410000 */
[----:B------:R3:W4:Y:S01]  /*2060*/  MUFU.TANH R116, R44 ;  /* 0x0000002c00747308 */ /* 0x0007220000002400 */
[----:B------:R-:W-:Y:S01]  /*2070*/  PLOP3.LUT P1, PT, PT, PT, UP1, 0x80, 0x0 ;  /* 0x000000000000781c */ /* 0x000fe20003f2f018 */
[C---:B------:R-:W-:Y:S01]  /*2080*/  FMUL.FTZ R20, R0.reuse, R28 ;  /* 0x0000001c00147220 */ /* 0x040fe20000410000 */
[----:B------:R-:W-:Y:S01]  /*2090*/  PLOP3.LUT P2, PT, PT, PT, UP1, 0x80, 0x0 ;  /* 0x000000000000781c */ /* 0x000fe20003f4f018 */
[----:B------:R-:W-:Y:S01]  /*20a0*/  FMUL.FTZ R61, R0, R61 ;  /* 0x0000003d003d7220 */ /* 0x000fe20000410000 */
[----:B------:R-:W-:Y:S01]  /*20b0*/  IMAD.MOV.U32 R28, RZ, RZ, -0x80 ;  /* 0xffffff80ff1c7424 */ /* 0x000fe200078e00ff */
[----:B------:R-:W-:Y:S01]  /*20c0*/  @UP1 ULDC UR7, c[0x0][0x44c] ;  /* 0x0001130000071ab9 */ /* 0x000fe20000000800 */
[----:B01----:R-:W0:Y:S01]  /*20d0*/  LDC R7, c[0x0][0x288] ;  /* 0x0000a200ff077b82 */ /* 0x003e220000000800 */
[----:B------:R1:W0:Y:S01]  /*20e0*/  MUFU.TANH R120, R37 ;  /* 0x0000002500787308 */ /* 0x0002220000002400 */
[----:B---3--:R-:W-:-:S02]  /*20f0*/  VIADD R44, R17, UR42 ;  /* 0x0000002a112c7c36 */ /* 0x008fc40008000000 */
[C---:B------:R-:W-:Y:S01]  /*2100*/  FMUL.FTZ R88, R0.reuse, R67 ;  /* 0x0000004300587220 */ /* 0x040fe20000410000 */
[C---:B------:R-:W-:Y:S01]  /*2110*/  FMUL.FTZ R3, R0.reuse, R27 ;  /* 0x0000001b00037220 */ /* 0x040fe20000410000 */
[----:B------:R-:W-:Y:S01]  /*2120*/  UIADD3 UR6, UR6, 0x22840, URZ ;  /* 0x0002284006067890 */ /* 0x000fe2000fffe03f */
[----:B------:R-:W-:Y:S01]  /*2130*/  FMUL.FTZ R27, R0, R35 ;  /* 0x00000023001b7220 */ /* 0x000fe20000410000 */
[----:B------:R-:W-:Y:S01]  /*2140*/  @P1 IMAD.HI.U32 R15, R44, UR7, RZ ;  /* 0x000000072c0f1c27 */ /* 0x000fe2000f8e00ff */
[----:B------:R-:W-:-:S03]  /*2150*/  @UP1 ULDC UR7, c[0x0][0x450] ;  /* 0x0001140000071ab9 */ /* 0x000fc60000000800 */
[C---:B------:R-:W-:Y:S01]  /*2160*/  FMUL.FTZ R41, R0.reuse, R41 ;  /* 0x0000002900297220 */ /* 0x040fe20000410000 */
[C---:B-1----:R-:W-:Y:S01]  /*2170*/  FMUL.FTZ R37, R0.reuse, R46 ;  /* 0x0000002e00257220 */ /* 0x042fe20000410000 */
[C---:B------:R-:W-:Y:S01]  /*2180*/  FMUL.FTZ R45, R0.reuse, R45 ;  /* 0x0000002d002d7220 */ /* 0x040fe20000410000 */
[----:B------:R-:W-:Y:S01]  /*2190*/  @P2 SHF.R.U32.HI R44, RZ, UR7, R15 ;  /* 0x00000007ff2c2c19 */ /* 0x000fe2000801160f */
[----:B------:R1:W3:Y:S01]  /*21a0*/  MUFU.TANH R46, R61 ;  /* 0x0000003d002e7308 */ /* 0x0002e20000002400 */
[C---:B------:R-:W-:Y:S01]  /*21b0*/  FMUL.FTZ R49, R0.reuse, R49 ;  /* 0x0000003100317220 */ /* 0x040fe20000410000 */
[C---:B------:R-:W-:Y:S01]  /*21c0*/  FMUL.FTZ R53, R0.reuse, R53 ;  /* 0x0000003500357220 */ /* 0x040fe20000410000 */
[C---:B------:R-:W-:Y:S01]  /*21d0*/  FMUL.FTZ R57, R0.reuse, R57 ;  /* 0x0000003900397220 */ /* 0x040fe20000410000 */
[----:B------:R-:W5:Y:S01]  /*21e0*/  SHFL.IDX PT, R67, R44, RZ, 0x1c1f ;  /* 0x001c1fff2c437589 */ /* 0x000f6200000e0000 */
[C---:B------:R-:W-:Y:S01]  /*21f0*/  FMUL.FTZ R8, R0.reuse, R31 ;  /* 0x0000001f00087220 */ /* 0x040fe20000410000 */
[C---:B------:R-:W-:Y:S01]  /*2200*/  FMUL.FTZ R35, R0.reuse, R43 ;  /* 0x0000002b00237220 */ /* 0x040fe20000410000 */
[----:B------:R-:W-:Y:S01]  /*2210*/  UISETP.NE.AND UP0, UPT, UR45, URZ, UPT ;  /* 0x0000003f2d00728c */ /* 0x000fe2000bf05270 */
[----:B------:R-:W-:Y:S01]  /*2220*/  FMUL.FTZ R31, R0, R39 ;  /* 0x00000027001f7220 */ /* 0x000fe20000410000 */
[----:B-1----:R-:W-:-:S02]  /*2230*/  IMAD R61, R89, R28, 0x80 ;  /* 0x00000080593d7424 */ /* 0x002fc400078e021c */
[C---:B------:R-:W-:Y:S01]  /*2240*/  FMUL.FTZ R43, R0.reuse, R51 ;  /* 0x00000033002b7220 */ /* 0x040fe20000410000 */
[C---:B------:R-:W-:Y:S01]  /*2250*/  FMUL.FTZ R4, R0.reuse, R24 ;  /* 0x0000001800047220 */ /* 0x040fe20000410000 */
[C---:B------:R-:W-:Y:S01]  /*2260*/  FMUL.FTZ R2, R0.reuse, R26 ;  /* 0x0000001a00027220 */ /* 0x040fe20000410000 */
[----:B------:R-:W-:Y:S02]  /*2270*/  VIADD R21, R61, 0x1 ;  /* 0x000000013d157836 */ /* 0x000fe40000000000 */
[C---:B------:R-:W-:Y:S01]  /*2280*/  FMUL.FTZ R5, R0.reuse, R30 ;  /* 0x0000001e00057220 */ /* 0x040fe20000410000 */
[C---:B------:R-:W-:Y:S01]  /*2290*/  FMUL.FTZ R39, R0.reuse, R47 ;  /* 0x0000002f00277220 */ /* 0x040fe20000410000 */
[C---:B------:R-:W-:Y:S01]  /*22a0*/  FMUL.FTZ R51, R0.reuse, R59 ;  /* 0x0000003b00337220 */ /* 0x040fe20000410000 */
[----:B------:R-:W-:Y:S01]  /*22b0*/  UPRMT UR6, UR40, 0x654, UR6 ;  /* 0x0000065428067896 */ /* 0x000fe20008000006 */
[C---:B------:R-:W-:Y:S01]  /*22c0*/  FMUL.FTZ R14, R0.reuse, R25 ;  /* 0x00000019000e7220 */ /* 0x040fe20000410000 */
[C---:B------:R-:W-:Y:S01]  /*22d0*/  FMUL.FTZ R24, R0.reuse, R29 ;  /* 0x0000001d00187220 */ /* 0x040fe20000410000 */
[C---:B------:R-:W-:Y:S01]  /*22e0*/  FMUL.FTZ R26, R0.reuse, R33 ;  /* 0x00000021001a7220 */ /* 0x040fe20000410000 */
[----:B------:R1:W0:Y:S01]  /*22f0*/  MUFU.TANH R102, R41 ;  /* 0x0000002900667308 */ /* 0x0002220000002400 */
[----:B------:R-:W-:Y:S01]  /*2300*/  FMUL.FTZ R47, R0, R55 ;  /* 0x00000037002f7220 */ /* 0x000fe20000410000 */
[----:B------:R-:W-:-:S02]  /*2310*/  IMAD R59, R16, -0x2, R21 ;  /* 0xfffffffe103b7824 */ /* 0x000fc400078e0215 */
[C---:B------:R-:W-:Y:S01]  /*2320*/  FMUL.FTZ R25, R0.reuse, R32 ;  /* 0x0000002000197220 */ /* 0x040fe20000410000 */
[C---:B------:R-:W-:Y:S01]  /*2330*/  FMUL.FTZ R9, R0.reuse, R34 ;  /* 0x0000002200097220 */ /* 0x040fe20000410000 */
[C---:B------:R-:W-:Y:S01]  /*2340*/  FMUL.FTZ R36, R0.reuse, R36 ;  /* 0x0000002400247220 */ /* 0x040fe20000410000 */
[C---:B------:R-:W-:Y:S01]  /*2350*/  FMUL.FTZ R29, R0.reuse, R38 ;  /* 0x00000026001d7220 */ /* 0x040fe20000410000 */
[C---:B------:R-:W-:Y:S01]  /*2360*/  FMUL.FTZ R40, R0.reuse, R40 ;  /* 0x0000002800287220 */ /* 0x040fe20000410000 */
[----:B------:R4:W0:Y:S01]  /*2370*/  MUFU.TANH R114, R45 ;  /* 0x0000002d00727308 */ /* 0x0008220000002400 */
[C---:B------:R-:W-:Y:S01]  /*2380*/  FMUL.FTZ R33, R0.reuse, R42 ;  /* 0x0000002a00217220 */ /* 0x040fe20000410000 */
[C---:B-1----:R-:W-:Y:S01]  /*2390*/  FMUL.FTZ R41, R0.reuse, R50 ;  /* 0x0000003200297220 */ /* 0x042fe20000410000 */
[C---:B------:R-:W-:Y:S01]  /*23a0*/  FMUL.FTZ R56, R0.reuse, R56 ;  /* 0x0000003800387220 */ /* 0x040fe20000410000 */
[C---:B------:R-:W-:Y:S01]  /*23b0*/  FMUL.FTZ R55, R0.reuse, R63 ;  /* 0x0000003f00377220 */ /* 0x040fe20000410000 */
[C---:B------:R-:W-:Y:S01]  /*23c0*/  FMUL.FTZ R65, R0.reuse, R65 ;  /* 0x0000004100417220 */ /* 0x040fe20000410000 */
[C---:B------:R-:W-:Y:S01]  /*23d0*/  FMUL.FTZ R69, R0.reuse, R69 ;  /* 0x0000004500457220 */ /* 0x040fe20000410000 */
[C---:B------:R-:W-:Y:S01]  /*23e0*/  FMUL.FTZ R90, R0.reuse, R70 ;  /* 0x00000046005a7220 */ /* 0x040fe20000410000 */
[----:B------:R1:W0:Y:S01]  /*23f0*/  MUFU.TANH R110, R49 ;  /* 0x00000031006e7308 */ /* 0x0002220000002400 */
[C---:B----4-:R-:W-:Y:S01]  /*2400*/  FMUL.FTZ R45, R0.reuse, R54 ;  /* 0x00000036002d7220 */ /* 0x050fe20000410000 */
[C---:B------:R-:W-:Y:S01]  /*2410*/  FMUL.FTZ R92, R0.reuse, R71 ;  /* 0x00000047005c7220 */ /* 0x040fe20000410000 */
[C---:B------:R-:W-:Y:S01]  /*2420*/  FMUL.FTZ R94, R0.reuse, R74 ;  /* 0x0000004a005e7220 */ /* 0x040fe20000410000 */
[C---:B------:R-:W-:Y:S01]  /*2430*/  FMUL.FTZ R96, R0.reuse, R75 ;  /* 0x0000004b00607220 */ /* 0x040fe20000410000 */
[C---:B------:R-:W-:Y:S01]  /*2440*/  FMUL.FTZ R76, R0.reuse, R76 ;  /* 0x0000004c004c7220 */ /* 0x040fe20000410000 */
[C---:B------:R-:W-:Y:S01]  /*2450*/  FMUL.FTZ R77, R0.reuse, R77 ;  /* 0x0000004d004d7220 */ /* 0x040fe20000410000 */
[C---:B------:R-:W-:Y:S01]  /*2460*/  FMUL.FTZ R11, R0.reuse, R78 ;  /* 0x0000004e000b7220 */ /* 0x040fe20000410000 */
[----:B------:R4:W0:Y:S01]  /*2470*/  MUFU.TANH R104, R53 ;  /* 0x0000003500687308 */ /* 0x0008220000002400 */
[C---:B-1----:R-:W-:Y:S01]  /*2480*/  FMUL.FTZ R49, R0.reuse, R58 ;  /* 0x0000003a00317220 */ /* 0x042fe20000410000 */
[C---:B------:R-:W-:Y:S01]  /*2490*/  FMUL.FTZ R10, R0.reuse, R79 ;  /* 0x0000004f000a7220 */ /* 0x040fe20000410000 */
        /* <DEDUP_REMOVED lines=13> */
[C---:B------:R-:W-:Y:S01]  /*2570*/  FMUL.FTZ R72, R0.reuse, R72 ;  /* 0x0000004800487220 */ /* 0x040fe20000410000 */
[C---:B-1----:R-:W-:Y:S01]  /*2580*/  FMUL.FTZ R57, R0.reuse, R66 ;  /* 0x0000004200397220 */ /* 0x042fe20000410000 */
[----:B------:R-:W-:Y:S01]  /*2590*/  FMUL.FTZ R73, R0, R73 ;  /* 0x0000004900497220 */ /* 0x000fe20000410000 */
[----:B------:R-:W-:Y:S01]  /*25a0*/  PLOP3.LUT P1, PT, PT, PT, UP0, 0x40, 0x0 ;  /* 0x000000000000781c */ /* 0x000fe20003f2e808 */
[C---:B--2---:R-:W-:Y:S01]  /*25b0*/  IMAD R28, R6.reuse, UR41, R59 ;  /* 0x00000029061c7c24 */ /* 0x044fe2000f8e023b */
[----:B------:R-:W1:Y:S01]  /*25c0*/  MUFU.TANH R4, R4 ;  /* 0x0000000400047308 */ /* 0x000e620000002400 */
[----:B------:R-:W-:Y:S01]  /*25d0*/  ULDC UR30, c[0x0][0x9dc] ;  /* 0x00027700001e7ab9 */ /* 0x000fe20000000800 */
[----:B------:R-:W-:Y:S01]  /*25e0*/  SYNCS.ARRIVE.TRANS64.RED.A1T0 RZ, [UR6], RZ ;  /* 0x000000ffffff79a7 */ /* 0x000fe20008100406 */
[----:B------:R-:W-:Y:S01]  /*25f0*/  ULOP3.LUT UR6, URZ, UR30, URZ, 0x33, !UPT ;  /* 0x0000001e3f067292 */ /* 0x000fe2000f8e333f */
[----:B------:R-:W-:Y:S01]  /*2600*/  IMAD R59, R6, UR41, R61 ;  /* 0x00000029063b7c24 */ /* 0x000fe2000f8e023d */
[----:B------:R-:W-:Y:S01]  /*2610*/  ULDC UR11, c[0x0][0x9e0] ;  /* 0x00027800000b7ab9 */ /* 0x000fe20000000800 */
[----:B0-----:R-:W-:-:S02]  /*2620*/  IMAD.IADD R28, R28, 0x1, -R7 ;  /* 0x000000011c1c7824 */ /* 0x001fc400078e0a07 */
[C---:B------:R-:W-:Y:S01]  /*2630*/  FMUL.FTZ R48, R0.reuse, R48 ;  /* 0x0000003000307220 */ /* 0x040fe20000410000 */
[----:B------:R-:W0:Y:S01]  /*2640*/  MUFU.TANH R14, R14 ;  /* 0x0000000e000e7308 */ /* 0x000e220000002400 */
[----:B------:R-:W-:Y:S01]  /*2650*/  FMUL.FTZ R52, R0, R52 ;  /* 0x0000003400347220 */ /* 0x000fe20000410000 */
[----:B------:R-:W-:Y:S01]  /*2660*/  IMAD R58, R16, -0x2, R59 ;  /* 0xfffffffe103a7824 */ /* 0x000fe200078e023b */
[----:B------:R-:W-:Y:S01]  /*2670*/  LEA R54, R89, 0xffffff80, 0x7 ;  /* 0xffffff8059367811 */ /* 0x000fe200078e38ff */
[C---:B------:R-:W-:Y:S02]  /*2680*/  VIADD R63, R28.reuse, UR11 ;  /* 0x0000000b1c3f7c36 */ /* 0x040fe40008000000 */
[----:B------:R-:W-:Y:S02]  /*2690*/  VIADD R62, R28, UR6 ;  /* 0x000000061c3e7c36 */ /* 0x000fe40008000000 */
[----:B------:R-:W2:Y:S08]  /*26a0*/  MUFU.TANH R2, R2 ;  /* 0x0000000200027308 */ /* 0x000eb00000002400 */
[----:B------:R-:W4:Y:S08]  /*26b0*/  MUFU.TANH R3, R3 ;  /* 0x0000000300037308 */ /* 0x000f300000002400 */
[----:B------:R-:W0:Y:S08]  /*26c0*/  MUFU.TANH R20, R20 ;  /* 0x0000001400147308 */ /* 0x000e300000002400 */
        /* <DEDUP_REMOVED lines=49> */
[----:B------:R5:W0:Y:S08]  /*29e0*/  MUFU.TANH R112, R48 ;  /* 0x0000003000707308 */ /* 0x000a300000002400 */
[----:B------:R3:W0:Y:S01]  /*29f0*/  MUFU.TANH R106, R52 ;  /* 0x00000034006a7308 */ /* 0x0006220000002400 */
[----:B-----5:R-:W-:Y:S01]  /*2a00*/  VIADDMNMX R48, R67, R63, R58, PT ;  /* 0x0000003f43307246 */ /* 0x020fe2000380013a */
[----:B---3--:R-:W-:Y:S01]  /*2a10*/  IMAD.IADD R52, R62, 0x1, R67 ;  /* 0x000000013e347824 */ /* 0x008fe200078e0243 */
[----:B-12-4-:R-:W-:Y:S06]  /*2a20*/  @P1 BRA `(.L_x_1003) ;  /* 0x0000000000641947 */ /* 0x016fec0003800000 */
[----:B------:R-:W-:Y:S01]  /*2a30*/  IMAD R28, R6, UR41, R67 ;  /* 0x00000029061c7c24 */ /* 0x000fe2000f8e0243 */
[----:B------:R-:W-:Y:S03]  /*2a40*/  BSSY B0, `(.L_x_1004) ;  /* 0x0000013000007945 */ /* 0x000fe60003800000 */
[----:B------:R-:W-:-:S05]  /*2a50*/  IMAD.IADD R59, R28, 0x1, -R7 ;  /* 0x000000011c3b7824 */ /* 0x000fca00078e0a07 */
[----:B------:R-:W-:-:S13]  /*2a60*/  ISETP.GT.AND P1, PT, R59, -0x1, PT ;  /* 0xffffffff3b00780c */ /* 0x000fda0003f24270 */
[----:B------:R-:W-:Y:S05]  /*2a70*/  @P1 BRA `(.L_x_1005) ;  /* 0x0000000000241947 */ /* 0x000fea0003800000 */
[----:B------:R-:W-:Y:S01]  /*2a80*/  ULDC UR6, c[0x0][0x9e4] ;  /* 0x0002790000067ab9 */ /* 0x000fe20000000800 */
[----:B------:R-:W-:Y:S01]  /*2a90*/  LOP3.LUT R59, RZ, R59, RZ, 0x33, !PT ;  /* 0x0000003bff3b7212 */ /* 0x000fe200078e33ff */
[----:B------:R-:W-:-:S05]  /*2aa0*/  IMAD.U32 R60, RZ, RZ, UR6 ;  /* 0x00000006ff3c7e24 */ /* 0x000fca000f8e00ff */
[----:B------:R-:W-:-:S13]  /*2ab0*/  ISETP.NE.AND P1, PT, R60, 0x1, PT ;  /* 0x000000013c00780c */ /* 0x000fda0003f25270 */
[----:B------:R-:W1:Y:S02]  /*2ac0*/  @P1 LDC.64 R66, c[0x0][0x9e8] ;  /* 0x00027a00ff421b82 */ /* 0x000e640000000a00 */
[----:B-1----:R-:W-:-:S05]  /*2ad0*/  @P1 IMAD.HI.U32 R28, R59, R66, RZ ;  /* 0x000000423b1c1227 */ /* 0x002fca00078e00ff */
[----:B------:R-:W-:-:S04]  /*2ae0*/  @P1 SHF.R.U32.HI R59, RZ, R67, R28 ;  /* 0x00000043ff3b1219 */ /* 0x000fc8000001161c */
[----:B------:R-:W-:Y:S01]  /*2af0*/  LOP3.LUT R59, RZ, R59, RZ, 0x33, !PT ;  /* 0x0000003bff3b7212 */ /* 0x000fe200078e33ff */
[----:B------:R-:W-:Y:S06]  /*2b00*/  BRA `(.L_x_1006) ;  /* 0x0000000000187947 */ /* 0x000fec0003800000 */
.L_x_1005:
[----:B------:R-:W-:Y:S02]  /*2b10*/  ULDC UR6, c[0x0][0x9e4] ;  /* 0x0002790000067ab9 */ /* 0x000fe40000000800 */
[----:B------:R-:W-:-:S05]  /*2b20*/  IMAD.U32 R60, RZ, RZ, UR6 ;  /* 0x00000006ff3c7e24 */ /* 0x000fca000f8e00ff */
[----:B------:R-:W-:-:S13]  /*2b30*/  ISETP.NE.AND P1, PT, R60, 0x1, PT ;  /* 0x000000013c00780c */ /* 0x000fda0003f25270 */
[----:B------:R-:W1:Y:S02]  /*2b40*/  @P1 LDC.64 R66, c[0x0][0x9e8] ;  /* 0x00027a00ff421b82 */ /* 0x000e640000000a00 */
[----:B-1----:R-:W-:-:S05]  /*2b50*/  @P1 IMAD.HI.U32 R28, R59, R66, RZ ;  /* 0x000000423b1c1227 */ /* 0x002fca00078e00ff */
[----:B------:R-:W-:-:S07]  /*2b60*/  @P1 SHF.R.U32.HI R59, RZ, R67, R28 ;  /* 0x00000043ff3b1219 */ /* 0x000fce000001161c */
.L_x_1006:
[----:B------:R-:W-:Y:S05]  /*2b70*/  BSYNC B0 ;  /* 0x0000000000007941 */ /* 0x000fea0003800000 */
.L_x_1004:
[----:B------:R-:W-:-:S04]  /*2b80*/  IMAD R59, R59, R60, -R54 ;  /* 0x0000003c3b3b7224 */ /* 0x000fc800078e0a36 */
[----:B------:R-:W-:-:S05]  /*2b90*/  IMAD R59, R16, -0x2, R59 ;  /* 0xfffffffe103b7824 */ /* 0x000fca00078e023b */
[----:B------:R-:W-:Y:S02]  /*2ba0*/  VIADDMNMX R48, R59, R60, R48, PT ;  /* 0x0000003c3b307246 */ /* 0x000fe40003800130 */
[----:B------:R-:W-:-:S07]  /*2bb0*/  VIMNMX R52, R52, R59, !PT ;  /* 0x0000003b34347248 */ /* 0x000fce0007fe0100 */
.L_x_1003:
[C---:B------:R-:W-:Y:S01]  /*2bc0*/  ISETP.GE.AND P2, PT, R61.reuse, 0x9, PT ;  /* 0x000000093d00780c */ /* 0x040fe20003f46270 */
[----:B------:R-:W-:Y:S01]  /*2bd0*/  UISETP.NE.AND UP0, UPT, UR45, URZ, UPT ;  /* 0x0000003f2d00728c */ /* 0x000fe2000bf05270 */
[C---:B------:R-:W-:Y:S02]  /*2be0*/  ISETP.GE.AND P1, PT, R61.reuse, 0x2, PT ;  /* 0x000000023d00780c */ /* 0x040fe40003f26270 */
[C---:B------:R-:W-:Y:S02]  /*2bf0*/  ISETP.GT.AND P3, PT, R52.reuse, 0x8, !P2 ;  /* 0x000000083400780c */ /* 0x040fe40005764270 */
[----:B------:R-:W-:Y:S02]  /*2c00*/  ISETP.GT.AND P4, PT, R52, 0x1, !P1 ;  /* 0x000000013400780c */ /* 0x000fe40004f84270 */
[----:B------:R-:W-:Y:S02]  /*2c10*/  ISETP.LT.OR P3, PT, R48, 0x9, P3 ;  /* 0x000000093000780c */ /* 0x000fe40001f61670 */
[----:B------:R-:W-:-:S02]  /*2c20*/  ISETP.GE.AND P5, PT, R61, 0x11, PT ;  /* 0x000000113d00780c */ /* 0x000fc40003fa6270 */
[----:B0-----:R-:W-:Y:S02]  /*2c30*/  FSEL R126, R20, -INF , !P3 ;  /* 0xff800000147e7808 */ /* 0x001fe40005800000 */
[----:B------:R-:W-:Y:S02]  /*2c40*/  ISETP.LT.OR P4, PT, R48, 0x2, P4 ;  /* 0x000000023000780c */ /* 0x000fe40002781670 */
[----:B------:R-:W-:Y:S02]  /*2c50*/  ISETP.GT.AND P3, PT, R52, 0x10, !P5 ;  /* 0x000000103400780c */ /* 0x000fe40006f64270 */
[----:B------:R-:W-:Y:S02]  /*2c60*/  ISETP.GE.AND P6, PT, R61, 0xa, PT ;  /* 0x0000000a3d00780c */ /* 0x000fe40003fc6270 */
[----:B------:R-:W-:Y:S02]  /*2c70*/  FSEL R128, R14, -INF , !P4 ;  /* 0xff8000000e807808 */ /* 0x000fe40006000000 */
[----:B------:R-:W-:-:S02]  /*2c80*/  P2R R66, PR, RZ, 0x20 ;  /* 0x00000020ff427803 */ /* 0x000fc40000000000 */
[----:B------:R-:W-:Y:S02]  /*2c90*/  ISETP.LT.OR P3, PT, R48, 0x11, P3 ;  /* 0x000000113000780c */ /* 0x000fe40001f61670 */
[----:B------:R-:W-:Y:S02]  /*2ca0*/  ISETP.GT.AND P4, PT, R52, 0x9, !P6 ;  /* 0x000000093400780c */ /* 0x000fe40007784270 */
[----:B------:R-:W-:Y:S02]  /*2cb0*/  ISETP.GE.AND P5, PT, R61, 0x12, PT ;  /* 0x000000123d00780c */ /* 0x000fe40003fa6270 */
[----:B------:R-:W-:Y:S02]  /*2cc0*/  FSEL R124, R25, -INF , !P3 ;  /* 0xff800000197c7808 */ /* 0x000fe40005800000 */
[----:B------:R-:W-:Y:S02]  /*2cd0*/  ISETP.LT.OR P4, PT, R48, 0xa, P4 ;  /* 0x0000000a3000780c */ /* 0x000fe40002781670 */
[----:B------:R-:W-:-:S02]  /*2ce0*/  ISETP.GT.AND P3, PT, R52, 0x11, !P5 ;  /* 0x000000113400780c */ /* 0x000fc40006f64270 */
[----:B------:R-:W-:Y:S02]  /*2cf0*/  FSEL R98, R24, -INF , !P4 ;  /* 0xff80000018627808 */ /* 0x000fe40006000000 */
[----:B------:R-:W-:Y:S02]  /*2d00*/  ISETP.LT.OR P3, PT, R48, 0x12, P3 ;  /* 0x000000123000780c */ /* 0x000fe40001f61670 */
[----:B------:R-:W-:Y:S02]  /*2d10*/  ISETP.GE.AND P4, PT, R61, 0x19, PT ;  /* 0x000000193d00780c */ /* 0x000fe40003f86270 */
[----:B------:R-:W-:Y:S02]  /*2d20*/  FSEL R100, R26, -INF , !P3 ;  /* 0xff8000001a647808 */ /* 0x000fe40005800000 */
[----:B------:R-:W-:Y:S02]  /*2d30*/  ISETP.GT.AND P3, PT, R52, 0x18, !P4 ;  /* 0x000000183400780c */ /* 0x000fe40006764270 */
[----:B------:R-:W-:-:S02]  /*2d40*/  P2R R68, PR, RZ, 0x10 ;  /* 0x00000010ff447803 */ /* 0x000fc40000000000 */
[----:B------:R-:W-:Y:S02]  /*2d50*/  ISETP.LT.OR P3, PT, R48, 0x19, P3 ;  /* 0x000000193000780c */ /* 0x000fe40001f61670 */
[----:B------:R-:W-:Y:S02]  /*2d60*/  ISETP.GE.AND P4, PT, R61, 0x1a, PT ;  /* 0x0000001a3d00780c */ /* 0x000fe40003f86270 */
[----:B------:R-:W-:Y:S02]  /*2d70*/  FSEL R122, R36, -INF , !P3 ;  /* 0xff800000247a7808 */ /* 0x000fe40005800000 */
[----:B------:R-:W-:Y:S02]  /*2d80*/  ISETP.GT.AND P3, PT, R52, 0x19, !P4 ;  /* 0x000000193400780c */ /* 0x000fe40006764270 */
[----:B------:R-:W-:Y:S02]  /*2d90*/  P2R R70, PR, RZ, 0x10 ;  /* 0x00000010ff467803 */ /* 0x000fe40000000000 */
[----:B------:R-:W-:-:S02]  /*2da0*/  ISETP.LT.OR P3, PT, R48, 0x1a, P3 ;  /* 0x0000001a3000780c */ /* 0x000fc40001f61670 */
[C---:B------:R-:W-:Y:S02]  /*2db0*/  ISETP.GE.AND P4, PT, R61.reuse, 0x21, PT ;  /* 0x000000213d00780c */ /* 0x040fe40003f86270 */
[----:B------:R-:W-:Y:S02]  /*2dc0*/  FSEL R120, R120, -INF , !P3 ;  /* 0xff80000078787808 */ /* 0x000fe40005800000 */
[----:B------:R-:W-:Y:S02]  /*2dd0*/  ISETP.GT.AND P3, PT, R52, 0x20, !P4 ;  /* 0x000000203400780c */ /* 0x000fe40006764270 */
[----:B------:R-:W-:Y:S02]  /*2de0*/  P2R R71, PR, RZ, 0x10 ;  /* 0x00000010ff477803 */ /* 0x000fe40000000000 */
[----:B------:R-:W-:Y:S02]  /*2df0*/  ISETP.LT.OR P3, PT, R48, 0x21, P3 ;  /* 0x000000213000780c */ /* 0x000fe40001f61670 */
[----:B------:R-:W-:-:S02]  /*2e00*/  ISETP.GE.AND P4, PT, R61, 0x22, PT ;  /* 0x000000223d00780c */ /* 0x000fc40003f86270 */
[----:B------:R-:W-:Y:S02]  /*2e10*/  FSEL R118, R40, -INF , !P3 ;  /* 0xff80000028767808 */ /* 0x000fe40005800000 */
[----:B------:R-:W-:Y:S02]  /*2e20*/  ISETP.GT.AND P3, PT, R52, 0x21, !P4 ;  /* 0x000000213400780c */ /* 0x000fe40006764270 */
[----:B------:R-:W-:Y:S02]  /*2e30*/  P2R R72, PR, RZ, 0x10 ;  /* 0x00000010ff487803 */ /* 0x000fe40000000000 */
[----:B------:R-:W-:Y:S02]  /*2e40*/  ISETP.LT.OR P3, PT, R48, 0x22, P3 ;  /* 0x000000223000780c */ /* 0x000fe40001f61670 */
[----:B------:R-:W-:Y:S02]  /*2e50*/  ISETP.GE.AND P4, PT, R61, 0x29, PT ;  /* 0x000000293d00780c */ /* 0x000fe40003f86270 */
[----:B------:R-:W-:-:S02]  /*2e60*/  FSEL R102, R102, -INF , !P3 ;  /* 0xff80000066667808 */ /* 0x000fc40005800000 */
[----:B------:R-:W-:Y:S02]  /*2e70*/  ISETP.GT.AND P3, PT, R52, 0x28, !P4 ;  /* 0x000000283400780c */ /* 0x000fe40006764270 */
[----:B------:R-:W-:Y:S02]  /*2e80*/  P2R R73, PR, RZ, 0x10 ;  /* 0x00000010ff497803 */ /* 0x000fe40000000000 */
[----:B------:R-:W-:Y:S02]  /*2e90*/  ISETP.LT.OR P3, PT, R48, 0x29, P3 ;  /* 0x000000293000780c */ /* 0x000fe40001f61670 */
[----:B------:R-:W-:Y:S02]  /*2ea0*/  ISETP.GE.AND P4, PT, R61, 0x2a, PT ;  /* 0x0000002a3d00780c */ /* 0x000fe40003f86270 */
[----:B------:R-:W-:Y:S02]  /*2eb0*/  FSEL R116, R116, -INF , !P3 ;  /* 0xff80000074747808 */ /* 0x000fe40005800000 */
[----:B------:R-:W-:-:S02]  /*2ec0*/  ISETP.GT.AND P3, PT, R52, 0x29, !P4 ;  /* 0x000000293400780c */ /* 0x000fc40006764270 */
[----:B------:R-:W-:Y:S02]  /*2ed0*/  P2R R74, PR, RZ, 0x10 ;  /* 0x00000010ff4a7803 */ /* 0x000fe40000000000 */
        /* <DEDUP_REMOVED lines=81> */
[----:B------:R-:W-:Y:S02]  /*33f0*/  P2R R67, PR, RZ, 0x20 ;  /* 0x00000020ff437803 */ /* 0x000fe40000000000 */
[----:B------:R-:W-:-:S02]  /*3400*/  FSEL R28, R77, -INF , !P3 ;  /* 0xff8000004d1c7808 */ /* 0x000fc40005800000 */
[----:B------:R-:W-:Y:S02]  /*3410*/  ISETP.GE.AND P3, PT, R61, 0x71, PT ;  /* 0x000000713d00780c */ /* 0x000fe40003f66270 */
[----:B------:R-:W-:Y:S02]  /*3420*/  P2R R64, PR, RZ, 0x40 ;  /* 0x00000040ff407803 */ /* 0x000fe40000000000 */
[----:B------:R-:W-:-:S04]  /*3430*/  ISETP.GT.AND P4, PT, R52, 0x70, !P3 ;  /* 0x000000703400780c */ /* 0x000fc80005f84270 */
[----:B------:R-:W-:-:S04]  /*3440*/  ISETP.LT.OR P4, PT, R48, 0x71, P4 ;  /* 0x000000713000780c */ /* 0x000fc80002781670 */
[----:B------:R-:W-:Y:S02]  /*3450*/  FSEL R26, R80, -INF , !P4 ;  /* 0xff800000501a7808 */ /* 0x000fe40006000000 */
[----:B------:R-:W-:-:S04]  /*3460*/  ISETP.GE.AND P4, PT, R61, 0x72, PT ;  /* 0x000000723d00780c */ /* 0x000fc80003f86270 */
        /* <DEDUP_REMOVED lines=8> */
[----:B------:R-:W-:Y:S02]  /*34f0*/  P2R R65, PR, RZ, 0x40 ;  /* 0x00000040ff417803 */ /* 0x000fe40000000000 */
[----:B------:R-:W-:-:S04]  /*3500*/  ISETP.GT.AND P6, PT, R52, RZ, !P6 ;  /* 0x000000ff3400720c */ /* 0x000fc800077c4270 */
[----:B------:R-:W-:-:S04]  /*3510*/  ISETP.LT.OR P6, PT, R48, 0x1, P6 ;  /* 0x000000013000780c */ /* 0x000fc800037c1670 */
[----:B------:R-:W-:Y:S02]  /*3520*/  FSEL R130, R4, -INF , !P6 ;  /* 0xff80000004827808 */ /* 0x000fe40007000000 */
[----:B------:R-:W-:Y:S02]  /*3530*/  ISETP.GE.AND P6, PT, R61, 0x7a, PT ;  /* 0x0000007a3d00780c */ /* 0x000fe40003fc6270 */
[----:B------:R-:W0:Y:S02]  /*3540*/  SHFL.IDX PT, R61, R44, 0x1, 0x1c1f ;  /* 0x003c1f002c3d7f89 */ /* 0x000e2400000e0000 */
[----:B------:R-:W-:Y:S02]  /*3550*/  P2R R77, PR, RZ, 0x40 ;  /* 0x00000040ff4d7803 */ /* 0x000fe40000000000 */
[----:B------:R-:W-:-:S04]  /*3560*/  ISETP.GT.AND P6, PT, R52, 0x79, !P6 ;  /* 0x000000793400780c */ /* 0x000fc800077c4270 */
[----:B------:R-:W-:-:S04]  /*3570*/  ISETP.LT.OR P6, PT, R48, 0x7a, P6 ;  /* 0x0000007a3000780c */ /* 0x000fc800037c1670 */
[----:B------:R-:W-:Y:S02]  /*3580*/  FSEL R20, R85, -INF , !P6 ;  /* 0xff80000055147808 */ /* 0x000fe40007000000 */
[----:B------:R-:W-:Y:S02]  /*3590*/  PLOP3.LUT P6, PT, PT, PT, UP0, 0x40, 0x0 ;  /* 0x000000000000781c */ /* 0x000fe40003fce808 */
[----:B0-----:R-:W-:Y:S01]  /*35a0*/  VIADDMNMX R25, R61, R63, R58, PT ;  /* 0x0000003f3d197246 */ /* 0x001fe2000380013a */
[----:B------:R-:W-:-:S10]  /*35b0*/  IMAD.IADD R59, R62, 0x1, R61 ;  /* 0x000000013e3b7824 */ /* 0x000fd400078e023d */
[----:B------:R-:W-:Y:S05]  /*35c0*/  @P6 BRA `(.L_x_1007) ;  /* 0x0000000000646947 */ /* 0x000fea0003800000 */
        /* <DEDUP_REMOVED lines=9> */
[----:B------:R-:W0:Y:S02]  /*3660*/  @P6 LDC.64 R62, c[0x0][0x9e8] ;  /* 0x00027a00ff3e6b82 */ /* 0x000e240000000a00 */
[----:B0-----:R-:W-:-:S05]  /*3670*/  @P6 IMAD.HI.U32 R62, R61, R62, RZ ;  /* 0x0000003e3d3e6227 */ /* 0x001fca00078e00ff */
[----:B------:R-:W-:-:S04]  /*3680*/  @P6 SHF.R.U32.HI R61, RZ, R63, R62 ;  /* 0x0000003fff3d6219 */ /* 0x000fc8000001163e */
[----:B------:R-:W-:Y:S01]  /*3690*/  LOP3.LUT R61, RZ, R61, RZ, 0x33, !PT ;  /* 0x0000003dff3d7212 */ /* 0x000fe200078e33ff */
[----:B------:R-:W-:Y:S06]  /*36a0*/  BRA `(.L_x_1010) ;  /* 0x0000000000187947 */ /* 0x000fec0003800000 */
.L_x_1009:
[----:B------:R-:W-:Y:S02]  /*36b0*/  ULDC UR6, c[0x0][0x9e4] ;  /* 0x0002790000067ab9 */ /* 0x000fe40000000800 */
[----:B------:R-:W-:-:S05]  /*36c0*/  IMAD.U32 R44, RZ, RZ, UR6 ;  /* 0x00000006ff2c7e24 */ /* 0x000fca000f8e00ff */
[----:B------:R-:W-:-:S13]  /*36d0*/  ISETP.NE.AND P6, PT, R44, 0x1, PT ;  /* 0x000000012c00780c */ /* 0x000fda0003fc5270 */
[----:B------:R-:W0:Y:S02]  /*36e0*/  @P6 LDC.64 R62, c[0x0][0x9e8] ;  /* 0x00027a00ff3e6b82 */ /* 0x000e240000000a00 */
[----:B0-----:R-:W-:-:S05]  /*36f0*/  @P6 IMAD.HI.U32 R62, R61, R62, RZ ;  /* 0x0000003e3d3e6227 */ /* 0x001fca00078e00ff */
[----:B------:R-:W-:-:S07]  /*3700*/  @P6 SHF.R.U32.HI R61, RZ, R63, R62 ;  /* 0x0000003fff3d6219 */ /* 0x000fce000001163e */
.L_x_1010:
[----:B------:R-:W-:Y:S05]  /*3710*/  BSYNC B0 ;  /* 0x0000000000007941 */ /* 0x000fea0003800000 */
.L_x_1008:
[----:B------:R-:W-:-:S04]  /*3720*/  IMAD R61, R61, R44, -R54 ;  /* 0x0000002c3d3d7224 */ /* 0x000fc800078e0a36 */
[----:B------:R-:W-:-:S05]  /*3730*/  IMAD R4, R16, -0x2, R61 ;  /* 0xfffffffe10047824 */ /* 0x000fca00078e023d */
[----:B------:R-:W-:Y:S02]  /*3740*/  VIADDMNMX R25, R4, R44, R25, PT ;  /* 0x0000002c04197246 */ /* 0x000fe40003800119 */
[----:B------:R-:W-:-:S07]  /*3750*/  VIMNMX R59, R59, R4, !PT ;  /* 0x000000043b3b7248 */ /* 0x000fce0007fe0100 */
.L_x_1007:
[----:B------:R-:W-:Y:S01]  /*3760*/  ISETP.GT.AND P1, PT, R59, 0x1, !P1 ;  /* 0x000000013b00780c */ /* 0x000fe20004f24270 */
[----:B------:R-:W-:Y:S01]  /*3770*/  ULDC UR6, c[0x0][0x988] ;  /* 0x0002620000067ab9 */ /* 0x000fe20000000800 */
[----:B------:R-:W-:Y:S01]  /*3780*/  ISETP.NE.AND P6, PT, R64, RZ, PT ;  /* 0x000000ff4000720c */ /* 0x000fe20003fc5270 */
[----:B------:R-:W-:Y:S01]  /*3790*/  UISETP.NE.AND UP1, UPT, UR46, URZ, UPT ;  /* 0x0000003f2e00728c */ /* 0x000fe2000bf25270 */
[----:B------:R-:W-:Y:S01]  /*37a0*/  ISETP.LT.OR P1, PT, R25, 0x2, P1 ;  /* 0x000000021900780c */ /* 0x000fe20000f21670 */
[----:B------:R-:W-:Y:S01]  /*37b0*/  UISETP.NE.AND UP0, UPT, UR45, URZ, UPT ;  /* 0x0000003f2d00728c */ /* 0x000fe2000bf05270 */
[----:B------:R-:W-:Y:S01]  /*37c0*/  ISETP.GT.AND P2, PT, R59, 0x8, !P2 ;  /* 0x000000083b00780c */ /* 0x000fe20005744270 */
[----:B------:R-:W-:Y:S01]  /*37d0*/  UMOV UR10, UR42 ;  /* 0x0000002a000a7c82 */ /* 0x000fe20008000000 */
[----:B------:R-:W-:Y:S02]  /*37e0*/  FSEL R44, R3, -INF , !P1 ;  /* 0xff800000032c7808 */ /* 0x000fe40004800000 */
[----:B------:R-:W-:-:S02]  /*37f0*/  ISETP.GT.AND P1, PT, R59, 0x9, !P6 ;  /* 0x000000093b00780c */ /* 0x000fc40007724270 */
[----:B------:R-:W-:Y:S02]  /*3800*/  FMNMX.FTZ R3, R130, R128, !PT ;  /* 0x0000008082037209 */ /* 0x000fe40007810000 */
[----:B------:R-:W-:Y:S01]  /*3810*/  ISETP.LT.OR P1, PT, R25, 0xa, P1 ;  /* 0x0000000a1900780c */ /* 0x000fe20000f21670 */
[----:B------:R-:W-:Y:S01]  /*3820*/  @UP1 ULDC UR14, c[0x0][0x450] ;  /* 0x00011400000e1ab9 */ /* 0x000fe20000000800 */
[----:B------:R-:W-:Y:S02]  /*3830*/  FMNMX.FTZ R3, R126, R3, !PT ;  /* 0x000000037e037209 */ /* 0x000fe40007810000 */
[----:B------:R-:W-:Y:S02]  /*3840*/  FSEL R8, R8, -INF , !P1 ;  /* 0xff80000008087808 */ /* 0x000fe40004800000 */
[----:B------:R-:W-:Y:S02]  /*3850*/  ISETP.NE.AND P1, PT, R66, RZ, PT ;  /* 0x000000ff4200720c */ /* 0x000fe40003f25270 */
[----:B------:R-:W-:-:S02]  /*3860*/  FMNMX.FTZ R3, R98, R3, !PT ;  /* 0x0000000362037209 */ /* 0x000fc40007810000 */
[----:B------:R-:W-:Y:S02]  /*3870*/  ISETP.GT.AND P1, PT, R59, 0x10, !P1 ;  /* 0x000000103b00780c */ /* 0x000fe40004f24270 */
[----:B------:R-:W-:Y:S02]  /*3880*/  FMNMX.FTZ R3, R124, R3, !PT ;  /* 0x000000037c037209 */ /* 0x000fe40007810000 */
[----:B------:R-:W-:Y:S02]  /*3890*/  ISETP.LT.OR P1, PT, R25, 0x11, P1 ;  /* 0x000000111900780c */ /* 0x000fe40000f21670 */
[----:B------:R-:W-:Y:S02]  /*38a0*/  FMNMX.FTZ R3, R100, R3, !PT ;  /* 0x0000000364037209 */ /* 0x000fe40007810000 */
[----:B------:R-:W-:Y:S02]  /*38b0*/  FSEL R52, R9, -INF , !P1 ;  /* 0xff80000009347808 */ /* 0x000fe40004800000 */
[----:B------:R-:W-:-:S02]  /*38c0*/  ISETP.NE.AND P1, PT, R67, RZ, PT ;  /* 0x000000ff4300720c */ /* 0x000fc40003f25270 */
[----:B------:R-:W-:Y:S02]  /*38d0*/  FMNMX.FTZ R3, R122, R3, !PT ;  /* 0x000000037a037209 */ /* 0x000fe40007810000 */
[----:B------:R-:W-:Y:S02]  /*38e0*/  ISETP.GT.AND P1, PT, R59, 0x11, !P1 ;  /* 0x000000113b00780c */ /* 0x000fe40004f24270 */
[C---:B------:R-:W-:Y:S02]  /*38f0*/  ISETP.LT.OR P2, PT, R25.reuse, 0x9, P2 ;  /* 0x000000091900780c */ /* 0x040fe40001741670 */
[----:B------:R-:W-:Y:S02]  /*3900*/  ISETP.LT.OR P1, PT, R25, 0x12, P1 ;  /* 0x000000121900780c */ /* 0x000fe40000f21670 */
[----:B------:R-:W-:Y:S02]  /*3910*/  FMNMX.FTZ R3, R120, R3, !PT ;  /* 0x0000000378037209 */ /* 0x000fe40007810000 */
[----:B------:R-:W-:-:S02]  /*3920*/  FSEL R54, R27, -INF , !P1 ;  /* 0xff8000001b367808 */ /* 0x000fc40004800000 */
[----:B------:R-:W-:Y:S02]  /*3930*/  ISETP.NE.AND P1, PT, R68, RZ, PT ;  /* 0x000000ff4400720c */ /* 0x000fe40003f25270 */
[----:B------:R-:W-:Y:S01]  /*3940*/  FSEL R48, R5, -INF , !P2 ;  /* 0xff80000005307808 */ /* 0x000fe20005000000 */
[----:B------:R-:W-:Y:S01]  /*3950*/  IMAD.U32 R5, RZ, RZ, UR6 ;  /* 0x00000006ff057e24 */ /* 0x000fe2000f8e00ff */
[----:B------:R-:W-:Y:S01]  /*3960*/  ISETP.GT.AND P1, PT, R59, 0x18, !P1 ;  /* 0x000000183b00780c */ /* 0x000fe20004f24270 */
[----:B------:R-:W-:Y:S01]  /*3970*/  @UP1 ULDC UR6, c[0x0][0x44c] ;  /* 0x0001130000061ab9 */ /* 0x000fe20000000800 */
[----:B------:R-:W-:Y:S01]  /*3980*/  ISETP.NE.AND P2, PT, R78, RZ, PT ;  /* 0x000000ff4e00720c */ /* 0x000fe20003f45270 */
[----:B------:R-:W-:Y:S01]  /*3990*/  UIMAD.WIDE.U32 UR6, UR42, UR6, URZ ;  /* 0x000000062a0672a5 */ /* 0x000fe2000f8e003f */
[----:B------:R-:W-:Y:S02]  /*39a0*/  ISETP.LT.OR P1, PT, R25, 0x19, P1 ;  /* 0x000000191900780c */ /* 0x000fe40000f21670 */
[----:B------:R-:W-:Y:S01]  /*39b0*/  FMNMX.FTZ R3, R118, R3, !PT ;  /* 0x0000000376037209 */ /* 0x000fe20007810000 */
[----:B------:R-:W-:Y:S01]  /*39c0*/  @UP1 USHF.R.U32.HI UR10, URZ, UR14, UR7 ;  /* 0x0000000e3f0a1299 */ /* 0x000fe20008011607 */
[----:B------:R-:W-:-:S02]  /*39d0*/  FSEL R56, R29, -INF , !P1 ;  /* 0xff8000001d387808 */ /* 0x000fc40004800000 */
[----:B------:R-:W-:Y:S01]  /*39e0*/  ISETP.NE.AND P1, PT, R70, RZ, PT ;  /* 0x000000ff4600720c */ /* 0x000fe20003f25270 */
[----:B------:R-:W-:Y:S01]  /*39f0*/  UIADD3 UR47, UR47, UR10, URZ ;  /* 0x0000000a2f2f7290 */ /* 0x000fe2000fffe03f */
[----:B------:R-:W-:Y:S02]  /*3a00*/  FMNMX.FTZ R3, R102, R3, !PT ;  /* 0x0000000366037209 */ /* 0x000fe40007810000 */
[----:B------:R-:W-:Y:S01]  /*3a10*/  ISETP.GT.AND P1, PT, R59, 0x19, !P1 ;  /* 0x000000193b00780c */ /* 0x000fe20004f24270 */
[----:B------:R-:W-:Y:S01]  /*3a20*/  UIADD3 UR6, UR47, UR11, URZ ;  /* 0x0000000b2f067290 */ /* 0x000fe2000fffe03f */
[----:B------:R-:W-:Y:S02]  /*3a30*/  ISETP.NE.AND P6, PT, R79, RZ, PT ;  /* 0x000000ff4f00720c */ /* 0x000fe40003fc5270 */
[----:B------:R-:W-:Y:S02]  /*3a40*/  ISETP.LT.OR P1, PT, R25, 0x1a, P1 ;  /* 0x0000001a1900780c */ /* 0x000fe40000f21670 */
[----:B------:R-:W-:-:S02]  /*3a50*/  FMNMX.FTZ R3, R116, R3, !PT ;  /* 0x0000000374037209 */ /* 0x000fc40007810000 */
[----:B------:R-:W-:Y:S02]  /*3a60*/  FSEL R58, R31, -INF , !P1 ;  /* 0xff8000001f3a7808 */ /* 0x000fe40004800000 */
[----:B------:R-:W-:Y:S02]  /*3a70*/  ISETP.NE.AND P1, PT, R71, RZ, PT ;  /* 0x000000ff4700720c */ /* 0x000fe40003f25270 */
[----:B------:R-:W-:Y:S02]  /*3a80*/  FMNMX.FTZ R3, R114, R3, !PT ;  /* 0x0000000372037209 */ /* 0x000fe40007810000 */
[----:B------:R-:W-:Y:S02]  /*3a90*/  ISETP.GT.AND P1, PT, R59, 0x20, !P1 ;  /* 0x000000203b00780c */ /* 0x000fe40004f24270 */
[----:B------:R-:W-:Y:S02]  /*3aa0*/  FMNMX.FTZ R3, R112, R3, !PT ;  /* 0x0000000370037209 */ /* 0x000fe40007810000 */
[----:B------:R-:W-:-:S02]  /*3ab0*/  ISETP.LT.OR P1, PT, R25, 0x21, P1 ;  /* 0x000000211900780c */ /* 0x000fc40000f21670 */
[----:B------:R-:W-:Y:S02]  /*3ac0*/  FMNMX.FTZ R3, R110, R3, !PT ;  /* 0x000000036e037209 */ /* 0x000fe40007810000 */
[----:B------:R-:W-:Y:S02]  /*3ad0*/  FSEL R62, R33, -INF , !P1 ;  /* 0xff800000213e7808 */ /* 0x000fe40004800000 */
[----:B------:R-:W-:Y:S02]  /*3ae0*/  ISETP.NE.AND P1, PT, R72, RZ, PT ;  /* 0x000000ff4800720c */ /* 0x000fe40003f25270 */
[----:B------:R-:W-:Y:S02]  /*3af0*/  FMNMX.FTZ R3, R106, R3, !PT ;  /* 0x000000036a037209 */ /* 0x000fe40007810000 */
[----:B------:R-:W-:Y:S02]  /*3b00*/  ISETP.GT.AND P1, PT, R59, 0x21, !P1 ;  /* 0x000000213b00780c */ /* 0x000fe40004f24270 */
[----:B------:R-:W-:-:S02]  /*3b10*/  FMNMX.FTZ R3, R104, R3, !PT ;  /* 0x0000000368037209 */ /* 0x000fc40007810000 */
[----:B------:R-:W-:Y:S02]  /*3b20*/  ISETP.LT.OR P1, PT, R25, 0x22, P1 ;  /* 0x000000221900780c */ /* 0x000fe40000f21670 */
[----:B------:R-:W-:Y:S02]  /*3b30*/  FMNMX.FTZ R3, R108, R3, !PT ;  /* 0x000000036c037209 */ /* 0x000fe40007810000 */
[----:B------:R-:W-:Y:S02]  /*3b40*/  FSEL R64, R35, -INF , !P1 ;  /* 0xff80000023407808 */ /* 0x000fe40004800000 */
[----:B------:R-:W-:Y:S02]  /*3b50*/  ISETP.NE.AND P1, PT, R73, RZ, PT ;  /* 0x000000ff4900720c */ /* 0x000fe40003f25270 */
[----:B------:R-:W-:Y:S02]  /*3b60*/  FMNMX.FTZ R3, R60, R3, !PT ;  /* 0x000000033c037209 */ /* 0x000fe40007810000 */
[----:B------:R-:W-:-:S02]  /*3b70*/  ISETP.GT.AND P1, PT, R59, 0x28, !P1 ;  /* 0x000000283b00780c */ /* 0x000fc40004f24270 */
[----:B------:R-:W-:Y:S02]  /*3b80*/  FMNMX.FTZ R3, R50, R3, !PT ;  /* 0x0000000332037209 */ /* 0x000fe40007810000 */
[----:B------:R-:W-:Y:S02]  /*3b90*/  ISETP.LT.OR P1, PT, R25, 0x29, P1 ;  /* 0x000000291900780c */ /* 0x000fe40000f21670 */
        /* <DEDUP_REMOVED lines=12> */
[----:B------:R-:W-:Y:S02]  /*3c60*/  FMNMX.FTZ R3, R34, R3, !PT ;  /* 0x0000000322037209 */ /* 0x000fe40007810000 */
[----:B------:R-:W-:Y:S02]  /*3c70*/  ISETP.LT.OR P1, PT, R25, 0x31, P1 ;  /* 0x000000311900780c */ /* 0x000fe40000f21670 */
[----:B------:R-:W-:Y:S02]  /*3c80*/  FMNMX.FTZ R3, R32, R3, !PT ;  /* 0x0000000320037209 */ /* 0x000fe40007810000 */
[----:B------:R-:W-:-:S02]  /*3c90*/  FSEL R70, R41, -INF , !P1 ;  /* 0xff80000029467808 */ /* 0x000fc40004800000 */
[----:B------:R-:W-:Y:S02]  /*3ca0*/  ISETP.GT.AND P1, PT, R59, 0x31, !P2 ;  /* 0x000000313b00780c */ /* 0x000fe40005724270 */
[----:B------:R-:W-:Y:S02]  /*3cb0*/  FMNMX.FTZ R3, R30, R3, !PT ;  /* 0x000000031e037209 */ /* 0x000fe40007810000 */
[----:B------:R-:W-:Y:S02]  /*3cc0*/  ISETP.LT.OR P1, PT, R25, 0x32, P1 ;  /* 0x000000321900780c */ /* 0x000fe40000f21670 */
[----:B------:R-:W-:Y:S02]  /*3cd0*/  FMNMX.FTZ R3, R28, R3, !PT ;  /* 0x000000031c037209 */ /* 0x000fe40007810000 */
[----:B------:R-:W-:Y:S02]  /*3ce0*/  FSEL R72, R43, -INF , !P1 ;  /* 0xff8000002b487808 */ /* 0x000fe40004800000 */
        /* <DEDUP_REMOVED lines=10> */
[----:B------:R-:W-:Y:S01]  /*3d90*/  ISETP.NE.AND P2, PT, R69, RZ, PT ;  /* 0x000000ff4500720c */ /* 0x000fe20003f45270 */
[----:B------:R-:W0:Y:S01]  /*3da0*/  SHFL.BFLY PT, R4, R3, 0x2, 0x1f ;  /* 0x0c401f0003047f89 */ /* 0x000e2200000e0000 */
[----:B------:R-:W-:Y:S02]  /*3db0*/  FSEL R76, R47, -INF , !P1 ;  /* 0xff8000002f4c7808 */ /* 0x000fe40004800000 */
[----:B------:R-:W-:-:S02]  /*3dc0*/  ISETP.NE.AND P1, PT, R83, RZ, PT ;  /* 0x000000ff5300720c */ /* 0x000fc40003f25270 */
[----:B------:R-:W-:Y:S02]  /*3dd0*/  ISETP.NE.AND P6, PT, R101, RZ, PT ;  /* 0x000000ff6500720c */ /* 0x000fe40003fc5270 */
[C---:B------:R-:W-:Y:S02]  /*3de0*/  ISETP.GT.AND P1, PT, R59.reuse, 0x40, !P1 ;  /* 0x000000403b00780c */ /* 0x040fe40004f24270 */
[----:B------:R-:W-:Y:S02]  /*3df0*/  ISETP.GT.AND P3, PT, R59, 0x70, !P3 ;  /* 0x000000703b00780c */ /* 0x000fe40005f64270 */
[----:B------:R-:W-:Y:S02]  /*3e00*/  ISETP.LT.OR P1, PT, R25, 0x41, P1 ;  /* 0x000000411900780c */ /* 0x000fe40000f21670 */
[----:B------:R-:W-:Y:S02]  /*3e10*/  ISETP.GT.AND P4, PT, R59, 0x71, !P4 ;  /* 0x000000713b00780c */ /* 0x000fe40006784270 */
[----:B------:R-:W-:-:S02]  /*3e20*/  FSEL R78, R49, -INF , !P1 ;  /* 0xff800000314e7808 */ /* 0x000fc40004800000 */
[----:B------:R-:W-:Y:S02]  /*3e30*/  ISETP.NE.AND P1, PT, R86, RZ, PT ;  /* 0x000000ff5600720c */ /* 0x000fe40003f25270 */
[----:B------:R-:W-:Y:S02]  /*3e40*/  ISETP.LT.OR P3, PT, R25, 0x71, P3 ;  /* 0x000000711900780c */ /* 0x000fe40001f61670 */
[C---:B------:R-:W-:Y:S02]  /*3e50*/  ISETP.GT.AND P1, PT, R59.reuse, 0x41, !P1 ;  /* 0x000000413b00780c */ /* 0x040fe40004f24270 */
[----:B------:R-:W-:Y:S02]  /*3e60*/  ISETP.GT.AND P5, PT, R59, 0x78, !P5 ;  /* 0x000000783b00780c */ /* 0x000fe40006fa4270 */
[----:B------:R-:W-:Y:S02]  /*3e70*/  ISETP.LT.OR P1, PT, R25, 0x42, P1 ;  /* 0x000000421900780c */ /* 0x000fe40000f21670 */
[----:B0-----:R-:W-:-:S02]  /*3e80*/  FMNMX.FTZ R9, R3, R4, !PT ;  /* 0x0000000403097209 */ /* 0x001fc40007810000 */
[----:B------:R-:W-:Y:S02]  /*3e90*/  FSEL R80, R51, -INF , !P1 ;  /* 0xff80000033507808 */ /* 0x000fe40004800000 */
[----:B------:R-:W-:Y:S01]  /*3ea0*/  ISETP.NE.AND P1, PT, R87, RZ, PT ;  /* 0x000000ff5700720c */ /* 0x000fe20003f25270 */
[----:B------:R-:W0:Y:S01]  /*3eb0*/  SHFL.BFLY PT, R4, R9, 0x1, 0x1f ;  /* 0x0c201f0009047f89 */ /* 0x000e2200000e0000 */
[----:B------:R-:W-:Y:S02]  /*3ec0*/  ISETP.LT.OR P4, PT, R25, 0x72, P4 ;  /* 0x000000721900780c */ /* 0x000fe40002781670 */
[----:B------:R-:W-:Y:S02]  /*3ed0*/  ISETP.GT.AND P1, PT, R59, 0x48, !P1 ;  /* 0x000000483b00780c */ /* 0x000fe40004f24270 */
[C---:B------:R-:W-:Y:S02]  /*3ee0*/  ISETP.LT.OR P5, PT, R25.reuse, 0x79, P5 ;  /* 0x000000791900780c */ /* 0x040fe40002fa1670 */
[----:B------:R-:W-:-:S04]  /*3ef0*/  ISETP.LT.OR P1, PT, R25, 0x49, P1 ;  /* 0x000000491900780c */ /* 0x000fc80000f21670 */
[----:B------:R-:W-:Y:S02]  /*3f00*/  FSEL R82, R53, -INF , !P1 ;  /* 0xff80000035527808 */ /* 0x000fe40004800000 */
[----:B------:R-:W-:-:S04]  /*3f10*/  ISETP.NE.AND P1, PT, R91, RZ, PT ;  /* 0x000000ff5b00720c */ /* 0x000fc80003f25270 */
[----:B------:R-:W-:-:S04]  /*3f20*/  ISETP.GT.AND P1, PT, R59, 0x49, !P1 ;  /* 0x000000493b00780c */ /* 0x000fc80004f24270 */
[----:B------:R-:W-:Y:S02]  /*3f30*/  ISETP.LT.OR P1, PT, R25, 0x4a, P1 ;  /* 0x0000004a1900780c */ /* 0x000fe40000f21670 */
[----:B0-----:R-:W-:Y:S02]  /*3f40*/  FMNMX.FTZ R4, R9, R4, !PT ;  /* 0x0000000409047209 */ /* 0x001fe40007810000 */
[----:B------:R-:W-:Y:S02]  /*3f50*/  FSEL R84, R55, -INF , !P1 ;  /* 0xff80000037547808 */ /* 0x000fe40004800000 */
[----:B------:R-:W-:Y:S01]  /*3f60*/  ISETP.NE.AND P1, PT, R93, RZ, PT ;  /* 0x000000ff5d00720c */ /* 0x000fe20003f25270 */
[----:B------:R-:W-:-:S03]  /*3f70*/  FFMA.FTZ R27, R4, R5, -8 ;  /* 0xc1000000041b7423 */ /* 0x000fc60000010005 */
[----:B------:R-:W-:-:S04]  /*3f80*/  ISETP.GT.AND P1, PT, R59, 0x50, !P1 ;  /* 0x000000503b00780c */ /* 0x000fc80004f24270 */
[----:B------:R-:W-:-:S04]  /*3f90*/  ISETP.LT.OR P1, PT, R25, 0x51, P1 ;  /* 0x000000511900780c */ /* 0x000fc80000f21670 */
[----:B------:R-:W-:Y:S02]  /*3fa0*/  FSEL R86, R57, -INF , !P1 ;  /* 0xff80000039567808 */ /* 0x000fe40004800000 */
[----:B------:R-:W-:-:S04]  /*3fb0*/  ISETP.NE.AND P1, PT, R95, RZ, PT ;  /* 0x000000ff5f00720c */ /* 0x000fc80003f25270 */
        /* <DEDUP_REMOVED lines=11> */
[----:B------:R-:W-:Y:S02]  /*4070*/  ISETP.GT.AND P1, PT, R59, 0x60, !P2 ;  /* 0x000000603b00780c */ /* 0x000fe40005724270 */
[----:B------:R-:W-:Y:S02]  /*4080*/  ISETP.NE.AND P2, PT, R105, RZ, PT ;  /* 0x000000ff6900720c */ /* 0x000fe40003f45270 */
[----:B------:R-:W-:Y:S02]  /*4090*/  ISETP.LT.OR P1, PT, R25, 0x61, P1 ;  /* 0x000000611900780c */ /* 0x000fe40000f21670 */
[----:B------:R-:W-:Y:S02]  /*40a0*/  ISETP.GT.AND P2, PT, R59, 0x69, !P2 ;  /* 0x000000693b00780c */ /* 0x000fe40005744270 */
[----:B------:R-:W-:-:S02]  /*40b0*/  FSEL R94, R94, -INF , !P1 ;  /* 0xff8000005e5e7808 */ /* 0x000fc40004800000 */
[----:B------:R-:W-:Y:S02]  /*40c0*/  ISETP.GT.AND P1, PT, R59, 0x61, !P6 ;  /* 0x000000613b00780c */ /* 0x000fe40007724270 */
[----:B------:R-:W-:Y:S02]  /*40d0*/  ISETP.NE.AND P6, PT, R65, RZ, PT ;  /* 0x000000ff4100720c */ /* 0x000fe40003fc5270 */
[C---:B------:R-:W-:Y:S02]  /*40e0*/  ISETP.LT.OR P1, PT, R25.reuse, 0x62, P1 ;  /* 0x000000621900780c */ /* 0x040fe40000f21670 */
[----:B------:R-:W-:Y:S02]  /*40f0*/  ISETP.LT.OR P2, PT, R25, 0x6a, P2 ;  /* 0x0000006a1900780c */ /* 0x000fe40001741670 */
[----:B------:R-:W-:Y:S02]  /*4100*/  FSEL R96, R96, -INF , !P1 ;  /* 0xff80000060607808 */ /* 0x000fe40004800000 */
[----:B------:R-:W-:-:S04]  /*4110*/  FSETP.NEU.FTZ.AND P1, PT, R4, -INF , PT ;  /* 0xff8000000400780b */ /* 0x000fc80003f3d000 */
[----:B------:R-:W-:Y:S02]  /*4120*/  FSEL R39, R27, RZ, P1 ;  /* 0x000000ff1b277208 */ /* 0x000fe40000800000 */
[----:B------:R-:W-:Y:S02]  /*4130*/  ISETP.GT.AND P1, PT, R59, RZ, !P6 ;  /* 0x000000ff3b00720c */ /* 0x000fe40007724270 */
[----:B------:R-:W-:Y:S01]  /*4140*/  ISETP.NE.AND P6, PT, R77, RZ, PT ;  /* 0x000000ff4d00720c */ /* 0x000fe20003fc5270 */
[----:B------:R-:W-:-:S01]  /*4150*/  FFMA.FTZ R106, R106, R5, -R39 ;  /* 0x000000056a6a7223 */ /* 0x000fc20000010827 */
[----:B------:R-:W-:Y:S01]  /*4160*/  ISETP.LT.OR P1, PT, R25, 0x1, P1 ;  /* 0x000000011900780c */ /* 0x000fe20000f21670 */
[----:B------:R-:W-:-:S01]  /*4170*/  FFMA.FTZ R45, R104, R5, -R39 ;  /* 0x00000005682d7223 */ /* 0x000fc20000010827 */
[-CC-:B------:R-:W-:Y:S01]  /*4180*/  FFMA.FTZ R118, R118, R5.reuse, -R39.reuse ;  /* 0x0000000576767223 */ /* 0x180fe20000010827 */
[----:B------:R0:W-:Y:S01]  /*4190*/  MUFU.EX2 R43, R106 ;  /* 0x0000006a002b7308 */ /* 0x0001e20000000800 */
[----:B------:R-:W-:Y:S01]  /*41a0*/  FSEL R37, R2, -INF , !P1 ;  /* 0xff80000002257808 */ /* 0x000fe20004800000 */
[-CC-:B------:R-:W-:Y:S01]  /*41b0*/  FFMA.FTZ R110, R110, R5.reuse, -R39.reuse ;  /* 0x000000056e6e7223 */ /* 0x180fe20000010827 */
[----:B------:R-:W-:Y:S01]  /*41c0*/  ISETP.NE.AND P1, PT, R103, RZ, PT ;  /* 0x000000ff6700720c */ /* 0x000fe20003f25270 */
[-CC-:B------:R-:W-:Y:S01]  /*41d0*/  FFMA.FTZ R112, R112, R5.reuse, -R39.reuse ;  /* 0x0000000570707223 */ /* 0x180fe20000010827 */
[----:B------:R-:W-:Y:S01]  /*41e0*/  FMNMX.FTZ R27, R37, R44, !PT ;  /* 0x0000002c251b7209 */ /* 0x000fe20007810000 */
[-CC-:B------:R-:W-:Y:S01]  /*41f0*/  FFMA.FTZ R122, R122, R5.reuse, -R39.reuse ;  /* 0x000000057a7a7223 */ /* 0x180fe20000010827 */
[----:B------:R-:W-:Y:S01]  /*4200*/  ISETP.GT.AND P1, PT, R59, 0x68, !P1 ;  /* 0x000000683b00780c */ /* 0x000fe20004f24270 */
[--C-:B------:R-:W-:Y:S01]  /*4210*/  FFMA.FTZ R2, R130, R5, -R39.reuse ;  /* 0x0000000582027223 */ /* 0x100fe20000010827 */
[----:B------:R-:W-:Y:S01]  /*4220*/  FMNMX.FTZ R29, R48, R27, !PT ;  /* 0x0000001b301d7209 */ /* 0x000fe20007810000 */
[-CC-:B------:R-:W-:Y:S01]  /*4230*/  FFMA.FTZ R3, R128, R5.reuse, -R39.reuse ;  /* 0x0000000580037223 */ /* 0x180fe20000010827 */
[----:B------:R-:W-:Y:S01]  /*4240*/  ISETP.LT.OR P1, PT, R25, 0x69, P1 ;  /* 0x000000691900780c */ /* 0x000fe20000f21670 */
[--C-:B------:R-:W-:Y:S01]  /*4250*/  FFMA.FTZ R9, R126, R5, -R39.reuse ;  /* 0x000000057e097223 */ /* 0x100fe20000010827 */
[----:B------:R-:W-:Y:S01]  /*4260*/  FMNMX.FTZ R29, R8, R29, !PT ;  /* 0x0000001d081d7209 */ /* 0x000fe20007810000 */
[----:B------:R-:W-:Y:S01]  /*4270*/  MUFU.EX2 R2, R2 ;  /* 0x0000000200027308 */ /* 0x000fe20000000800 */
[----:B------:R-:W-:Y:S01]  /*4280*/  FSEL R104, R11, -INF , !P1 ;  /* 0xff8000000b687808 */ /* 0x000fe20004800000 */
[--C-:B------:R-:W-:Y:S01]  /*4290*/  FFMA.FTZ R98, R98, R5, -R39.reuse ;  /* 0x0000000562627223 */ /* 0x100fe20000010827 */
[----:B------:R-:W-:Y:S01]  /*42a0*/  FMNMX.FTZ R29, R52, R29, !PT ;  /* 0x0000001d341d7209 */ /* 0x000fe20007810000 */
[-CC-:B------:R-:W-:Y:S01]  /*42b0*/  FFMA.FTZ R124, R124, R5.reuse, -R39.reuse ;  /* 0x000000057c7c7223 */ /* 0x180fe20000010827 */
[----:B0-----:R-:W-:Y:S01]  /*42c0*/  FSEL R106, R10, -INF , !P2 ;  /* 0xff8000000a6a7808 */ /* 0x001fe20005000000 */
[--C-:B------:R-:W-:Y:S01]  /*42d0*/  FFMA.FTZ R10, R108, R5, -R39.reuse ;  /* 0x000000056c0a7223 */ /* 0x100fe20000010827 */
[----:B------:R-:W-:Y:S01]  /*42e0*/  FMNMX.FTZ R29, R54, R29, !PT ;  /* 0x0000001d361d7209 */ /* 0x000fe20007810000 */
[----:B------:R-:W0:Y:S01]  /*42f0*/  MUFU.EX2 R3, R3 ;  /* 0x0000000300037308 */ /* 0x000e220000000800 */
[----:B------:R-:W-:Y:S01]  /*4300*/  FSEL R108, R13, -INF , !P3 ;  /* 0xff8000000d6c7808 */ /* 0x000fe20005800000 */
[--C-:B------:R-:W-:Y:S01]  /*4310*/  FFMA.FTZ R100, R100, R5, -R39.reuse ;  /* 0x0000000564647223 */ /* 0x100fe20000010827 */
[----:B------:R-:W-:Y:S01]  /*4320*/  FMNMX.FTZ R31, R56, R29, !PT ;  /* 0x0000001d381f7209 */ /* 0x000fe20007810000 */
[-CC-:B------:R-:W-:Y:S01]  /*4330*/  FFMA.FTZ R120, R120, R5.reuse, -R39.reuse ;  /* 0x0000000578787223 */ /* 0x180fe20000010827 */
[----:B------:R-:W-:Y:S01]  /*4340*/  ISETP.GT.AND P6, PT, R59, 0x79, !P6 ;  /* 0x000000793b00780c */ /* 0x000fe200077c4270 */
[--C-:B------:R-:W-:Y:S01]  /*4350*/  FFMA.FTZ R102, R102, R5, -R39.reuse ;  /* 0x0000000566667223 */ /* 0x100fe20000010827 */
[----:B------:R-:W-:Y:S01]  /*4360*/  FMNMX.FTZ R31, R58, R31, !PT ;  /* 0x0000001f3a1f7209 */ /* 0x000fe20007810000 */
[----:B------:R-:W-:Y:S01]  /*4370*/  MUFU.EX2 R47, R10 ;  /* 0x0000000a002f7308 */ /* 0x000fe20000000800 */
[----:B------:R-:W-:Y:S01]  /*4380*/  ISETP.LT.OR P6, PT, R25, 0x7a, P6 ;  /* 0x0000007a1900780c */ /* 0x000fe200037c1670 */
[--C-:B------:R-:W-:Y:S01]  /*4390*/  FFMA.FTZ R116, R116, R5, -R39.reuse ;  /* 0x0000000574747223 */ /* 0x100fe20000010827 */
[----:B------:R-:W-:Y:S01]  /*43a0*/  FMNMX.FTZ R31, R62, R31, !PT ;  /* 0x0000001f3e1f7209 */ /* 0x000fe20007810000 */
[-CC-:B------:R-:W-:Y:S01]  /*43b0*/  FFMA.FTZ R114, R114, R5.reuse, -R39.reuse ;  /* 0x0000000572727223 */ /* 0x180fe20000010827 */
[----:B------:R-:W-:-:S01]  /*43c0*/  FFMA.FTZ R50, R50, R5, -R39 ;  /* 0x0000000532327223 */ /* 0x000fc20000010827 */
        /* <DEDUP_REMOVED lines=12> */
[----:B------:R-:W-:Y:S01]  /*4490*/  FFMA.FTZ R14, R14, R5, -R39 ;  /* 0x000000050e0e7223 */ /* 0x000fe20000010827 */
[----:B------:R-:W-:-:S04]  /*44a0*/  FMNMX.FTZ R33, R70, R33, !PT ;  /* 0x0000002146217209 */ /* 0x000fc80007810000 */
[----:B------:R-:W-:Y:S01]  /*44b0*/  FMNMX.FTZ R33, R72, R33, !PT ;  /* 0x0000002148217209 */ /* 0x000fe20007810000 */
[----:B------:R1:W-:Y:S03]  /*44c0*/  MUFU.EX2 R118, R110 ;  /* 0x0000006e00767308 */ /* 0x0003e60000000800 */
[----:B------:R-:W-:-:S04]  /*44d0*/  FMNMX.FTZ R33, R74, R33, !PT ;  /* 0x000000214a217209 */ /* 0x000fc80007810000 */
[----:B------:R-:W-:Y:S01]  /*44e0*/  FMNMX.FTZ R33, R76, R33, !PT ;  /* 0x000000214c217209 */ /* 0x000fe20007810000 */
[----:B------:R-:W2:Y:S01]  /*44f0*/  MUFU.EX2 R9, R9 ;  /* 0x0000000900097308 */ /* 0x000ea20000000800 */
[----:B-1----:R-:W-:Y:S01]  /*4500*/  FSEL R110, R12, -INF , !P4 ;  /* 0xff8000000c6e7808 */ /* 0x002fe20006000000 */
[----:B------:R-:W-:Y:S01]  /*4510*/  FFMA.FTZ R12, R60, R5, -R39 ;  /* 0x000000053c0c7223 */ /* 0x000fe20000010827 */
[----:B------:R-:W-:Y:S02]  /*4520*/  FMNMX.FTZ R33, R78, R33, !PT ;  /* 0x000000214e217209 */ /* 0x000fe40007810000 */
[----:B------:R-:W-:Y:S02]  /*4530*/  FSEL R60, R15, -INF , !P5 ;  /* 0xff8000000f3c7808 */ /* 0x000fe40006800000 */
[----:B------:R-:W-:Y:S01]  /*4540*/  FMNMX.FTZ R33, R80, R33, !PT ;  /* 0x0000002150217209 */ /* 0x000fe20007810000 */
[----:B------:R-:W-:Y:S03]  /*4550*/  MUFU.EX2 R122, R12 ;  /* 0x0000000c007a7308 */ /* 0x000fe60000000800 */
[----:B------:R-:W-:-:S04]  /*4560*/  FMNMX.FTZ R35, R82, R33, !PT ;  /* 0x0000002152237209 */ /* 0x000fc80007810000 */
[----:B------:R-:W-:Y:S01]  /*4570*/  FMNMX.FTZ R35, R84, R35, !PT ;  /* 0x0000002354237209 */ /* 0x000fe20007810000 */
[----:B------:R1:W-:Y:S03]  /*4580*/  MUFU.EX2 R33, R112 ;  /* 0x0000007000217308 */ /* 0x0003e60000000800 */
[----:B------:R-:W-:-:S04]  /*4590*/  FMNMX.FTZ R35, R86, R35, !PT ;  /* 0x0000002356237209 */ /* 0x000fc80007810000 */
[----:B------:R-:W-:Y:S01]  /*45a0*/  FMNMX.FTZ R35, R88, R35, !PT ;  /* 0x0000002358237209 */ /* 0x000fe20007810000 */
[----:B------:R-:W3:Y:S01]  /*45b0*/  MUFU.EX2 R98, R98 ;  /* 0x0000006200627308 */ /* 0x000ee20000000800 */
[----:B-1----:R-:W-:Y:S01]  /*45c0*/  FSEL R112, R21, -INF , !P6 ;  /* 0xff80000015707808 */ /* 0x002fe20007000000 */
[----:B------:R-:W-:Y:S01]  /*45d0*/  FFMA.FTZ R21, R32, R5, -R39 ;  /* 0x0000000520157223 */ /* 0x000fe20000010827 */
[----:B------:R-:W-:-:S04]  /*45e0*/  FMNMX.FTZ R35, R90, R35, !PT ;  /* 0x000000235a237209 */ /* 0x000fc80007810000 */
[----:B------:R-:W-:Y:S01]  /*45f0*/  FMNMX.FTZ R35, R92, R35, !PT ;  /* 0x000000235c237209 */ /* 0x000fe20007810000 */
[----:B------:R-:W1:Y:S03]  /*4600*/  MUFU.EX2 R27, R124 ;  /* 0x0000007c001b7308 */ /* 0x000e660000000800 */
[----:B------:R-:W-:-:S04]  /*4610*/  FMNMX.FTZ R35, R94, R35, !PT ;  /* 0x000000235e237209 */ /* 0x000fc80007810000 */
[----:B------:R-:W-:Y:S01]  /*4620*/  FMNMX.FTZ R35, R96, R35, !PT ;  /* 0x0000002360237209 */ /* 0x000fe20007810000 */
[----:B------:R-:W4:Y:S03]  /*4630*/  MUFU.EX2 R100, R100 ;  /* 0x0000006400647308 */ /* 0x000f260000000800 */
        /* <DEDUP_REMOVED lines=8> */
[----:B------:R-:W-:-:S01]  /*46c0*/  FFMA.FTZ R35, R40, R5, -R39 ;  /* 0x0000000528237223 */ /* 0x000fc20000010827 */
[----:B------:R-:W-:Y:S03]  /*46d0*/  MUFU.EX2 R116, R116 ;  /* 0x0000007400747308 */ /* 0x000fe60000000800 */
[----:B------:R-:W5:Y:S05]  /*46e0*/  SHFL.BFLY PT, R11, R10, 0x2, 0x1f ;  /* 0x0c401f000a0b7f89 */ /* 0x000f6a00000e0000 */
[----:B------:R-:W-:Y:S08]  /*46f0*/  MUFU.EX2 R41, R114 ;  /* 0x0000007200297308 */ /* 0x000ff00000000800 */
[----:B------:R-:W-:Y:S08]  /*4700*/  MUFU.EX2 R114, R45 ;  /* 0x0000002d00727308 */ /* 0x000ff00000000800 */
[----:B------:R-:W-:Y:S01]  /*4710*/  MUFU.EX2 R50, R50 ;  /* 0x0000003200327308 */ /* 0x000fe20000000800 */
[----:B-----5:R-:W-:Y:S01]  /*4720*/  FMNMX.FTZ R15, R10, R11, !PT ;  /* 0x0000000b0a0f7209 */ /* 0x020fe20007810000 */
[-CC-:B------:R-:W-:Y:S01]  /*4730*/  FFMA.FTZ R10, R24, R5.reuse, -R39.reuse ;  /* 0x00000005180a7223 */ /* 0x180fe20000010827 */
[----:B------:R-:W-:-:S03]  /*4740*/  FFMA.FTZ R11, R28, R5, -R39 ;  /* 0x000000051c0b7223 */ /* 0x000fc60000010827 */
[----:B------:R-:W5:Y:S02]  /*4750*/  SHFL.BFLY PT, R12, R15, 0x1, 0x1f ;  /* 0x0c201f000f0c7f89 */ /* 0x000f6400000e0000 */
[----:B------:R-:W-:Y:S08]  /*4760*/  MUFU.EX2 R45, R46 ;  /* 0x0000002e002d7308 */ /* 0x000ff00000000800 */
[----:B------:R-:W-:Y:S08]  /*4770*/  MUFU.EX2 R38, R38 ;  /* 0x0000002600267308 */ /* 0x000ff00000000800 */
[----:B------:R-:W-:Y:S01]  /*4780*/  MUFU.EX2 R25, R25 ;  /* 0x0000001900197308 */ /* 0x000fe20000000800 */
[----:B-----5:R-:W-:Y:S01]  /*4790*/  FMNMX.FTZ R12, R15, R12, !PT ;  /* 0x0000000c0f0c7209 */ /* 0x020fe20007810000 */
[----:B------:R-:W-:-:S06]  /*47a0*/  FFMA.FTZ R15, R20, R5, -R39 ;  /* 0x00000005140f7223 */ /* 0x000fcc0000010827 */
[----:B------:R-:W-:Y:S01]  /*47b0*/  MUFU.EX2 R42, R42 ;  /* 0x0000002a002a7308 */ /* 0x000fe20000000800 */
[C---:B------:R-:W-:Y:S01]  /*47c0*/  FSETP.NEU.FTZ.AND P1, PT, R12.reuse, -INF , PT ;  /* 0xff8000000c00780b */ /* 0x040fe20003f3d000 */
[----:B------:R-:W-:-:S05]  /*47d0*/  FFMA.FTZ R24, R12, R5, -8 ;  /* 0xc10000000c187423 */ /* 0x000fca0000010005 */
[----:B------:R-:W-:Y:S01]  /*47e0*/  FSEL R39, R24, RZ, P1 ;  /* 0x000000ff18277208 */ /* 0x000fe20000800000 */
[----:B------:R-:W-:Y:S01]  /*47f0*/  MUFU.EX2 R35, R35 ;  /* 0x0000002300237308 */ /* 0x000fe20000000800 */
[----:B------:R-:W-:-:S03]  /*4800*/  PLOP3.LUT P1, PT, PT, PT, UP0, 0x40, 0x0 ;  /* 0x000000000000781c */ /* 0x000fc60003f2e808 */
[-CC-:B------:R-:W-:Y:S01]  /*4810*/  FFMA.FTZ R37, R37, R5.reuse, -R39.reuse ;  /* 0x0000000525257223 */ /* 0x180fe20000010827 */
[----:B------:R-:W-:-:S01]  /*4820*/  FFMA.FTZ R44, R44, R5, -R39 ;  /* 0x000000052c2c7223 */ /* 0x000fc20000010827 */
[-CC-:B------:R-:W-:Y:S01]  /*4830*/  FFMA.FTZ R8, R8, R5.reuse, -R39.reuse ;  /* 0x0000000508087223 */ /* 0x180fe20000010827 */
[----:B------:R-:W-:-:S01]  /*4840*/  FFMA.FTZ R48, R48, R5, -R39 ;  /* 0x0000000530307223 */ /* 0x000fc20000010827 */
[-CC-:B------:R-:W-:Y:S01]  /*4850*/  FFMA.FTZ R52, R52, R5.reuse, -R39.reuse ;  /* 0x0000000534347223 */ /* 0x180fe20000010827 */
[----:B------:R-:W-:-:S01]  /*4860*/  FFMA.FTZ R54, R54, R5, -R39 ;  /* 0x0000000536367223 */ /* 0x000fc20000010827 */
[----:B------:R0:W-:Y:S01]  /*4870*/  MUFU.EX2 R49, R8 ;  /* 0x0000000800317308 */ /* 0x0001e20000000800 */
[----:B------:R-:W-:-:S01]  /*4880*/  FFMA.FTZ R56, R56, R5, -R39 ;  /* 0x0000000538387223 */ /* 0x000fc20000010827 */
[-CC-:B------:R-:W-:Y:S01]  /*4890*/  FFMA.FTZ R58, R58, R5.reuse, -R39.reuse ;  /* 0x000000053a3a7223 */ /* 0x180fe20000010827 */
[----:B------:R-:W-:-:S01]  /*48a0*/  FFMA.FTZ R62, R62, R5, -R39 ;  /* 0x000000053e3e7223 */ /* 0x000fc20000010827 */
[-CC-:B------:R-:W-:Y:S01]  /*48b0*/  FFMA.FTZ R64, R64, R5.reuse, -R39.reuse ;  /* 0x0000000540407223 */ /* 0x180fe20000010827 */
[----:B------:R-:W-:-:S01]  /*48c0*/  FFMA.FTZ R66, R66, R5, -R39 ;  /* 0x0000000542427223 */ /* 0x000fc20000010827 */
[-CC-:B------:R-:W-:Y:S01]  /*48d0*/  FFMA.FTZ R68, R68, R5.reuse, -R39.reuse ;  /* 0x0000000544447223 */ /* 0x180fe20000010827 */
[----:B------:R-:W-:-:S01]  /*48e0*/  FFMA.FTZ R70, R70, R5, -R39 ;  /* 0x0000000546467223 */ /* 0x000fc20000010827 */
[----:B------:R-:W-:Y:S01]  /*48f0*/  MUFU.EX2 R37, R37 ;  /* 0x0000002500257308 */ /* 0x000fe20000000800 */
[----:B0-----:R-:W-:-:S01]  /*4900*/  FADD.FTZ R8, R2, R3 ;  /* 0x0000000302087221 */ /* 0x001fc20000010000 */
[-CC-:B------:R-:W-:Y:S01]  /*4910*/  FFMA.FTZ R72, R72, R5.reuse, -R39.reuse ;  /* 0x0000000548487223 */ /* 0x180fe20000010827 */
[----:B------:R-:W-:-:S01]  /*4920*/  FFMA.FTZ R74, R74, R5, -R39 ;  /* 0x000000054a4a7223 */ /* 0x000fc20000010827 */
[----:B------:R-:W-:Y:S01]  /*4930*/  FFMA.FTZ R76, R76, R5, -R39 ;  /* 0x000000054c4c7223 */ /* 0x000fe20000010827 */
[----:B--2---:R-:W-:-:S01]  /*4940*/  FADD.FTZ R65, R9, R8 ;  /* 0x0000000809417221 */ /* 0x004fc20000010000 */
[-CC-:B------:R-:W-:Y:S01]  /*4950*/  FFMA.FTZ R78, R78, R5.reuse, -R39.reuse ;  /* 0x000000054e4e7223 */ /* 0x180fe20000010827 */
[----:B------:R-:W-:-:S01]  /*4960*/  FFMA.FTZ R80, R80, R5, -R39 ;  /* 0x0000000550507223 */ /* 0x000fc20000010827 */
[----:B------:R-:W0:Y:S01]  /*4970*/  MUFU.EX2 R44, R44 ;  /* 0x0000002c002c7308 */ /* 0x000e220000000800 */
[----:B---3--:R-:W-:-:S01]  /*4980*/  FADD.FTZ R8, R98, R65 ;  /* 0x0000004162087221 */ /* 0x008fc20000010000 */
[----:B------:R-:W-:Y:S01]  /*4990*/  F2FP.SATFINITE.E4M3.F32.PACK_AB_MERGE_C R98, R98, R9, RZ ;  /* 0x000000096262723e */ /* 0x000fe200048070ff */
[----:B------:R-:W-:-:S01]  /*49a0*/  FFMA.FTZ R82, R82, R5, -R39 ;  /* 0x0000000552527223 */ /* 0x000fc20000010827 */
[----:B------:R-:W-:Y:S01]  /*49b0*/  FFMA.FTZ R84, R84, R5, -R39 ;  /* 0x0000000554547223 */ /* 0x000fe20000010827 */
[----:B-1----:R-:W-:-:S01]  /*49c0*/  FADD.FTZ R65, R27, R8 ;  /* 0x000000081b417221 */ /* 0x002fc20000010000 */
[----:B------:R-:W-:Y:S01]  /*49d0*/  F2FP.SATFINITE.E4M3.F32.PACK_AB_MERGE_C R164, R3, R2, R98 ;  /* 0x0000000203a4723e */ /* 0x000fe20004807062 */
[----:B------:R-:W-:-:S01]  /*49e0*/  FFMA.FTZ R86, R86, R5, -R39 ;  /* 0x0000000556567223 */ /* 0x000fc20000010827 */
[----:B------:R-:W1:Y:S01]  /*49f0*/  MUFU.EX2 R48, R48 ;  /* 0x0000003000307308 */ /* 0x000e620000000800 */
[----:B----4-:R-:W-:-:S01]  /*4a00*/  FADD.FTZ R8, R100, R65 ;  /* 0x0000004164087221 */ /* 0x010fc20000010000 */
[-CC-:B------:R-:W-:Y:S01]  /*4a10*/  FFMA.FTZ R88, R88, R5.reuse, -R39.reuse ;  /* 0x0000000558587223 */ /* 0x180fe20000010827 */
[----:B------:R-:W-:-:S01]  /*4a20*/  FFMA.FTZ R90, R90, R5, -R39 ;  /* 0x000000055a5a7223 */ /* 0x000fc20000010827 */
[----:B------:R-:W-:Y:S01]  /*4a30*/  FFMA.FTZ R92, R92, R5, -R39 ;  /* 0x000000055c5c7223 */ /* 0x000fe20000010827 */
[----:B------:R-:W-:-:S01]  /*4a40*/  FADD.FTZ R69, R29, R8 ;  /* 0x000000081d457221 */ /* 0x000fc20000010000 */
[-CC-:B------:R-:W-:Y:S01]  /*4a50*/  FFMA.FTZ R94, R94, R5.reuse, -R39.reuse ;  /* 0x000000055e5e7223 */ /* 0x180fe20000010827 */
[----:B------:R-:W-:-:S01]  /*4a60*/  FFMA.FTZ R96, R96, R5, -R39 ;  /* 0x0000000560607223 */ /* 0x000fc20000010827 */
[----:B------:R-:W2:Y:S01]  /*4a70*/  MUFU.EX2 R52, R52 ;  /* 0x0000003400347308 */ /* 0x000ea20000000800 */
[----:B0-----:R-:W-:-:S01]  /*4a80*/  FADD.FTZ R67, R37, R44 ;  /* 0x0000002c25437221 */ /* 0x001fc20000010000 */
[C---:B------:R-:W-:Y:S01]  /*4a90*/  FADD.FTZ R20, R120.reuse, R69 ;  /* 0x0000004578147221 */ /* 0x040fe20000010000 */
[----:B------:R-:W-:Y:S01]  /*4aa0*/  F2FP.SATFINITE.E4M3.F32.PACK_AB_MERGE_C R120, R120, R29, RZ ;  /* 0x0000001d7878723e */ /* 0x000fe200048070ff */
[-CC-:B------:R-:W-:Y:S01]  /*4ab0*/  FFMA.FTZ R104, R104, R5.reuse, -R39.reuse ;  /* 0x0000000568687223 */ /* 0x180fe20000010827 */
[----:B------:R-:W-:-:S01]  /*4ac0*/  FFMA.FTZ R106, R106, R5, -R39 ;  /* 0x000000056a6a7223 */ /* 0x000fc20000010827 */
[----:B------:R-:W-:Y:S01]  /*4ad0*/  FADD.FTZ R29, R31, R20 ;  /* 0x000000141f1d7221 */ /* 0x000fe20000010000 */
[----:B------:R-:W-:Y:S01]  /*4ae0*/  F2FP.SATFINITE.E4M3.F32.PACK_AB_MERGE_C R166, R100, R27, R120 ;  /* 0x0000001b64a6723e */ /* 0x000fe20004807078 */
[----:B------:R-:W0:Y:S01]  /*4af0*/  MUFU.EX2 R51, R54 ;  /* 0x0000003600337308 */ /* 0x000e220000000800 */
[----:B-1----:R-:W-:-:S01]  /*4b00*/  FADD.FTZ R8, R48, R67 ;  /* 0x0000004330087221 */ /* 0x002fc20000010000 */
[----:B------:R-:W-:Y:S01]  /*4b10*/  FADD.FTZ R29, R102, R29 ;  /* 0x0000001d661d7221 */ /* 0x000fe20000010000 */
[----:B------:R-:W-:Y:S01]  /*4b20*/  F2FP.SATFINITE.E4M3.F32.PACK_AB_MERGE_C R20, R114, R43, RZ ;  /* 0x0000002b7214723e */ /* 0x000fe200048070ff */
[----:B------:R-:W-:Y:S01]  /*4b30*/  FFMA.FTZ R108, R108, R5, -R39 ;  /* 0x000000056c6c7223 */ /* 0x000fe20000010827 */
[----:B------:R-:W-:-:S01]  /*4b40*/  FADD.FTZ R9, R49, R8 ;  /* 0x0000000831097221 */ /* 0x000fc20000010000 */
[----:B------:R-:W-:Y:S01]  /*4b50*/  FADD.FTZ R8, R116, R29 ;  /* 0x0000001d74087221 */ /* 0x000fe20000010000 */
[----:B------:R-:W-:Y:S01]  /*4b60*/  F2FP.SATFINITE.E4M3.F32.PACK_AB_MERGE_C R116, R41, R116, RZ ;  /* 0x000000742974723e */ /* 0x000fe200048070ff */
[----:B------:R-:W1:Y:S01]  /*4b70*/  MUFU.EX2 R56, R56 ;  /* 0x0000003800387308 */ /* 0x000e620000000800 */
[----:B--2---:R-:W-:-:S01]  /*4b80*/  FADD.FTZ R2, R52, R9 ;  /* 0x0000000934027221 */ /* 0x004fc20000010000 */
[----:B------:R-:W-:Y:S01]  /*4b90*/  FADD.FTZ R8, R41, R8 ;  /* 0x0000000829087221 */ /* 0x000fe20000010000 */
[----:B------:R-:W-:Y:S01]  /*4ba0*/  F2FP.SATFINITE.E4M3.F32.PACK_AB_MERGE_C R160, R102, R31, R116 ;  /* 0x0000001f66a0723e */ /* 0x000fe20004807074 */
[--C-:B------:R-:W-:Y:S01]  /*4bb0*/  FFMA.FTZ R110, R110, R5, -R39.reuse ;  /* 0x000000056e6e7223 */ /* 0x100fe20000010827 */
[----:B------:R-:W-:Y:S01]  /*4bc0*/  F2FP.SATFINITE.E4M3.F32.PACK_AB_MERGE_C R162, R118, R33, R20 ;  /* 0x0000002176a2723e */ /* 0x000fe20004807014 */
[----:B------:R-:W-:Y:S01]  /*4bd0*/  FADD.FTZ R27, R33, R8 ;  /* 0x00000008211b7221 */ /* 0x000fe20000010000 */
[----:B------:R-:W-:-:S01]  /*4be0*/  FFMA.FTZ R60, R60, R5, -R39 ;  /* 0x000000053c3c7223 */ /* 0x000fc20000010827 */
[----:B------:R-:W2:Y:S01]  /*4bf0*/  MUFU.EX2 R53, R58 ;  /* 0x0000003a00357308 */ /* 0x000ea20000000800 */
[----:B0-----:R-:W-:-:S01]  /*4c00*/  FADD.FTZ R9, R51, R2 ;  /* 0x0000000233097221 */ /* 0x001fc20000010000 */
[----:B------:R-:W-:Y:S01]  /*4c10*/  FADD.FTZ R8, R118, R27 ;  /* 0x0000001b76087221 */ /* 0x000fe20000010000 */
[----:B------:R-:W-:-:S01]  /*4c20*/  FFMA.FTZ R39, R112, R5, -R39 ;  /* 0x0000000570277223 */ /* 0x000fc20000010827 */
[----:B------:R-:W-:-:S02]  /*4c30*/  F2FP.SATFINITE.E4M3.F32.PACK_AB_MERGE_C R48, R49, R48, RZ ;  /* 0x000000303130723e */ /* 0x000fc400048070ff */
[----:B------:R-:W-:-:S01]  /*4c40*/  FADD.FTZ R43, R43, R8 ;  /* 0x000000082b2b7221 */ /* 0x000fc20000010000 */
[----:B------:R-:W-:Y:S01]  /*4c50*/  F2FP.SATFINITE.E4M3.F32.PACK_AB_MERGE_C R8, R45, R50, RZ ;  /* 0x000000322d08723e */ /* 0x000fe200048070ff */
[----:B------:R-:W0:Y:S01]  /*4c60*/  MUFU.EX2 R62, R62 ;  /* 0x0000003e003e7308 */ /* 0x000e220000000800 */
[----:B-1----:R-:W-:-:S01]  /*4c70*/  FADD.FTZ R2, R56, R9 ;  /* 0x0000000938027221 */ /* 0x002fc20000010000 */
[----:B------:R-:W-:Y:S01]  /*4c80*/  FADD.FTZ R114, R114, R43 ;  /* 0x0000002b72727221 */ /* 0x000fe20000010000 */
[----:B------:R-:W-:Y:S02]  /*4c90*/  F2FP.SATFINITE.E4M3.F32.PACK_AB_MERGE_C R156, R122, R47, R8 ;  /* 0x0000002f7a9c723e */ /* 0x000fe40004807008 */
[----:B------:R-:W-:Y:S01]  /*4ca0*/  F2FP.SATFINITE.E4M3.F32.PACK_AB_MERGE_C R8, R25, R38, RZ ;  /* 0x000000261908723e */ /* 0x000fe200048070ff */
[----:B------:R-:W-:-:S01]  /*4cb0*/  FADD.FTZ R47, R47, R114 ;  /* 0x000000722f2f7221 */ /* 0x000fc20000010000 */
[----:B------:R-:W-:Y:S01]  /*4cc0*/  F2FP.SATFINITE.E4M3.F32.PACK_AB_MERGE_C R165, R44, R37, R48 ;  /* 0x000000252ca5723e */ /* 0x000fe20004807030 */
[----:B------:R-:W1:Y:S01]  /*4cd0*/  MUFU.EX2 R55, R64 ;  /* 0x0000004000377308 */ /* 0x000e620000000800 */
[----:B--2---:R-:W-:-:S01]  /*4ce0*/  FADD.FTZ R9, R53, R2 ;  /* 0x0000000235097221 */ /* 0x004fc20000010000 */
[----:B------:R-:W-:Y:S01]  /*4cf0*/  FADD.FTZ R47, R122, R47 ;  /* 0x0000002f7a2f7221 */ /* 0x000fe20000010000 */
[----:B------:R-:W-:-:S02]  /*4d00*/  F2FP.SATFINITE.E4M3.F32.PACK_AB_MERGE_C R158, R35, R42, R8 ;  /* 0x0000002a239e723e */ /* 0x000fc40004807008 */
[----:B------:R-:W-:Y:S01]  /*4d10*/  F2FP.SATFINITE.E4M3.F32.PACK_AB_MERGE_C R53, R53, R56, RZ ;  /* 0x000000383535723e */ /* 0x000fe200048070ff */
[----:B------:R-:W-:-:S02]  /*4d20*/  FADD.FTZ R50, R50, R47 ;  /* 0x0000002f32327221 */ /* 0x000fc40000010000 */
[----:B------:R-:W2:Y:S01]  /*4d30*/  MUFU.EX2 R66, R66 ;  /* 0x0000004200427308 */ /* 0x000ea20000000800 */
[----:B0-----:R-:W-:-:S01]  /*4d40*/  FADD.FTZ R2, R62, R9 ;  /* 0x000000093e027221 */ /* 0x001fc20000010000 */
[----:B------:R-:W-:Y:S01]  /*4d50*/  FADD.FTZ R45, R45, R50 ;  /* 0x000000322d2d7221 */ /* 0x000fe20000010000 */
[----:B------:R-:W-:-:S03]  /*4d60*/  F2FP.SATFINITE.E4M3.F32.PACK_AB_MERGE_C R167, R51, R52, R53 ;  /* 0x0000003433a7723e */ /* 0x000fc60004807035 */
[----:B------:R-:W-:Y:S02]  /*4d70*/  FADD.FTZ R42, R42, R45 ;  /* 0x0000002d2a2a7221 */ /* 0x000fe40000010000 */
[----:B------:R-:W0:Y:S01]  /*4d80*/  MUFU.EX2 R57, R68 ;  /* 0x0000004400397308 */ /* 0x000e220000000800 */
[----:B-1----:R-:W-:-:S01]  /*4d90*/  FADD.FTZ R27, R55, R2 ;  /* 0x00000002371b7221 */ /* 0x002fc20000010000 */
[----:B------:R-:W-:-:S04]  /*4da0*/  FADD.FTZ R35, R35, R42 ;  /* 0x0000002a23237221 */ /* 0x000fc80000010000 */
[----:B------:R-:W-:Y:S02]  /*4db0*/  FADD.FTZ R38, R38, R35 ;  /* 0x0000002326267221 */ /* 0x000fe40000010000 */
[----:B------:R-:W1:Y:S01]  /*4dc0*/  MUFU.EX2 R70, R70 ;  /* 0x0000004600467308 */ /* 0x000e620000000800 */
[----:B--2---:R-:W-:-:S01]  /*4dd0*/  FADD.FTZ R2, R66, R27 ;  /* 0x0000001b42027221 */ /* 0x004fc20000010000 */
[----:B------:R-:W-:-:S06]  /*4de0*/  FADD.FTZ R33, R25, R38 ;  /* 0x0000002619217221 */ /* 0x000fcc0000010000 */
[----:B------:R-:W2:Y:S01]  /*4df0*/  MUFU.EX2 R59, R72 ;  /* 0x00000048003b7308 */ /* 0x000ea20000000800 */
[----:B0-----:R-:W-:-:S01]  /*4e00*/  FADD.FTZ R27, R57, R2 ;  /* 0x00000002391b7221 */ /* 0x001fc20000010000 */
[----:B------:R-:W-:-:S04]  /*4e10*/  F2FP.SATFINITE.E4M3.F32.PACK_AB_MERGE_C R57, R57, R66, RZ ;  /* 0x000000423939723e */ /* 0x000fc800048070ff */
[----:B------:R-:W-:Y:S02]  /*4e20*/  F2FP.SATFINITE.E4M3.F32.PACK_AB_MERGE_C R161, R55, R62, R57 ;  /* 0x0000003e37a1723e */ /* 0x000fe40004807039 */
        /* <DEDUP_REMOVED lines=8> */
[----:B------:R-:W-:-:S04]  /*4eb0*/  F2FP.SATFINITE.E4M3.F32.PACK_AB_MERGE_C R61, R61, R74, RZ ;  /* 0x0000004a3d3d723e */ /* 0x000fc800048070ff */
[----:B------:R-:W-:Y:S02]  /*4ec0*/  F2FP.SATFINITE.E4M3.F32.PACK_AB_MERGE_C R163, R59, R70, R61 ;  /* 0x000000463ba3723e */ /* 0x000fe4000480703d */
[----:B------:R-:W1:Y:S01]  /*4ed0*/  MUFU.EX2 R82, R82 ;  /* 0x0000005200527308 */ /* 0x000e620000000800 */
[----:B--2---:R-:W-:-:S07]  /*4ee0*/  FADD.FTZ R2, R78, R29 ;  /* 0x0000001d4e027221 */ /* 0x004fce0000010000 */
[----:B------:R-:W2:Y:S01]  /*4ef0*/  MUFU.EX2 R65, R84 ;  /* 0x0000005400417308 */ /* 0x000ea20000000800 */
[----:B0-----:R-:W-:-:S07]  /*4f00*/  FADD.FTZ R31, R63, R2 ;  /* 0x000000023f1f7221 */ /* 0x001fce0000010000 */
[----:B------:R-:W0:Y:S01]  /*4f10*/  MUFU.EX2 R86, R86 ;  /* 0x0000005600567308 */ /* 0x000e220000000800 */
[----:B-1----:R-:W-:-:S07]  /*4f20*/  FADD.FTZ R2, R82, R31 ;  /* 0x0000001f52027221 */ /* 0x002fce0000010000 */
[----:B------:R-:W1:Y:S01]  /*4f30*/  MUFU.EX2 R3, R88 ;  /* 0x0000005800037308 */ /* 0x000e620000000800 */
[C---:B--2---:R-:W-:Y:S01]  /*4f40*/  F2FP.SATFINITE.E4M3.F32.PACK_AB_MERGE_C R82, R65.reuse, R82, RZ ;  /* 0x000000524152723e */ /* 0x044fe200048070ff */
[----:B------:R-:W-:-:S03]  /*4f50*/  FADD.FTZ R65, R65, R2 ;  /* 0x0000000241417221 */ /* 0x000fc60000010000 */
[----:B------:R-:W-:-:S03]  /*4f60*/  F2FP.SATFINITE.E4M3.F32.PACK_AB_MERGE_C R157, R63, R78, R82 ;  /* 0x0000004e3f9d723e */ /* 0x000fc60004807052 */
[----:B------:R-:W2:Y:S01]  /*4f70*/  MUFU.EX2 R90, R90 ;  /* 0x0000005a005a7308 */ /* 0x000ea20000000800 */
[----:B0-----:R-:W-:-:S07]  /*4f80*/  FADD.FTZ R2, R86, R65 ;  /* 0x0000004156027221 */ /* 0x001fce0000010000 */
[----:B------:R-:W-:Y:S01]  /*4f90*/  MUFU.EX2 R30, R30 ;  /* 0x0000001e001e7308 */ /* 0x000fe20000000800 */
[----:B-1----:R-:W-:-:S07]  /*4fa0*/  FADD.FTZ R31, R3, R2 ;  /* 0x00000002031f7221 */ /* 0x002fce0000010000 */
[----:B------:R-:W0:Y:S01]  /*4fb0*/  MUFU.EX2 R11, R11 ;  /* 0x0000000b000b7308 */ /* 0x000e220000000800 */
[----:B--2---:R-:W-:-:S07]  /*4fc0*/  FADD.FTZ R2, R90, R31 ;  /* 0x0000001f5a027221 */ /* 0x004fce0000010000 */
[----:B------:R-:W1:Y:S08]  /*4fd0*/  MUFU.EX2 R9, R92 ;  /* 0x0000005c00097308 */ /* 0x000e700000000800 */
[----:B------:R-:W-:Y:S01]  /*4fe0*/  MUFU.EX2 R34, R34 ;  /* 0x0000002200227308 */ /* 0x000fe20000000800 */
[----:B0-----:R-:W-:-:S07]  /*4ff0*/  F2FP.SATFINITE.E4M3.F32.PACK_AB_MERGE_C R8, R11, R30, RZ ;  /* 0x0000001e0b08723e */ /* 0x001fce00048070ff */
[----:B------:R-:W0:Y:S01]  /*5000*/  MUFU.EX2 R21, R21 ;  /* 0x0000001500157308 */ /* 0x000e220000000800 */
[C---:B-1----:R-:W-:Y:S01]  /*5010*/  F2FP.SATFINITE.E4M3.F32.PACK_AB_MERGE_C R90, R9.reuse, R90, RZ ;  /* 0x0000005a095a723e */ /* 0x042fe200048070ff */
[----:B------:R-:W-:-:S03]  /*5020*/  FADD.FTZ R9, R9, R2 ;  /* 0x0000000209097221 */ /* 0x000fc60000010000 */
[----:B------:R-:W-:-:S03]  /*5030*/  F2FP.SATFINITE.E4M3.F32.PACK_AB_MERGE_C R159, R3, R86, R90 ;  /* 0x00000056039f723e */ /* 0x000fc6000480705a */
[----:B------:R-:W1:Y:S08]  /*5040*/  MUFU.EX2 R94, R94 ;  /* 0x0000005e005e7308 */ /* 0x000e700000000800 */
[----:B------:R-:W2:Y:S01]  /*5050*/  MUFU.EX2 R27, R96 ;  /* 0x00000060001b7308 */ /* 0x000ea20000000800 */
[----:B0-----:R-:W-:Y:S01]  /*5060*/  F2FP.SATFINITE.E4M3.F32.PACK_AB_MERGE_C R152, R21, R34, R8 ;  /* 0x000000221598723e */ /* 0x001fe20004807008 */
[----:B------:R-:W-:-:S04]  /*5070*/  FADD.FTZ R34, R34, R33 ;  /* 0x0000002122227221 */ /* 0x000fc80000010000 */
[----:B------:R-:W-:Y:S02]  /*5080*/  FADD.FTZ R21, R21, R34 ;  /* 0x0000002215157221 */ /* 0x000fe40000010000 */
[----:B------:R-:W0:Y:S01]  /*5090*/  MUFU.EX2 R104, R104 ;  /* 0x0000006800687308 */ /* 0x000e220000000800 */
[----:B-1----:R-:W-:-:S01]  /*50a0*/  FADD.FTZ R2, R94, R9 ;  /* 0x000000095e027221 */ /* 0x002fc20000010000 */
[----:B------:R-:W-:-:S04]  /*50b0*/  FADD.FTZ R30, R30, R21 ;  /* 0x000000151e1e7221 */ /* 0x000fc80000010000 */
[----:B------:R-:W-:Y:S01]  /*50c0*/  FADD.FTZ R30, R11, R30 ;  /* 0x0000001e0b1e7221 */ /* 0x000fe20000010000 */
[----:B------:R-:W-:Y:S01]  /*50d0*/  VIADD R11, R89, 0xfffffffe ;  /* 0xfffffffe590b7836 */ /* 0x000fe20000000000 */
[----:B------:R-:W-:Y:S01]  /*50e0*/  MUFU.EX2 R14, R14 ;  /* 0x0000000e000e7308 */ /* 0x000fe20000000800 */
[----:B--2---:R-:W-:-:S07]  /*50f0*/  FADD.FTZ R3, R27, R2 ;  /* 0x000000021b037221 */ /* 0x004fce0000010000 */
[----:B------:R-:W1:Y:S01]  /*5100*/  MUFU.EX2 R15, R15 ;  /* 0x0000000f000f7308 */ /* 0x000e620000000800 */
[----:B0-----:R-:W-:-:S07]  /*5110*/  FADD.FTZ R2, R104, R3 ;  /* 0x0000000368027221 */ /* 0x001fce0000010000 */
[----:B------:R-:W0:Y:S08]  /*5120*/  MUFU.EX2 R29, R106 ;  /* 0x0000006a001d7308 */ /* 0x000e300000000800 */
[----:B------:R-:W-:Y:S01]  /*5130*/  MUFU.EX2 R13, R13 ;  /* 0x0000000d000d7308 */ /* 0x000fe20000000800 */
[----:B-1----:R-:W-:-:S07]  /*5140*/  F2FP.SATFINITE.E4M3.F32.PACK_AB_MERGE_C R8, R15, R14, RZ ;  /* 0x0000000e0f08723e */ /* 0x002fce00048070ff */
[----:B------:R-:W1:Y:S01]  /*5150*/  MUFU.EX2 R10, R10 ;  /* 0x0000000a000a7308 */ /* 0x000e620000000800 */
[C---:B0-----:R-:W-:Y:S01]  /*5160*/  F2FP.SATFINITE.E4M3.F32.PACK_AB_MERGE_C R104, R29.reuse, R104, RZ ;  /* 0x000000681d68723e */ /* 0x041fe200048070ff */
[----:B------:R-:W-:-:S03]  /*5170*/  FADD.FTZ R29, R29, R2 ;  /* 0x000000021d1d7221 */ /* 0x000fc60000010000 */
[----:B------:R-:W-:-:S03]  /*5180*/  F2FP.SATFINITE.E4M3.F32.PACK_AB_MERGE_C R153, R27, R94, R104 ;  /* 0x0000005e1b99723e */ /* 0x000fc60004807068 */
[----:B------:R-:W0:Y:S08]  /*5190*/  MUFU.EX2 R108, R108 ;  /* 0x0000006c006c7308 */ /* 0x000e300000000800 */
[----:B------:R-:W2:Y:S01]  /*51a0*/  MUFU.EX2 R25, R110 ;  /* 0x0000006e00197308 */ /* 0x000ea20000000800 */
[----:B-1----:R-:W-:Y:S01]  /*51b0*/  F2FP.SATFINITE.E4M3.F32.PACK_AB_MERGE_C R154, R10, R13, R8 ;  /* 0x0000000d0a9a723e */ /* 0x002fe20004807008 */
[----:B------:R-:W-:-:S04]  /*51c0*/  FADD.FTZ R13, R13, R30 ;  /* 0x0000001e0d0d7221 */ /* 0x000fc80000010000 */
[----:B------:R-:W-:Y:S02]  /*51d0*/  FADD.FTZ R13, R10, R13 ;  /* 0x0000000d0a0d7221 */ /* 0x000fe40000010000 */
[----:B------:R-:W1:Y:S01]  /*51e0*/  MUFU.EX2 R60, R60 ;  /* 0x0000003c003c7308 */ /* 0x000e620000000800 */
[----:B0-----:R-:W-:-:S01]  /*51f0*/  FADD.FTZ R2, R108, R29 ;  /* 0x0000001d6c027221 */ /* 0x001fc20000010000 */
[----:B------:R-:W-:-:S06]  /*5200*/  FADD.FTZ R14, R14, R13 ;  /* 0x0000000d0e0e7221 */ /* 0x000fcc0000010000 */
[----:B------:R-:W0:Y:S01]  /*5210*/  MUFU.EX2 R39, R39 ;  /* 0x0000002700277308 */ /* 0x000e220000000800 */
[----:B--2---:R-:W-:-:S04]  /*5220*/  FADD.FTZ R3, R25, R2 ;  /* 0x0000000219037221 */ /* 0x004fc80000010000 */
[----:B-1----:R-:W-:Y:S01]  /*5230*/  FADD.FTZ R2, R60, R3 ;  /* 0x000000033c027221 */ /* 0x002fe20000010000 */
[----:B------:R-:W-:-:S01]  /*5240*/  FADD.FTZ R3, R15, R14 ;  /* 0x0000000e0f037221 */ /* 0x000fc20000010000 */
[C---:B0-----:R-:W-:Y:S02]  /*5250*/  F2FP.SATFINITE.E4M3.F32.PACK_AB_MERGE_C R8, R39.reuse, R60, RZ ;  /* 0x0000003c2708723e */ /* 0x041fe400048070ff */
[----:B------:R-:W-:-:S02]  /*5260*/  FADD.FTZ R2, R39, R2 ;  /* 0x0000000227027221 */ /* 0x000fc40000010000 */
[----:B------:R-:W-:Y:S01]  /*5270*/  F2FP.SATFINITE.E4M3.F32.PACK_AB_MERGE_C R155, R25, R108, R8 ;  /* 0x0000006c199b723e */ /* 0x000fe20004807008 */
[----:B------:R-:W-:Y:S01]  /*5280*/  IMAD.U32 R8, RZ, RZ, UR6 ;  /* 0x00000006ff087e24 */ /* 0x000fe2000f8e00ff */
[----:B------:R-:W-:Y:S06]  /*5290*/  @P1 BRA `(.L_x_1011) ;  /* 0x00000000004c1947 */ /* 0x000fec0003800000 */
[----:B------:R-:W-:Y:S01]  /*52a0*/  ISETP.LT.AND P1, PT, RZ, UR47, PT ;  /* 0x0000002fff007c0c */ /* 0x000fe2000bf21270 */
[----:B------:R-:W-:-:S06]  /*52b0*/  UIADD3 UR6, UR47, -0x1, URZ ;  /* 0xffffffff2f067890 */ /* 0x000fcc000fffe03f */
[----:B------:R-:W-:-:S06]  /*52c0*/  IMAD.U32 R9, RZ, RZ, UR6 ;  /* 0x00000006ff097e24 */ /* 0x000fcc000f8e00ff */
[----:B------:R-:W-:Y:S05]  /*52d0*/  @P1 BRA `(.L_x_1012) ;  /* 0x0000000000201947 */ /* 0x000fea0003800000 */
[----:B------:R-:W0:Y:S01]  /*52e0*/  LDC R14, c[0x0][0x9e4] ;  /* 0x00027900ff0e7b82 */ /* 0x000e220000000800 */
[----:B------:R-:W-:Y:S01]  /*52f0*/  IMAD R9, RZ, RZ, -UR47 ;  /* 0x8000002fff097e24 */ /* 0x000fe2000f8e02ff */
[----:B0-----:R-:W-:-:S13]  /*5300*/  ISETP.NE.AND P1, PT, R14, 0x1, PT ;  /* 0x000000010e00780c */ /* 0x001fda0003f25270 */
[----:B------:R-:W0:Y:S02]  /*5310*/  @P1 LDC.64 R20, c[0x0][0x9e8] ;  /* 0x00027a00ff141b82 */ /* 0x000e240000000a00 */
[----:B0-----:R-:W-:-:S05]  /*5320*/  @P1 IMAD.HI.U32 R10, R9, R20, RZ ;  /* 0x00000014090a1227 */ /* 0x001fca00078e00ff */
[----:B------:R-:W-:-:S04]  /*5330*/  @P1 SHF.R.U32.HI R9, RZ, R21, R10 ;  /* 0x00000015ff091219 */ /* 0x000fc8000001160a */
[----:B------:R-:W-:Y:S01]  /*5340*/  LOP3.LUT R9, RZ, R9, RZ, 0x33, !PT ;  /* 0x00000009ff097212 */ /* 0x000fe200078e33ff */
[----:B------:R-:W-:Y:S06]  /*5350*/  BRA `(.L_x_1013) ;  /* 0x0000000000147947 */ /* 0x000fec0003800000 */
.L_x_1012:
[----:B------:R-:W0:Y:S02]  /*5360*/  LDC R14, c[0x0][0x9e4] ;  /* 0x00027900ff0e7b82 */ /* 0x000e240000000800 */
[----:B0-----:R-:W-:-:S13]  /*5370*/  ISETP.NE.AND P1, PT, R14, 0x1, PT ;  /* 0x000000010e00780c */ /* 0x001fda0003f25270 */
[----:B------:R-:W0:Y:S02]  /*5380*/  @P1 LDC.64 R20, c[0x0][0x9e8] ;  /* 0x00027a00ff141b82 */ /* 0x000e240000000a00 */
[----:B0-----:R-:W-:-:S05]  /*5390*/  @P1 IMAD.HI.U32 R10, R9, R20, RZ ;  /* 0x00000014090a1227 */ /* 0x001fca00078e00ff */
[----:B------:R-:W-:-:S07]  /*53a0*/  @P1 SHF.R.U32.HI R9, RZ, R21, R10 ;  /* 0x00000015ff091219 */ /* 0x000fce000001160a */
.L_x_1013:
[----:B------:R-:W-:-:S05]  /*53b0*/  IMAD R9, R9, R14, R14 ;  /* 0x0000000e09097224 */ /* 0x000fca00078e020e */
[----:B------:R-:W-:-:S07]  /*53c0*/  VIMNMX R8, R8, R9, PT ;  /* 0x0000000908087248 */ /* 0x000fce0003fe0100 */
.L_x_1011:
[----:B------:R-:W-:Y:S02]  /*53d0*/  SHF.R.S32.HI R9, RZ, 0x1f, R8 ;  /* 0x0000001fff097819 */ /* 0x000fe40000011408 */
[----:B------:R-:W-:Y:S02]  /*53e0*/  CS2R R150, SRZ ;  /* 0x0000000000967805 */ /* 0x000fe4000001ff00 */
[----:B------:R-:W-:Y:S02]  /*53f0*/  CS2R R148, SRZ ;  /* 0x0000000000947805 */ /* 0x000fe4000001ff00 */
[----:B------:R-:W-:Y:S02]  /*5400*/  CS2R R146, SRZ ;  /* 0x0000000000927805 */ /* 0x000fe4000001ff00 */
[----:B------:R-:W-:Y:S02]  /*5410*/  LEA.HI R9, R9, R8, RZ, 0x7 ;  /* 0x0000000809097211 */ /* 0x000fe400078f38ff */
[----:B------:R-:W-:-:S02]  /*5420*/  CS2R R144, SRZ ;  /* 0x0000000000907805 */ /* 0x000fc4000001ff00 */
[----:B------:R-:W-:Y:S02]  /*5430*/  CS2R R142, SRZ ;  /* 0x00000000008e7805 */ /* 0x000fe4000001ff00 */
[----:B------:R-:W-:Y:S02]  /*5440*/  CS2R R140, SRZ ;  /* 0x00000000008c7805 */ /* 0x000fe4000001ff00 */
[----:B------:R-:W-:Y:S02]  /*5450*/  SHF.R.S32.HI R9, RZ, 0x7, R9 ;  /* 0x00000007ff097819 */ /* 0x000fe40000011409 */
[----:B------:R-:W-:Y:S02]  /*5460*/  CS2R R138, SRZ ;  /* 0x00000000008a7805 */ /* 0x000fe4000001ff00 */
[----:B------:R-:W-:Y:S02]  /*5470*/  CS2R R136, SRZ ;  /* 0x0000000000887805 */ /* 0x000fe4000001ff00 */
[----:B------:R-:W-:-:S02]  /*5480*/  CS2R R134, SRZ ;  /* 0x0000000000867805 */ /* 0x000fc4000001ff00 */
[----:B------:R-:W-:Y:S02]  /*5490*/  VIMNMX R10, R22, R9, !PT ;  /* 0x00000009160a7248 */ /* 0x000fe40007fe0100 */
        /* <DEDUP_REMOVED lines=23> */
[----:B------:R-:W-:Y:S01]  /*5610*/  CS2R R88, SRZ ;  /* 0x0000000000587805 */ /* 0x000fe2000001ff00 */
[----:B------:R-:W-:Y:S06]  /*5620*/  @!P1 BRA `(.L_x_1014) ;  /* 0x0000003800009947 */ /* 0x000fec0003800000 */
[----:B------:R-:W-:Y:S01]  /*5630*/  IMAD.MOV.U32 R9, RZ, RZ, R12 ;  /* 0x000000ffff097224 */ /* 0x000fe200078e000c */
[----:B------:R-:W-:Y:S01]  /*5640*/  UMOV UR33, UR37 ;  /* 0x0000002500217c82 */ /* 0x000fe20008000000 */
[----:B------:R-:W-:Y:S01]  /*5650*/  IMAD.MOV.U32 R8, RZ, RZ, R4 ;  /* 0x000000ffff087224 */ /* 0x000fe200078e0004 */
[----:B------:R-:W-:Y:S01]  /*5660*/  UMOV UR32, UR36 ;  /* 0x0000002400207c82 */ /* 0x000fe20008000000 */
[----:B------:R-:W-:Y:S01]  /*5670*/  IMAD.MOV.U32 R151, RZ, RZ, RZ ;  /* 0x000000ffff977224 */ /* 0x000fe200078e00ff */
[----:B------:R-:W-:Y:S01]  /*5680*/  ULDC UR29, c[0x0][0x9e4] ;  /* 0x00027900001d7ab9 */ /* 0x000fe20000000800 */
[----:B------:R-:W-:Y:S01]  /*5690*/  ULDC UR30, c[0x0][0x9dc] ;  /* 0x00027700001e7ab9 */ /* 0x000fe20000000800 */
[----:B------:R-:W-:-:S05]  /*56a0*/  ULDC UR31, c[0x0][0x9e0] ;  /* 0x00027800001f7ab9 */ /* 0x000fca0000000800 */
.L_x_1033:
[----:B------:R-:W-:Y:S01]  /*56b0*/  ISETP.NE.AND P2, PT, RZ, UR39, PT ;  /* 0x00000027ff007c0c */ /* 0x000fe2000bf45270 */
[----:B------:R-:W-:-:S04]  /*56c0*/  UISETP.NE.AND UP0, UPT, UR32, 0x1, UPT ;  /* 0x000000012000788c */ /* 0x000fc8000bf05270 */
[----:B------:R-:W-:-:S04]  /*56d0*/  USEL UR37, URZ, 0x1, UP0 ;  /* 0x000000013f257887 */ /* 0x000fc80008000000 */
[----:B------:R-:W-:-:S04]  /*56e0*/  ULOP3.LUT UR37, UR33, UR37, URZ, 0x3c, !UPT ;  /* 0x0000002521257292 */ /* 0x000fc8000f8e3c3f */
[----:B------:R-:W-:Y:S08]  /*56f0*/  @P2 BRA `(.L_x_1015) ;  /* 0x0000000000382947 */ /* 0x000ff00003800000 */
[----:B------:R-:W-:Y:S05]  /*5700*/  @!P0 BRA `(.L_x_1016) ;  /* 0x0000000000048947 */ /* 0x000fea0003800000 */
[----:B------:R-:W-:Y:S01]  /*5710*/  BPT.TRAP 0x1 ;  /* 0x000000040000795c */ /* 0x000fe20000300000 */
.L_x_1016:
        /* <DEDUP_REMOVED lines=9> */
.L_x_1017:
[----:B-1----:R-:W-:Y:S05]  /*57b0*/  @P1 BRA `(.L_x_1015) ;  /* 0x0000000000081947 */ /* 0x002fea0003800000 */
[----:B------:R-:W1:Y:S02]  /*57c0*/  SYNCS.PHASECHK.TRANS64.TRYWAIT P1, [UR6+0x22830], R4 ;  /* 0x02283004ff0075a7 */ /* 0x000e640008020146 */
[----:B-1----:R-:W-:Y:S05]  /*57d0*/  @!P1 BRA `(.L_x_1018) ;  /* 0x00000110004c9947 */ /* 0x002fea0003800000 */
.L_x_1015:
[----:B-1----:R-:W1:Y:S01]  /*57e0*/  S2R R5, SR_TID.X ;  /* 0x0000000000057919 */ /* 0x002e620000002100 */
[----:B------:R-:W-:Y:S01]  /*57f0*/  UIADD3 UR36, UR32, 0x1, URZ ;  /* 0x0000000120247890 */ /* 0x000fe2000fffe03f */
[----:B------:R-:W-:Y:S01]  /*5800*/  UMOV UR27, 0x80000020 ;  /* 0x80000020001b7882 */ /* 0x000fe20000000000 */
[----:B------:R-:W-:Y:S02]  /*5810*/  UMOV UR7, 0x80000020 ;  /* 0x8000002000077882 */ /* 0x000fe40000000000 */
[----:B------:R-:W-:Y:S01]  /*5820*/  UISETP.NE.AND UP0, UPT, UR36, 0x2, UPT ;  /* 0x000000022400788c */ /* 0x000fe2000bf05270 */
[----:B------:R-:W-:Y:S01]  /*5830*/  UMOV UR11, 0x80000020 ;  /* 0x80000020000b7882 */ /* 0x000fe20000000000 */
[----:B------:R-:W-:Y:S02]  /*5840*/  UMOV UR15, 0x80000020 ;  /* 0x80000020000f7882 */ /* 0x000fe40000000000 */
[----:B------:R-:W-:Y:S01]  /*5850*/  USEL UR36, UR36, URZ, UP0 ;  /* 0x0000003f24247287 */ /* 0x000fe20008000000 */
[----:B------:R-:W-:Y:S01]  /*5860*/  UMOV UR19, 0x80000020 ;  /* 0x8000002000137882 */ /* 0x000fe20000000000 */
[----:B------:R-:W-:-:S02]  /*5870*/  UMOV UR23, 0x80000020 ;  /* 0x8000002000177882 */ /* 0x000fc40000000000 */
[----:B------:R-:W-:-:S04]  /*5880*/  UIMAD UR26, UR36, 0x600, UR28 ;  /* 0x00000600241a78a4 */ /* 0x000fc8000f8e021c */
[----:B------:R-:W-:Y:S02]  /*5890*/  UIADD3 UR6, UR26, 0x2, URZ ;  /* 0x000000021a067890 */ /* 0x000fe4000fffe03f */
[----:B------:R-:W-:Y:S02]  /*58a0*/  UIADD3 UR10, UR26, 0x200, URZ ;  /* 0x000002001a0a7890 */ /* 0x000fe4000fffe03f */
[----:B------:R-:W-:Y:S02]  /*58b0*/  UIADD3 UR14, UR26, 0x202, URZ ;  /* 0x000002021a0e7890 */ /* 0x000fe4000fffe03f */
[----:B------:R-:W-:Y:S02]  /*58c0*/  UIADD3 UR18, UR26, 0x400, URZ ;  /* 0x000004001a127890 */ /* 0x000fe4000fffe03f */
[----:B------:R-:W-:Y:S01]  /*58d0*/  UIADD3 UR22, UR26, 0x402, URZ ;  /* 0x000004021a167890 */ /* 0x000fe2000fffe03f */
[----:B-1----:R-:W-:-:S05]  /*58e0*/  SHF.R.U32.HI R5, RZ, 0x7, R5 ;  /* 0x00000007ff057819 */ /* 0x002fca0000011605 */
[----:B0-----:R-:W-:-:S05]  /*58f0*/  VIADD R4, R5, 0x8 ;  /* 0x0000000805047836 */ /* 0x001fca0000000000 */
[----:B------:R0:W-:Y:S06]  /*5900*/  BAR.SYNC.DEFER_BLOCKING R4, 0x100 ;  /* 0x000400040000751d */ /* 0x0001ec0000010000 */
[----:B------:R-:W-:-:S06]  /*5910*/  WARPGROUP.ARRIVE ;  /* 0x00000000000079c5 */ /* 0x000fcc0000000000 */
[----:B------:R-:W-:Y:S03]  /*5920*/  QGMMA.64x128x32.F32.E4M3.E4M3 R24, gdesc[UR24], RZ, !UPT, gsb0 ;  /* 0x01e00000181879f3 */ /* 0x000fe6000c0008ff */
        /* <DEDUP_REMOVED lines=16> */
[----:B0-----:R-:W-:Y:S05]  /*5a30*/  @P2 BRA `(.L_x_1019) ;  /* 0x00000000002c2947 */ /* 0x001fea0003800000 */
[----:B------:R-:W-:Y:S05]  /*5a40*/  @!P0 BRA `(.L_x_1020) ;  /* 0x0000000000048947 */ /* 0x000fea0003800000 */
[----:B------:R-:W-:Y:S01]  /*5a50*/  BPT.TRAP 0x1 ;  /* 0x000000040000795c */ /* 0x000fe20000300000 */
.L_x_1020:
[----:B------:R-:W-:Y:S01]  /*5a60*/  ULEA UR6, UR32, UR38, 0x3 ;  /* 0x0000002620067291 */ /* 0x000fe2000f8e183f */
[----:B------:R-:W-:-:S05]  /*5a70*/  IMAD.U32 R4, RZ, RZ, UR33 ;  /* 0x00000021ff047e24 */ /* 0x000fca000f8e00ff */
[----:B------:R-:W-:-:S04]  /*5a80*/  SHF.L.U32 R4, R4, 0x1f, RZ ;  /* 0x0000001f04047819 */ /* 0x000fc800000006ff */
[----:B------:R0:W1:Y:S01]  /*5a90*/  SYNCS.PHASECHK.TRANS64.TRYWAIT P1, [UR6+0x22850], R4 ;  /* 0x02285004ff0075a7 */ /* 0x0000620008020146 */
[----:B------:R-:W-:Y:S05]  /*5aa0*/  @!P0 BRA `(.L_x_1021) ;  /* 0x0000000000048947 */ /* 0x000fea0003800000 */
[----:B------:R-:W-:Y:S01]  /*5ab0*/  BPT.TRAP 0x1 ;  /* 0x000000040000795c */ /* 0x000fe20000300000 */
.L_x_1021:
[----:B-1----:R-:W-:Y:S05]  /*5ac0*/  @P1 BRA `(.L_x_1019) ;  /* 0x0000000000081947 */ /* 0x002fea0003800000 */
[----:B------:R-:W1:Y:S02]  /*5ad0*/  SYNCS.PHASECHK.TRANS64.TRYWAIT P1, [UR6+0x22850], R4 ;  /* 0x02285004ff0075a7 */ /* 0x000e640008020146 */
[----:B-1----:R-:W-:Y:S05]  /*5ae0*/  @!P1 BRA `(.L_x_1022) ;  /* 0x0000010c00a09947 */ /* 0x002fea0003800000 */
.L_x_1019:
[----:B------:R-:W-:Y:S01]  /*5af0*/  UIADD3 UR6, UR38, 0x400, URZ ;  /* 0x0000040026067890 */ /* 0x000fe2000fffe03f */
[----:B------:R-:W-:Y:S01]  /*5b00*/  WARPGROUP.ARRIVE ;  /* 0x00000000000079c5 */ /* 0x000fe20000000000 */
[----:B------:R-:W-:-:S05]  /*5b10*/  UMOV UR7, 0x40000040 ;  /* 0x4000004000077882 */ /* 0x000fca0000000000 */
[----:B-1----:R-:W1:Y:S01]  /*5b20*/  S2R R5, SR_TID.X ;  /* 0x0000000000057919 */ /* 0x002e620000002100 */
[----:B------:R-:W-:-:S04]  /*5b30*/  USHF.R.U32.HI UR6, URZ, 0x4, UR6 ;  /* 0x000000043f067899 */ /* 0x000fc80008011606 */
[----:B------:R-:W-:-:S04]  /*5b40*/  ULOP3.LUT UR6, UR6, 0x3fff, URZ, 0xc0, !UPT ;  /* 0x00003fff06067892 */ /* 0x000fc8000f8ec03f */
[----:B------:R-:W-:-:S04]  /*5b50*/  ULOP3.LUT UR6, UR6, 0x10000, URZ, 0xfc, !UPT ;  /* 0x0001000006067892 */ /* 0x000fc8000f8efc3f */
[----:B------:R-:W-:-:S07]  /*5b60*/  ULEA UR10, UR32, UR6, 0xa ;  /* 0x00000006200a7291 */ /* 0x000fce000f8e503f */
[----:B------:R-:W-:Y:S02]  /*5b70*/  UMOV UR6, UR10 ;  /* 0x0000000a00067c82 */ /* 0x000fe40008000000 */
[----:B------:R-:W-:Y:S01]  /*5b80*/  QGMMA.64x128x32.F32.E4M3.E4M3 R88, R164, gdesc[UR4], R88, gsb0 ;  /* 0x01e00004a4587df3 */ /* 0x000fe20008000858 */
[----:B------:R-:W-:Y:S01]  /*5b90*/  UIADD3 UR6, UR10, 0x2, URZ ;  /* 0x000000020a067890 */ /* 0x000fe2000fffe03f */
[----:B------:R-:W-:Y:S01]  /*5ba0*/  UMOV UR7, 0x40000040 ;  /* 0x4000004000077882 */ /* 0x000fe20000000000 */
[----:B-1----:R-:W-:-:S04]  /*5bb0*/  SHF.R.U32.HI R5, RZ, 0x7, R5 ;  /* 0x00000007ff057819 */ /* 0x002fc80000011605 */
[----:B0-----:R-:W-:Y:S01]  /*5bc0*/  IADD3 R4, -R5, 0xb, RZ ;  /* 0x0000000b05047810 */ /* 0x001fe20007ffe1ff */
[----:B------:R-:W-:Y:S02]  /*5bd0*/  WARPGROUP.DEPBAR.LE gsb0, 0x0 ;  /* 0x00008000000079c5 */ /* 0x000fe40000010000 */
[----:B------:R-:W-:-:S06]  /*5be0*/  WARPGROUP.ARRIVE ;  /* 0x00000000000079c5 */ /* 0x000fcc0000000000 */
        /* <DEDUP_REMOVED lines=15> */
.L_x_1023:
[----:B------:R-:W-:Y:S01]  /*5ce0*/  UISETP.NE.AND UP1, UPT, UR46, URZ, UPT ;  /* 0x0000003f2e00728c */ /* 0x000fe2000bf25270 */
[C---:B------:R-:W-:Y:S01]  /*5cf0*/  FMUL.FTZ R20, R0.reuse, R35 ;  /* 0x0000002300147220 */ /* 0x040fe20000410000 */
[C---:B------:R-:W-:Y:S01]  /*5d00*/  FMUL.FTZ R35, R0.reuse, R59 ;  /* 0x0000003b00237220 */ /* 0x040fe20000410000 */
[----:B------:R-:W-:Y:S01]  /*5d10*/  VIADD R59, R17, UR42 ;  /* 0x0000002a113b7c36 */ /* 0x000fe20008000000 */
[----:B------:R-:W1:Y:S01]  /*5d20*/  LDC R6, c[0x0][0x2f0] ;  /* 0x0000bc00ff067b82 */ /* 0x000e620000000800 */
[C---:B------:R-:W-:Y:S01]  /*5d30*/  FMUL.FTZ R155, R0.reuse, R29 ;  /* 0x0000001d009b7220 */ /* 0x040fe20000410000 */
[----:B------:R-:W-:Y:S01]  /*5d40*/  PLOP3.LUT P1, PT, PT, PT, UP1, 0x80, 0x0 ;  /* 0x000000000000781c */ /* 0x000fe20003f2f018 */
[C---:B------:R-:W-:Y:S01]  /*5d50*/  FMUL.FTZ R29, R0.reuse, R46 ;  /* 0x0000002e001d7220 */ /* 0x040fe20000410000 */
[----:B------:R-:W-:Y:S01]  /*5d60*/  PLOP3.LUT P2, PT, PT, PT, UP1, 0x80, 0x0 ;  /* 0x000000000000781c */ /* 0x000fe20003f4f018 */
[----:B------:R-:W-:Y:S01]  /*5d70*/  ULEA UR6, UR36, UR38, 0x3 ;  /* 0x0000002624067291 */ /* 0x000fe2000f8e183f */
[C---:B------:R-:W-:Y:S01]  /*5d80*/  FMUL.FTZ R157, R0.reuse, R33 ;  /* 0x00000021009d7220 */ /* 0x040fe20000410000 */
[----:B------:R-:W-:Y:S01]  /*5d90*/  @UP1 ULDC UR7, c[0x0][0x44c] ;  /* 0x0001130000071ab9 */ /* 0x000fe20000000800 */
[----:B------:R-:W2:Y:S01]  /*5da0*/  LDC R7, c[0x0][0x288] ;  /* 0x0000a200ff077b82 */ /* 0x000ea20000000800 */
[C---:B------:R-:W-:Y:S01]  /*5db0*/  FMUL.FTZ R46, R0.reuse, R82 ;  /* 0x00000052002e7220 */ /* 0x040fe20000410000 */
[----:B------:R-:W-:Y:S01]  /*5dc0*/  FMUL.FTZ R33, R0, R54 ;  /* 0x0000003600217220 */ /* 0x000fe20000410000 */
[----:B------:R-:W-:-:S02]  /*5dd0*/  IMAD.SHL.U32 R82, R11, 0x80, RZ ;  /* 0x000000800b527824 */ /* 0x000fc400078e00ff */
[C---:B------:R-:W-:Y:S01]  /*5de0*/  FMUL.FTZ R54, R0.reuse, R60 ;  /* 0x0000003c00367220 */ /* 0x040fe20000410000 */
[----:B------:R-:W-:Y:S01]  /*5df0*/  UIADD3 UR6, UR6, 0x22840, URZ ;  /* 0x0002284006067890 */ /* 0x000fe2000fffe03f */
[----:B------:R-:W-:Y:S01]  /*5e00*/  FMUL.FTZ R14, R0, R30 ;  /* 0x0000001e000e7220 */ /* 0x000fe20000410000 */
[----:B0-----:R-:W-:Y:S01]  /*5e10*/  @P1 IMAD.HI.U32 R4, R59, UR7, RZ ;  /* 0x000000073b041c27 */ /* 0x001fe2000f8e00ff */
[----:B------:R-:W-:-:S03]  /*5e20*/  @UP1 ULDC UR7, c[0x0][0x450] ;  /* 0x0001140000071ab9 */ /* 0x000fc60000000800 */
[C---:B------:R-:W-:Y:S01]  /*5e30*/  FMUL.FTZ R15, R0.reuse, R31 ;  /* 0x0000001f000f7220 */ /* 0x040fe20000410000 */
[C---:B------:R-:W-:Y:S01]  /*5e40*/  FMUL.FTZ R30, R0.reuse, R50 ;  /* 0x00000032001e7220 */ /* 0x040fe20000410000 */
[----:B------:R-:W-:Y:S01]  /*5e50*/  UISETP.NE.AND UP0, UPT, UR45, URZ, UPT ;  /* 0x0000003f2d00728c */ /* 0x000fe2000bf05270 */
[----:B------:R-:W-:Y:S01]  /*5e60*/  @P2 SHF.R.U32.HI R59, RZ, UR7, R4 ;  /* 0x00000007ff3b2c19 */ /* 0x000fe20008011604 */
[C---:B------:R-:W-:Y:S01]  /*5e70*/  FMUL.FTZ R152, R0.reuse, R24 ;  /* 0x0000001800987220 */ /* 0x040fe20000410000 */
[C---:B------:R-:W-:Y:S01]  /*5e80*/  FMUL.FTZ R21, R0.reuse, R34 ;  /* 0x0000002200157220 */ /* 0x040fe20000410000 */
[C---:B------:R-:W-:Y:S01]  /*5e90*/  FMUL.FTZ R31, R0.reuse, R51 ;  /* 0x00000033001f7220 */ /* 0x040fe20000410000 */
[----:B------:R-:W-:Y:S01]  /*5ea0*/  FMUL.FTZ R50, R0, R52 ;  /* 0x0000003400327220 */ /* 0x000fe20000410000 */
[----:B------:R-:W0:Y:S01]  /*5eb0*/  SHFL.IDX PT, R60, R59, RZ, 0x1c1f ;  /* 0x001c1fff3b3c7589 */ /* 0x000e2200000e0000 */
[----:B------:R-:W-:Y:S01]  /*5ec0*/  IADD3 R5, -R82, 0x1, RZ ;  /* 0x0000000152057810 */ /* 0x000fe20007ffe1ff */
        /* <DEDUP_REMOVED lines=10> */
[----:B------:R-:W-:Y:S01]  /*5f70*/  UPRMT UR6, UR40, 0x654, UR6 ;  /* 0x0000065428067896 */ /* 0x000fe20008000006 */
        /* <DEDUP_REMOVED lines=38> */
[----:B------:R-:W-:Y:S01]  /*61e0*/  FMUL.FTZ R80, R0, R80 ;  /* 0x0000005000507220 */ /* 0x000fe20000410000 */
[----:B------:R-:W-:Y:S01]  /*61f0*/  IMAD R5, R16, -0x2, R5 ;  /* 0xfffffffe10057824 */ /* 0x000fe200078e0205 */
[----:B------:R-:W-:Y:S01]  /*6200*/  PLOP3.LUT P1, PT, PT, PT, UP0, 0x40, 0x0 ;  /* 0x000000000000781c */ /* 0x000fe20003f2e808 */
[----:B------:R-:W3:Y:S01]  /*6210*/  MUFU.TANH R152, R152 ;  /* 0x0000009800987308 */ /* 0x000ee20000002400 */
[----:B------:R-:W-:Y:S01]  /*6220*/  SYNCS.ARRIVE.TRANS64.RED.A1T0 RZ, [UR6], RZ ;  /* 0x000000ffffff79a7 */ /* 0x000fe20008100406 */
[----:B-1----:R-:W-:Y:S01]  /*6230*/  IMAD R4, R6, UR41, R5 ;  /* 0x0000002906047c24 */ /* 0x002fe2000f8e0205 */
[----:B------:R-:W-:-:S03]  /*6240*/  ULOP3.LUT UR6, URZ, UR30, URZ, 0x33, !UPT ;  /* 0x0000001e3f067292 */ /* 0x000fc6000f8e333f */
[----:B--2---:R-:W-:Y:S02]  /*6250*/  IMAD.IADD R4, R4, 0x1, -R7 ;  /* 0x0000000104047824 */ /* 0x004fe400078e0a07 */
[----:B------:R-:W1:Y:S02]  /*6260*/  MUFU.TANH R153, R153 ;  /* 0x0000009900997308 */ /* 0x000e640000002400 */
[C---:B------:R-:W-:Y:S02]  /*6270*/  VIADD R67, R4.reuse, UR31 ;  /* 0x0000001f04437c36 */ /* 0x040fe40008000000 */
[----:B------:R-:W-:Y:S02]  /*6280*/  VIADD R69, R4, UR6 ;  /* 0x0000000604457c36 */ /* 0x000fe40008000000 */
[--C-:B0-----:R-:W-:Y:S02]  /*6290*/  IMAD.IADD R61, R67, 0x1, R60.reuse ;  /* 0x00000001433d7824 */ /* 0x101fe400078e023c */
[----:B------:R-:W0:Y:S01]  /*62a0*/  MUFU.TANH R12, R12 ;  /* 0x0000000c000c7308 */ /* 0x000e220000002400 */
[----:B------:R-:W-:-:S07]  /*62b0*/  IMAD.IADD R63, R69, 0x1, R60 ;  /* 0x00000001453f7824 */ /* 0x000fce00078e023c */
        /* <DEDUP_REMOVED lines=51> */
[----:B------:R-:W0:Y:S08]  /*65f0*/  MUFU.TANH R44, R44 ;  /* 0x0000002c002c7308 */ /* 0x000e300000002400 */
[----:B------:R-:W0:Y:S08]  /*6600*/  MUFU.TANH R45, R45 ;  /* 0x0000002d002d7308 */ /* 0x000e300000002400 */
[----:B------:R0:W0:Y:S08]  /*6610*/  MUFU.TANH R72, R80 ;  /* 0x0000005000487308 */ /* 0x0000300000002400 */
[----:B------:R-:W0:Y:S08]  /*6620*/  MUFU.TANH R81, R81 ;  /* 0x0000005100517308 */ /* 0x000e300000002400 */
[----:B------:R-:W0:Y:S08]  /*6630*/  MUFU.TANH R46, R46 ;  /* 0x0000002e002e7308 */ /* 0x000e300000002400 */
[----:B------:R-:W0:Y:S08]  /*6640*/  MUFU.TANH R47, R47 ;  /* 0x0000002f002f7308 */ /* 0x000e300000002400 */
[----:B------:R-:W0:Y:S08]  /*6650*/  MUFU.TANH R84, R84 ;  /* 0x0000005400547308 */ /* 0x000e300000002400 */
[----:B------:R-:W0:Y:S08]  /*6660*/  MUFU.TANH R85, R85 ;  /* 0x0000005500557308 */ /* 0x000e300000002400 */
[----:B------:R-:W0:Y:S08]  /*6670*/  MUFU.TANH R48, R48 ;  /* 0x0000003000307308 */ /* 0x000e300000002400 */
[----:B------:R-:W0:Y:S01]  /*6680*/  MUFU.TANH R49, R49 ;  /* 0x0000003100317308 */ /* 0x000e220000002400 */
[----:B-1234-:R-:W-:Y:S05]  /*6690*/  @P1 BRA `(.L_x_1024) ;  /* 0x00000000005c1947 */ /* 0x01efea0003800000 */
[----:B------:R-:W-:Y:S01]  /*66a0*/  IMAD R4, R6, UR41, R60 ;  /* 0x0000002906047c24 */ /* 0x000fe2000f8e023c */
[----:B------:R-:W-:Y:S03]  /*66b0*/  BSSY B0, `(.L_x_1025) ;  /* 0x0000011000007945 */ /* 0x000fe60003800000 */
[----:B------:R-:W-:-:S05]  /*66c0*/  IMAD.IADD R65, R4, 0x1, -R7 ;  /* 0x0000000104417824 */ /* 0x000fca00078e0a07 */
[----:B------:R-:W-:-:S13]  /*66d0*/  ISETP.GT.AND P1, PT, R65, -0x1, PT ;  /* 0xffffffff4100780c */ /* 0x000fda0003f24270 */
[----:B------:R-:W-:Y:S05]  /*66e0*/  @P1 BRA `(.L_x_1026) ;  /* 0x0000000000201947 */ /* 0x000fea0003800000 */
[----:B------:R-:W-:Y:S01]  /*66f0*/  IMAD.U32 R60, RZ, RZ, UR29 ;  /* 0x0000001dff3c7e24 */ /* 0x000fe2000f8e00ff */
[----:B------:R-:W-:-:S04]  /*6700*/  LOP3.LUT R65, RZ, R65, RZ, 0x33, !PT ;  /* 0x00000041ff417212 */ /* 0x000fc800078e33ff */
[----:B------:R-:W-:-:S13]  /*6710*/  ISETP.NE.AND P1, PT, R60, 0x1, PT ;  /* 0x000000013c00780c */ /* 0x000fda0003f25270 */
[----:B------:R-:W1:Y:S02]  /*6720*/  @P1 LDC.64 R4, c[0x0][0x9e8] ;  /* 0x00027a00ff041b82 */ /* 0x000e640000000a00 */
[----:B-1----:R-:W-:-:S05]  /*6730*/  @P1 IMAD.HI.U32 R4, R65, R4, RZ ;  /* 0x0000000441041227 */ /* 0x002fca00078e00ff */
[----:B------:R-:W-:-:S04]  /*6740*/  @P1 SHF.R.U32.HI R65, RZ, R5, R4 ;  /* 0x00000005ff411219 */ /* 0x000fc80000011604 */
[----:B------:R-:W-:Y:S01]  /*6750*/  LOP3.LUT R65, RZ, R65, RZ, 0x33, !PT ;  /* 0x00000041ff417212 */ /* 0x000fe200078e33ff */
[----:B------:R-:W-:Y:S06]  /*6760*/  BRA `(.L_x_1027) ;  /* 0x0000000000147947 */ /* 0x000fec0003800000 */
.L_x_1026:
[----:B------:R-:W-:-:S05]  /*6770*/  IMAD.U32 R60, RZ, RZ, UR29 ;  /* 0x0000001dff3c7e24 */ /* 0x000fca000f8e00ff */
[----:B------:R-:W-:-:S13]  /*6780*/  ISETP.NE.AND P1, PT, R60, 0x1, PT ;  /* 0x000000013c00780c */ /* 0x000fda0003f25270 */
[----:B------:R-:W1:Y:S02]  /*6790*/  @P1 LDC.64 R4, c[0x0][0x9e8] ;  /* 0x00027a00ff041b82 */ /* 0x000e640000000a00 */
[----:B-1----:R-:W-:-:S05]  /*67a0*/  @P1 IMAD.HI.U32 R4, R65, R4, RZ ;  /* 0x0000000441041227 */ /* 0x002fca00078e00ff */
[----:B------:R-:W-:-:S07]  /*67b0*/  @P1 SHF.R.U32.HI R65, RZ, R5, R4 ;  /* 0x00000005ff411219 */ /* 0x000fce0000011604 */
.L_x_1027:
[----:B------:R-:W-:Y:S05]  /*67c0*/  BSYNC B0 ;  /* 0x0000000000007941 */ /* 0x000fea0003800000 */
.L_x_1025:
[----:B------:R-:W-:-:S04]  /*67d0*/  IMAD R65, R65, R60, -R82 ;  /* 0x0000003c41417224 */ /* 0x000fc800078e0a52 */
[----:B------:R-:W-:-:S05]  /*67e0*/  IMAD R4, R16, -0x2, R65 ;  /* 0xfffffffe10047824 */ /* 0x000fca00078e0241 */
[----:B------:R-:W-:Y:S02]  /*67f0*/  VIADDMNMX R61, R4, R60, R61, PT ;  /* 0x0000003c043d7246 */ /* 0x000fe4000380013d */
[----:B------:R-:W-:-:S07]  /*6800*/  VIMNMX R63, R63, R4, !PT ;  /* 0x000000043f3f7248 */ /* 0x000fce0007fe0100 */
.L_x_1024:
[----:B------:R-:W-:Y:S01]  /*6810*/  ISETP.GT.AND P1, PT, R11, -0x1, PT ;  /* 0xffffffff0b00780c */ /* 0x000fe20003f24270 */
[----:B------:R-:W1:Y:S01]  /*6820*/  SHFL.IDX PT, R4, R59, 0x1, 0x1c1f ;  /* 0x003c1f003b047f89 */ /* 0x000e6200000e0000 */
[----:B------:R-:W-:Y:S02]  /*6830*/  UISETP.NE.AND UP0, UPT, UR45, URZ, UPT ;  /* 0x0000003f2d00728c */ /* 0x000fe4000bf05270 */
[C---:B------:R-:W-:Y:S02]  /*6840*/  ISETP.GT.AND P3, PT, R63.reuse, 0x8, P1 ;  /* 0x000000083f00780c */ /* 0x040fe40000f64270 */
[----:B------:R-:W-:Y:S02]  /*6850*/  ISETP.GT.AND P6, PT, R63, RZ, P1 ;  /* 0x000000ff3f00720c */ /* 0x000fe40000fc4270 */
[----:B------:R-:W-:Y:S02]  /*6860*/  ISETP.LT.OR P3, PT, R61, 0x9, P3 ;  /* 0x000000093d00780c */ /* 0x000fe40001f61670 */
[----:B------:R-:W-:-:S02]  /*6870*/  ISETP.GT.AND P2, PT, R63, 0x1, P1 ;  /* 0x000000013f00780c */ /* 0x000fc40000f44270 */
[----:B------:R-:W-:Y:S02]  /*6880*/  FSEL R184, R154, -INF , !P3 ;  /* 0xff8000009ab87808 */ /* 0x000fe40005800000 */
[----:B------:R-:W-:Y:S02]  /*6890*/  ISETP.GT.AND P3, PT, R63, 0x19, P1 ;  /* 0x000000193f00780c */ /* 0x000fe40000f64270 */
[C---:B------:R-:W-:Y:S02]  /*68a0*/  ISETP.LT.OR P6, PT, R61.reuse, 0x1, P6 ;  /* 0x000000013d00780c */ /* 0x040fe400037c1670 */
[C---:B------:R-:W-:Y:S02]  /*68b0*/  ISETP.LT.OR P2, PT, R61.reuse, 0x2, P2 ;  /* 0x000000023d00780c */ /* 0x040fe40001741670 */
[----:B------:R-:W-:Y:S02]  /*68c0*/  ISETP.LT.OR P3, PT, R61, 0x1a, P3 ;  /* 0x0000001a3d00780c */ /* 0x000fe40001f61670 */
[----:B------:R-:W-:-:S02]  /*68d0*/  FSEL R186, R152, -INF , !P6 ;  /* 0xff80000098ba7808 */ /* 0x000fc40007000000 */
[----:B------:R-:W-:Y:S02]  /*68e0*/  FSEL R166, R153, -INF , !P2 ;  /* 0xff80000099a67808 */ /* 0x000fe40005000000 */
[C---:B------:R-:W-:Y:S02]  /*68f0*/  ISETP.GT.AND P5, PT, R63.reuse, 0x9, P1 ;  /* 0x000000093f00780c */ /* 0x040fe40000fa4270 */
[C---:B------:R-:W-:Y:S02]  /*6900*/  ISETP.GT.AND P4, PT, R63.reuse, 0x10, P1 ;  /* 0x000000103f00780c */ /* 0x040fe40000f84270 */
[C---:B------:R-:W-:Y:S02]  /*6910*/  ISETP.GT.AND P6, PT, R63.reuse, 0x11, P1 ;  /* 0x000000113f00780c */ /* 0x040fe40000fc4270 */
[----:B------:R-:W-:Y:S02]  /*6920*/  ISETP.GT.AND P2, PT, R63, 0x18, P1 ;  /* 0x000000183f00780c */ /* 0x000fe40000f44270 */
[----:B0-----:R-:W-:-:S02]  /*6930*/  FSEL R194, R159, -INF , !P3 ;  /* 0xff8000009fc27808 */ /* 0x001fc40005800000 */
[----:B------:R-:W-:Y:S02]  /*6940*/  ISETP.GT.AND P3, PT, R63, 0x30, P1 ;  /* 0x000000303f00780c */ /* 0x000fe40000f64270 */
[C---:B------:R-:W-:Y:S02]  /*6950*/  ISETP.LT.OR P5, PT, R61.reuse, 0xa, P5 ;  /* 0x0000000a3d00780c */ /* 0x040fe40002fa1670 */
[C---:B------:R-:W-:Y:S02]  /*6960*/  ISETP.LT.OR P4, PT, R61.reuse, 0x11, P4 ;  /* 0x000000113d00780c */ /* 0x040fe40002781670 */
[C---:B------:R-:W-:Y:S02]  /*6970*/  ISETP.LT.OR P6, PT, R61.reuse, 0x12, P6 ;  /* 0x000000123d00780c */ /* 0x040fe400037c1670 */
[C---:B------:R-:W-:Y:S02]  /*6980*/  ISETP.LT.OR P2, PT, R61.reuse, 0x19, P2 ;  /* 0x000000193d00780c */ /* 0x040fe40001741670 */
[----:B------:R-:W-:-:S02]  /*6990*/  ISETP.LT.OR P3, PT, R61, 0x31, P3 ;  /* 0x000000313d00780c */ /* 0x000fc40001f61670 */
[----:B------:R-:W-:Y:S02]  /*69a0*/  FSEL R200, R155, -INF , !P5 ;  /* 0xff8000009bc87808 */ /* 0x000fe40006800000 */
[----:B------:R-:W-:Y:S02]  /*69b0*/  FSEL R202, R156, -INF , !P4 ;  /* 0xff8000009cca7808 */ /* 0x000fe40006000000 */
[----:B------:R-:W-:Y:S02]  /*69c0*/  FSEL R198, R157, -INF , !P6 ;  /* 0xff8000009dc67808 */ /* 0x000fe40007000000 */
[----:B------:R-:W-:Y:S02]  /*69d0*/  FSEL R196, R158, -INF , !P2 ;  /* 0xff8000009ec47808 */ /* 0x000fe40005000000 */
[C---:B------:R-:W-:Y:S02]  /*69e0*/  ISETP.GT.AND P5, PT, R63.reuse, 0x20, P1 ;  /* 0x000000203f00780c */ /* 0x040fe40000fa4270 */
[----:B------:R-:W-:-:S02]  /*69f0*/  ISETP.GT.AND P4, PT, R63, 0x21, P1 ;  /* 0x000000213f00780c */ /* 0x000fc40000f84270 */
[C---:B------:R-:W-:Y:S02]  /*6a00*/  ISETP.GT.AND P6, PT, R63.reuse, 0x28, P1 ;  /* 0x000000283f00780c */ /* 0x040fe40000fc4270 */
[C---:B------:R-:W-:Y:S02]  /*6a10*/  ISETP.GT.AND P2, PT, R63.reuse, 0x29, P1 ;  /* 0x000000293f00780c */ /* 0x040fe40000f44270 */
[----:B------:R-:W-:Y:S02]  /*6a20*/  FSEL R180, R164, -INF , !P3 ;  /* 0xff800000a4b47808 */ /* 0x000fe40005800000 */
[----:B------:R-:W-:Y:S02]  /*6a30*/  ISETP.GT.AND P3, PT, R63, 0x41, P1 ;  /* 0x000000413f00780c */ /* 0x000fe40000f64270 */
[C---:B------:R-:W-:Y:S02]  /*6a40*/  ISETP.LT.OR P5, PT, R61.reuse, 0x21, P5 ;  /* 0x000000213d00780c */ /* 0x040fe40002fa1670 */
[----:B------:R-:W-:-:S02]  /*6a50*/  ISETP.LT.OR P4, PT, R61, 0x22, P4 ;  /* 0x000000223d00780c */ /* 0x000fc40002781670 */
[C---:B------:R-:W-:Y:S02]  /*6a60*/  ISETP.LT.OR P6, PT, R61.reuse, 0x29, P6 ;  /* 0x000000293d00780c */ /* 0x040fe400037c1670 */
[C---:B------:R-:W-:Y:S02]  /*6a70*/  ISETP.LT.OR P2, PT, R61.reuse, 0x2a, P2 ;  /* 0x0000002a3d00780c */ /* 0x040fe40001741670 */
[----:B------:R-:W-:Y:S02]  /*6a80*/  ISETP.LT.OR P3, PT, R61, 0x42, P3 ;  /* 0x000000423d00780c */ /* 0x000fe40001f61670 */
[----:B------:R-:W-:Y:S02]  /*6a90*/  FSEL R192, R160, -INF , !P5 ;  /* 0xff800000a0c07808 */ /* 0x000fe40006800000 */
[----:B------:R-:W-:Y:S02]  /*6aa0*/  FSEL R190, R161, -INF , !P4 ;  /* 0xff800000a1be7808 */ /* 0x000fe40006000000 */
[----:B------:R-:W-:-:S02]  /*6ab0*/  FSEL R188, R162, -INF , !P6 ;  /* 0xff800000a2bc7808 */ /* 0x000fc40007000000 */
[----:B------:R-:W-:Y:S02]  /*6ac0*/  FSEL R182, R163, -INF , !P2 ;  /* 0xff800000a3b67808 */ /* 0x000fe40005000000 */
[C---:B------:R-:W-:Y:S02]  /*6ad0*/  ISETP.GT.AND P5, PT, R63.reuse, 0x31, P1 ;  /* 0x000000313f00780c */ /* 0x040fe40000fa4270 */
[C---:B------:R-:W-:Y:S02]  /*6ae0*/  ISETP.GT.AND P4, PT, R63.reuse, 0x38, P1 ;  /* 0x000000383f00780c */ /* 0x040fe40000f84270 */
[C---:B------:R-:W-:Y:S02]  /*6af0*/  ISETP.GT.AND P6, PT, R63.reuse, 0x39, P1 ;  /* 0x000000393f00780c */ /* 0x040fe40000fc4270 */
[----:B------:R-:W-:Y:S02]  /*6b00*/  ISETP.GT.AND P2, PT, R63, 0x40, P1 ;  /* 0x000000403f00780c */ /* 0x000fe40000f44270 */
[----:B------:R-:W-:-:S02]  /*6b10*/  FSEL R78, R53, -INF , !P3 ;  /* 0xff800000354e7808 */ /* 0x000fc40005800000 */
        /* <DEDUP_REMOVED lines=8> */
[----:B------:R-:W-:Y:S01]  /*6ba0*/  FSEL R154, R51, -INF , !P6 ;  /* 0xff800000339a7808 */ /* 0x000fe20007000000 */
[----:B-1----:R-:W-:Y:S01]  /*6bb0*/  IMAD.IADD R51, R67, 0x1, R4 ;  /* 0x0000000143337824 */ /* 0x002fe200078e0204 */
        /* <DEDUP_REMOVED lines=13> */
[----:B------:R-:W-:Y:S01]  /*6c90*/  FSEL R60, R55, -INF , !P4 ;  /* 0xff800000373c7808 */ /* 0x000fe20006000000 */
[----:B------:R-:W-:Y:S01]  /*6ca0*/  IMAD.IADD R55, R69, 0x1, R4 ;  /* 0x0000000145377824 */ /* 0x000fe200078e0204 */
[----:B------:R-:W-:-:S02]  /*6cb0*/  FSEL R56, R56, -INF , !P6 ;  /* 0xff80000038387808 */ /* 0x000fc40007000000 */
[----:B------:R-:W-:Y:S02]  /*6cc0*/  FSEL R62, R57, -INF , !P2 ;  /* 0xff800000393e7808 */ /* 0x000fe40005000000 */
[C---:B------:R-:W-:Y:S02]  /*6cd0*/  ISETP.GT.AND P5, PT, R63.reuse, 0x59, P1 ;  /* 0x000000593f00780c */ /* 0x040fe40000fa4270 */
[C---:B------:R-:W-:Y:S02]  /*6ce0*/  ISETP.GT.AND P4, PT, R63.reuse, 0x60, P1 ;  /* 0x000000603f00780c */ /* 0x040fe40000f84270 */
[C---:B------:R-:W-:Y:S02]  /*6cf0*/  ISETP.GT.AND P6, PT, R63.reuse, 0x61, P1 ;  /* 0x000000613f00780c */ /* 0x040fe40000fc4270 */
[----:B------:R-:W-:Y:S02]  /*6d00*/  ISETP.GT.AND P2, PT, R63, 0x68, P1 ;  /* 0x000000683f00780c */ /* 0x000fe40000f44270 */
[----:B------:R-:W-:-:S02]  /*6d10*/  FSEL R76, R76, -INF , !P3 ;  /* 0xff8000004c4c7808 */ /* 0x000fc40005800000 */
[----:B------:R-:W-:Y:S02]  /*6d20*/  PLOP3.LUT P3, PT, PT, PT, UP0, 0x40, 0x0 ;  /* 0x000000000000781c */ /* 0x000fe40003f6e808 */
[C---:B------:R-:W-:Y:S02]  /*6d30*/  ISETP.LT.OR P5, PT, R61.reuse, 0x5a, P5 ;  /* 0x0000005a3d00780c */ /* 0x040fe40002fa1670 */
[C---:B------:R-:W-:Y:S02]  /*6d40*/  ISETP.LT.OR P4, PT, R61.reuse, 0x61, P4 ;  /* 0x000000613d00780c */ /* 0x040fe40002781670 */
[C---:B------:R-:W-:Y:S02]  /*6d50*/  ISETP.LT.OR P6, PT, R61.reuse, 0x62, P6 ;  /* 0x000000623d00780c */ /* 0x040fe400037c1670 */
[----:B------:R-:W-:Y:S02]  /*6d60*/  ISETP.LT.OR P2, PT, R61, 0x69, P2 ;  /* 0x000000693d00780c */ /* 0x000fe40001741670 */
[----:B------:R-:W-:-:S02]  /*6d70*/  FSEL R64, R64, -INF , !P5 ;  /* 0xff80000040407808 */ /* 0x000fc40006800000 */
[----:B------:R-:W-:Y:S02]  /*6d80*/  FSEL R66, R66, -INF , !P4 ;  /* 0xff80000042427808 */ /* 0x000fe40006000000 */
[----:B------:R-:W-:Y:S02]  /*6d90*/  FSEL R68, R68, -INF , !P6 ;  /* 0xff80000044447808 */ /* 0x000fe40007000000 */
[----:B------:R-:W-:Y:S02]  /*6da0*/  FSEL R70, R70, -INF , !P2 ;  /* 0xff80000046467808 */ /* 0x000fe40005000000 */
[C---:B------:R-:W-:Y:S02]  /*6db0*/  ISETP.GT.AND P5, PT, R63.reuse, 0x70, P1 ;  /* 0x000000703f00780c */ /* 0x040fe40000fa4270 */
[C---:B------:R-:W-:Y:S02]  /*6dc0*/  ISETP.GT.AND P4, PT, R63.reuse, 0x71, P1 ;  /* 0x000000713f00780c */ /* 0x040fe40000f84270 */
[----:B------:R-:W-:-:S02]  /*6dd0*/  ISETP.GT.AND P6, PT, R63, 0x78, P1 ;  /* 0x000000783f00780c */ /* 0x000fc40000fc4270 */
[----:B------:R-:W-:Y:S02]  /*6de0*/  ISETP.GT.AND P2, PT, R63, 0x79, P1 ;  /* 0x000000793f00780c */ /* 0x000fe40000f44270 */
[C---:B------:R-:W-:Y:S02]  /*6df0*/  ISETP.LT.OR P5, PT, R61.reuse, 0x71, P5 ;  /* 0x000000713d00780c */ /* 0x040fe40002fa1670 */
[C---:B------:R-:W-:Y:S02]  /*6e00*/  ISETP.LT.OR P4, PT, R61.reuse, 0x72, P4 ;  /* 0x000000723d00780c */ /* 0x040fe40002781670 */
[C---:B------:R-:W-:Y:S02]  /*6e10*/  ISETP.LT.OR P6, PT, R61.reuse, 0x79, P6 ;  /* 0x000000793d00780c */ /* 0x040fe400037c1670 */
[----:B------:R-:W-:Y:S02]  /*6e20*/  ISETP.LT.OR P2, PT, R61, 0x7a, P2 ;  /* 0x0000007a3d00780c */ /* 0x000fe40001741670 */
[----:B------:R-:W-:-:S02]  /*6e30*/  FSEL R72, R72, -INF , !P5 ;  /* 0xff80000048487808 */ /* 0x000fc40006800000 */
[----:B------:R-:W-:Y:S02]  /*6e40*/  FSEL R54, R81, -INF , !P4 ;  /* 0xff80000051367808 */ /* 0x000fe40006000000 */
[----:B------:R-:W-:Y:S02]  /*6e50*/  FSEL R52, R84, -INF , !P6 ;  /* 0xff80000054347808 */ /* 0x000fe40007000000 */
[----:B------:R-:W-:Y:S01]  /*6e60*/  FSEL R50, R85, -INF , !P2 ;  /* 0xff80000055327808 */ /* 0x000fe20005000000 */
[----:B------:R-:W-:Y:S06]  /*6e70*/  @P3 BRA `(.L_x_1028) ;  /* 0x00000000005c3947 */ /* 0x000fec0003800000 */
        /* <DEDUP_REMOVED lines=8> */
[----:B------:R-:W0:Y:S02]  /*6f00*/  @P2 LDC.64 R4, c[0x0][0x9e8] ;  /* 0x00027a00ff042b82 */ /* 0x000e240000000a00 */
[----:B0-----:R-:W-:-:S05]  /*6f10*/  @P2 IMAD.HI.U32 R4, R53, R4, RZ ;  /* 0x0000000435042227 */ /* 0x001fca00078e00ff */
[----:B------:R-:W-:-:S04]  /*6f20*/  @P2 SHF.R.U32.HI R53, RZ, R5, R4 ;  /* 0x00000005ff352219 */ /* 0x000fc80000011604 */
[----:B------:R-:W-:Y:S01]  /*6f30*/  LOP3.LUT R53, RZ, R53, RZ, 0x33, !PT ;  /* 0x00000035ff357212 */ /* 0x000fe200078e33ff */
[----:B------:R-:W-:Y:S06]  /*6f40*/  BRA `(.L_x_1031) ;  /* 0x0000000000147947 */ /* 0x000fec0003800000 */
.L_x_1030:
[----:B------:R-:W-:-:S05]  /*6f50*/  IMAD.U32 R57, RZ, RZ, UR29 ;  /* 0x0000001dff397e24 */ /* 0x000fca000f8e00ff */
[----:B------:R-:W-:-:S13]  /*6f60*/  ISETP.NE.AND P2, PT, R57, 0x1, PT ;  /* 0x000000013900780c */ /* 0x000fda0003f45270 */
[----:B------:R-:W0:Y:S02]  /*6f70*/  @P2 LDC.64 R4, c[0x0][0x9e8] ;  /* 0x00027a00ff042b82 */ /* 0x000e240000000a00 */
[----:B0-----:R-:W-:-:S05]  /*6f80*/  @P2 IMAD.HI.U32 R4, R53, R4, RZ ;  /* 0x0000000435042227 */ /* 0x001fca00078e00ff */
[----:B------:R-:W-:-:S07]  /*6f90*/  @P2 SHF.R.U32.HI R53, RZ, R5, R4 ;  /* 0x00000005ff352219 */ /* 0x000fce0000011604 */
.L_x_1031:
[----:B------:R-:W-:Y:S05]  /*6fa0*/  BSYNC B0 ;  /* 0x0000000000007941 */ /* 0x000fea0003800000 */
.L_x_1029:
[----:B------:R-:W-:-:S04]  /*6fb0*/  IMAD R53, R53, R57, -R82 ;  /* 0x0000003935357224 */ /* 0x000fc800078e0a52 */
[----:B------:R-:W-:-:S05]  /*6fc0*/  IMAD R4, R16, -0x2, R53 ;  /* 0xfffffffe10047824 */ /* 0x000fca00078e0235 */
[----:B------:R-:W-:Y:S02]  /*6fd0*/  VIADDMNMX R51, R4, R57, R51, PT ;  /* 0x0000003904337246 */ /* 0x000fe40003800133 */
[----:B------:R-:W-:-:S07]  /*6fe0*/  VIMNMX R55, R55, R4, !PT ;  /* 0x0000000437377248 */ /* 0x000fce0007fe0100 */
.L_x_1028:
[----:B------:R-:W-:Y:S02]  /*6ff0*/  FMNMX.FTZ R5, R186, R8, !PT ;  /* 0x00000008ba057209 */ /* 0x000fe40007810000 */
[C---:B------:R-:W-:Y:S02]  /*7000*/  ISETP.GT.AND P6, PT, R55.reuse, 0x1, P1 ;  /* 0x000000013700780c */ /* 0x040fe40000fc4270 */
[----:B------:R-:W-:Y:S02]  /*7010*/  FMNMX.FTZ R5, R166, R5, !PT ;  /* 0x00000005a6057209 */ /* 0x000fe40007810000 */
[----:B------:R-:W-:Y:S02]  /*7020*/  ISETP.GT.AND P5, PT, R55, 0x10, P1 ;  /* 0x000000103700780c */ /* 0x000fe40000fa4270 */
[----:B------:R-:W-:Y:S02]  /*7030*/  FMNMX.FTZ R5, R184, R5, !PT ;  /* 0x00000005b8057209 */ /* 0x000fe40007810000 */
[----:B------:R-:W-:-:S02]  /*7040*/  ISETP.LT.OR P6, PT, R51, 0x2, P6 ;  /* 0x000000023300780c */ /* 0x000fc400037c1670 */
[----:B------:R-:W-:Y:S02]  /*7050*/  FMNMX.FTZ R5, R200, R5, !PT ;  /* 0x00000005c8057209 */ /* 0x000fe40007810000 */
[----:B------:R-:W-:Y:S02]  /*7060*/  ISETP.LT.OR P5, PT, R51, 0x11, P5 ;  /* 0x000000113300780c */ /* 0x000fe40002fa1670 */
[----:B------:R-:W-:Y:S02]  /*7070*/  FMNMX.FTZ R5, R202, R5, !PT ;  /* 0x00000005ca057209 */ /* 0x000fe40007810000 */
[----:B------:R-:W-:Y:S02]  /*7080*/  FSEL R82, R13, -INF , !P6 ;  /* 0xff8000000d527808 */ /* 0x000fe40007000000 */
[----:B------:R-:W-:Y:S02]  /*7090*/  FMNMX.FTZ R5, R198, R5, !PT ;  /* 0x00000005c6057209 */ /* 0x000fe40007810000 */
[----:B------:R-:W-:-:S02]  /*70a0*/  FSEL R152, R21, -INF , !P5 ;  /* 0xff80000015987808 */ /* 0x000fc40006800000 */
[----:B------:R-:W-:Y:S02]  /*70b0*/  FMNMX.FTZ R5, R196, R5, !PT ;  /* 0x00000005c4057209 */ /* 0x000fe40007810000 */
[----:B------:R-:W-:Y:S02]  /*70c0*/  ISETP.GT.AND P5, PT, R55, 0x20, P1 ;  /* 0x000000203700780c */ /* 0x000fe40000fa4270 */
[----:B------:R-:W-:Y:S02]  /*70d0*/  FMNMX.FTZ R5, R194, R5, !PT ;  /* 0x00000005c2057209 */ /* 0x000fe40007810000 */
[----:B------:R-:W-:Y:S02]  /*70e0*/  ISETP.LT.OR P5, PT, R51, 0x21, P5 ;  /* 0x000000213300780c */ /* 0x000fe40002fa1670 */
[----:B------:R-:W-:Y:S02]  /*70f0*/  FMNMX.FTZ R5, R192, R5, !PT ;  /* 0x00000005c0057209 */ /* 0x000fe40007810000 */
[----:B------:R-:W-:-:S02]  /*7100*/  ISETP.GT.AND P4, PT, R55, 0x9, P1 ;  /* 0x000000093700780c */ /* 0x000fc40000f84270 */
[----:B------:R-:W-:Y:S02]  /*7110*/  FMNMX.FTZ R5, R190, R5, !PT ;  /* 0x00000005be057209 */ /* 0x000fe40007810000 */
[----:B------:R-:W-:Y:S02]  /*7120*/  ISETP.GT.AND P2, PT, R55, 0x11, P1 ;  /* 0x000000113700780c */ /* 0x000fe40000f44270 */
[----:B------:R-:W-:Y:S02]  /*7130*/  FMNMX.FTZ R5, R188, R5, !PT ;  /* 0x00000005bc057209 */ /* 0x000fe40007810000 */
[C---:B------:R-:W-:Y:S02]  /*7140*/  ISETP.LT.OR P4, PT, R51.reuse, 0xa, P4 ;  /* 0x0000000a3300780c */ /* 0x040fe40002781670 */
[----:B------:R-:W-:Y:S02]  /*7150*/  FMNMX.FTZ R5, R182, R5, !PT ;  /* 0x00000005b6057209 */ /* 0x000fe40007810000 */
[----:B------:R-:W-:-:S02]  /*7160*/  ISETP.LT.OR P2, PT, R51, 0x12, P2 ;  /* 0x000000123300780c */ /* 0x000fc40001741670 */
[----:B------:R-:W-:Y:S02]  /*7170*/  FMNMX.FTZ R5, R180, R5, !PT ;  /* 0x00000005b4057209 */ /* 0x000fe40007810000 */
[----:B------:R-:W-:Y:S02]  /*7180*/  FSEL R86, R15, -INF , !P4 ;  /* 0xff8000000f567808 */ /* 0x000fe40006000000 */
[----:B------:R-:W-:Y:S02]  /*7190*/  FMNMX.FTZ R5, R162, R5, !PT ;  /* 0x00000005a2057209 */ /* 0x000fe40007810000 */
[----:B------:R-:W-:Y:S02]  /*71a0*/  FSEL R158, R20, -INF , !P2 ;  /* 0xff800000149e7808 */ /* 0x000fe40005000000 */
        /* <DEDUP_REMOVED lines=23> */
[----:B------:R-:W-:Y:S02]  /*7320*/  ISETP.GT.AND P3, PT, R55, 0x28, P1 ;  /* 0x000000283700780c */ /* 0x000fe40000f64270 */
[----:B------:R-:W-:Y:S02]  /*7330*/  FMNMX.FTZ R5, R70, R5, !PT ;  /* 0x0000000546057209 */ /* 0x000fe40007810000 */
[----:B------:R-:W-:-:S02]  /*7340*/  ISETP.LT.OR P3, PT, R51, 0x29, P3 ;  /* 0x000000293300780c */ /* 0x000fc40001f61670 */
[----:B------:R-:W-:Y:S02]  /*7350*/  FMNMX.FTZ R5, R76, R5, !PT ;  /* 0x000000054c057209 */ /* 0x000fe40007810000 */
[----:B------:R-:W-:Y:S02]  /*7360*/  ISETP.GT.AND P4, PT, R55, 0x29, P1 ;  /* 0x000000293700780c */ /* 0x000fe40000f84270 */
[----:B------:R-:W-:Y:S02]  /*7370*/  FMNMX.FTZ R5, R72, R5, !PT ;  /* 0x0000000548057209 */ /* 0x000fe40007810000 */
[----:B------:R-:W-:Y:S02]  /*7380*/  ISETP.LT.OR P4, PT, R51, 0x2a, P4 ;  /* 0x0000002a3300780c */ /* 0x000fe40002781670 */
[----:B------:R-:W-:Y:S02]  /*7390*/  FMNMX.FTZ R5, R54, R5, !PT ;  /* 0x0000000536057209 */ /* 0x000fe40007810000 */
[----:B------:R-:W-:-:S02]  /*73a0*/  FSEL R28, R28, -INF , !P4 ;  /* 0xff8000001c1c7808 */ /* 0x000fc40006000000 */
[----:B------:R-:W-:Y:S02]  /*73b0*/  FMNMX.FTZ R5, R52, R5, !PT ;  /* 0x0000000534057209 */ /* 0x000fe40007810000 */
[----:B------:R-:W-:Y:S02]  /*73c0*/  ISETP.GT.AND P4, PT, R55, 0x39, P1 ;  /* 0x000000393700780c */ /* 0x000fe40000f84270 */
[----:B------:R-:W-:Y:S02]  /*73d0*/  FMNMX.FTZ R53, R50, R5, !PT ;  /* 0x0000000532357209 */ /* 0x000fe40007810000 */
[----:B------:R-:W0:Y:S01]  /*73e0*/  LDC R5, c[0x0][0x988] ;  /* 0x00026200ff057b82 */ /* 0x000e220000000800 */
[----:B------:R-:W-:Y:S02]  /*73f0*/  ISETP.LT.OR P4, PT, R51, 0x3a, P4 ;  /* 0x0000003a3300780c */ /* 0x000fe40002781670 */
[----:B------:R-:W1:Y:S02]  /*7400*/  SHFL.BFLY PT, R4, R53, 0x2, 0x1f ;  /* 0x0c401f0035047f89 */ /* 0x000e6400000e0000 */
[----:B-1----:R-:W-:-:S05]  /*7410*/  FMNMX.FTZ R57, R53, R4, !PT ;  /* 0x0000000435397209 */ /* 0x002fca0007810000 */
[----:B------:R-:W1:Y:S02]  /*7420*/  SHFL.BFLY PT, R4, R57, 0x1, 0x1f ;  /* 0x0c201f0039047f89 */ /* 0x000e6400000e0000 */
[----:B-1----:R-:W-:-:S04]  /*7430*/  FMNMX.FTZ R4, R57, R4, !PT ;  /* 0x0000000439047209 */ /* 0x002fc80007810000 */
[C---:B------:R-:W-:Y:S01]  /*7440*/  FSETP.NEU.FTZ.AND P6, PT, R4.reuse, -INF , PT ;  /* 0xff8000000400780b */ /* 0x040fe20003fdd000 */
[----:B0-----:R-:W-:-:S05]  /*7450*/  FFMA.FTZ R53, R4, R5, -8 ;  /* 0xc100000004357423 */ /* 0x001fca0000010005 */
[----:B------:R-:W-:-:S05]  /*7460*/  FSEL R53, R53, RZ, P6 ;  /* 0x000000ff35357208 */ /* 0x000fca0003000000 */
[-CC-:B------:R-:W-:Y:S01]  /*7470*/  FFMA.FTZ R13, R166, R5.reuse, -R53.reuse ;  /* 0x00000005a60d7223 */ /* 0x180fe20000010835 */
[----:B------:R-:W-:Y:S01]  /*7480*/  FSEL R166, R26, -INF , !P5 ;  /* 0xff8000001aa67808 */ /* 0x000fe20006800000 */
[-CC-:B------:R-:W-:Y:S01]  /*7490*/  FFMA.FTZ R20, R200, R5.reuse, -R53.reuse ;  /* 0x00000005c8147223 */ /* 0x180fe20000010835 */
[----:B------:R-:W-:Y:S01]  /*74a0*/  ISETP.GT.AND P5, PT, R55, RZ, P1 ;  /* 0x000000ff3700720c */ /* 0x000fe20000fa4270 */
[-CC-:B------:R-:W-:Y:S01]  /*74b0*/  FFMA.FTZ R15, R184, R5.reuse, -R53.reuse ;  /* 0x00000005b80f7223 */ /* 0x180fe20000010835 */
[----:B------:R-:W-:Y:S01]  /*74c0*/  FSEL R184, R27, -INF , !P2 ;  /* 0xff8000001bb87808 */ /* 0x000fe20005000000 */
[-CC-:B------:R-:W-:Y:S01]  /*74d0*/  FFMA.FTZ R14, R186, R5.reuse, -R53.reuse ;  /* 0x00000005ba0e7223 */ /* 0x180fe20000010835 */
[----:B------:R-:W-:Y:S01]  /*74e0*/  ISETP.LT.OR P5, PT, R51, 0x1, P5 ;  /* 0x000000013300780c */ /* 0x000fe20002fa1670 */
[-CC-:B------:R-:W-:Y:S01]  /*74f0*/  FFMA.FTZ R24, R198, R5.reuse, -R53.reuse ;  /* 0x00000005c6187223 */ /* 0x180fe20000010835 */
[----:B------:R-:W-:Y:S01]  /*7500*/  FSEL R186, R29, -INF , !P3 ;  /* 0xff8000001dba7808 */ /* 0x000fe20005800000 */
[-CC-:B------:R-:W-:Y:S01]  /*7510*/  FFMA.FTZ R26, R194, R5.reuse, -R53.reuse ;  /* 0x00000005c21a7223 */ /* 0x180fe20000010835 */
[----:B------:R-:W-:Y:S01]  /*7520*/  FSEL R200, R12, -INF , !P5 ;  /* 0xff8000000cc87808 */ /* 0x000fe20006800000 */
[-CC-:B------:R-:W-:Y:S01]  /*7530*/  FFMA.FTZ R12, R196, R5.reuse, -R53.reuse ;  /* 0x00000005c40c7223 */ /* 0x180fe20000010835 */
[C---:B------:R-:W-:Y:S01]  /*7540*/  ISETP.GT.AND P2, PT, R55.reuse, 0x30, P1 ;  /* 0x000000303700780c */ /* 0x040fe20000f44270 */
[--C-:B------:R-:W-:Y:S01]  /*7550*/  FFMA.FTZ R202, R202, R5, -R53.reuse ;  /* 0x00000005caca7223 */ /* 0x100fe20000010835 */
[----:B------:R-:W-:Y:S01]  /*7560*/  FMNMX.FTZ R21, R200, R9, !PT ;  /* 0x00000009c8157209 */ /* 0x000fe20007810000 */
[-CC-:B------:R-:W-:Y:S01]  /*7570*/  FFMA.FTZ R57, R52, R5.reuse, -R53.reuse ;  /* 0x0000000534397223 */ /* 0x180fe20000010835 */
[----:B------:R-:W-:Y:S01]  /*7580*/  ISETP.GT.AND P3, PT, R55, 0x31, P1 ;  /* 0x000000313700780c */ /* 0x000fe20000f64270 */
[--C-:B------:R-:W-:Y:S01]  /*7590*/  FFMA.FTZ R162, R162, R5, -R53.reuse ;  /* 0x00000005a2a27223 */ /* 0x100fe20000010835 */
[----:B------:R-:W-:Y:S01]  /*75a0*/  FMNMX.FTZ R25, R82, R21, !PT ;  /* 0x0000001552197209 */ /* 0x000fe20007810000 */
[--C-:B------:R-:W-:Y:S01]  /*75b0*/  FFMA.FTZ R154, R154, R5, -R53.reuse ;  /* 0x000000059a9a7223 */ /* 0x100fe20000010835 */
[----:B------:R-:W-:Y:S01]  /*75c0*/  ISETP.LT.OR P2, PT, R51, 0x31, P2 ;  /* 0x000000313300780c */ /* 0x000fe20001741670 */
[----:B------:R0:W-:Y:S01]  /*75d0*/  MUFU.EX2 R21, R202 ;  /* 0x000000ca00157308 */ /* 0x0001e20000000800 */
[----:B------:R-:W-:Y:S01]  /*75e0*/  FMNMX.FTZ R25, R84, R25, !PT ;  /* 0x0000001954197209 */ /* 0x000fe20007810000 */
[-CC-:B------:R-:W-:Y:S01]  /*75f0*/  FFMA.FTZ R60, R60, R5.reuse, -R53.reuse ;  /* 0x000000053c3c7223 */ /* 0x180fe20000010835 */
[----:B------:R-:W-:Y:S01]  /*7600*/  ISETP.GT.AND P5, PT, R55, 0x38, P1 ;  /* 0x000000383700780c */ /* 0x000fe20000fa4270 */
[----:B------:R-:W-:Y:S01]  /*7610*/  FFMA.FTZ R54, R54, R5, -R53 ;  /* 0x0000000536367223 */ /* 0x000fe20000010835 */
[----:B------:R-:W-:-:S02]  /*7620*/  FMNMX.FTZ R25, R86, R25, !PT ;  /* 0x0000001956197209 */ /* 0x000fc40007810000 */
[----:B------:R-:W-:Y:S01]  /*7630*/  FSEL R30, R30, -INF , !P2 ;  /* 0xff8000001e1e7808 */ /* 0x000fe20005000000 */
[----:B------:R-:W-:Y:S01]  /*7640*/  MUFU.EX2 R14, R14 ;  /* 0x0000000e000e7308 */ /* 0x000fe20000000800 */
[----:B------:R-:W-:Y:S01]  /*7650*/  FMNMX.FTZ R25, R152, R25, !PT ;  /* 0x0000001998197209 */ /* 0x000fe20007810000 */
[----:B0-----:R-:W-:Y:S01]  /*7660*/  FFMA.FTZ R202, R78, R5, -R53 ;  /* 0x000000054eca7223 */ /* 0x001fe20000010835 */
[C---:B------:R-:W-:Y:S02]  /*7670*/  ISETP.LT.OR P3, PT, R51.reuse, 0x32, P3 ;  /* 0x000000323300780c */ /* 0x040fe40001f61670 */
[----:B------:R-:W-:Y:S02]  /*7680*/  FMNMX.FTZ R27, R158, R25, !PT ;  /* 0x000000199e1b7209 */ /* 0x000fe40007810000 */
[----:B------:R-:W-:Y:S01]  /*7690*/  ISETP.LT.OR P5, PT, R51, 0x39, P5 ;  /* 0x000000393300780c */ /* 0x000fe20002fa1670 */
[----:B------:R0:W-:Y:S01]  /*76a0*/  MUFU.EX2 R25, R12 ;  /* 0x0000000c00197308 */ /* 0x0001e20000000800 */
[----:B------:R-:W-:-:S02]  /*76b0*/  FMNMX.FTZ R27, R160, R27, !PT ;  /* 0x0000001ba01b7209 */ /* 0x000fc40007810000 */
[----:B------:R-:W-:Y:S02]  /*76c0*/  FSEL R198, R31, -INF , !P3 ;  /* 0xff8000001fc67808 */ /* 0x000fe40005800000 */
[----:B------:R-:W-:Y:S02]  /*76d0*/  FMNMX.FTZ R27, R164, R27, !PT ;  /* 0x0000001ba41b7209 */ /* 0x000fe40007810000 */
[----:B------:R-:W-:Y:S01]  /*76e0*/  ISETP.GT.AND P2, PT, R55, 0x40, P1 ;  /* 0x000000403700780c */ /* 0x000fe20000f44270 */
[----:B------:R-:W-:Y:S01]  /*76f0*/  MUFU.EX2 R13, R13 ;  /* 0x0000000d000d7308 */ /* 0x000fe20000000800 */
[----:B------:R-:W-:Y:S01]  /*7700*/  FMNMX.FTZ R27, R166, R27, !PT ;  /* 0x0000001ba61b7209 */ /* 0x000fe20007810000 */
[----:B0-----:R-:W-:Y:S01]  /*7710*/  FFMA.FTZ R12, R192, R5, -R53 ;  /* 0x00000005c00c7223 */ /* 0x001fe20000010835 */
[----:B------:R-:W-:Y:S02]  /*7720*/  FSEL R196, R33, -INF , !P5 ;  /* 0xff80000021c47808 */ /* 0x000fe40006800000 */
[----:B------:R-:W-:-:S02]  /*7730*/  FMNMX.FTZ R29, R184, R27, !PT ;  /* 0x0000001bb81d7209 */ /* 0x000fc40007810000 */
[----:B------:R-:W-:Y:S01]  /*7740*/  ISETP.GT.AND P3, PT, R55, 0x41, P1 ;  /* 0x000000413700780c */ /* 0x000fe20000f64270 */
[----:B------:R0:W-:Y:S01]  /*7750*/  MUFU.EX2 R27, R12 ;  /* 0x0000000c001b7308 */ /* 0x0001e20000000800 */
[----:B------:R-:W-:Y:S02]  /*7760*/  FMNMX.FTZ R29, R186, R29, !PT ;  /* 0x0000001dba1d7209 */ /* 0x000fe40007810000 */
[----:B------:R-:W-:Y:S02]  /*7770*/  ISETP.LT.OR P2, PT, R51, 0x41, P2 ;  /* 0x000000413300780c */ /* 0x000fe40001741670 */
[----:B------:R-:W-:Y:S02]  /*7780*/  FMNMX.FTZ R29, R28, R29, !PT ;  /* 0x0000001d1c1d7209 */ /* 0x000fe40007810000 */
[----:B------:R-:W-:Y:S01]  /*7790*/  FSEL R194, R32, -INF , !P4 ;  /* 0xff80000020c27808 */ /* 0x000fe20006000000 */
[----:B------:R-:W-:-:S01]  /*77a0*/  FFMA.FTZ R32, R190, R5, -R53 ;  /* 0x00000005be207223 */ /* 0x000fc20000010835 */
[----:B------:R-:W-:Y:S01]  /*77b0*/  FMNMX.FTZ R29, R30, R29, !PT ;  /* 0x0000001d1e1d7209 */ /* 0x000fe20007810000 */
[----:B0-----:R-:W-:-:S01]  /*77c0*/  FFMA.FTZ R12, R188, R5, -R53 ;  /* 0x00000005bc0c7223 */ /* 0x001fc20000010835 */
[----:B------:R-:W-:Y:S01]  /*77d0*/  ISETP.GT.AND P5, PT, R55, 0x48, P1 ;  /* 0x000000483700780c */ /* 0x000fe20000fa4270 */
[----:B------:R-:W-:Y:S01]  /*77e0*/  MUFU.EX2 R15, R15 ;  /* 0x0000000f000f7308 */ /* 0x000fe20000000800 */
[----:B------:R-:W-:-:S02]  /*77f0*/  FMNMX.FTZ R31, R198, R29, !PT ;  /* 0x0000001dc61f7209 */ /* 0x000fc40007810000 */
[----:B------:R-:W-:Y:S02]  /*7800*/  FSEL R34, R34, -INF , !P2 ;  /* 0xff80000022227808 */ /* 0x000fe40005000000 */
[----:B------:R-:W-:Y:S02]  /*7810*/  FMNMX.FTZ R31, R196, R31, !PT ;  /* 0x0000001fc41f7209 */ /* 0x000fe40007810000 */
[----:B------:R-:W-:Y:S01]  /*7820*/  ISETP.LT.OR P3, PT, R51, 0x42, P3 ;  /* 0x000000423300780c */ /* 0x000fe20001f61670 */
[----:B------:R0:W-:Y:S01]  /*7830*/  MUFU.EX2 R29, R12 ;  /* 0x0000000c001d7308 */ /* 0x0001e20000000800 */
[----:B------:R-:W-:Y:S02]  /*7840*/  FMNMX.FTZ R31, R194, R31, !PT ;  /* 0x0000001fc21f7209 */ /* 0x000fe40007810000 */
[----:B------:R-:W-:Y:S02]  /*7850*/  ISETP.GT.AND P4, PT, R55, 0x49, P1 ;  /* 0x000000493700780c */ /* 0x000fe40000f84270 */
[----:B------:R-:W-:-:S02]  /*7860*/  ISETP.LT.OR P5, PT, R51, 0x49, P5 ;  /* 0x000000493300780c */ /* 0x000fc40002fa1670 */
[----:B------:R-:W-:Y:S01]  /*7870*/  FSEL R192, R35, -INF , !P3 ;  /* 0xff80000023c07808 */ /* 0x000fe20005800000 */
[----:B------:R-:W-:Y:S01]  /*7880*/  MUFU.EX2 R20, R20 ;  /* 0x0000001400147308 */ /* 0x000fe20000000800 */
[----:B------:R-:W-:Y:S01]  /*7890*/  FMNMX.FTZ R31, R34, R31, !PT ;  /* 0x0000001f221f7209 */ /* 0x000fe20007810000 */
[----:B0-----:R-:W-:Y:S01]  /*78a0*/  FFMA.FTZ R12, R180, R5, -R53 ;  /* 0x00000005b40c7223 */ /* 0x001fe20000010835 */
[----:B------:R-:W-:Y:S02]  /*78b0*/  ISETP.GT.AND P2, PT, R55, 0x50, P1 ;  /* 0x000000503700780c */ /* 0x000fe40000f44270 */
[----:B------:R-:W-:Y:S02]  /*78c0*/  FSEL R36, R36, -INF , !P5 ;  /* 0xff80000024247808 */ /* 0x000fe40006800000 */
[----:B------:R-:W-:Y:S01]  /*78d0*/  ISETP.LT.OR P4, PT, R51, 0x4a, P4 ;  /* 0x0000004a3300780c */ /* 0x000fe20002781670 */
[----:B------:R-:W-:Y:S01]  /*78e0*/  MUFU.EX2 R24, R24 ;  /* 0x0000001800187308 */ /* 0x000fe20000000800 */
[----:B------:R-:W-:-:S02]  /*78f0*/  FMNMX.FTZ R33, R192, R31, !PT ;  /* 0x0000001fc0217209 */ /* 0x000fc40007810000 */
[----:B------:R-:W-:Y:S02]  /*7900*/  ISETP.GT.AND P3, PT, R55, 0x51, P1 ;  /* 0x000000513700780c */ /* 0x000fe40000f64270 */
[----:B------:R-:W-:Y:S02]  /*7910*/  ISETP.LT.OR P2, PT, R51, 0x51, P2 ;  /* 0x000000513300780c */ /* 0x000fe40001741670 */
[----:B------:R-:W-:Y:S01]  /*7920*/  FSEL R188, R37, -INF , !P4 ;  /* 0xff80000025bc7808 */ /* 0x000fe20006000000 */
[----:B------:R0:W-:Y:S01]  /*7930*/  MUFU.EX2 R31, R12 ;  /* 0x0000000c001f7308 */ /* 0x0001e20000000800 */
[----:B------:R-:W-:Y:S02]  /*7940*/  FMNMX.FTZ R33, R36, R33, !PT ;  /* 0x0000002124217209 */ /* 0x000fe40007810000 */
[----:B------:R-:W-:Y:S02]  /*7950*/  ISETP.GT.AND P5, PT, R55, 0x58, P1 ;  /* 0x000000583700780c */ /* 0x000fe40000fa4270 */
[----:B------:R-:W-:Y:S01]  /*7960*/  FSEL R190, R38, -INF , !P2 ;  /* 0xff80000026be7808 */ /* 0x000fe20005000000 */
[--C-:B------:R-:W-:Y:S01]  /*7970*/  FFMA.FTZ R38, R182, R5, -R53.reuse ;  /* 0x00000005b6267223 */ /* 0x100fe20000010835 */
[----:B------:R-:W-:Y:S01]  /*7980*/  ISETP.LT.OR P3, PT, R51, 0x52, P3 ;  /* 0x000000523300780c */ /* 0x000fe20001f61670 */
[----:B------:R-:W-:Y:S01]  /*7990*/  MUFU.EX2 R26, R26 ;  /* 0x0000001a001a7308 */ /* 0x000fe20000000800 */
[----:B------:R-:W-:Y:S01]  /*79a0*/  FMNMX.FTZ R33, R188, R33, !PT ;  /* 0x00000021bc217209 */ /* 0x000fe20007810000 */
[----:B0-----:R-:W-:Y:S01]  /*79b0*/  FFMA.FTZ R12, R156, R5, -R53 ;  /* 0x000000059c0c7223 */ /* 0x001fe20000010835 */
[----:B------:R-:W-:-:S02]  /*79c0*/  ISETP.GT.AND P4, PT, R55, 0x59, P1 ;  /* 0x000000593700780c */ /* 0x000fc40000f84270 */
[----:B------:R-:W-:Y:S02]  /*79d0*/  ISETP.LT.OR P5, PT, R51, 0x59, P5 ;  /* 0x000000593300780c */ /* 0x000fe40002fa1670 */
[----:B------:R-:W-:Y:S01]  /*79e0*/  FSEL R182, R39, -INF , !P3 ;  /* 0xff80000027b67808 */ /* 0x000fe20005800000 */
[----:B------:R-:W-:Y:S01]  /*79f0*/  MUFU.EX2 R32, R32 ;  /* 0x0000002000207308 */ /* 0x000fe20000000800 */
[----:B------:R-:W-:Y:S02]  /*7a00*/  FMNMX.FTZ R33, R190, R33, !PT ;  /* 0x00000021be217209 */ /* 0x000fe40007810000 */
        /* <DEDUP_REMOVED lines=9> */
[----:B------:R-:W-:Y:S01]  /*7aa0*/  FMNMX.FTZ R35, R40, R35, !PT ;  /* 0x0000002328237209 */ /* 0x000fe20007810000 */
[----:B------:R-:W-:Y:S01]  /*7ab0*/  FFMA.FTZ R41, R74, R5, -R53 ;  /* 0x000000054a297223 */ /* 0x000fe20000010835 */
[----:B------:R-:W-:Y:S02]  /*7ac0*/  ISETP.GT.AND P5, PT, R55, 0x68, P1 ;  /* 0x000000683700780c */ /* 0x000fe40000fa4270 */
[----:B------:R-:W-:-:S02]  /*7ad0*/  FSEL R42, R42, -INF , !P2 ;  /* 0xff8000002a2a7808 */ /* 0x000fc40005000000 */
[----:B------:R-:W-:Y:S01]  /*7ae0*/  ISETP.LT.OR P3, PT, R51, 0x62, P3 ;  /* 0x000000623300780c */ /* 0x000fe20001f61670 */
[----:B------:R-:W-:Y:S01]  /*7af0*/  MUFU.EX2 R162, R162 ;  /* 0x000000a200a27308 */ /* 0x000fe20000000800 */
[----:B------:R-:W-:Y:S01]  /*7b00*/  FMNMX.FTZ R35, R180, R35, !PT ;  /* 0x00000023b4237209 */ /* 0x000fe20007810000 */
[-CC-:B0-----:R-:W-:Y:S01]  /*7b10*/  FFMA.FTZ R12, R80, R5.reuse, -R53.reuse ;  /* 0x00000005500c7223 */ /* 0x181fe20000010835 */
[----:B------:R-:W-:Y:S02]  /*7b20*/  ISETP.GT.AND P4, PT, R55, 0x69, P1 ;  /* 0x000000693700780c */ /* 0x000fe40000f84270 */
[----:B------:R-:W-:Y:S02]  /*7b30*/  ISETP.LT.OR P5, PT, R51, 0x69, P5 ;  /* 0x000000693300780c */ /* 0x000fe40002fa1670 */
[----:B------:R-:W-:Y:S01]  /*7b40*/  FSEL R156, R43, -INF , !P3 ;  /* 0xff8000002b9c7808 */ /* 0x000fe20005800000 */
[----:B------:R-:W-:Y:S01]  /*7b50*/  FFMA.FTZ R43, R66, R5, -R53 ;  /* 0x00000005422b7223 */ /* 0x000fe20000010835 */
[----:B------:R-:W-:Y:S01]  /*7b60*/  FMNMX.FTZ R35, R42, R35, !PT ;  /* 0x000000232a237209 */ /* 0x000fe20007810000 */
[----:B------:R-:W-:Y:S01]  /*7b70*/  MUFU.EX2 R154, R154 ;  /* 0x0000009a009a7308 */ /* 0x000fe20000000800 */
[----:B------:R-:W-:-:S02]  /*7b80*/  ISETP.GT.AND P2, PT, R55, 0x70, P1 ;  /* 0x000000703700780c */ /* 0x000fc40000f44270 */
[----:B------:R-:W-:Y:S02]  /*7b90*/  FSEL R44, R44, -INF , !P5 ;  /* 0xff8000002c2c7808 */ /* 0x000fe40006800000 */
[----:B------:R-:W-:Y:S02]  /*7ba0*/  ISETP.LT.OR P4, PT, R51, 0x6a, P4 ;  /* 0x0000006a3300780c */ /* 0x000fe40002781670 */
[----:B------:R-:W-:Y:S01]  /*7bb0*/  FMNMX.FTZ R37, R156, R35, !PT ;  /* 0x000000239c257209 */ /* 0x000fe20007810000 */
[----:B------:R-:W-:Y:S01]  /*7bc0*/  MUFU.EX2 R202, R202 ;  /* 0x000000ca00ca7308 */ /* 0x000fe20000000800 */
[----:B------:R-:W-:Y:S02]  /*7bd0*/  ISETP.GT.AND P3, PT, R55, 0x71, P1 ;  /* 0x000000713700780c */ /* 0x000fe40000f64270 */
[----:B------:R-:W-:Y:S02]  /*7be0*/  ISETP.LT.OR P2, PT, R51, 0x71, P2 ;  /* 0x000000713300780c */ /* 0x000fe40001741670 */
[----:B------:R-:W-:-:S02]  /*7bf0*/  FSEL R80, R45, -INF , !P4 ;  /* 0xff8000002d507808 */ /* 0x000fc40006000000 */
[----:B------:R-:W-:Y:S01]  /*7c00*/  FMNMX.FTZ R37, R44, R37, !PT ;  /* 0x000000252c257209 */ /* 0x000fe20007810000 */
[----:B------:R0:W-:Y:S01]  /*7c10*/  MUFU.EX2 R35, R12 ;  /* 0x0000000c00237308 */ /* 0x0001e20000000800 */
[----:B------:R-:W-:Y:S02]  /*7c20*/  ISETP.GT.AND P5, PT, R55, 0x78, P1 ;  /* 0x000000783700780c */ /* 0x000fe40000fa4270 */
[----:B------:R-:W-:Y:S02]  /*7c30*/  ISETP.LT.OR P3, PT, R51, 0x72, P3 ;  /* 0x000000723300780c */ /* 0x000fe40001f61670 */
[----:B------:R-:W-:Y:S02]  /*7c40*/  FSEL R46, R46, -INF , !P2 ;  /* 0xff8000002e2e7808 */ /* 0x000fe40005000000 */
[----:B------:R-:W-:Y:S01]  /*7c50*/  FMNMX.FTZ R37, R80, R37, !PT ;  /* 0x0000002550257209 */ /* 0x000fe20007810000 */
[----:B------:R-:W-:Y:S01]  /*7c60*/  MUFU.EX2 R60, R60 ;  /* 0x0000003c003c7308 */ /* 0x000fe20000000800 */
[----:B------:R-:W-:-:S02]  /*7c70*/  ISETP.GT.AND P1, PT, R55, 0x79, P1 ;  /* 0x000000793700780c */ /* 0x000fc40000f24270 */
[----:B------:R-:W-:Y:S02]  /*7c80*/  ISETP.LT.OR P5, PT, R51, 0x79, P5 ;  /* 0x000000793300780c */ /* 0x000fe40002fa1670 */
[----:B------:R-:W-:Y:S01]  /*7c90*/  FSEL R78, R47, -INF , !P3 ;  /* 0xff8000002f4e7808 */ /* 0x000fe20005800000 */
[--C-:B------:R-:W-:Y:S01]  /*7ca0*/  FFMA.FTZ R47, R58, R5, -R53.reuse ;  /* 0x000000053a2f7223 */ /* 0x100fe20000010835 */
[----:B------:R-:W-:Y:S01]  /*7cb0*/  FMNMX.FTZ R37, R46, R37, !PT ;  /* 0x000000252e257209 */ /* 0x000fe20007810000 */
[-CC-:B------:R-:W-:Y:S01]  /*7cc0*/  FFMA.FTZ R58, R64, R5.reuse, -R53.reuse ;  /* 0x00000005403a7223 */ /* 0x180fe20000010835 */
[----:B------:R-:W-:Y:S01]  /*7cd0*/  ISETP.LT.OR P1, PT, R51, 0x7a, P1 ;  /* 0x0000007a3300780c */ /* 0x000fe20000f21670 */
[----:B------:R-:W-:Y:S01]  /*7ce0*/  FFMA.FTZ R64, R76, R5, -R53 ;  /* 0x000000054c407223 */ /* 0x000fe20000010835 */
[----:B------:R-:W-:Y:S01]  /*7cf0*/  FSEL R48, R48, -INF , !P5 ;  /* 0xff80000030307808 */ /* 0x000fe20006800000 */
[----:B------:R-:W-:Y:S01]  /*7d00*/  MUFU.EX2 R43, R43 ;  /* 0x0000002b002b7308 */ /* 0x000fe20000000800 */
[----:B------:R-:W-:-:S02]  /*7d10*/  FMNMX.FTZ R39, R78, R37, !PT ;  /* 0x000000254e277209 */ /* 0x000fc40007810000 */
[----:B------:R-:W-:Y:S02]  /*7d20*/  FSEL R74, R49, -INF , !P1 ;  /* 0xff800000314a7808 */ /* 0x000fe40004800000 */
[----:B------:R-:W-:Y:S02]  /*7d30*/  FMNMX.FTZ R39, R48, R39, !PT ;  /* 0x0000002730277209 */ /* 0x000fe40007810000 */
[----:B------:R-:W-:Y:S01]  /*7d40*/  FSEL R51, R4, RZ, P6 ;  /* 0x000000ff04337208 */ /* 0x000fe20003000000 */
[----:B------:R-:W-:Y:S01]  /*7d50*/  MUFU.EX2 R37, R41 ;  /* 0x0000002900257308 */ /* 0x000fe20000000800 */
[----:B0-----:R-:W-:Y:S01]  /*7d60*/  FMNMX.FTZ R12, R74, R39, !PT ;  /* 0x000000274a0c7209 */ /* 0x001fe20007810000 */
[-CC-:B------:R-:W-:Y:S01]  /*7d70*/  FFMA.FTZ R39, R56, R5.reuse, -R53.reuse ;  /* 0x0000000538277223 */ /* 0x180fe20000010835 */
[----:B------:R-:W-:-:S01]  /*7d80*/  FFMA.FTZ R56, R62, R5, -R53 ;  /* 0x000000053e387223 */ /* 0x000fc20000010835 */
[----:B------:R-:W-:Y:S01]  /*7d90*/  FADD.FTZ R52, -R51, R8 ;  /* 0x0000000833347221 */ /* 0x000fe20000010100 */
[----:B------:R-:W-:-:S01]  /*7da0*/  FFMA.FTZ R62, R68, R5, -R53 ;  /* 0x00000005443e7223 */ /* 0x000fc20000010835 */
[----:B------:R-:W0:Y:S01]  /*7db0*/  SHFL.BFLY PT, R45, R12, 0x2, 0x1f ;  /* 0x0c401f000c2d7f89 */ /* 0x000e2200000e0000 */
[----:B------:R-:W-:-:S01]  /*7dc0*/  FFMA.FTZ R8, R50, R5, -R53 ;  /* 0x0000000532087223 */ /* 0x000fc20000010835 */
[----:B------:R1:W-:Y:S08]  /*7dd0*/  MUFU.EX2 R41, R47 ;  /* 0x0000002f00297308 */ /* 0x0003f00000000800 */
[----:B------:R-:W-:Y:S01]  /*7de0*/  MUFU.EX2 R39, R39 ;  /* 0x0000002700277308 */ /* 0x000fe20000000800 */
[----:B-1----:R-:W-:-:S07]  /*7df0*/  FFMA.FTZ R47, R72, R5, -R53 ;  /* 0x00000005482f7223 */ /* 0x002fce0000010835 */
[----:B------:R-:W-:Y:S01]  /*7e00*/  MUFU.EX2 R56, R56 ;  /* 0x0000003800387308 */ /* 0x000fe20000000800 */
[----:B0-----:R-:W-:Y:S01]  /*7e10*/  FMNMX.FTZ R49, R12, R45, !PT ;  /* 0x0000002d0c317209 */ /* 0x001fe20007810000 */
[-C--:B------:R-:W-:Y:S01]  /*7e20*/  FFMA.FTZ R45, R70, R5.reuse, -R53 ;  /* 0x00000005462d7223 */ /* 0x080fe20000010835 */
[----:B------:R-:W-:-:S05]  /*7e30*/  FMUL.FTZ R53, R52, R5 ;  /* 0x0000000534357220 */ /* 0x000fca0000410000 */
[----:B------:R-:W-:Y:S01]  /*7e40*/  MUFU.EX2 R58, R58 ;  /* 0x0000003a003a7308 */ /* 0x000fe20000000800 */
[----:B------:R-:W0:Y:S07]  /*7e50*/  SHFL.BFLY PT, R12, R49, 0x1, 0x1f ;  /* 0x0c201f00310c7f89 */ /* 0x000e2e00000e0000 */
[----:B------:R-:W1:Y:S08]  /*7e60*/  MUFU.EX2 R53, R53 ;  /* 0x0000003500357308 */ /* 0x000e700000000800 */
[----:B------:R-:W-:Y:S08]  /*7e70*/  MUFU.EX2 R62, R62 ;  /* 0x0000003e003e7308 */ /* 0x000ff00000000800 */
[----:B------:R-:W-:Y:S01]  /*7e80*/  MUFU.EX2 R45, R45 ;  /* 0x0000002d002d7308 */ /* 0x000fe20000000800 */
[----:B0-----:R-:W-:-:S04]  /*7e90*/  FMNMX.FTZ R12, R49, R12, !PT ;  /* 0x0000000c310c7209 */ /* 0x001fc80007810000 */
[C---:B------:R-:W-:Y:S01]  /*7ea0*/  FSETP.NEU.FTZ.AND P1, PT, R12.reuse, -INF , PT ;  /* 0xff8000000c00780b */ /* 0x040fe20003f3d000 */
[----:B------:R-:W-:-:S02]  /*7eb0*/  FFMA.FTZ R51, R12, R5, -8 ;  /* 0xc10000000c337423 */ /* 0x000fc40000010005 */
[----:B------:R0:W-:Y:S01]  /*7ec0*/  MUFU.EX2 R49, R57 ;  /* 0x0000003900317308 */ /* 0x0001e20000000800 */
[----:B------:R-:W-:Y:S02]  /*7ed0*/  FSEL R72, R12, RZ, P1 ;  /* 0x000000ff0c487208 */ /* 0x000fe40000800000 */
[----:B------:R-:W-:-:S03]  /*7ee0*/  FSEL R51, R51, RZ, P1 ;  /* 0x000000ff33337208 */ /* 0x000fc60000800000 */
[----:B------:R-:W-:Y:S02]  /*7ef0*/  FADD.FTZ R72, -R72, R9 ;  /* 0x0000000948487221 */ /* 0x000fe40000010100 */
[----:B------:R-:W-:Y:S01]  /*7f00*/  MUFU.EX2 R64, R64 ;  /* 0x0000004000407308 */ /* 0x000fe20000000800 */
[----:B------:R-:W-:-:S01]  /*7f10*/  FFMA.FTZ R55, R200, R5, -R51 ;  /* 0x00000005c8377223 */ /* 0x000fc20000010833 */
[-CC-:B------:R-:W-:Y:S01]  /*7f20*/  FFMA.FTZ R50, R82, R5.reuse, -R51.reuse ;  /* 0x0000000552327223 */ /* 0x180fe20000010833 */
[-C--:B------:R-:W-:Y:S01]  /*7f30*/  FMUL.FTZ R72, R72, R5.reuse ;  /* 0x0000000548487220 */ /* 0x080fe20000410000 */
[-CC-:B------:R-:W-:Y:S01]  /*7f40*/  FFMA.FTZ R52, R84, R5.reuse, -R51.reuse ;  /* 0x0000000554347223 */ /* 0x180fe20000010833 */
[----:B0-----:R-:W-:-:S01]  /*7f50*/  FFMA.FTZ R57, R86, R5, -R51 ;  /* 0x0000000556397223 */ /* 0x001fc20000010833 */
[-CC-:B------:R-:W-:Y:S01]  /*7f60*/  FFMA.FTZ R59, R152, R5.reuse, -R51.reuse ;  /* 0x00000005983b7223 */ /* 0x180fe20000010833 */
[----:B------:R-:W-:-:S01]  /*7f70*/  FFMA.FTZ R66, R158, R5, -R51 ;  /* 0x000000059e427223 */ /* 0x000fc20000010833 */
[----:B------:R-:W-:Y:S01]  /*7f80*/  MUFU.EX2 R55, R55 ;  /* 0x0000003700377308 */ /* 0x000fe20000000800 */
[----:B-1----:R-:W-:-:S01]  /*7f90*/  FFMA.FTZ R82, R53, R3, R14 ;  /* 0x0000000335527223 */ /* 0x002fc2000001000e */
[-CC-:B------:R-:W-:Y:S01]  /*7fa0*/  FFMA.FTZ R61, R160, R5.reuse, -R51.reuse ;  /* 0x00000005a03d7223 */ /* 0x180fe20000010833 */
[----:B------:R-:W-:-:S01]  /*7fb0*/  FFMA.FTZ R68, R164, R5, -R51 ;  /* 0x00000005a4447223 */ /* 0x000fc20000010833 */
[----:B------:R-:W-:Y:S01]  /*7fc0*/  FFMA.FTZ R63, R166, R5, -R51 ;  /* 0x00000005a63f7223 */ /* 0x000fe20000010833 */
[----:B------:R-:W-:-:S01]  /*7fd0*/  FADD.FTZ R82, R13, R82 ;  /* 0x000000520d527221 */ /* 0x000fc20000010000 */
[-CC-:B------:R-:W-:Y:S01]  /*7fe0*/  FFMA.FTZ R70, R184, R5.reuse, -R51.reuse ;  /* 0x00000005b8467223 */ /* 0x180fe20000010833 */
[----:B------:R-:W-:-:S01]  /*7ff0*/  FFMA.FTZ R65, R186, R5, -R51 ;  /* 0x00000005ba417223 */ /* 0x000fc20000010833 */
[----:B------:R-:W0:Y:S01]  /*8000*/  MUFU.EX2 R72, R72 ;  /* 0x0000004800487308 */ /* 0x000e220000000800 */
[----:B------:R-:W-:-:S01]  /*8010*/  FADD.FTZ R73, R15, R82 ;  /* 0x000000520f497221 */ /* 0x000fc20000010000 */
[-CC-:B------:R-:W-:Y:S01]  /*8020*/  FFMA.FTZ R28, R28, R5.reuse, -R51.reuse ;  /* 0x000000051c1c7223 */ /* 0x180fe20000010833 */
[----:B------:R-:W-:-:S01]  /*8030*/  FFMA.FTZ R30, R30, R5, -R51 ;  /* 0x000000051e1e7223 */ /* 0x000fc20000010833 */
[----:B------:R-:W-:Y:S01]  /*8040*/  FFMA.FTZ R67, R198, R5, -R51 ;  /* 0x00000005c6437223 */ /* 0x000fe20000010833 */
[----:B------:R-:W-:-:S01]  /*8050*/  FADD.FTZ R82, R20, R73 ;  /* 0x0000004914527221 */ /* 0x000fc20000010000 */
        /* <DEDUP_REMOVED lines=16> */
[----:B------:R-:W-:-:S02]  /*8160*/  FFMA.FTZ R48, R48, R5, -R51 ;  /* 0x0000000530307223 */ /* 0x000fc40000010833 */
[----:B------:R-:W0:Y:S01]  /*8170*/  MUFU.EX2 R57, R57 ;  /* 0x0000003900397308 */ /* 0x000e220000000800 */
[----:B-1----:R-:W-:-:S07]  /*8180*/  FADD.FTZ R3, R50, R3 ;  /* 0x0000000332037221 */ /* 0x002fce0000010000 */
[----:B------:R-:W1:Y:S01]  /*8190*/  MUFU.EX2 R59, R59 ;  /* 0x0000003b003b7308 */ /* 0x000e620000000800 */
[----:B--2---:R-:W-:-:S01]  /*81a0*/  FADD.FTZ R2, R52, R3 ;  /* 0x0000000334027221 */ /* 0x004fc20000010000 */
[----:B------:R-:W-:Y:S01]  /*81b0*/  FADD.FTZ R3, R21, R82 ;  /* 0x0000005215037221 */ /* 0x000fe20000010000 */
[----:B------:R-:W-:-:S05]  /*81c0*/  FFMA.FTZ R82, R182, R5, -R51 ;  /* 0x00000005b6527223 */ /* 0x000fca0000010833 */
[----:B------:R-:W2:Y:S01]  /*81d0*/  MUFU.EX2 R66, R66 ;  /* 0x0000004200427308 */ /* 0x000ea20000000800 */
[----:B0-----:R-:W-:-:S07]  /*81e0*/  FADD.FTZ R2, R57, R2 ;  /* 0x0000000239027221 */ /* 0x001fce0000010000 */
[----:B------:R-:W0:Y:S01]  /*81f0*/  MUFU.EX2 R61, R61 ;  /* 0x0000003d003d7308 */ /* 0x000e220000000800 */
[----:B-1----:R-:W-:-:S01]  /*8200*/  FADD.FTZ R75, R59, R2 ;  /* 0x000000023b4b7221 */ /* 0x002fc20000010000 */
[----:B------:R-:W-:-:S04]  /*8210*/  FADD.FTZ R2, R24, R3 ;  /* 0x0000000318027221 */ /* 0x000fc80000010000 */
[----:B------:R-:W-:Y:S02]  /*8220*/  FADD.FTZ R3, R25, R2 ;  /* 0x0000000219037221 */ /* 0x000fe40000010000 */
[----:B------:R-:W1:Y:S01]  /*8230*/  MUFU.EX2 R68, R68 ;  /* 0x0000004400447308 */ /* 0x000e620000000800 */
[----:B--2---:R-:W-:-:S01]  /*8240*/  FADD.FTZ R84, R66, R75 ;  /* 0x0000004b42547221 */ /* 0x004fc20000010000 */
[----:B------:R-:W-:-:S04]  /*8250*/  FADD.FTZ R2, R26, R3 ;  /* 0x000000031a027221 */ /* 0x000fc80000010000 */
[----:B------:R-:W-:Y:S02]  /*8260*/  FADD.FTZ R3, R27, R2 ;  /* 0x000000021b037221 */ /* 0x000fe40000010000 */
[----:B------:R-:W2:Y:S01]  /*8270*/  MUFU.EX2 R63, R63 ;  /* 0x0000003f003f7308 */ /* 0x000ea20000000800 */
[----:B0-----:R-:W-:-:S01]  /*8280*/  FADD.FTZ R75, R61, R84 ;  /* 0x000000543d4b7221 */ /* 0x001fc20000010000 */
[----:B------:R-:W-:-:S04]  /*8290*/  FADD.FTZ R2, R32, R3 ;  /* 0x0000000320027221 */ /* 0x000fc80000010000 */
[----:B------:R-:W-:Y:S02]  /*82a0*/  FADD.FTZ R3, R29, R2 ;  /* 0x000000021d037221 */ /* 0x000fe40000010000 */
[----:B------:R-:W0:Y:S01]  /*82b0*/  MUFU.EX2 R70, R70 ;  /* 0x0000004600467308 */ /* 0x000e220000000800 */
[----:B-1----:R-:W-:-:S01]  /*82c0*/  FADD.FTZ R84, R68, R75 ;  /* 0x0000004b44547221 */ /* 0x002fc20000010000 */
[----:B------:R-:W-:-:S04]  /*82d0*/  FADD.FTZ R2, R38, R3 ;  /* 0x0000000326027221 */ /* 0x000fc80000010000 */
[----:B------:R-:W-:Y:S02]  /*82e0*/  FADD.FTZ R3, R31, R2 ;  /* 0x000000021f037221 */ /* 0x000fe40000010000 */
[----:B------:R-:W1:Y:S01]  /*82f0*/  MUFU.EX2 R65, R65 ;  /* 0x0000004100417308 */ /* 0x000e620000000800 */
[----:B--2---:R-:W-:-:S07]  /*8300*/  FADD.FTZ R75, R63, R84 ;  /* 0x000000543f4b7221 */ /* 0x004fce0000010000 */
[----:B------:R-:W2:Y:S01]  /*8310*/  MUFU.EX2 R28, R28 ;  /* 0x0000001c001c7308 */ /* 0x000ea20000000800 */
[----:B0-----:R-:W-:-:S07]  /*8320*/  FADD.FTZ R40, R70, R75 ;  /* 0x0000004b46287221 */ /* 0x001fce0000010000 */
[----:B------:R-:W0:Y:S01]  /*8330*/  MUFU.EX2 R30, R30 ;  /* 0x0000001e001e7308 */ /* 0x000e220000000800 */
[----:B-1----:R-:W-:-:S01]  /*8340*/  FADD.FTZ R75, R65, R40 ;  /* 0x00000028414b7221 */ /* 0x002fc20000010000 */
[----:B------:R-:W-:Y:S01]  /*8350*/  FFMA.FTZ R40, R42, R5, -R51 ;  /* 0x000000052a287223 */ /* 0x000fe20000010833 */
[----:B------:R-:W-:-:S04]  /*8360*/  FADD.FTZ R42, R162, R3 ;  /* 0x00000003a22a7221 */ /* 0x000fc80000010000 */
[----:B------:R-:W-:Y:S01]  /*8370*/  FADD.FTZ R3, R33, R42 ;  /* 0x0000002a21037221 */ /* 0x000fe20000010000 */
[----:B------:R-:W1:Y:S01]  /*8380*/  MUFU.EX2 R67, R67 ;  /* 0x0000004300437308 */ /* 0x000e620000000800 */
[----:B--2---:R-:W-:-:S07]  /*8390*/  FADD.FTZ R75, R28, R75 ;  /* 0x0000004b1c4b7221 */ /* 0x004fce0000010000 */
[----:B------:R-:W2:Y:S01]  /*83a0*/  MUFU.EX2 R9, R196 ;  /* 0x000000c400097308 */ /* 0x000ea20000000800 */
[----:B0-----:R-:W-:-:S01]  /*83b0*/  FADD.FTZ R2, R30, R75 ;  /* 0x0000004b1e027221 */ /* 0x001fc20000010000 */
[-CC-:B------:R-:W-:Y:S01]  /*83c0*/  FFMA.FTZ R75, R156, R5.reuse, -R51.reuse ;  /* 0x000000059c4b7223 */ /* 0x180fe20000010833 */
[----:B------:R-:W-:-:S05]  /*83d0*/  FFMA.FTZ R51, R74, R5, -R51 ;  /* 0x000000054a337223 */ /* 0x000fca0000010833 */
[----:B------:R-:W0:Y:S01]  /*83e0*/  MUFU.EX2 R76, R76 ;  /* 0x0000004c004c7308 */ /* 0x000e220000000800 */
[----:B-1----:R-:W-:-:S07]  /*83f0*/  FADD.FTZ R2, R67, R2 ;  /* 0x0000000243027221 */ /* 0x002fce0000010000 */
[----:B------:R-:W1:Y:S01]  /*8400*/  MUFU.EX2 R34, R34 ;  /* 0x0000002200227308 */ /* 0x000e620000000800 */
[----:B--2---:R-:W-:-:S01]  /*8410*/  FADD.FTZ R79, R9, R2 ;  /* 0x00000002094f7221 */ /* 0x004fc20000010000 */
[----:B------:R-:W-:-:S04]  /*8420*/  FADD.FTZ R2, R154, R3 ;  /* 0x000000039a027221 */ /* 0x000fc80000010000 */
[----:B------:R-:W-:Y:S02]  /*8430*/  FADD.FTZ R3, R35, R2 ;  /* 0x0000000223037221 */ /* 0x000fe40000010000 */
[----:B------:R-:W2:Y:S01]  /*8440*/  MUFU.EX2 R69, R69 ;  /* 0x0000004500457308 */ /* 0x000ea20000000800 */
[----:B0-----:R-:W-:-:S01]  /*8450*/  FADD.FTZ R79, R76, R79 ;  /* 0x0000004f4c4f7221 */ /* 0x001fc20000010000 */
[----:B------:R-:W-:-:S06]  /*8460*/  FADD.FTZ R42, R202, R3 ;  /* 0x00000003ca2a7221 */ /* 0x000fcc0000010000 */
[----:B------:R-:W0:Y:S01]  /*8470*/  MUFU.EX2 R36, R36 ;  /* 0x0000002400247308 */ /* 0x000e220000000800 */
[----:B-1----:R-:W-:-:S01]  /*8480*/  FADD.FTZ R2, R34, R79 ;  /* 0x0000004f22027221 */ /* 0x002fc20000010000 */
[----:B------:R-:W-:-:S04]  /*8490*/  FADD.FTZ R79, R37, R42 ;  /* 0x0000002a254f7221 */ /* 0x000fc80000010000 */
[----:B------:R-:W-:Y:S02]  /*84a0*/  FADD.FTZ R42, R60, R79 ;  /* 0x0000004f3c2a7221 */ /* 0x000fe40000010000 */
[----:B------:R-:W1:Y:S01]  /*84b0*/  MUFU.EX2 R71, R71 ;  /* 0x0000004700477308 */ /* 0x000e620000000800 */
[----:B--2---:R-:W-:-:S07]  /*84c0*/  FADD.FTZ R3, R69, R2 ;  /* 0x0000000245037221 */ /* 0x004fce0000010000 */
[----:B------:R-:W2:Y:S01]  /*84d0*/  MUFU.EX2 R73, R73 ;  /* 0x0000004900497308 */ /* 0x000ea20000000800 */
[----:B0-----:R-:W-:-:S01]  /*84e0*/  FADD.FTZ R2, R36, R3 ;  /* 0x0000000324027221 */ /* 0x001fc20000010000 */
[----:B------:R-:W-:-:S06]  /*84f0*/  FADD.FTZ R3, R39, R42 ;  /* 0x0000002a27037221 */ /* 0x000fcc0000010000 */
        /* <DEDUP_REMOVED lines=11> */
[----:B-1----:R-:W-:-:S07]  /*85b0*/  FADD.FTZ R42, R77, R42 ;  /* 0x0000002a4d2a7221 */ /* 0x002fce0000010000 */
[----:B------:R-:W1:Y:S01]  /*85c0*/  MUFU.EX2 R75, R75 ;  /* 0x0000004b004b7308 */ /* 0x000e620000000800 */
[----:B--2---:R-:W-:-:S01]  /*85d0*/  FADD.FTZ R3, R180, R42 ;  /* 0x0000002ab4037221 */ /* 0x004fc20000010000 */
[----:B------:R-:W-:-:S06]  /*85e0*/  FADD.FTZ R42, R62, R79 ;  /* 0x0000004f3e2a7221 */ /* 0x000fcc0000010000 */
[----:B------:R-:W2:Y:S01]  /*85f0*/  MUFU.EX2 R81, R44 ;  /* 0x0000002c00517308 */ /* 0x000ea20000000800 */
[----:B0-----:R-:W-:-:S01]  /*8600*/  FADD.FTZ R2, R40, R3 ;  /* 0x0000000328027221 */ /* 0x001fc20000010000 */
[----:B------:R-:W-:-:S04]  /*8610*/  FADD.FTZ R3, R45, R42 ;  /* 0x0000002a2d037221 */ /* 0x000fc80000010000 */
[----:B------:R-:W-:Y:S02]  /*8620*/  FADD.FTZ R42, R64, R3 ;  /* 0x00000003402a7221 */ /* 0x000fe40000010000 */
        /* <DEDUP_REMOVED lines=11> */
[----:B0-----:R-:W-:-:S04]  /*86e0*/  FADD.FTZ R42, R54, R3 ;  /* 0x00000003362a7221 */ /* 0x001fc80000010000 */
[----:B------:R-:W-:-:S03]  /*86f0*/  FADD.FTZ R3, R49, R42 ;  /* 0x0000002a31037221 */ /* 0x000fc60000010000 */
[----:B------:R-:W0:Y:S01]  /*8700*/  MUFU.EX2 R8, R8 ;  /* 0x0000000800087308 */ /* 0x000e220000000800 */
[----:B-1----:R-:W-:-:S07]  /*8710*/  FADD.FTZ R2, R83, R2 ;  /* 0x0000000253027221 */ /* 0x002fce0000010000 */
[----:B------:R-:W1:Y:S01]  /*8720*/  MUFU.EX2 R51, R51 ;  /* 0x0000003300337308 */ /* 0x000e620000000800 */
[----:B--2---:R-:W-:-:S01]  /*8730*/  FADD.FTZ R2, R85, R2 ;  /* 0x0000000255027221 */ /* 0x004fc20000010000 */
[----:B0-----:R-:W-:-:S03]  /*8740*/  FADD.FTZ R3, R8, R3 ;  /* 0x0000000308037221 */ /* 0x001fc60000010000 */
[----:B-1----:R-:W-:Y:S01]  /*8750*/  FADD.FTZ R2, R51, R2 ;  /* 0x0000000233027221 */ /* 0x002fe20000010000 */
[----:B------:R-:W-:Y:S06]  /*8760*/  @!P0 BRA `(.L_x_1032) ;  /* 0x0000000000048947 */ /* 0x000fec0003800000 */
[----:B------:R-:W-:Y:S01]  /*8770*/  BPT.TRAP 0x1 ;  /* 0x000000040000795c */ /* 0x000fe20000300000 */
.L_x_1032:
[----:B------:R-:W-:Y:S01]  /*8780*/  ULEA UR6, UR32, UR38, 0x3 ;  /* 0x0000002620067291 */ /* 0x000fe2000f8e183f */
[----:B------:R-:W-:Y:S01]  /*8790*/  ISETP.GT.AND P1, PT, R11, R10, PT ;  /* 0x0000000a0b00720c */ /* 0x000fe20003f24270 */
[----:B------:R-:W-:Y:S01]  /*87a0*/  UMOV UR33, UR37 ;  /* 0x0000002500217c82 */ /* 0x000fe20008000000 */
[----:B------:R-:W-:Y:S01]  /*87b0*/  F2FP.SATFINITE.E4M3.F32.PACK_AB_MERGE_C R15, R20, R15, RZ ;  /* 0x0000000f140f723e */ /* 0x000fe200048070ff */
[----:B------:R-:W-:Y:S01]  /*87c0*/  UIADD3 UR6, UR6, 0x22860, URZ ;  /* 0x0002286006067890 */ /* 0x000fe2000fffe03f */
[----:B------:R-:W-:Y:S01]  /*87d0*/  F2FP.SATFINITE.E4M3.F32.PACK_AB_MERGE_C R25, R26, R25, RZ ;  /* 0x000000191a19723e */ /* 0x000fe200048070ff */
[----:B------:R-:W-:Y:S01]  /*87e0*/  UMOV UR32, UR36 ;  /* 0x0000002400207c82 */ /* 0x000fe20008000000 */
[----:B------:R-:W-:Y:S01]  /*87f0*/  F2FP.SATFINITE.E4M3.F32.PACK_AB_MERGE_C R9, R76, R9, RZ ;  /* 0x000000094c09723e */ /* 0x000fe200048070ff */
[----:B------:R-:W-:Y:S01]  /*8800*/  UPRMT UR6, UR40, 0x654, UR6 ;  /* 0x0000065428067896 */ /* 0x000fe20008000006 */
[----:B------:R-:W-:Y:S01]  /*8810*/  F2FP.SATFINITE.E4M3.F32.PACK_AB_MERGE_C R8, R8, R49, RZ ;  /* 0x000000310808723e */ /* 0x000fe200048070ff */
[-C--:B------:R-:W-:Y:S01]  /*8820*/  FMUL.FTZ R88, R88, R53.reuse ;  /* 0x0000003558587220 */ /* 0x080fe20000410000 */
[----:B------:R-:W-:Y:S01]  /*8830*/  F2FP.SATFINITE.E4M3.F32.PACK_AB_MERGE_C R52, R57, R52, RZ ;  /* 0x000000343934723e */ /* 0x000fe200048070ff */
[----:B------:R-:W-:Y:S01]  /*8840*/  FMUL.FTZ R89, R89, R53 ;  /* 0x0000003559597220 */ /* 0x000fe20000410000 */
[----:B------:R-:W-:Y:S01]  /*8850*/  F2FP.SATFINITE.E4M3.F32.PACK_AB_MERGE_C R61, R68, R61, RZ ;  /* 0x0000003d443d723e */ /* 0x000fe200048070ff */
[----:B------:R-:W-:Y:S01]  /*8860*/  FMUL.FTZ R92, R92, R53 ;  /* 0x000000355c5c7220 */ /* 0x000fe20000410000 */
[----:B------:R-:W-:Y:S01]  /*8870*/  F2FP.SATFINITE.E4M3.F32.PACK_AB_MERGE_C R29, R38, R29, RZ ;  /* 0x0000001d261d723e */ /* 0x000fe200048070ff */
[----:B------:R-:W-:Y:S01]  /*8880*/  FMUL.FTZ R93, R93, R53 ;  /* 0x000000355d5d7220 */ /* 0x000fe20000410000 */
[----:B------:R-:W-:Y:S01]  /*8890*/  F2FP.SATFINITE.E4M3.F32.PACK_AB_MERGE_C R28, R28, R65, RZ ;  /* 0x000000411c1c723e */ /* 0x000fe200048070ff */
[----:B------:R-:W-:Y:S01]  /*88a0*/  SYNCS.ARRIVE.TRANS64.RED.A1T0 RZ, [UR6], RZ ;  /* 0x000000ffffff79a7 */ /* 0x000fe20008100406 */
[----:B------:R-:W-:Y:S01]  /*88b0*/  F2FP.SATFINITE.E4M3.F32.PACK_AB_MERGE_C R33, R154, R33, RZ ;  /* 0x000000219a21723e */ /* 0x000fe200048070ff */
[----:B------:R-:W-:Y:S01]  /*88c0*/  FMUL.FTZ R96, R96, R53 ;  /* 0x0000003560607220 */ /* 0x000fe20000410000 */
        /* <DEDUP_REMOVED lines=14> */
[----:B------:R-:W-:Y:S01]  /*89b0*/  F2FP.SATFINITE.E4M3.F32.PACK_AB_MERGE_C R163, R67, R30, R9 ;  /* 0x0000001e43a3723e */ /* 0x000fe20004807009 */
[----:B------:R-:W-:Y:S01]  /*89c0*/  FMUL.FTZ R112, R112, R53 ;  /* 0x0000003570707220 */ /* 0x000fe20000410000 */
[----:B------:R-:W-:Y:S01]  /*89d0*/  F2FP.SATFINITE.E4M3.F32.PACK_AB_MERGE_C R154, R54, R47, R8 ;  /* 0x0000002f369a723e */ /* 0x000fe20004807008 */
[-C--:B------:R-:W-:Y:S01]  /*89e0*/  FMUL.FTZ R113, R113, R53.reuse ;  /* 0x0000003571717220 */ /* 0x080fe20000410000 */
[----:B------:R-:W-:Y:S01]  /*89f0*/  F2FP.SATFINITE.E4M3.F32.PACK_AB_MERGE_C R164, R13, R14, R15 ;  /* 0x0000000e0da4723e */ /* 0x000fe2000480700f */
[----:B------:R-:W-:Y:S01]  /*8a00*/  FMUL.FTZ R116, R116, R53 ;  /* 0x0000003574747220 */ /* 0x000fe20000410000 */
        /* <DEDUP_REMOVED lines=62> */
[----:B------:R-:W-:-:S02]  /*8df0*/  VIADD R11, R11, 0xffffffff ;  /* 0xffffffff0b0b7836 */ /* 0x000fc40000000000 */
[----:B------:R-:W-:Y:S02]  /*8e00*/  IMAD.MOV.U32 R9, RZ, RZ, R12 ;  /* 0x000000ffff097224 */ /* 0x000fe400078e000c */
[----:B------:R-:W-:Y:S01]  /*8e10*/  IMAD.MOV.U32 R8, RZ, RZ, R4 ;  /* 0x000000ffff087224 */ /* 0x000fe200078e0004 */
[----:B------:R-:W-:Y:S06]  /*8e20*/  @P1 BRA `(.L_x_1033) ;  /* 0xffffffc800201947 */ /* 0x000fec000383ffff */
.L_x_1014:
[----:B------:R-:W-:Y:S01]  /*8e30*/  UISETP.NE.AND UP1, UPT, UR46, URZ, UPT ;  /* 0x0000003f2e00728c */ /* 0x000fe2000bf25270 */
[----:B------:R-:W-:Y:S01]  /*8e40*/  IADD3 R7, -R7, 0x1, RZ ;  /* 0x0000000107077810 */ /* 0x000fe20007ffe1ff */
[----:B------:R-:W-:Y:S02]  /*8e50*/  UISETP.NE.AND UP0, UPT, UR45, URZ, UPT ;  /* 0x0000003f2d00728c */ /* 0x000fe4000bf05270 */
[----:B------:R-:W-:Y:S02]  /*8e60*/  UIADD3 UR10, UR42, 0x7f, URZ ;  /* 0x0000007f2a0a7890 */ /* 0x000fe4000fffe03f */
[----:B------:R-:W-:Y:S02]  /*8e70*/  IMAD R6, R6, UR41, R7 ;  /* 0x0000002906067c24 */ /* 0x000fe4000f8e0207 */
[----:B------:R-:W-:-:S03]  /*8e80*/  PLOP3.LUT P1, PT, PT, PT, UP0, 0x40, 0x0 ;  /* 0x000000000000781c */ /* 0x000fc60003f2e808 */
[----:B------:R-:W-:Y:S01]  /*8e90*/  @UP1 ULDC UR6, c[0x0][0x44c] ;  /* 0x0001130000061ab9 */ /* 0x000fe20000000800 */
[----:B------:R-:W-:Y:S01]  /*8ea0*/  @UP1 ULDC UR11, c[0x0][0x450] ;  /* 0x00011400000b1ab9 */ /* 0x000fe20000000800 */
[----:B------:R-:W-:-:S04]  /*8eb0*/  UIMAD.WIDE.U32 UR6, UR10, UR6, URZ ;  /* 0x000000060a0672a5 */ /* 0x000fc8000f8e003f */
[----:B------:R-:W-:-:S06]  /*8ec0*/  @UP1 USHF.R.U32.HI UR10, URZ, UR11, UR7 ;  /* 0x0000000b3f0a1299 */ /* 0x000fcc0008011607 */
[----:B------:R-:W-:-:S04]  /*8ed0*/  VIADD R6, R6, UR10 ;  /* 0x0000000a06067c36 */ /* 0x000fc80008000000 */
[----:B------:R-:W-:Y:S01]  /*8ee0*/  VIADD R7, R6, -UR30 ;  /* 0x8000001e06077c36 */ /* 0x000fe20008000000 */
[----:B------:R-:W-:Y:S06]  /*8ef0*/  @P1 BRA `(.L_x_1034) ;  /* 0x0000000000441947 */ /* 0x000fec0003800000 */
[----:B------:R-:W-:-:S13]  /*8f00*/  ISETP.GT.AND P1, PT, R6, -0x1, PT ;  /* 0xffffffff0600780c */ /* 0x000fda0003f24270 */
[----:B------:R-:W-:Y:S05]  /*8f10*/  @P1 BRA `(.L_x_1035) ;  /* 0x0000000000201947 */ /* 0x000fea0003800000 */
[----:B------:R-:W0:Y:S01]  /*8f20*/  LDC R13, c[0x0][0x9e4] ;  /* 0x00027900ff0d7b82 */ /* 0x000e220000000800 */
[----:B------:R-:W-:Y:S02]  /*8f30*/  LOP3.LUT R9, RZ, R6, RZ, 0x33, !PT ;  /* 0x00000006ff097212 */ /* 0x000fe400078e33ff */
[----:B0-----:R-:W-:-:S13]  /*8f40*/  ISETP.NE.AND P1, PT, R13, 0x1, PT ;  /* 0x000000010d00780c */ /* 0x001fda0003f25270 */
[----:B------:R-:W0:Y:S02]  /*8f50*/  @P1 LDC.64 R14, c[0x0][0x9e8] ;  /* 0x00027a00ff0e1b82 */ /* 0x000e240000000a00 */
[----:B0-----:R-:W-:-:S05]  /*8f60*/  @P1 IMAD.HI.U32 R6, R9, R14, RZ ;  /* 0x0000000e09061227 */ /* 0x001fca00078e00ff */
[----:B------:R-:W-:-:S04]  /*8f70*/  @P1 SHF.R.U32.HI R9, RZ, R15, R6 ;  /* 0x0000000fff091219 */ /* 0x000fc80000011606 */
[----:B------:R-:W-:Y:S01]  /*8f80*/  LOP3.LUT R6, RZ, R9, RZ, 0x33, !PT ;  /* 0x00000009ff067212 */ /* 0x000fe200078e33ff */
[----:B------:R-:W-:Y:S06]  /*8f90*/  BRA `(.L_x_1036) ;  /* 0x0000000000147947 */ /* 0x000fec0003800000 */
.L_x_1035:
[----:B------:R-:W0:Y:S02]  /*8fa0*/  LDC R13, c[0x0][0x9e4] ;  /* 0x00027900ff0d7b82 */ /* 0x000e240000000800 */
[----:B0-----:R-:W-:-:S13]  /*8fb0*/  ISETP.NE.AND P1, PT, R13, 0x1, PT ;  /* 0x000000010d00780c */ /* 0x001fda0003f25270 */
[----:B------:R-:W0:Y:S02]  /*8fc0*/  @P1 LDC.64 R8, c[0x0][0x9e8] ;  /* 0x00027a00ff081b82 */ /* 0x000e240000000a00 */
[----:B0-----:R-:W-:-:S05]  /*8fd0*/  @P1 IMAD.HI.U32 R8, R6, R8, RZ ;  /* 0x0000000806081227 */ /* 0x001fca00078e00ff */
[----:B------:R-:W-:-:S07]  /*8fe0*/  @P1 SHF.R.U32.HI R6, RZ, R9, R8 ;  /* 0x00000009ff061219 */ /* 0x000fce0000011608 */
.L_x_1036:
[----:B------:R-:W-:-:S05]  /*8ff0*/  IMAD R6, R6, R13, RZ ;  /* 0x0000000d06067224 */ /* 0x000fca00078e02ff */
[----:B------:R-:W-:-:S07]  /*9000*/  VIMNMX R7, R7, R6, !PT ;  /* 0x0000000607077248 */ /* 0x000fce0007fe0100 */
.L_x_1034:
[----:B------:R-:W-:-:S05]  /*9010*/  VIADD R7, R7, 0x7f ;  /* 0x0000007f07077836 */ /* 0x000fca0000000000 */
[----:B------:R-:W-:-:S04]  /*9020*/  SHF.R.S32.HI R6, RZ, 0x1f, R7 ;  /* 0x0000001fff067819 */ /* 0x000fc80000011407 */
[----:B------:R-:W-:-:S04]  /*9030*/  LEA.HI R6, R6, R7, RZ, 0x7 ;  /* 0x0000000706067211 */ /* 0x000fc800078f38ff */
[----:B------:R-:W-:-:S04]  /*9040*/  SHF.R.S32.HI R7, RZ, 0x7, R6 ;  /* 0x00000007ff077819 */ /* 0x000fc80000011406 */
[----:B------:R-:W-:-:S04]  /*9050*/  VIMNMX R6, R22, R7, !PT ;  /* 0x0000000716067248 */ /* 0x000fc80007fe0100 */
[----:B------:R-:W-:-:S13]  /*9060*/  ISETP.GE.AND P1, PT, R11, R6, PT ;  /* 0x000000060b00720c */ /* 0x000fda0003f26270 */
[----:B------:R-:W-:Y:S05]  /*9070*/  @!P1 BRA `(.L_x_1037) ;  /* 0x0000002400a89947 */ /* 0x000fea0003800000 */
[----:B------:R-:W-:Y:S01]  /*9080*/  IMAD.MOV.U32 R9, RZ, RZ, R12 ;  /* 0x000000ffff097224 */ /* 0x000fe200078e000c */
[----:B------:R-:W-:Y:S01]  /*9090*/  UMOV UR30, UR37 ;  /* 0x00000025001e7c82 */ /* 0x000fe20008000000 */
[----:B------:R-:W-:Y:S01]  /*90a0*/  IMAD.MOV.U32 R7, RZ, RZ, R4 ;  /* 0x000000ffff077224 */ /* 0x000fe200078e0004 */
[----:B------:R-:W-:-:S06]  /*90b0*/  UMOV UR29, UR36 ;  /* 0x00000024001d7c82 */ /* 0x000fcc0008000000 */
.L_x_1048:
[----:B------:R-:W-:Y:S01]  /*90c0*/  ISETP.NE.AND P2, PT, RZ, UR39, PT ;  /* 0x00000027ff007c0c */ /* 0x000fe2000bf45270 */
[----:B------:R-:W-:-:S04]  /*90d0*/  UISETP.NE.AND UP0, UPT, UR29, 0x1, UPT ;  /* 0x000000011d00788c */ /* 0x000fc8000bf05270 */
[----:B------:R-:W-:-:S04]  /*90e0*/  USEL UR37, URZ, 0x1, UP0 ;  /* 0x000000013f257887 */ /* 0x000fc80008000000 */
[----:B------:R-:W-:-:S04]  /*90f0*/  ULOP3.LUT UR37, UR30, UR37, URZ, 0x3c, !UPT ;  /* 0x000000251e257292 */ /* 0x000fc8000f8e3c3f */
[----:B------:R-:W-:Y:S08]  /*9100*/  @P2 BRA `(.L_x_1038) ;  /* 0x0000000000382947 */ /* 0x000ff00003800000 */
[----:B------:R-:W-:Y:S05]  /*9110*/  @!P0 BRA `(.L_x_1039) ;  /* 0x0000000000048947 */ /* 0x000fea0003800000 */
[----:B------:R-:W-:Y:S01]  /*9120*/  BPT.TRAP 0x1 ;  /* 0x000000040000795c */ /* 0x000fe20000300000 */
.L_x_1039:
        /* <DEDUP_REMOVED lines=9> */
.L_x_1040:
[----:B-1----:R-:W-:Y:S05]  /*91c0*/  @P1 BRA `(.L_x_1038) ;  /* 0x0000000000081947 */ /* 0x002fea0003800000 */
[----:B------:R-:W1:Y:S02]  /*91d0*/  SYNCS.PHASECHK.TRANS64.TRYWAIT P1, [UR6+0x22830], R4 ;  /* 0x02283004ff0075a7 */ /* 0x000e640008020146 */
[----:B-1----:R-:W-:Y:S05]  /*91e0*/  @!P1 BRA `(.L_x_1041) ;  /* 0x000000d400f89947 */ /* 0x002fea0003800000 */
.L_x_1038:
        /* <DEDUP_REMOVED lines=40> */
.L_x_1043:
[----:B------:R-:W-:Y:S01]  /*9470*/  ULEA UR6, UR29, UR38, 0x3 ;  /* 0x000000261d067291 */ /* 0x000fe2000f8e183f */
[----:B------:R-:W-:-:S05]  /*9480*/  IMAD.U32 R4, RZ, RZ, UR30 ;  /* 0x0000001eff047e24 */ /* 0x000fca000f8e00ff */
[----:B------:R-:W-:-:S04]  /*9490*/  SHF.L.U32 R4, R4, 0x1f, RZ ;  /* 0x0000001f04047819 */ /* 0x000fc800000006ff */
[----:B------:R0:W1:Y:S01]  /*94a0*/  SYNCS.PHASECHK.TRANS64.TRYWAIT P1, [UR6+0x22850], R4 ;  /* 0x02285004ff0075a7 */ /* 0x0000620008020146 */
[----:B------:R-:W-:Y:S05]  /*94b0*/  @!P0 BRA `(.L_x_1044) ;  /* 0x0000000000048947 */ /* 0x000fea0003800000 */
[----:B------:R-:W-:Y:S01]  /*94c0*/  BPT.TRAP 0x1 ;  /* 0x000000040000795c */ /* 0x000fe20000300000 */
.L_x_1044:
[----:B-1----:R-:W-:Y:S05]  /*94d0*/  @P1 BRA `(.L_x_1042) ;  /* 0x0000000000081947 */ /* 0x002fea0003800000 */
[----:B------:R-:W1:Y:S02]  /*94e0*/  SYNCS.PHASECHK.TRANS64.TRYWAIT P1, [UR6+0x22850], R4 ;  /* 0x02285004ff0075a7 */ /* 0x000e640008020146 */
[----:B-1----:R-:W-:Y:S05]  /*94f0*/  @!P1 BRA `(.L_x_1045) ;  /* 0x000000d4004c9947 */ /* 0x002fea0003800000 */
.L_x_1042:
        /* <DEDUP_REMOVED lines=31> */
.L_x_1046:
        /* <DEDUP_REMOVED lines=39> */
[----:B---3--:R-:W-:Y:S01]  /*9960*/  FMNMX.FTZ R5, R154, R5, !PT ;  /* 0x000000059a057209 */ /* 0x008fe20007810000 */
        /* <DEDUP_REMOVED lines=41> */
[----:B------:R-:W-:Y:S01]  /*9c00*/  FMUL.FTZ R84, R0, R87 ;  /* 0x0000005700547220 */ /* 0x000fe20000410000 */
[----:B------:R-:W-:-:S04]  /*9c10*/  ULEA UR6, UR36, UR38, 0x3 ;  /* 0x0000002624067291 */ /* 0x000fc8000f8e183f */
[----:B------:R-:W2:Y:S01]  /*9c20*/  MUFU.TANH R162, R162 ;  /* 0x000000a200a27308 */ /* 0x000ea20000002400 */
[----:B---3--:R-:W-:Y:S01]  /*9c30*/  FMNMX.FTZ R5, R160, R5, !PT ;  /* 0x00000005a0057209 */ /* 0x008fe20007810000 */
[----:B------:R-:W-:-:S04]  /*9c40*/  UIADD3 UR6, UR6, 0x22840, URZ ;  /* 0x0002284006067890 */ /* 0x000fc8000fffe03f */
[----:B------:R-:W-:Y:S02]  /*9c50*/  UPRMT UR6, UR40, 0x654, UR6 ;  /* 0x0000065428067896 */ /* 0x000fe40008000006 */
[----:B------:R-:W3:Y:S01]  /*9c60*/  MUFU.TANH R26, R26 ;  /* 0x0000001a001a7308 */ /* 0x000ee20000002400 */
[----:B-1----:R-:W-:-:S06]  /*9c70*/  FMNMX.FTZ R13, R24, R13, !PT ;  /* 0x0000000d180d7209 */ /* 0x002fcc0007810000 */
[----:B------:R-:W-:Y:S01]  /*9c80*/  SYNCS.ARRIVE.TRANS64.RED.A1T0 RZ, [UR6], RZ ;  /* 0x000000ffffff79a7 */ /* 0x000fe20008100406 */
[----:B------:R-:W1:Y:S01]  /*9c90*/  MUFU.TANH R164, R164 ;  /* 0x000000a400a47308 */ /* 0x000e620000002400 */
[----:B--2---:R-:W-:-:S07]  /*9ca0*/  FMNMX.FTZ R5, R162, R5, !PT ;  /* 0x00000005a2057209 */ /* 0x004fce0007810000 */
[----:B------:R-:W2:Y:S01]  /*9cb0*/  MUFU.TANH R28, R28 ;  /* 0x0000001c001c7308 */ /* 0x000ea20000002400 */
[----:B---3--:R-:W-:-:S07]  /*9cc0*/  FMNMX.FTZ R13, R26, R13, !PT ;  /* 0x0000000d1a0d7209 */ /* 0x008fce0007810000 */
[----:B------:R-:W3:Y:S01]  /*9cd0*/  MUFU.TANH R166, R166 ;  /* 0x000000a600a67308 */ /* 0x000ee20000002400 */
[----:B-1----:R-:W-:-:S07]  /*9ce0*/  FMNMX.FTZ R5, R164, R5, !PT ;  /* 0x00000005a4057209 */ /* 0x002fce0007810000 */
        /* <DEDUP_REMOVED lines=97> */
[----:B--2---:R-:W-:Y:S02]  /*a300*/  FMNMX.FTZ R13, R82, R13, !PT ;  /* 0x0000000d520d7209 */ /* 0x004fe40007810000 */
[----:B---3--:R-:W-:Y:S02]  /*a310*/  FMNMX.FTZ R15, R220, R5, !PT ;  /* 0x00000005dc0f7209 */ /* 0x008fe40007810000 */
[----:B------:R-:W2:Y:S03]  /*a320*/  LDC R5, c[0x0][0x988] ;  /* 0x00026200ff057b82 */ /* 0x000ea60000000800 */
[----:B0-----:R-:W0:Y:S01]  /*a330*/  SHFL.BFLY PT, R4, R15, 0x2, 0x1f ;  /* 0x0c401f000f047f89 */ /* 0x001e2200000e0000 */
[----:B-1----:R-:W-:-:S05]  /*a340*/  FMNMX.FTZ R13, R84, R13, !PT ;  /* 0x0000000d540d7209 */ /* 0x002fca0007810000 */
[----:B------:R-:W1:Y:S01]  /*a350*/  SHFL.BFLY PT, R12, R13, 0x2, 0x1f ;  /* 0x0c401f000d0c7f89 */ /* 0x000e6200000e0000 */
[----:B0-----:R-:W-:-:S05]  /*a360*/  FMNMX.FTZ R21, R15, R4, !PT ;  /* 0x000000040f157209 */ /* 0x001fca0007810000 */
[----:B------:R-:W0:Y:S01]  /*a370*/  SHFL.BFLY PT, R4, R21, 0x1, 0x1f ;  /* 0x0c201f0015047f89 */ /* 0x000e2200000e0000 */
[----:B-1----:R-:W-:-:S05]  /*a380*/  FMNMX.FTZ R25, R13, R12, !PT ;  /* 0x0000000c0d197209 */ /* 0x002fca0007810000 */
[----:B------:R-:W1:Y:S01]  /*a390*/  SHFL.BFLY PT, R12, R25, 0x1, 0x1f ;  /* 0x0c201f00190c7f89 */ /* 0x000e6200000e0000 */
[----:B0-----:R-:W-:-:S05]  /*a3a0*/  FMNMX.FTZ R4, R21, R4, !PT ;  /* 0x0000000415047209 */ /* 0x001fca0007810000 */
[C---:B--2---:R-:W-:Y:S01]  /*a3b0*/  FFMA.FTZ R49, R4.reuse, R5, -8 ;  /* 0xc100000004317423 */ /* 0x044fe20000010005 */
[----:B------:R-:W-:-:S01]  /*a3c0*/  FADD.FTZ R86, -R4, R7 ;  /* 0x0000000704567221 */ /* 0x000fc20000010100 */
[----:B-1----:R-:W-:Y:S02]  /*a3d0*/  FMNMX.FTZ R12, R25, R12, !PT ;  /* 0x0000000c190c7209 */ /* 0x002fe40007810000 */
[----:B------:R-:W-:-:S01]  /*a3e0*/  FFMA.FTZ R13, R156, R5, -R49 ;  /* 0x000000059c0d7223 */ /* 0x000fc20000010831 */
[-CC-:B------:R-:W-:Y:S01]  /*a3f0*/  FFMA.FTZ R15, R160, R5.reuse, -R49.reuse ;  /* 0x00000005a00f7223 */ /* 0x180fe20000010831 */
[----:B------:R-:W-:-:S01]  /*a400*/  FFMA.FTZ R156, R162, R5, -R49 ;  /* 0x00000005a29c7223 */ /* 0x000fc20000010831 */
[----:B------:R-:W-:Y:S01]  /*a410*/  FFMA.FTZ R21, R164, R5, -R49 ;  /* 0x00000005a4157223 */ /* 0x000fe20000010831 */
[----:B------:R-:W-:-:S01]  /*a420*/  FADD.FTZ R222, -R12, R9 ;  /* 0x000000090cde7221 */ /* 0x000fc20000010100 */
[-CC-:B------:R-:W-:Y:S01]  /*a430*/  FFMA.FTZ R9, R152, R5.reuse, -R49.reuse ;  /* 0x0000000598097223 */ /* 0x180fe20000010831 */
[----:B------:R-:W-:-:S01]  /*a440*/  FFMA.FTZ R152, R154, R5, -R49 ;  /* 0x000000059a987223 */ /* 0x000fc20000010831 */
        /* <DEDUP_REMOVED lines=26> */
[-C--:B------:R-:W-:Y:S01]  /*a5f0*/  FFMA.FTZ R49, R12, R5.reuse, -8 ;  /* 0xc10000000c317423 */ /* 0x080fe20000010005 */
[-C--:B------:R-:W-:Y:S01]  /*a600*/  FMUL.FTZ R86, R86, R5.reuse ;  /* 0x0000000556567220 */ /* 0x080fe20000410000 */
[-C--:B------:R-:W-:Y:S01]  /*a610*/  FMUL.FTZ R7, R222, R5.reuse ;  /* 0x00000005de077220 */ /* 0x080fe20000410000 */
[----:B------:R-:W-:Y:S01]  /*a620*/  MUFU.EX2 R9, R9 ;  /* 0x0000000900097308 */ /* 0x000fe20000000800 */
[----:B------:R-:W-:-:S01]  /*a630*/  FFMA.FTZ R8, R8, R5, -R49 ;  /* 0x0000000508087223 */ /* 0x000fc20000010831 */
[-CC-:B------:R-:W-:Y:S01]  /*a640*/  FFMA.FTZ R51, R10, R5.reuse, -R49.reuse ;  /* 0x000000050a337223 */ /* 0x180fe20000010831 */
[----:B------:R-:W-:-:S01]  /*a650*/  FFMA.FTZ R10, R14, R5, -R49 ;  /* 0x000000050e0a7223 */ /* 0x000fc20000010831 */
[-CC-:B------:R-:W-:Y:S01]  /*a660*/  FFMA.FTZ R53, R20, R5.reuse, -R49.reuse ;  /* 0x0000000514357223 */ /* 0x180fe20000010831 */
[----:B------:R-:W-:-:S01]  /*a670*/  FFMA.FTZ R14, R24, R5, -R49 ;  /* 0x00000005180e7223 */ /* 0x000fc20000010831 */
[-CC-:B------:R-:W-:Y:S01]  /*a680*/  FFMA.FTZ R55, R26, R5.reuse, -R49.reuse ;  /* 0x000000051a377223 */ /* 0x180fe20000010831 */
[----:B------:R-:W-:-:S01]  /*a690*/  FFMA.FTZ R20, R28, R5, -R49 ;  /* 0x000000051c147223 */ /* 0x000fc20000010831 */
        /* <DEDUP_REMOVED lines=16> */
[----:B------:R-:W1:Y:S01]  /*a7a0*/  MUFU.EX2 R8, R8 ;  /* 0x0000000800087308 */ /* 0x000e620000000800 */
[----:B0-----:R-:W-:-:S01]  /*a7b0*/  FFMA.FTZ R3, R86, R3, R9 ;  /* 0x0000000356037223 */ /* 0x001fc20000010009 */
[-CC-:B------:R-:W-:Y:S01]  /*a7c0*/  FFMA.FTZ R62, R62, R5.reuse, -R49.reuse ;  /* 0x000000053e3e7223 */ /* 0x180fe20000010831 */
[----:B------:R-:W-:-:S01]  /*a7d0*/  FFMA.FTZ R68, R68, R5, -R49 ;  /* 0x0000000544447223 */ /* 0x000fc20000010831 */
[-CC-:B------:R-:W-:Y:S01]  /*a7e0*/  FFMA.FTZ R70, R70, R5.reuse, -R49.reuse ;  /* 0x0000000546467223 */ /* 0x180fe20000010831 */
[----:B------:R-:W-:-:S01]  /*a7f0*/  FFMA.FTZ R76, R76, R5, -R49 ;  /* 0x000000054c4c7223 */ /* 0x000fc20000010831 */
[-CC-:B------:R-:W-:Y:S01]  /*a800*/  FFMA.FTZ R78, R78, R5.reuse, -R49.reuse ;  /* 0x000000054e4e7223 */ /* 0x180fe20000010831 */
[----:B------:R-:W-:-:S01]  /*a810*/  FFMA.FTZ R82, R82, R5, -R49 ;  /* 0x0000000552527223 */ /* 0x000fc20000010831 */
[----:B------:R-:W0:Y:S08]  /*a820*/  MUFU.EX2 R152, R152 ;  /* 0x0000009800987308 */ /* 0x000e300000000800 */
[----:B------:R-:W2:Y:S01]  /*a830*/  MUFU.EX2 R51, R51 ;  /* 0x0000003300337308 */ /* 0x000ea20000000800 */
[----:B-1----:R-:W-:-:S07]  /*a840*/  FFMA.FTZ R2, R7, R2, R8 ;  /* 0x0000000207027223 */ /* 0x002fce0000010008 */
[----:B------:R-:W1:Y:S01]  /*a850*/  MUFU.EX2 R13, R13 ;  /* 0x0000000d000d7308 */ /* 0x000e620000000800 */
[----:B0-----:R-:W-:-:S07]  /*a860*/  FADD.FTZ R36, R152, R3 ;  /* 0x0000000398247221 */ /* 0x001fce0000010000 */
[----:B------:R-:W0:Y:S01]  /*a870*/  MUFU.EX2 R10, R10 ;  /* 0x0000000a000a7308 */ /* 0x000e220000000800 */
[----:B--2---:R-:W-:-:S07]  /*a880*/  FADD.FTZ R3, R51, R2 ;  /* 0x0000000233037221 */ /* 0x004fce0000010000 */
[----:B------:R-:W2:Y:S01]  /*a890*/  MUFU.EX2 R154, R154 ;  /* 0x0000009a009a7308 */ /* 0x000ea20000000800 */
[----:B-1----:R-:W-:-:S01]  /*a8a0*/  FADD.FTZ R71, R13, R36 ;  /* 0x000000240d477221 */ /* 0x002fc20000010000 */
[----:B------:R-:W-:-:S06]  /*a8b0*/  FFMA.FTZ R36, R56, R5, -R49 ;  /* 0x0000000538247223 */ /* 0x000fcc0000010831 */
        /* <DEDUP_REMOVED lines=33> */
[----:B------:R-:W-:-:S06]  /*aad0*/  FFMA.FTZ R38, R64, R5, -R49 ;  /* 0x0000000540267223 */ /* 0x000fcc0000010831 */
        /* <DEDUP_REMOVED lines=12> */
[-CC-:B------:R-:W-:Y:S01]  /*aba0*/  FFMA.FTZ R73, R66, R5.reuse, -R49.reuse ;  /* 0x0000000542497223 */ /* 0x180fe20000010831 */
[----:B------:R-:W-:-:S05]  /*abb0*/  FFMA.FTZ R49, R84, R5, -R49 ;  /* 0x0000000554317223 */ /* 0x000fca0000010831 */
        /* <DEDUP_REMOVED lines=70> */
[----:B0-----:R-:W-:-:S03]  /*b020*/  FADD.FTZ R3, R188, R3 ;  /* 0x00000003bc037221 */ /* 0x001fc60000010000 */
[----:B--2---:R-:W-:Y:S01]  /*b030*/  FADD.FTZ R2, R49, R2 ;  /* 0x0000000231027221 */ /* 0x004fe20000010000 */
[----:B------:R-:W-:Y:S06]  /*b040*/  @!P0 BRA `(.L_x_1047) ;  /* 0x0000000000048947 */ /* 0x000fec0003800000 */
[----:B------:R-:W-:Y:S01]  /*b050*/  BPT.TRAP 0x1 ;  /* 0x000000040000795c */ /* 0x000fe20000300000 */
.L_x_1047:
        /* <DEDUP_REMOVED lines=9> */
[----:B------:R-:W-:Y:S01]  /*b0f0*/  F2FP.SATFINITE.E4M3.F32.PACK_AB_MERGE_C R13, R152, R9, R13 ;  /* 0x00000009980d723e */ /* 0x000fe2000480700d */
        /* <DEDUP_REMOVED lines=71> */
[-C--:B------:R-:W-:Y:S01]  /*b570*/  FMUL.FTZ R109, R109, R86.reuse ;  /* 0x000000566d6d7220 */ /* 0x080fe20000410000 */
        /* <DEDUP_REMOVED lines=23> */
[----:B------:R-:W-:Y:S02]  /*b6f0*/  IMAD.MOV.U32 R7, RZ, RZ, R4 ;  /* 0x000000ffff077224 */ /* 0x000fe400078e0004 */
[----:B------:R-:W-:Y:S01]  /*b700*/  IMAD.MOV.U32 R164, RZ, RZ, R13 ;  /* 0x000000ffffa47224 */ /* 0x000fe200078e000d */
[----:B------:R-:W-:Y:S06]  /*b710*/  @P1 BRA `(.L_x_1048) ;  /* 0xffffffd800681947 */ /* 0x000fec000383ffff */
.L_x_1037:
[----:B------:R-:W-:-:S13]  /*b720*/  ISETP.GE.AND P1, PT, R11, R22, PT ;  /* 0x000000160b00720c */ /* 0x000fda0003f26270 */
[----:B------:R-:W-:Y:S05]  /*b730*/  @!P1 BRA `(.L_x_1049) ;  /* 0x0000003400ec9947 */ /* 0x000fea0003800000 */
[----:B------:R-:W-:Y:S01]  /*b740*/  IMAD.MOV.U32 R7, RZ, RZ, R12 ;  /* 0x000000ffff077224 */ /* 0x000fe200078e000c */
[----:B------:R-:W-:Y:S01]  /*b750*/  UMOV UR34, UR37 ;  /* 0x0000002500227c82 */ /* 0x000fe20008000000 */
[----:B------:R-:W-:Y:S01]  /*b760*/  IMAD.MOV.U32 R6, RZ, RZ, R4 ;  /* 0x000000ffff067224 */ /* 0x000fe200078e0004 */
[----:B------:R-:W-:Y:S01]  /*b770*/  UMOV UR33, UR36 ;  /* 0x0000002400217c82 */ /* 0x000fe20008000000 */
[----:B------:R-:W-:Y:S01]  /*b780*/  ULDC UR29, c[0x0][0x9e4] ;  /* 0x00027900001d7ab9 */ /* 0x000fe20000000800 */
[----:B------:R-:W-:Y:S01]  /*b790*/  ULDC UR32, c[0x0][0x9dc] ;  /* 0x0002770000207ab9 */ /* 0x000fe20000000800 */
[----:B------:R-:W-:Y:S01]  /*b7a0*/  ULDC UR31, c[0x0][0x288] ;  /* 0x0000a200001f7ab9 */ /* 0x000fe20000000800 */
[----:B------:R-:W-:-:S05]  /*b7b0*/  ULDC UR30, c[0x0][0x9e0] ;  /* 0x00027800001e7ab9 */ /* 0x000fca0000000800 */
.L_x_1068:
[----:B------:R-:W-:Y:S01]  /*b7c0*/  UIADD3 UR36, UR33, 0x1, URZ ;  /* 0x0000000121247890 */ /* 0x000fe2000fffe03f */
[----:B------:R-:W-:-:S03]  /*b7d0*/  ISETP.NE.AND P2, PT, RZ, UR39, PT ;  /* 0x00000027ff007c0c */ /* 0x000fc6000bf45270 */
[----:B------:R-:W-:-:S04]  /*b7e0*/  UISETP.NE.AND UP0, UPT, UR36, 0x2, UPT ;  /* 0x000000022400788c */ /* 0x000fc8000bf05270 */
[----:B------:R-:W-:Y:S02]  /*b7f0*/  USEL UR37, URZ, 0x1, UP0 ;  /* 0x000000013f257887 */ /* 0x000fe40008000000 */
[----:B------:R-:W-:Y:S02]  /*b800*/  USEL UR36, UR36, URZ, UP0 ;  /* 0x0000003f24247287 */ /* 0x000fe40008000000 */
[----:B------:R-:W-:Y:S02]  /*b810*/  ULOP3.LUT UR37, UR34, UR37, URZ, 0x3c, !UPT ;  /* 0x0000002522257292 */ /* 0x000fe4000f8e3c3f */
[----:B------:R-:W-:Y:S10]  /*b820*/  @P2 BRA `(.L_x_1050) ;  /* 0x00000000002c2947 */ /* 0x000ff40003800000 */
[----:B------:R-:W-:Y:S05]  /*b830*/  @!P0 BRA `(.L_x_1051) ;  /* 0x0000000000048947 */ /* 0x000fea0003800000 */
[----:B------:R-:W-:Y:S01]  /*b840*/  BPT.TRAP 0x1 ;  /* 0x000000040000795c */ /* 0x000fe20000300000 */
.L_x_1051:
[----:B------:R-:W-:Y:S01]  /*b850*/  ULEA UR6, UR36, UR38, 0x3 ;  /* 0x0000002624067291 */ /* 0x000fe2000f8e183f */
[----:B------:R-:W-:-:S05]  /*b860*/  IMAD.U32 R4, RZ, RZ, UR37 ;  /* 0x00000025ff047e24 */ /* 0x000fca000f8e00ff */
[----:B------:R-:W-:-:S04]  /*b870*/  SHF.L.U32 R4, R4, 0x1f, RZ ;  /* 0x0000001f04047819 */ /* 0x000fc800000006ff */
[----:B------:R0:W1:Y:S01]  /*b880*/  SYNCS.PHASECHK.TRANS64.TRYWAIT P1, [UR6+0x22830], R4 ;  /* 0x02283004ff0075a7 */ /* 0x0000620008020146 */
[----:B------:R-:W-:Y:S05]  /*b890*/  @!P0 BRA `(.L_x_1052) ;  /* 0x0000000000048947 */ /* 0x000fea0003800000 */
[----:B------:R-:W-:Y:S01]  /*b8a0*/  BPT.TRAP 0x1 ;  /* 0x000000040000795c */ /* 0x000fe20000300000 */
.L_x_1052:
[----:B-1----:R-:W-:Y:S05]  /*b8b0*/  @P1 BRA `(.L_x_1050) ;  /* 0x0000000000081947 */ /* 0x002fea0003800000 */
[----:B------:R-:W1:Y:S02]  /*b8c0*/  SYNCS.PHASECHK.TRANS64.TRYWAIT P1, [UR6+0x22830], R4 ;  /* 0x02283004ff0075a7 */ /* 0x000e640008020146 */
[----:B-1----:R-:W-:Y:S05]  /*b8d0*/  @!P1 BRA `(.L_x_1053) ;  /* 0x000000b0006c9947 */ /* 0x002fea0003800000 */
.L_x_1050:
[----:B-1----:R-:W1:Y:S01]  /*b8e0*/  S2R R5, SR_TID.X ;  /* 0x0000000000057919 */ /* 0x002e620000002100 */
[----:B------:R-:W-:Y:S01]  /*b8f0*/  UIMAD UR26, UR36, 0x600, UR28 ;  /* 0x00000600241a78a4 */ /* 0x000fe2000f8e021c */
[----:B------:R-:W-:Y:S01]  /*b900*/  UMOV UR27, 0x80000020 ;  /* 0x80000020001b7882 */ /* 0x000fe20000000000 */
[----:B------:R-:W-:Y:S02]  /*b910*/  UMOV UR7, 0x80000020 ;  /* 0x8000002000077882 */ /* 0x000fe40000000000 */
[----:B------:R-:W-:Y:S02]  /*b920*/  UIADD3 UR6, UR26, 0x2, URZ ;  /* 0x000000021a067890 */ /* 0x000fe4000fffe03f */
[----:B------:R-:W-:Y:S01]  /*b930*/  UIADD3 UR10, UR26, 0x200, URZ ;  /* 0x000002001a0a7890 */ /* 0x000fe2000fffe03f */
[----:B------:R-:W-:Y:S01]  /*b940*/  UMOV UR11, 0x80000020 ;  /* 0x80000020000b7882 */ /* 0x000fe20000000000 */
[----:B------:R-:W-:Y:S01]  /*b950*/  UIADD3 UR14, UR26, 0x202, URZ ;  /* 0x000002021a0e7890 */ /* 0x000fe2000fffe03f */
[----:B------:R-:W-:Y:S01]  /*b960*/  UMOV UR15, 0x80000020 ;  /* 0x80000020000f7882 */ /* 0x000fe20000000000 */
[----:B------:R-:W-:Y:S01]  /*b970*/  UIADD3 UR18, UR26, 0x400, URZ ;  /* 0x000004001a127890 */ /* 0x000fe2000fffe03f */
[----:B------:R-:W-:Y:S01]  /*b980*/  UMOV UR19, 0x80000020 ;  /* 0x8000002000137882 */ /* 0x000fe20000000000 */
[----:B------:R-:W-:Y:S01]  /*b990*/  UIADD3 UR22, UR26, 0x402, URZ ;  /* 0x000004021a167890 */ /* 0x000fe2000fffe03f */
[----:B------:R-:W-:Y:S01]  /*b9a0*/  UMOV UR23, 0x80000020 ;  /* 0x8000002000177882 */ /* 0x000fe20000000000 */
        /* <DEDUP_REMOVED lines=24> */
.L_x_1055:
[----:B------:R-:W-:Y:S01]  /*bb30*/  ULEA UR6, UR33, UR38, 0x3 ;  /* 0x0000002621067291 */ /* 0x000fe2000f8e183f */
[----:B------:R-:W-:-:S05]  /*bb40*/  IMAD.U32 R4, RZ, RZ, UR34 ;  /* 0x00000022ff047e24 */ /* 0x000fca000f8e00ff */
[----:B------:R-:W-:-:S04]  /*bb50*/  SHF.L.U32 R4, R4, 0x1f, RZ ;  /* 0x0000001f04047819 */ /* 0x000fc800000006ff */
[----:B------:R0:W1:Y:S01]  /*bb60*/  SYNCS.PHASECHK.TRANS64.TRYWAIT P1, [UR6+0x22850], R4 ;  /* 0x02285004ff0075a7 */ /* 0x0000620008020146 */
[----:B------:R-:W-:Y:S05]  /*bb70*/  @!P0 BRA `(.L_x_1056) ;  /* 0x0000000000048947 */ /* 0x000fea0003800000 */
[----:B------:R-:W-:Y:S01]  /*bb80*/  BPT.TRAP 0x1 ;  /* 0x000000040000795c */ /* 0x000fe20000300000 */
.L_x_1056:
[----:B-1----:R-:W-:Y:S05]  /*bb90*/  @P1 BRA `(.L_x_1054) ;  /* 0x0000000000081947 */ /* 0x002fea0003800000 */
[----:B------:R-:W1:Y:S02]  /*bba0*/  SYNCS.PHASECHK.TRANS64.TRYWAIT P1, [UR6+0x22850], R4 ;  /* 0x02285004ff0075a7 */ /* 0x000e640008020146 */
[----:B-1----:R-:W-:Y:S05]  /*bbb0*/  @!P1 BRA `(.L_x_1057) ;  /* 0x000000ac00cc9947 */ /* 0x002fea0003800000 */
.L_x_1054:
        /* <DEDUP_REMOVED lines=31> */
.L_x_1058:
[----:B------:R-:W-:Y:S01]  /*bdb0*/  UISETP.NE.AND UP1, UPT, UR46, URZ, UPT ;  /* 0x0000003f2e00728c */ /* 0x000fe2000bf25270 */
[C---:B------:R-:W-:Y:S01]  /*bdc0*/  FMUL.FTZ R153, R0.reuse, R25 ;  /* 0x0000001900997220 */ /* 0x040fe20000410000 */
[C---:B------:R-:W-:Y:S01]  /*bdd0*/  FMUL.FTZ R25, R0.reuse, R47 ;  /* 0x0000002f00197220 */ /* 0x040fe20000410000 */
[C---:B------:R-:W-:Y:S01]  /*bde0*/  FMUL.FTZ R47, R0.reuse, R48 ;  /* 0x00000030002f7220 */ /* 0x040fe20000410000 */
[C---:B------:R-:W-:Y:S01]  /*bdf0*/  FMUL.FTZ R48, R0.reuse, R49 ;  /* 0x0000003100307220 */ /* 0x040fe20000410000 */
[C---:B------:R-:W-:Y:S01]  /*be00*/  FMUL.FTZ R13, R0.reuse, R35 ;  /* 0x00000023000d7220 */ /* 0x040fe20000410000 */
[----:B------:R-:W-:Y:S01]  /*be10*/  PLOP3.LUT P1, PT, PT, PT, UP1, 0x80, 0x0 ;  /* 0x000000000000781c */ /* 0x000fe20003f2f018 */
[C---:B------:R-:W-:Y:S01]  /*be20*/  FMUL.FTZ R49, R0.reuse, R52 ;  /* 0x0000003400317220 */ /* 0x040fe20000410000 */
[----:B------:R-:W-:Y:S01]  /*be30*/  PLOP3.LUT P2, PT, PT, PT, UP1, 0x80, 0x0 ;  /* 0x000000000000781c */ /* 0x000fe20003f4f018 */
[C---:B------:R-:W-:Y:S01]  /*be40*/  FMUL.FTZ R52, R0.reuse, R57 ;  /* 0x0000003900347220 */ /* 0x040fe20000410000 */
[C---:B------:R-:W-:Y:S01]  /*be50*/  FMUL.FTZ R35, R0.reuse, R66 ;  /* 0x0000004200237220 */ /* 0x040fe20000410000 */
[----:B------:R-:W-:Y:S01]  /*be60*/  FMUL.FTZ R66, R0, R72 ;  /* 0x0000004800427220 */ /* 0x000fe20000410000 */
[----:B------:R-:W-:-:S02]  /*be70*/  VIADD R57, R17, UR42 ;  /* 0x0000002a11397c36 */ /* 0x000fc40008000000 */
[C---:B------:R-:W-:Y:S01]  /*be80*/  FMUL.FTZ R72, R0.reuse, R73 ;  /* 0x0000004900487220 */ /* 0x040fe20000410000 */
[----:B------:R-:W-:Y:S01]  /*be90*/  @UP1 ULDC UR7, c[0x0][0x44c] ;  /* 0x0001130000071ab9 */ /* 0x000fe20000000800 */
[----:B------:R-:W1:Y:S01]  /*bea0*/  LDC R73, c[0x0][0x2f0] ;  /* 0x0000bc00ff497b82 */ /* 0x000e620000000800 */
[----:B------:R-:W-:Y:S01]  /*beb0*/  ULEA UR6, UR36, UR38, 0x3 ;  /* 0x0000002624067291 */ /* 0x000fe2000f8e183f */
[----:B------:R-:W-:Y:S01]  /*bec0*/  IMAD.SHL.U32 R200, R11, 0x80, RZ ;  /* 0x000000800bc87824 */ /* 0x000fe200078e00ff */
[----:B------:R-:W-:Y:S01]  /*bed0*/  UISETP.NE.AND UP0, UPT, UR45, URZ, UPT ;  /* 0x0000003f2d00728c */ /* 0x000fe2000bf05270 */
[----:B0-----:R-:W-:Y:S01]  /*bee0*/  @P1 IMAD.HI.U32 R4, R57, UR7, RZ ;  /* 0x0000000739041c27 */ /* 0x001fe2000f8e00ff */
[----:B------:R-:W-:Y:S01]  /*bef0*/  @UP1 ULDC UR7, c[0x0][0x450] ;  /* 0x0001140000071ab9 */ /* 0x000fe20000000800 */
[----:B------:R-:W-:Y:S02]  /*bf00*/  UIADD3 UR6, UR6, 0x22840, URZ ;  /* 0x0002284006067890 */ /* 0x000fe4000fffe03f */
[C---:B------:R-:W-:Y:S01]  /*bf10*/  FMUL.FTZ R9, R0.reuse, R27 ;  /* 0x0000001b00097220 */ /* 0x040fe20000410000 */
[C---:B------:R-:W-:Y:S01]  /*bf20*/  FMUL.FTZ R154, R0.reuse, R28 ;  /* 0x0000001c009a7220 */ /* 0x040fe20000410000 */
[----:B------:R-:W-:Y:S01]  /*bf30*/  @P2 SHF.R.U32.HI R57, RZ, UR7, R4 ;  /* 0x00000007ff392c19 */ /* 0x000fe20008011604 */
[----:B------:R-:W-:Y:S01]  /*bf40*/  FMUL.FTZ R155, R0, R29 ;  /* 0x0000001d009b7220 */ /* 0x000fe20000410000 */
[----:B------:R-:W-:Y:S01]  /*bf50*/  IADD3 R5, -R200, 0x1, RZ ;  /* 0x00000001c8057810 */ /* 0x000fe20007ffe1ff */
[C---:B------:R-:W-:Y:S01]  /*bf60*/  FMUL.FTZ R152, R0.reuse, R24 ;  /* 0x0000001800987220 */ /* 0x040fe20000410000 */
[C---:B------:R-:W-:Y:S01]  /*bf70*/  FMUL.FTZ R8, R0.reuse, R26 ;  /* 0x0000001a00087220 */ /* 0x040fe20000410000 */
[----:B------:R-:W0:Y:S01]  /*bf80*/  SHFL.IDX PT, R4, R57, RZ, 0x1c1f ;  /* 0x001c1fff39047589 */ /* 0x000e2200000e0000 */
        /* <DEDUP_REMOVED lines=52> */
[----:B------:R-:W2:Y:S01]  /*c2d0*/  MUFU.TANH R152, R152 ;  /* 0x0000009800987308 */ /* 0x000ea20000002400 */
[----:B------:R-:W-:Y:S01]  /*c2e0*/  SYNCS.ARRIVE.TRANS64.RED.A1T0 RZ, [UR6], RZ ;  /* 0x000000ffffff79a7 */ /* 0x000fe20008100406 */
[----:B-1----:R-:W-:Y:S01]  /*c2f0*/  IMAD R5, R73, UR41, R5 ;  /* 0x0000002949057c24 */ /* 0x002fe2000f8e0205 */
[----:B------:R-:W-:-:S03]  /*c300*/  ULOP3.LUT UR6, URZ, UR32, URZ, 0x33, !UPT ;  /* 0x000000203f067292 */ /* 0x000fc6000f8e333f */
[----:B------:R-:W-:Y:S02]  /*c310*/  VIADD R5, R5, -UR31 ;  /* 0x8000001f05057c36 */ /* 0x000fe40008000000 */
[----:B------:R-:W1:Y:S02]  /*c320*/  MUFU.TANH R153, R153 ;  /* 0x0000009900997308 */ /* 0x000e640000002400 */
[C---:B------:R-:W-:Y:S02]  /*c330*/  VIADD R69, R5.reuse, UR30 ;  /* 0x0000001e05457c36 */ /* 0x040fe40008000000 */
[----:B------:R-:W-:Y:S02]  /*c340*/  VIADD R71, R5, UR6 ;  /* 0x0000000605477c36 */ /* 0x000fe40008000000 */
[--C-:B0-----:R-:W-:Y:S02]  /*c350*/  IMAD.IADD R59, R69, 0x1, R4.reuse ;  /* 0x00000001453b7824 */ /* 0x101fe400078e0204 */
[----:B------:R-:W0:Y:S01]  /*c360*/  MUFU.TANH R8, R8 ;  /* 0x0000000800087308 */ /* 0x000e220000002400 */
[----:B------:R-:W-:-:S07]  /*c370*/  IMAD.IADD R61, R71, 0x1, R4 ;  /* 0x00000001473d7824 */ /* 0x000fce00078e0204 */
[----:B------:R-:W3:Y:S08]  /*c380*/  MUFU.TANH R9, R9 ;  /* 0x0000000900097308 */ /* 0x000ef00000002400 */
        /* <DEDUP_REMOVED lines=63> */
[----:B------:R-:W-:-:S05]  /*c780*/  VIADD R63, R4, -UR31 ;  /* 0x8000001f043f7c36 */ /* 0x000fca0008000000 */
        /* <DEDUP_REMOVED lines=10> */
.L_x_1061:
[----:B------:R-:W-:-:S05]  /*c830*/  IMAD.U32 R58, RZ, RZ, UR29 ;  /* 0x0000001dff3a7e24 */ /* 0x000fca000f8e00ff */
[----:B------:R-:W-:-:S13]  /*c840*/  ISETP.NE.AND P1, PT, R58, 0x1, PT ;  /* 0x000000013a00780c */ /* 0x000fda0003f25270 */
[----:B------:R-:W1:Y:S02]  /*c850*/  @P1 LDC.64 R4, c[0x0][0x9e8] ;  /* 0x00027a00ff041b82 */ /* 0x000e640000000a00 */
[----:B-1----:R-:W-:-:S05]  /*c860*/  @P1 IMAD.HI.U32 R4, R63, R4, RZ ;  /* 0x000000043f041227 */ /* 0x002fca00078e00ff */
[----:B------:R-:W-:-:S07]  /*c870*/  @P1 SHF.R.U32.HI R63, RZ, R5, R4 ;  /* 0x00000005ff3f1219 */ /* 0x000fce0000011604 */
.L_x_1062:
[----:B------:R-:W-:Y:S05]  /*c880*/  BSYNC B0 ;  /* 0x0000000000007941 */ /* 0x000fea0003800000 */
.L_x_1060:
[----:B------:R-:W-:-:S04]  /*c890*/  IMAD R63, R63, R58, -R200 ;  /* 0x0000003a3f3f7224 */ /* 0x000fc800078e0ac8 */
[----:B------:R-:W-:-:S05]  /*c8a0*/  IMAD R4, R16, -0x2, R63 ;  /* 0xfffffffe10047824 */ /* 0x000fca00078e023f */
[----:B------:R-:W-:Y:S02]  /*c8b0*/  VIADDMNMX R59, R4, R58, R59, PT ;  /* 0x0000003a043b7246 */ /* 0x000fe4000380013b */
[----:B------:R-:W-:-:S07]  /*c8c0*/  VIMNMX R61, R61, R4, !PT ;  /* 0x000000043d3d7248 */ /* 0x000fce0007fe0100 */
.L_x_1059:
[----:B------:R-:W-:Y:S01]  /*c8d0*/  ISETP.GT.AND P1, PT, R11, -0x1, PT ;  /* 0xffffffff0b00780c */ /* 0x000fe20003f24270 */
[----:B------:R-:W1:Y:S01]  /*c8e0*/  SHFL.IDX PT, R4, R57, 0x1, 0x1c1f ;  /* 0x003c1f0039047f89 */ /* 0x000e6200000e0000 */
[----:B------:R-:W-:Y:S02]  /*c8f0*/  UISETP.NE.AND UP0, UPT, UR45, URZ, UPT ;  /* 0x0000003f2d00728c */ /* 0x000fe4000bf05270 */
[C---:B------:R-:W-:Y:S02]  /*c900*/  ISETP.GT.AND P6, PT, R61.reuse, RZ, P1 ;  /* 0x000000ff3d00720c */ /* 0x040fe40000fc4270 */
[----:B------:R-:W-:Y:S02]  /*c910*/  ISETP.GT.AND P3, PT, R61, 0x8, P1 ;  /* 0x000000083d00780c */ /* 0x000fe40000f64270 */
[C---:B------:R-:W-:Y:S02]  /*c920*/  ISETP.LT.OR P6, PT, R59.reuse, 0x1, P6 ;  /* 0x000000013b00780c */ /* 0x040fe400037c1670 */
[----:B------:R-:W-:-:S02]  /*c930*/  ISETP.LT.OR P3, PT, R59, 0x9, P3 ;  /* 0x000000093b00780c */ /* 0x000fc40001f61670 */
[C---:B------:R-:W-:Y:S02]  /*c940*/  ISETP.GT.AND P2, PT, R61.reuse, 0x1, P1 ;  /* 0x000000013d00780c */ /* 0x040fe40000f44270 */
[----:B------:R-:W-:Y:S02]  /*c950*/  FSEL R198, R152, -INF , !P6 ;  /* 0xff80000098c67808 */ /* 0x000fe40007000000 */
[C---:B------:R-:W-:Y:S02]  /*c960*/  ISETP.GT.AND P6, PT, R61.reuse, 0x11, P1 ;  /* 0x000000113d00780c */ /* 0x040fe40000fc4270 */
[----:B------:R-:W-:Y:S02]  /*c970*/  FSEL R182, R154, -INF , !P3 ;  /* 0xff8000009ab67808 */ /* 0x000fe40005800000 */
[----:B------:R-:W-:Y:S02]  /*c980*/  ISETP.GT.AND P3, PT, R61, 0x19, P1 ;  /* 0x000000193d00780c */ /* 0x000fe40000f64270 */
[----:B------:R-:W-:-:S02]  /*c990*/  ISETP.LT.OR P2, PT, R59, 0x2, P2 ;  /* 0x000000023b00780c */ /* 0x000fc40001741670 */
[C---:B------:R-:W-:Y:S02]  /*c9a0*/  ISETP.LT.OR P6, PT, R59.reuse, 0x12, P6 ;  /* 0x000000123b00780c */ /* 0x040fe400037c1670 */
[----:B------:R-:W-:Y:S02]  /*c9b0*/  ISETP.LT.OR P3, PT, R59, 0x1a, P3 ;  /* 0x0000001a3b00780c */ /* 0x000fe40001f61670 */
[----:B------:R-:W-:Y:S02]  /*c9c0*/  FSEL R166, R153, -INF , !P2 ;  /* 0xff80000099a67808 */ /* 0x000fe40005000000 */
[C---:B------:R-:W-:Y:S02]  /*c9d0*/  ISETP.GT.AND P5, PT, R61.reuse, 0x9, P1 ;  /* 0x000000093d00780c */ /* 0x040fe40000fa4270 */
[C---:B------:R-:W-:Y:S02]  /*c9e0*/  ISETP.GT.AND P4, PT, R61.reuse, 0x10, P1 ;  /* 0x000000103d00780c */ /* 0x040fe40000f84270 */
[----:B------:R-:W-:-:S02]  /*c9f0*/  ISETP.GT.AND P2, PT, R61, 0x18, P1 ;  /* 0x000000183d00780c */ /* 0x000fc40000f44270 */
[----:B0-----:R-:W-:Y:S02]  /*ca00*/  FSEL R194, R157, -INF , !P6 ;  /* 0xff8000009dc27808 */ /* 0x001fe40007000000 */
[----:B------:R-:W-:Y:S02]  /*ca10*/  ISETP.GT.AND P6, PT, R61, 0x28, P1 ;  /* 0x000000283d00780c */ /* 0x000fe40000fc4270 */
        /* <DEDUP_REMOVED lines=10> */
[C---:B------:R-:W-:Y:S02]  /*cac0*/  ISETP.GT.AND P5, PT, R61.reuse, 0x20, P1 ;  /* 0x000000203d00780c */ /* 0x040fe40000fa4270 */
[C---:B------:R-:W-:Y:S02]  /*cad0*/  ISETP.GT.AND P4, PT, R61.reuse, 0x21, P1 ;  /* 0x000000213d00780c */ /* 0x040fe40000f84270 */
[----:B------:R-:W-:Y:S02]  /*cae0*/  ISETP.GT.AND P2, PT, R61, 0x29, P1 ;  /* 0x000000293d00780c */ /* 0x000fe40000f44270 */
[----:B------:R-:W-:Y:S02]  /*caf0*/  FSEL R180, R162, -INF , !P6 ;  /* 0xff800000a2b47808 */ /* 0x000fe40007000000 */
[----:B------:R-:W-:Y:S01]  /*cb00*/  FSEL R162, R47, -INF , !P3 ;  /* 0xff8000002fa27808 */ /* 0x000fe20005800000 */
[----:B-1----:R-:W-:Y:S01]  /*cb10*/  IMAD.IADD R47, R69, 0x1, R4 ;  /* 0x00000001452f7824 */ /* 0x002fe200078e0204 */
[----:B------:R-:W-:-:S02]  /*cb20*/  ISETP.GT.AND P3, PT, R61, 0x41, P1 ;  /* 0x000000413d00780c */ /* 0x000fc40000f64270 */
[C---:B------:R-:W-:Y:S02]  /*cb30*/  ISETP.LT.OR P5, PT, R59.reuse, 0x21, P5 ;  /* 0x000000213b00780c */ /* 0x040fe40002fa1670 */
[C---:B------:R-:W-:Y:S02]  /*cb40*/  ISETP.LT.OR P4, PT, R59.reuse, 0x22, P4 ;  /* 0x000000223b00780c */ /* 0x040fe40002781670 */
[C---:B------:R-:W-:Y:S02]  /*cb50*/  ISETP.LT.OR P2, PT, R59.reuse, 0x2a, P2 ;  /* 0x0000002a3b00780c */ /* 0x040fe40001741670 */
[----:B------:R-:W-:Y:S02]  /*cb60*/  ISETP.LT.OR P3, PT, R59, 0x42, P3 ;  /* 0x000000423b00780c */ /* 0x000fe40001f61670 */
        /* <DEDUP_REMOVED lines=15> */
[----:B------:R-:W-:Y:S01]  /*cc60*/  FSEL R82, R49, -INF , !P4 ;  /* 0xff80000031527808 */ /* 0x000fe20006000000 */
[----:B------:R-:W-:Y:S01]  /*cc70*/  IMAD.IADD R49, R71, 0x1, R4 ;  /* 0x0000000147317824 */ /* 0x000fe200078e0204 */
        /* <DEDUP_REMOVED lines=57> */
.L_x_1065:
[----:B------:R-:W-:-:S05]  /*d010*/  IMAD.U32 R53, RZ, RZ, UR29 ;  /* 0x0000001dff357e24 */ /* 0x000fca000f8e00ff */
[----:B------:R-:W-:-:S13]  /*d020*/  ISETP.NE.AND P2, PT, R53, 0x1, PT ;  /* 0x000000013500780c */ /* 0x000fda0003f45270 */
[----:B------:R-:W0:Y:S02]  /*d030*/  @P2 LDC.64 R4, c[0x0][0x9e8] ;  /* 0x00027a00ff042b82 */ /* 0x000e240000000a00 */
[----:B0-----:R-:W-:-:S05]  /*d040*/  @P2 IMAD.HI.U32 R4, R51, R4, RZ ;  /* 0x0000000433042227 */ /* 0x001fca00078e00ff */
[----:B------:R-:W-:-:S07]  /*d050*/  @P2 SHF.R.U32.HI R51, RZ, R5, R4 ;  /* 0x00000005ff332219 */ /* 0x000fce0000011604 */
.L_x_1066:
[----:B------:R-:W-:Y:S05]  /*d060*/  BSYNC B0 ;  /* 0x0000000000007941 */ /* 0x000fea0003800000 */
.L_x_1064:
[----:B------:R-:W-:-:S04]  /*d070*/  IMAD R51, R51, R53, -R200 ;  /* 0x0000003533337224 */ /* 0x000fc800078e0ac8 */
[----:B------:R-:W-:-:S05]  /*d080*/  IMAD R4, R16, -0x2, R51 ;  /* 0xfffffffe10047824 */ /* 0x000fca00078e0233 */
[----:B------:R-:W-:Y:S02]  /*d090*/  VIADDMNMX R47, R4, R53, R47, PT ;  /* 0x00000035042f7246 */ /* 0x000fe4000380012f */
[----:B------:R-:W-:-:S07]  /*d0a0*/  VIMNMX R49, R49, R4, !PT ;  /* 0x0000000431317248 */ /* 0x000fce0007fe0100 */
.L_x_1063:
[----:B------:R-:W-:Y:S02]  /*d0b0*/  FMNMX.FTZ R5, R198, R6, !PT ;  /* 0x00000006c6057209 */ /* 0x000fe40007810000 */
[----:B------:R-:W-:Y:S02]  /*d0c0*/  ISETP.GT.AND P5, PT, R49, 0x10, P1 ;  /* 0x000000103100780c */ /* 0x000fe40000fa4270 */
[----:B------:R-:W-:Y:S02]  /*d0d0*/  FMNMX.FTZ R5, R166, R5, !PT ;  /* 0x00000005a6057209 */ /* 0x000fe40007810000 */
[----:B------:R-:W-:Y:S02]  /*d0e0*/  ISETP.LT.OR P5, PT, R47, 0x11, P5 ;  /* 0x000000112f00780c */ /* 0x000fe40002fa1670 */
[----:B------:R-:W-:Y:S02]  /*d0f0*/  FMNMX.FTZ R5, R182, R5, !PT ;  /* 0x00000005b6057209 */ /* 0x000fe40007810000 */
[----:B------:R-:W-:-:S02]  /*d100*/  ISETP.GT.AND P6, PT, R49, 0x1, P1 ;  /* 0x000000013100780c */ /* 0x000fc40000fc4270 */
        /* <DEDUP_REMOVED lines=15> */
[----:B------:R-:W-:Y:S02]  /*d200*/  ISETP.LT.OR P4, PT, R47, 0xa, P4 ;  /* 0x0000000a2f00780c */ /* 0x000fe40002781670 */
[----:B------:R-:W-:Y:S02]  /*d210*/  FMNMX.FTZ R5, R164, R5, !PT ;  /* 0x00000005a4057209 */ /* 0x000fe40007810000 */
[----:B------:R-:W-:-:S02]  /*d220*/  FSEL R24, R24, -INF , !P5 ;  /* 0xff80000018187808 */ /* 0x000fc40006800000 */
[----:B------:R-:W-:Y:S02]  /*d230*/  FMNMX.FTZ R5, R162, R5, !PT ;  /* 0x00000005a2057209 */ /* 0x000fe40007810000 */
[----:B------:R-:W-:Y:S02]  /*d240*/  ISETP.GT.AND P5, PT, R49, RZ, P1 ;  /* 0x000000ff3100720c */ /* 0x000fe40000fa4270 */
        /* <DEDUP_REMOVED lines=49> */
[----:B------:R-:W-:Y:S01]  /*d560*/  FSEL R166, R15, -INF , !P4 ;  /* 0xff8000000fa67808 */ /* 0x000fe20006000000 */
[--C-:B------:R-:W-:Y:S01]  /*d570*/  FFMA.FTZ R13, R182, R5, -R51.reuse ;  /* 0x00000005b60d7223 */ /* 0x100fe20000010833 */
[----:B------:R-:W-:Y:S01]  /*d580*/  FMNMX.FTZ R15, R196, R7, !PT ;  /* 0x00000007c40f7209 */ /* 0x000fe20007810000 */
[--C-:B------:R-:W-:Y:S01]  /*d590*/  FFMA.FTZ R14, R190, R5, -R51.reuse ;  /* 0x00000005be0e7223 */ /* 0x100fe20000010833 */
[----:B------:R-:W-:Y:S01]  /*d5a0*/  FSEL R182, R21, -INF , !P2 ;  /* 0xff80000015b67808 */ /* 0x000fe20005000000 */
[----:B------:R0:W-:Y:S01]  /*d5b0*/  MUFU.EX2 R8, R12 ;  /* 0x0000000c00087308 */ /* 0x0001e20000000800 */
[----:B------:R-:W-:Y:S01]  /*d5c0*/  FMNMX.FTZ R15, R84, R15, !PT ;  /* 0x0000000f540f7209 */ /* 0x000fe20007810000 */
[-CC-:B------:R-:W-:Y:S01]  /*d5d0*/  FFMA.FTZ R20, R192, R5.reuse, -R51.reuse ;  /* 0x00000005c0147223 */ /* 0x180fe20000010833 */
[----:B------:R-:W-:Y:S01]  /*d5e0*/  ISETP.GT.AND P4, PT, R49, 0x29, P1 ;  /* 0x000000293100780c */ /* 0x000fe20000f84270 */
[--C-:B------:R-:W-:Y:S01]  /*d5f0*/  FFMA.FTZ R10, R198, R5, -R51.reuse ;  /* 0x00000005c60a7223 */ /* 0x100fe20000010833 */
[----:B------:R-:W-:Y:S01]  /*d600*/  FMNMX.FTZ R15, R86, R15, !PT ;  /* 0x0000000f560f7209 */ /* 0x000fe20007810000 */
[-CC-:B------:R-:W-:Y:S01]  /*d610*/  FFMA.FTZ R55, R50, R5.reuse, -R51.reuse ;  /* 0x0000000532377223 */ /* 0x180fe20000010833 */
[----:B------:R-:W-:Y:S01]  /*d620*/  ISETP.LT.OR P4, PT, R47, 0x2a, P4 ;  /* 0x0000002a2f00780c */ /* 0x000fe20002781670 */
[--C-:B------:R-:W-:Y:S01]  /*d630*/  FFMA.FTZ R76, R76, R5, -R51.reuse ;  /* 0x000000054c4c7223 */ /* 0x100fe20000010833 */
[----:B------:R-:W-:Y:S01]  /*d640*/  FMNMX.FTZ R21, R152, R15, !PT ;  /* 0x0000000f98157209 */ /* 0x000fe20007810000 */
[-CC-:B0-----:R-:W-:Y:S01]  /*d650*/  FFMA.FTZ R12, R194, R5.reuse, -R51.reuse ;  /* 0x00000005c20c7223 */ /* 0x181fe20000010833 */
[----:B------:R-:W-:Y:S01]  /*d660*/  FSEL R190, R25, -INF , !P4 ;  /* 0xff80000019be7808 */ /* 0x000fe20006000000 */
[--C-:B------:R-:W-:Y:S01]  /*d670*/  FFMA.FTZ R74, R74, R5, -R51.reuse ;  /* 0x000000054a4a7223 */ /* 0x100fe20000010833 */
[----:B------:R-:W-:Y:S01]  /*d680*/  FMNMX.FTZ R21, R154, R21, !PT ;  /* 0x000000159a157209 */ /* 0x000fe20007810000 */
[----:B------:R0:W-:Y:S01]  /*d690*/  MUFU.EX2 R15, R12 ;  /* 0x0000000c000f7308 */ /* 0x0001e20000000800 */
[----:B------:R-:W-:Y:S01]  /*d6a0*/  FSEL R194, R27, -INF , !P3 ;  /* 0xff8000001bc27808 */ /* 0x000fe20005800000 */
[--C-:B------:R-:W-:Y:S01]  /*d6b0*/  FFMA.FTZ R68, R68, R5, -R51.reuse ;  /* 0x0000000544447223 */ /* 0x100fe20000010833 */
[----:B------:R-:W-:Y:S01]  /*d6c0*/  FMNMX.FTZ R21, R158, R21, !PT ;  /* 0x000000159e157209 */ /* 0x000fe20007810000 */
[----:B------:R-:W-:Y:S01]  /*d6d0*/  FFMA.FTZ R52, R52, R5, -R51 ;  /* 0x0000000534347223 */ /* 0x000fe20000010833 */
[----:B------:R-:W-:-:S02]  /*d6e0*/  ISETP.GT.AND P2, PT, R49, 0x30, P1 ;  /* 0x000000303100780c */ /* 0x000fc40000f44270 */
[----:B------:R-:W-:Y:S01]  /*d6f0*/  FMNMX.FTZ R21, R160, R21, !PT ;  /* 0x00000015a0157209 */ /* 0x000fe20007810000 */
[----:B------:R-:W-:Y:S01]  /*d700*/  MUFU.EX2 R10, R10 ;  /* 0x0000000a000a7308 */ /* 0x000fe20000000800 */
[----:B------:R-:W-:Y:S01]  /*d710*/  ISETP.GT.AND P4, PT, R49, 0x39, P1 ;  /* 0x000000393100780c */ /* 0x000fe20000f84270 */
[----:B0-----:R-:W-:Y:S01]  /*d720*/  FFMA.FTZ R12, R188, R5, -R51 ;  /* 0x00000005bc0c7223 */ /* 0x001fe20000010833 */
[----:B------:R-:W-:Y:S02]  /*d730*/  FMNMX.FTZ R25, R166, R21, !PT ;  /* 0x00000015a6197209 */ /* 0x000fe40007810000 */
[C---:B------:R-:W-:Y:S02]  /*d740*/  ISETP.LT.OR P2, PT, R47.reuse, 0x31, P2 ;  /* 0x000000312f00780c */ /* 0x040fe40001741670 */
[----:B------:R-:W-:Y:S01]  /*d750*/  FMNMX.FTZ R25, R24, R25, !PT ;  /* 0x0000001918197209 */ /* 0x000fe20007810000 */
[----:B------:R0:W-:Y:S01]  /*d760*/  MUFU.EX2 R21, R12 ;  /* 0x0000000c00157308 */ /* 0x0001e20000000800 */
[----:B------:R-:W-:-:S02]  /*d770*/  ISETP.LT.OR P4, PT, R47, 0x3a, P4 ;  /* 0x0000003a2f00780c */ /* 0x000fc40002781670 */
[----:B------:R-:W-:Y:S02]  /*d780*/  FMNMX.FTZ R27, R182, R25, !PT ;  /* 0x00000019b61b7209 */ /* 0x000fe40007810000 */
[----:B------:R-:W-:Y:S02]  /*d790*/  ISETP.GT.AND P5, PT, R49, 0x38, P1 ;  /* 0x000000383100780c */ /* 0x000fe40000fa4270 */
[----:B------:R-:W-:Y:S01]  /*d7a0*/  FMNMX.FTZ R27, R26, R27, !PT ;  /* 0x0000001b1a1b7209 */ /* 0x000fe20007810000 */
[----:B------:R-:W-:Y:S01]  /*d7b0*/  MUFU.EX2 R9, R9 ;  /* 0x0000000900097308 */ /* 0x000fe20000000800 */
[----:B------:R-:W-:Y:S01]  /*d7c0*/  FSEL R28, R28, -INF , !P2 ;  /* 0xff8000001c1c7808 */ /* 0x000fe20005000000 */
[--C-:B0-----:R-:W-:Y:S01]  /*d7d0*/  FFMA.FTZ R12, R180, R5, -R51.reuse ;  /* 0x00000005b40c7223 */ /* 0x101fe20000010833 */
[----:B------:R-:W-:Y:S02]  /*d7e0*/  FMNMX.FTZ R27, R190, R27, !PT ;  /* 0x0000001bbe1b7209 */ /* 0x000fe40007810000 */
[----:B------:R-:W-:Y:S01]  /*d7f0*/  FSEL R188, R29, -INF , !P4 ;  /* 0xff8000001dbc7808 */ /* 0x000fe20006000000 */
[----:B------:R-:W-:-:S01]  /*d800*/  FFMA.FTZ R29, R186, R5, -R51 ;  /* 0x00000005ba1d7223 */ /* 0x000fc20000010833 */
[----:B------:R-:W-:Y:S01]  /*d810*/  ISETP.LT.OR P5, PT, R47, 0x39, P5 ;  /* 0x000000392f00780c */ /* 0x000fe20002fa1670 */
[----:B------:R-:W-:Y:S01]  /*d820*/  MUFU.EX2 R13, R13 ;  /* 0x0000000d000d7308 */ /* 0x000fe20000000800 */
[----:B------:R-:W-:-:S02]  /*d830*/  FMNMX.FTZ R27, R28, R27, !PT ;  /* 0x0000001b1c1b7209 */ /* 0x000fc40007810000 */
[C---:B------:R-:W-:Y:S02]  /*d840*/  ISETP.GT.AND P2, PT, R49.reuse, 0x40, P1 ;  /* 0x000000403100780c */ /* 0x040fe40000f44270 */
[----:B------:R-:W-:Y:S02]  /*d850*/  FSEL R30, R30, -INF , !P5 ;  /* 0xff8000001e1e7808 */ /* 0x000fe40006800000 */
[----:B------:R-:W-:Y:S01]  /*d860*/  ISETP.GT.AND P3, PT, R49, 0x41, P1 ;  /* 0x000000413100780c */ /* 0x000fe20000f64270 */
[----:B------:R0:W-:Y:S01]  /*d870*/  MUFU.EX2 R25, R29 ;  /* 0x0000001d00197308 */ /* 0x0001e20000000800 */
[----:B------:R-:W-:Y:S02]  /*d880*/  ISETP.LT.OR P2, PT, R47, 0x41, P2 ;  /* 0x000000412f00780c */ /* 0x000fe40001741670 */
[----:B------:R-:W-:Y:S02]  /*d890*/  ISETP.GT.AND P5, PT, R49, 0x48, P1 ;  /* 0x000000483100780c */ /* 0x000fe40000fa4270 */
[----:B------:R-:W-:-:S02]  /*d8a0*/  FSEL R192, R31, -INF , !P2 ;  /* 0xff8000001fc07808 */ /* 0x000fc40005000000 */
[----:B------:R-:W-:Y:S01]  /*d8b0*/  ISETP.LT.OR P3, PT, R47, 0x42, P3 ;  /* 0x000000422f00780c */ /* 0x000fe20001f61670 */
[----:B------:R-:W-:Y:S01]  /*d8c0*/  MUFU.EX2 R14, R14 ;  /* 0x0000000e000e7308 */ /* 0x000fe20000000800 */
[----:B0-----:R-:W-:Y:S02]  /*d8d0*/  FMNMX.FTZ R29, R194, R27, !PT ;  /* 0x0000001bc21d7209 */ /* 0x001fe40007810000 */
[----:B------:R-:W-:Y:S02]  /*d8e0*/  ISETP.GT.AND P4, PT, R49, 0x49, P1 ;  /* 0x000000493100780c */ /* 0x000fe40000f84270 */
[----:B------:R-:W-:Y:S02]  /*d8f0*/  FMNMX.FTZ R29, R30, R29, !PT ;  /* 0x0000001d1e1d7209 */ /* 0x000fe40007810000 */
[----:B------:R-:W-:Y:S01]  /*d900*/  ISETP.LT.OR P5, PT, R47, 0x49, P5 ;  /* 0x000000492f00780c */ /* 0x000fe20002fa1670 */
[----:B------:R0:W-:Y:S01]  /*d910*/  MUFU.EX2 R27, R12 ;  /* 0x0000000c001b7308 */ /* 0x0001e20000000800 */
[----:B------:R-:W-:-:S02]  /*d920*/  FMNMX.FTZ R29, R188, R29, !PT ;  /* 0x0000001dbc1d7209 */ /* 0x000fc40007810000 */
[----:B------:R-:W-:Y:S01]  /*d930*/  FSEL R186, R32, -INF , !P3 ;  /* 0xff80000020ba7808 */ /* 0x000fe20005800000 */
[----:B------:R-:W-:-:S01]  /*d940*/  FFMA.FTZ R32, R184, R5, -R51 ;  /* 0x00000005b8207223 */ /* 0x000fc20000010833 */
[----:B------:R-:W-:Y:S02]  /*d950*/  FMNMX.FTZ R29, R192, R29, !PT ;  /* 0x0000001dc01d7209 */ /* 0x000fe40007810000 */
[----:B------:R-:W-:Y:S01]  /*d960*/  ISETP.GT.AND P2, PT, R49, 0x50, P1 ;  /* 0x000000503100780c */ /* 0x000fe20000f44270 */
[----:B------:R-:W-:Y:S01]  /*d970*/  MUFU.EX2 R20, R20 ;  /* 0x0000001400147308 */ /* 0x000fe20000000800 */
[----:B------:R-:W-:Y:S01]  /*d980*/  FSEL R184, R33, -INF , !P5 ;  /* 0xff80000021b87808 */ /* 0x000fe20006800000 */
[----:B0-----:R-:W-:Y:S01]  /*d990*/  FFMA.FTZ R12, R162, R5, -R51 ;  /* 0x00000005a20c7223 */ /* 0x001fe20000010833 */
[----:B------:R-:W-:Y:S02]  /*d9a0*/  ISETP.LT.OR P4, PT, R47, 0x4a, P4 ;  /* 0x0000004a2f00780c */ /* 0x000fe40002781670 */
[----:B------:R-:W-:-:S02]  /*d9b0*/  FMNMX.FTZ R31, R186, R29, !PT ;  /* 0x0000001dba1f7209 */ /* 0x000fc40007810000 */
[----:B------:R-:W-:Y:S01]  /*d9c0*/  ISETP.GT.AND P3, PT, R49, 0x51, P1 ;  /* 0x000000513100780c */ /* 0x000fe20000f64270 */
[----:B------:R0:W-:Y:S01]  /*d9d0*/  MUFU.EX2 R29, R12 ;  /* 0x0000000c001d7308 */ /* 0x0001e20000000800 */
[----:B------:R-:W-:Y:S02]  /*d9e0*/  ISETP.LT.OR P2, PT, R47, 0x51, P2 ;  /* 0x000000512f00780c */ /* 0x000fe40001741670 */
[----:B------:R-:W-:Y:S01]  /*d9f0*/  FSEL R180, R34, -INF , !P4 ;  /* 0xff80000022b47808 */ /* 0x000fe20006000000 */
[----:B------:R-:W-:-:S01]  /*da00*/  FFMA.FTZ R34, R164, R5, -R51 ;  /* 0x00000005a4227223 */ /* 0x000fc20000010833 */
[----:B------:R-:W-:Y:S02]  /*da10*/  FMNMX.FTZ R31, R184, R31, !PT ;  /* 0x0000001fb81f7209 */ /* 0x000fe40007810000 */
[----:B------:R-:W-:Y:S01]  /*da20*/  ISETP.GT.AND P5, PT, R49, 0x58, P1 ;  /* 0x000000583100780c */ /* 0x000fe20000fa4270 */
[----:B------:R-:W-:Y:S01]  /*da30*/  MUFU.EX2 R32, R32 ;  /* 0x0000002000207308 */ /* 0x000fe20000000800 */
[----:B------:R-:W-:Y:S01]  /*da40*/  FSEL R198, R35, -INF , !P2 ;  /* 0xff80000023c67808 */ /* 0x000fe20005000000 */
[-CC-:B------:R-:W-:Y:S01]  /*da50*/  FFMA.FTZ R35, R156, R5.reuse, -R51.reuse ;  /* 0x000000059c237223 */ /* 0x180fe20000010833 */
[----:B------:R-:W-:Y:S01]  /*da60*/  ISETP.LT.OR P3, PT, R47, 0x52, P3 ;  /* 0x000000522f00780c */ /* 0x000fe20001f61670 */
[--C-:B0-----:R-:W-:Y:S01]  /*da70*/  FFMA.FTZ R12, R82, R5, -R51.reuse ;  /* 0x00000005520c7223 */ /* 0x101fe20000010833 */
[----:B------:R-:W-:Y:S01]  /*da80*/  FMNMX.FTZ R31, R180, R31, !PT ;  /* 0x0000001fb41f7209 */ /* 0x000fe20007810000 */
[----:B------:R-:W-:Y:S01]  /*da90*/  FFMA.FTZ R82, R80, R5, -R51 ;  /* 0x0000000550527223 */ /* 0x000fe20000010833 */
[----:B------:R-:W-:Y:S01]  /*daa0*/  ISETP.GT.AND P4, PT, R49, 0x59, P1 ;  /* 0x000000593100780c */ /* 0x000fe20000f84270 */
[----:B------:R-:W-:Y:S01]  /*dab0*/  MUFU.EX2 R34, R34 ;  /* 0x0000002200227308 */ /* 0x000fe20000000800 */
[----:B------:R-:W-:-:S02]  /*dac0*/  ISETP.LT.OR P5, PT, R47, 0x59, P5 ;  /* 0x000000592f00780c */ /* 0x000fc40002fa1670 */
[----:B------:R-:W-:Y:S02]  /*dad0*/  FSEL R36, R36, -INF , !P3 ;  /* 0xff80000024247808 */ /* 0x000fe40005800000 */
[----:B------:R-:W-:Y:S02]  /*dae0*/  FMNMX.FTZ R31, R198, R31, !PT ;  /* 0x0000001fc61f7209 */ /* 0x000fe40007810000 */
[----:B------:R-:W-:Y:S01]  /*daf0*/  ISETP.GT.AND P2, PT, R49, 0x60, P1 ;  /* 0x000000603100780c */ /* 0x000fe20000f44270 */
[----:B------:R-:W-:Y:S01]  /*db00*/  MUFU.EX2 R82, R82 ;  /* 0x0000005200527308 */ /* 0x000fe20000000800 */
[----:B------:R-:W-:Y:S02]  /*db10*/  FSEL R162, R37, -INF , !P5 ;  /* 0xff80000025a27808 */ /* 0x000fe40006800000 */
[----:B------:R-:W-:Y:S02]  /*db20*/  ISETP.LT.OR P4, PT, R47, 0x5a, P4 ;  /* 0x0000005a2f00780c */ /* 0x000fe40002781670 */
[----:B------:R-:W-:-:S02]  /*db30*/  FMNMX.FTZ R33, R36, R31, !PT ;  /* 0x0000001f24217209 */ /* 0x000fc40007810000 */
[----:B------:R-:W-:Y:S01]  /*db40*/  ISETP.GT.AND P3, PT, R49, 0x61, P1 ;  /* 0x000000613100780c */ /* 0x000fe20000f64270 */
[----:B------:R0:W-:Y:S01]  /*db50*/  MUFU.EX2 R31, R12 ;  /* 0x0000000c001f7308 */ /* 0x0001e20000000800 */
[----:B------:R-:W-:Y:S02]  /*db60*/  ISETP.LT.OR P2, PT, R47, 0x61, P2 ;  /* 0x000000612f00780c */ /* 0x000fe40001741670 */
[----:B------:R-:W-:Y:S02]  /*db70*/  FSEL R156, R38, -INF , !P4 ;  /* 0xff800000269c7808 */ /* 0x000fe40006000000 */
[----:B------:R-:W-:Y:S02]  /*db80*/  FMNMX.FTZ R33, R162, R33, !PT ;  /* 0x00000021a2217209 */ /* 0x000fe40007810000 */
[----:B------:R-:W-:Y:S01]  /*db90*/  ISETP.GT.AND P5, PT, R49, 0x68, P1 ;  /* 0x000000683100780c */ /* 0x000fe20000fa4270 */
[----:B------:R1:W-:Y:S01]  /*dba0*/  MUFU.EX2 R38, R35 ;  /* 0x0000002300267308 */ /* 0x0003e20000000800 */
[----:B------:R-:W-:Y:S01]  /*dbb0*/  FSEL R164, R39, -INF , !P2 ;  /* 0xff80000027a47808 */ /* 0x000fe20005000000 */
[-CC-:B0-----:R-:W-:Y:S01]  /*dbc0*/  FFMA.FTZ R12, R78, R5.reuse, -R51.reuse ;  /* 0x000000054e0c7223 */ /* 0x181fe20000010833 */
[----:B------:R-:W-:Y:S01]  /*dbd0*/  ISETP.LT.OR P3, PT, R47, 0x62, P3 ;  /* 0x000000622f00780c */ /* 0x000fe20001f61670 */
[--C-:B------:R-:W-:Y:S01]  /*dbe0*/  FFMA.FTZ R39, R62, R5, -R51.reuse ;  /* 0x000000053e277223 */ /* 0x100fe20000010833 */
        /* <DEDUP_REMOVED lines=9> */
[----:B------:R-:W-:Y:S01]  /*dc80*/  FSEL R80, R41, -INF , !P5 ;  /* 0xff80000029507808 */ /* 0x000fe20006800000 */
[----:B------:R-:W-:Y:S01]  /*dc90*/  FFMA.FTZ R41, R66, R5, -R51 ;  /* 0x0000000542297223 */ /* 0x000fe20000010833 */
[----:B------:R-:W-:Y:S02]  /*dca0*/  ISETP.LT.OR P4, PT, R47, 0x6a, P4 ;  /* 0x0000006a2f00780c */ /* 0x000fe40002781670 */
[----:B-1----:R-:W-:-:S02]  /*dcb0*/  FMNMX.FTZ R35, R40, R33, !PT ;  /* 0x0000002128237209 */ /* 0x002fc40007810000 */
[----:B------:R-:W-:Y:S01]  /*dcc0*/  ISETP.GT.AND P3, PT, R49, 0x71, P1 ;  /* 0x000000713100780c */ /* 0x000fe20000f64270 */
[----:B------:R0:W-:Y:S01]  /*dcd0*/  MUFU.EX2 R33, R12 ;  /* 0x0000000c00217308 */ /* 0x0001e20000000800 */
[----:B------:R-:W-:Y:S02]  /*dce0*/  ISETP.LT.OR P2, PT, R47, 0x71, P2 ;  /* 0x000000712f00780c */ /* 0x000fe40001741670 */
[----:B------:R-:W-:Y:S02]  /*dcf0*/  FSEL R42, R42, -INF , !P4 ;  /* 0xff8000002a2a7808 */ /* 0x000fe40006000000 */
[----:B------:R-:W-:Y:S02]  /*dd00*/  FMNMX.FTZ R35, R80, R35, !PT ;  /* 0x0000002350237209 */ /* 0x000fe40007810000 */
[----:B------:R-:W-:Y:S01]  /*dd10*/  ISETP.GT.AND P5, PT, R49, 0x78, P1 ;  /* 0x000000783100780c */ /* 0x000fe20000fa4270 */
[----:B------:R-:W-:Y:S01]  /*dd20*/  MUFU.EX2 R39, R39 ;  /* 0x0000002700277308 */ /* 0x000fe20000000800 */
[----:B------:R-:W-:-:S02]  /*dd30*/  ISETP.LT.OR P3, PT, R47, 0x72, P3 ;  /* 0x000000722f00780c */ /* 0x000fc40001f61670 */
[----:B------:R-:W-:Y:S02]  /*dd40*/  FSEL R78, R43, -INF , !P2 ;  /* 0xff8000002b4e7808 */ /* 0x000fe40005000000 */
[----:B------:R-:W-:Y:S02]  /*dd50*/  FMNMX.FTZ R35, R42, R35, !PT ;  /* 0x000000232a237209 */ /* 0x000fe40007810000 */
[----:B------:R-:W-:Y:S01]  /*dd60*/  ISETP.GT.AND P1, PT, R49, 0x79, P1 ;  /* 0x000000793100780c */ /* 0x000fe20000f24270 */
[----:B------:R-:W-:Y:S01]  /*dd70*/  MUFU.EX2 R41, R41 ;  /* 0x0000002900297308 */ /* 0x000fe20000000800 */
[----:B------:R-:W-:Y:S02]  /*dd80*/  ISETP.LT.OR P5, PT, R47, 0x79, P5 ;  /* 0x000000792f00780c */ /* 0x000fe40002fa1670 */
[----:B------:R-:W-:Y:S02]  /*dd90*/  FSEL R44, R44, -INF , !P3 ;  /* 0xff8000002c2c7808 */ /* 0x000fe40005800000 */
[----:B------:R-:W-:-:S02]  /*dda0*/  FMNMX.FTZ R35, R78, R35, !PT ;  /* 0x000000234e237209 */ /* 0x000fc40007810000 */
[----:B------:R-:W-:Y:S01]  /*ddb0*/  ISETP.LT.OR P1, PT, R47, 0x7a, P1 ;  /* 0x0000007a2f00780c */ /* 0x000fe20000f21670 */
[----:B------:R-:W-:Y:S01]  /*ddc0*/  MUFU.EX2 R62, R62 ;  /* 0x0000003e003e7308 */ /* 0x000fe20000000800 */
[----:B------:R-:W-:Y:S01]  /*ddd0*/  FSEL R200, R45, -INF , !P5 ;  /* 0xff8000002dc87808 */ /* 0x000fe20006800000 */
[----:B------:R-:W-:Y:S01]  /*dde0*/  FFMA.FTZ R45, R56, R5, -R51 ;  /* 0x00000005382d7223 */ /* 0x000fe20000010833 */
[----:B------:R-:W-:Y:S02]  /*ddf0*/  FMNMX.FTZ R37, R44, R35, !PT ;  /* 0x000000232c257209 */ /* 0x000fe40007810000 */
[----:B------:R-:W-:Y:S02]  /*de00*/  FSEL R46, R46, -INF , !P1 ;  /* 0xff8000002e2e7808 */ /* 0x000fe40004800000 */
[----:B------:R-:W-:Y:S01]  /*de10*/  FMNMX.FTZ R37, R200, R37, !PT ;  /* 0x00000025c8257209 */ /* 0x000fe20007810000 */
[----:B------:R-:W-:Y:S01]  /*de20*/  MUFU.EX2 R35, R74 ;  /* 0x0000004a00237308 */ /* 0x000fe20000000800 */
[----:B------:R-:W-:-:S02]  /*de30*/  FSEL R49, R4, RZ, P6 ;  /* 0x000000ff04317208 */ /* 0x000fc40003000000 */
[----:B0-----:R-:W-:Y:S01]  /*de40*/  FMNMX.FTZ R12, R46, R37, !PT ;  /* 0x000000252e0c7209 */ /* 0x001fe20007810000 */
[----:B------:R-:W-:-:S01]  /*de50*/  FFMA.FTZ R37, R58, R5, -R51 ;  /* 0x000000053a257223 */ /* 0x000fc20000010833 */
[----:B------:R-:W-:Y:S01]  /*de60*/  FFMA.FTZ R58, R60, R5, -R51 ;  /* 0x000000053c3a7223 */ /* 0x000fe20000010833 */
[----:B------:R-:W-:-:S01]  /*de70*/  FADD.FTZ R50, -R49, R6 ;  /* 0x0000000631327221 */ /* 0x000fc20000010100 */
[-CC-:B------:R-:W-:Y:S01]  /*de80*/  FFMA.FTZ R60, R64, R5.reuse, -R51.reuse ;  /* 0x00000005403c7223 */ /* 0x180fe20000010833 */
[----:B------:R-:W0:Y:S01]  /*de90*/  SHFL.BFLY PT, R43, R12, 0x2, 0x1f ;  /* 0x0c401f000c2b7f89 */ /* 0x000e2200000e0000 */
[----:B------:R-:W-:-:S01]  /*dea0*/  FFMA.FTZ R6, R48, R5, -R51 ;  /* 0x0000000530067223 */ /* 0x000fc20000010833 */
[----:B------:R-:W-:Y:S08]  /*deb0*/  MUFU.EX2 R37, R37 ;  /* 0x0000002500257308 */ /* 0x000ff00000000800 */
[----:B------:R-:W-:Y:S08]  /*dec0*/  MUFU.EX2 R58, R58 ;  /* 0x0000003a003a7308 */ /* 0x000ff00000000800 */
[----:B------:R-:W-:Y:S01]  /*ded0*/  MUFU.EX2 R60, R60 ;  /* 0x0000003c003c7308 */ /* 0x000fe20000000800 */
[----:B0-----:R-:W-:Y:S01]  /*dee0*/  FMNMX.FTZ R47, R12, R43, !PT ;  /* 0x0000002b0c2f7209 */ /* 0x001fe20007810000 */
[-CC-:B------:R-:W-:Y:S01]  /*def0*/  FFMA.FTZ R43, R54, R5.reuse, -R51.reuse ;  /* 0x00000005362b7223 */ /* 0x180fe20000010833 */
[----:B------:R-:W-:-:S01]  /*df00*/  FFMA.FTZ R54, R70, R5, -R51 ;  /* 0x0000000546367223 */ /* 0x000fc20000010833 */
[----:B------:R-:W-:-:S04]  /*df10*/  FMUL.FTZ R51, R50, R5 ;  /* 0x0000000532337220 */ /* 0x000fc80000410000 */
[----:B------:R-:W-:Y:S01]  /*df20*/  MUFU.EX2 R45, R45 ;  /* 0x0000002d002d7308 */ /* 0x000fe20000000800 */
[----:B------:R-:W0:Y:S07]  /*df30*/  SHFL.BFLY PT, R12, R47, 0x1, 0x1f ;  /* 0x0c201f002f0c7f89 */ /* 0x000e2e00000e0000 */
[----:B------:R-:W1:Y:S08]  /*df40*/  MUFU.EX2 R51, R51 ;  /* 0x0000003300337308 */ /* 0x000e700000000800 */
[----:B------:R-:W-:Y:S08]  /*df50*/  MUFU.EX2 R43, R43 ;  /* 0x0000002b002b7308 */ /* 0x000ff00000000800 */
[----:B------:R-:W-:Y:S01]  /*df60*/  MUFU.EX2 R54, R54 ;  /* 0x0000003600367308 */ /* 0x000fe20000000800 */
[----:B0-----:R-:W-:Y:S01]  /*df70*/  FMNMX.FTZ R12, R47, R12, !PT ;  /* 0x0000000c2f0c7209 */ /* 0x001fe20007810000 */
[----:B-1----:R-:W-:-:S03]  /*df80*/  FFMA.FTZ R72, R51, R3, R10 ;  /* 0x0000000333487223 */ /* 0x002fc6000001000a */
[C---:B------:R-:W-:Y:S01]  /*df90*/  FSETP.NEU.FTZ.AND P1, PT, R12.reuse, -INF , PT ;  /* 0xff8000000c00780b */ /* 0x040fe20003f3d000 */
[----:B------:R-:W-:-:S02]  /*dfa0*/  FFMA.FTZ R49, R12, R5, -8 ;  /* 0xc10000000c317423 */ /* 0x000fc40000010005 */
[----:B------:R0:W-:Y:S01]  /*dfb0*/  MUFU.EX2 R47, R55 ;  /* 0x00000037002f7308 */ /* 0x0001e20000000800 */
[----:B------:R-:W-:Y:S02]  /*dfc0*/  FSEL R66, R12, RZ, P1 ;  /* 0x000000ff0c427208 */ /* 0x000fe40000800000 */
[----:B------:R-:W-:-:S03]  /*dfd0*/  FSEL R49, R49, RZ, P1 ;  /* 0x000000ff31317208 */ /* 0x000fc60000800000 */
[----:B------:R-:W-:Y:S02]  /*dfe0*/  FADD.FTZ R66, -R66, R7 ;  /* 0x0000000742427221 */ /* 0x000fe40000010100 */
[----:B------:R-:W-:-:S01]  /*dff0*/  FFMA.FTZ R69, R30, R5, -R49 ;  /* 0x000000051e457223 */ /* 0x000fc20000010831 */
[-CC-:B------:R-:W-:Y:S01]  /*e000*/  FFMA.FTZ R53, R196, R5.reuse, -R49.reuse ;  /* 0x00000005c4357223 */ /* 0x180fe20000010831 */
[-C--:B------:R-:W-:Y:S01]  /*e010*/  FMUL.FTZ R30, R66, R5.reuse ;  /* 0x00000005421e7220 */ /* 0x080fe20000410000 */
[-CC-:B------:R-:W-:Y:S01]  /*e020*/  FFMA.FTZ R48, R84, R5.reuse, -R49.reuse ;  /* 0x0000000554307223 */ /* 0x180fe20000010831 */
[----:B------:R-:W-:-:S01]  /*e030*/  FFMA.FTZ R50, R86, R5, -R49 ;  /* 0x0000000556327223 */ /* 0x000fc20000010831 */
[-CC-:B0-----:R-:W-:Y:S01]  /*e040*/  FFMA.FTZ R55, R152, R5.reuse, -R49.reuse ;  /* 0x0000000598377223 */ /* 0x181fe20000010831 */
        /* <DEDUP_REMOVED lines=27> */
[----:B------:R-:W-:Y:S01]  /*e200*/  FADD.FTZ R2, R9, R72 ;  /* 0x0000004809027221 */ /* 0x000fe20000010000 */
[----:B------:R-:W-:-:S01]  /*e210*/  FFMA.FTZ R72, R180, R5, -R49 ;  /* 0x00000005b4487223 */ /* 0x000fc20000010831 */
[----:B------:R-:W-:-:S02]  /*e220*/  FFMA.FTZ R46, R46, R5, -R49 ;  /* 0x000000052e2e7223 */ /* 0x000fc40000010831 */
[----:B------:R-:W-:-:S02]  /*e230*/  FADD.FTZ R71, R13, R2 ;  /* 0x000000020d477221 */ /* 0x000fc40000010000 */
[----:B------:R-:W0:Y:S01]  /*e240*/  MUFU.EX2 R55, R55 ;  /* 0x0000003700377308 */ /* 0x000e220000000800 */
[----:B-1----:R-:W-:-:S07]  /*e250*/  FADD.FTZ R3, R48, R3 ;  /* 0x0000000330037221 */ /* 0x002fce0000010000 */
[----:B------:R-:W1:Y:S01]  /*e260*/  MUFU.EX2 R56, R56 ;  /* 0x0000003800387308 */ /* 0x000e620000000800 */
[----:B--2---:R-:W-:-:S01]  /*e270*/  FADD.FTZ R2, R50, R3 ;  /* 0x0000000332027221 */ /* 0x004fc20000010000 */
[----:B------:R-:W-:Y:S01]  /*e280*/  FADD.FTZ R3, R8, R71 ;  /* 0x0000004708037221 */ /* 0x000fe20000010000 */
[----:B------:R-:W-:-:S05]  /*e290*/  FFMA.FTZ R71, R198, R5, -R49 ;  /* 0x00000005c6477223 */ /* 0x000fca0000010831 */
        /* <DEDUP_REMOVED lines=14> */
[----:B------:R-:W-:Y:S01]  /*e380*/  FADD.FTZ R73, R27, R84 ;  /* 0x000000541b497221 */ /* 0x000fe20000010000 */
[----:B------:R-:W-:-:S03]  /*e390*/  FFMA.FTZ R74, R162, R5, -R49 ;  /* 0x00000005a24a7223 */ /* 0x000fc60000010831 */
[----:B------:R-:W-:Y:S01]  /*e3a0*/  FADD.FTZ R84, R34, R73 ;  /* 0x0000004922547221 */ /* 0x000fe20000010000 */
[----:B------:R-:W-:-:S01]  /*e3b0*/  FFMA.FTZ R73, R164, R5, -R49 ;  /* 0x00000005a4497223 */ /* 0x000fc20000010831 */
        /* <DEDUP_REMOVED lines=46> */
[----:B0-----:R-:W-:-:S07]  /*e6a0*/  FADD.FTZ R75, R36, R75 ;  /* 0x0000004b244b7221 */ /* 0x001fce0000010000 */
[----:B------:R-:W0:Y:S01]  /*e6b0*/  MUFU.EX2 R73, R73 ;  /* 0x0000004900497308 */ /* 0x000e220000000800 */
[----:B-1----:R-:W-:-:S07]  /*e6c0*/  FADD.FTZ R75, R74, R75 ;  /* 0x0000004b4a4b7221 */ /* 0x002fce0000010000 */
[----:B------:R-:W1:Y:S08]  /*e6d0*/  MUFU.EX2 R40, R40 ;  /* 0x0000002800287308 */ /* 0x000e700000000800 */
[----:B------:R-:W3:Y:S08]  /*e6e0*/  MUFU.EX2 R80, R80 ;  /* 0x0000005000507308 */ /* 0x000ef00000000800 */
[----:B------:R2:W4:Y:S08]  /*e6f0*/  MUFU.EX2 R77, R42 ;  /* 0x0000002a004d7308 */ /* 0x0005300000000800 */
[----:B------:R-:W5:Y:S01]  /*e700*/  MUFU.EX2 R78, R78 ;  /* 0x0000004e004e7308 */ /* 0x000f620000000800 */
[----:B--2---:R-:W-:-:S04]  /*e710*/  FADD.FTZ R42, R156, R75 ;  /* 0x0000004b9c2a7221 */ /* 0x004fc80000010000 */
[----:B0-----:R-:W-:-:S03]  /*e720*/  FADD.FTZ R75, R73, R42 ;  /* 0x0000002a494b7221 */ /* 0x001fc60000010000 */
[----:B------:R-:W0:Y:S01]  /*e730*/  MUFU.EX2 R52, R52 ;  /* 0x0000003400347308 */ /* 0x000e220000000800 */
[----:B-1----:R-:W-:-:S04]  /*e740*/  FADD.FTZ R75, R40, R75 ;  /* 0x0000004b284b7221 */ /* 0x002fc80000010000 */
[----:B---3--:R-:W-:-:S03]  /*e750*/  FADD.FTZ R75, R80, R75 ;  /* 0x0000004b504b7221 */ /* 0x008fc60000010000 */
[----:B------:R-:W1:Y:S01]  /*e760*/  MUFU.EX2 R44, R44 ;  /* 0x0000002c002c7308 */ /* 0x000e620000000800 */
[----:B----4-:R-:W-:-:S04]  /*e770*/  FADD.FTZ R75, R77, R75 ;  /* 0x0000004b4d4b7221 */ /* 0x010fc80000010000 */
[----:B-----5:R-:W-:-:S03]  /*e780*/  FADD.FTZ R75, R78, R75 ;  /* 0x0000004b4e4b7221 */ /* 0x020fc60000010000 */
        /* <DEDUP_REMOVED lines=11> */
.L_x_1067:
        /* <DEDUP_REMOVED lines=107> */
.L_x_1049:
[----:B------:R-:W-:Y:S06]  /*eef0*/  BAR.ARV 0x8, 0x180 ;  /* 0x0206000000007b1d */ /* 0x000fec0000002000 */
[----:B------:R-:W-:Y:S05]  /*ef00*/  @!P0 BRA `(.L_x_1069) ;  /* 0x0000000000048947 */ /* 0x000fea0003800000 */
[----:B------:R-:W-:Y:S01]  /*ef10*/  BPT.TRAP 0x1 ;  /* 0x000000040000795c */ /* 0x000fe20000300000 */
.L_x_1069:
[----:B------:R-:W-:Y:S01]  /*ef20*/  ULEA UR5, UR36, UR38, 0x3 ;  /* 0x0000002624057291 */ /* 0x000fe2000f8e183f */
[----:B------:R-:W-:-:S05]  /*ef30*/  IMAD.U32 R0, RZ, RZ, UR37 ;  /* 0x00000025ff007e24 */ /* 0x000fca000f8e00ff */
[----:B------:R-:W-:-:S04]  /*ef40*/  SHF.L.U32 R0, R0, 0x1f, RZ ;  /* 0x0000001f00007819 */ /* 0x000fc800000006ff */
[----:B------:R0:W1:Y:S01]  /*ef50*/  SYNCS.PHASECHK.TRANS64.TRYWAIT P1, [UR5+0x22850], R0 ;  /* 0x02285000ff0075a7 */ /* 0x0000620008020145 */
[----:B------:R-:W-:Y:S05]  /*ef60*/  @!P0 BRA `(.L_x_1070) ;  /* 0x0000000000048947 */ /* 0x000fea0003800000 */
[----:B------:R-:W-:Y:S01]  /*ef70*/  BPT.TRAP 0x1 ;  /* 0x000000040000795c */ /* 0x000fe20000300000 */
.L_x_1070:
[----:B-1----:R-:W-:Y:S05]  /*ef80*/  @P1 BRA `(.L_x_1071) ;  /* 0x0000000000081947 */ /* 0x002fea0003800000 */
[----:B------:R-:W1:Y:S02]  /*ef90*/  SYNCS.PHASECHK.TRANS64.TRYWAIT P1, [UR5+0x22850], R0 ;  /* 0x02285000ff0075a7 */ /* 0x000e640008020145 */
[----:B-1----:R-:W-:Y:S05]  /*efa0*/  @!P1 BRA `(.L_x_1072) ;  /* 0x0000007800e89947 */ /* 0x002fea0003800000 */
.L_x_1071:
[----:B------:R-:W-:Y:S01]  /*efb0*/  UIADD3 UR38, UR38, 0x400, URZ ;  /* 0x0000040026267890 */ /* 0x000fe2000fffe03f */
[----:B------:R-:W-:Y:S01]  /*efc0*/  WARPGROUP.ARRIVE ;  /* 0x00000000000079c5 */ /* 0x000fe20000000000 */
[----:B------:R-:W-:Y:S01]  /*efd0*/  UMOV UR7, 0x40000040 ;  /* 0x4000004000077882 */ /* 0x000fe20000000000 */
[----:B------:R-:W2:Y:S01]  /*efe0*/  LDC.64 R10, c[0x0][0x9a0] ;  /* 0x00026800ff0a7b82 */ /* 0x000ea20000000a00 */
[----:B------:R-:W-:-:S04]  /*eff0*/  USHF.R.U32.HI UR38, URZ, 0x4, UR38 ;  /* 0x000000043f267899 */ /* 0x000fc80008011626 */
[----:B------:R-:W-:-:S04]  /*f000*/  ULOP3.LUT UR38, UR38, 0x3fff, URZ, 0xc0, !UPT ;  /* 0x00003fff26267892 */ /* 0x000fc8000f8ec03f */
[----:B------:R-:W-:-:S04]  /*f010*/  ULOP3.LUT UR4, UR38, 0x10000, URZ, 0xfc, !UPT ;  /* 0x0001000026047892 */ /* 0x000fc8000f8efc3f */
[----:B------:R-:W-:-:S07]  /*f020*/  ULEA UR4, UR36, UR4, 0xa ;  /* 0x0000000424047291 */ /* 0x000fce000f8e503f */
[----:B------:R-:W-:Y:S02]  /*f030*/  UMOV UR6, UR4 ;  /* 0x0000000400067c82 */ /* 0x000fe40008000000 */
[----:B------:R-:W-:Y:S01]  /*f040*/  QGMMA.64x128x32.F32.E4M3.E4M3 R88, R164, gdesc[UR4], R88, gsb0 ;  /* 0x01e00004a4587df3 */ /* 0x000fe20008000858 */
[----:B--2---:R-:W-:-:S04]  /*f050*/  ISETP.NE.U32.AND P1, PT, R10, RZ, PT ;  /* 0x000000ff0a00720c */ /* 0x004fc80003f25070 */
[----:B------:R-:W-:-:S13]  /*f060*/  ISETP.NE.AND.EX P1, PT, R11, RZ, PT, P1 ;  /* 0x000000ff0b00720c */ /* 0x000fda0003f25310 */
[----:B------:R-:W0:Y:S01]  /*f070*/  @P1 LDC.64 R8, c[0x0][0x9c8] ;  /* 0x00027200ff081b82 */ /* 0x000e220000000a00 */
[----:B-1----:R-:W-:Y:S02]  /*f080*/  @P1 SHF.R.S32.HI R7, RZ, 0x1f, R19 ;  /* 0x0000001fff071819 */ /* 0x002fe40000011413 */
[----:B------:R-:W-:-:S05]  /*f090*/  @P1 SHF.R.S32.HI R13, RZ, 0x1f, R23 ;  /* 0x0000001fff0d1819 */ /* 0x000fca0000011417 */
[----:B------:R-:W1:Y:S01]  /*f0a0*/  @P1 LDC.64 R14, c[0x0][0x9d0] ;  /* 0x00027400ff0e1b82 */ /* 0x000e620000000a00 */
[----:B------:R-:W-:Y:S01]  /*f0b0*/  UIADD3 UR6, UR4, 0x2, URZ ;  /* 0x0000000204067890 */ /* 0x000fe2000fffe03f */
[-C--:B0-----:R-:W-:Y:S02]  /*f0c0*/  @P1 IMAD R0, R7, R8.reuse, RZ ;  /* 0x0000000807001224 */ /* 0x081fe400078e02ff */
[----:B------:R-:W-:-:S04]  /*f0d0*/  @P1 IMAD.WIDE.U32 R6, R19, R8, RZ ;  /* 0x0000000813061225 */ /* 0x000fc800078e00ff */
[----:B------:R-:W-:Y:S02]  /*f0e0*/  @P1 IMAD R9, R19, R9, R0 ;  /* 0x0000000913091224 */ /* 0x000fe400078e0200 */
[-C--:B-1----:R-:W-:Y:S02]  /*f0f0*/  @P1 IMAD R0, R13, R14.reuse, RZ ;  /* 0x0000000e0d001224 */ /* 0x082fe400078e02ff */
[----:B------:R-:W-:Y:S02]  /*f100*/  @P1 IMAD.IADD R7, R7, 0x1, R9 ;  /* 0x0000000107071824 */ /* 0x000fe400078e0209 */
[C---:B------:R-:W-:Y:S02]  /*f110*/  @P1 IMAD R9, R23.reuse, R15, R0 ;  /* 0x0000000f17091224 */ /* 0x040fe400078e0200 */
[----:B------:R-:W-:Y:S01]  /*f120*/  @P1 IMAD.WIDE.U32 R6, R23, R14, R6 ;  /* 0x0000000e17061225 */ /* 0x000fe200078e0006 */
[----:B------:R-:W-:-:S03]  /*f130*/  UMOV UR7, 0x40000040 ;  /* 0x4000004000077882 */ /* 0x000fc60000000000 */
[----:B------:R-:W-:Y:S01]  /*f140*/  @P1 IMAD.IADD R0, R7, 0x1, R9 ;  /* 0x0000000107001824 */ /* 0x000fe200078e0209 */
[----:B------:R-:W-:-:S04]  /*f150*/  @P1 LEA R8, P2, R6, R10, 0x2 ;  /* 0x0000000a06081211 */ /* 0x000fc800078410ff */
[----:B------:R-:W-:Y:S01]  /*f160*/  @P1 LEA.HI.X R9, R6, R11, R0, 0x2, P2 ;  /* 0x0000000b06091211 */ /* 0x000fe200010f1400 */
[----:B------:R-:W-:-:S06]  /*f170*/  IMAD.MOV.U32 R6, RZ, RZ, 0x3f800000 ;  /* 0x3f800000ff067424 */ /* 0x000fcc00078e00ff */
[----:B------:R0:W2:Y:S01]  /*f180*/  @P1 LDG.E R6, desc[UR48][R8.64] ;  /* 0x0000003008061981 */ /* 0x0000a2000c1e1900 */
[----:B------:R-:W-:Y:S02]  /*f190*/  WARPGROUP.DEPBAR.LE gsb0, 0x0 ;  /* 0x00008000000079c5 */ /* 0x000fe40000010000 */
[----:B------:R-:W-:-:S06]  /*f1a0*/  WARPGROUP.ARRIVE ;  /* 0x00000000000079c5 */ /* 0x000fcc0000000000 */
[----:B------:R-:W-:Y:S01]  /*f1b0*/  QGMMA.64x128x32.F32.E4M3.E4M3 R88, R160, gdesc[UR4], R88, gsb0 ;  /* 0x01e00004a0587df3 */ /* 0x000fe20008000858 */
[----:B------:R-:W-:Y:S01]  /*f1c0*/  UIADD3 UR6, UR4, 0x4, URZ ;  /* 0x0000000404067890 */ /* 0x000fe2000fffe03f */
[----:B------:R-:W-:Y:S01]  /*f1d0*/  UMOV UR7, 0x40000040 ;  /* 0x4000004000077882 */ /* 0x000fe20000000000 */
[----:B------:R-:W-:Y:S01]  /*f1e0*/  UIADD3 UR4, UR4, 0x6, URZ ;  /* 0x0000000604047890 */ /* 0x000fe2000fffe03f */
[----:B------:R-:W1:Y:S04]  /*f1f0*/  SHFL.BFLY PT, R0, R3, 0x2, 0x1f ;  /* 0x0c401f0003007f89 */ /* 0x000e6800000e0000 */
[----:B------:R-:W3:Y:S01]  /*f200*/  SHFL.BFLY PT, R11, R2, 0x2, 0x1f ;  /* 0x0c401f00020b7f89 */ /* 0x000ee200000e0000 */
[----:B------:R-:W-:Y:S02]  /*f210*/  WARPGROUP.DEPBAR.LE gsb0, 0x0 ;  /* 0x00008000000079c5 */ /* 0x000fe40000010000 */
[----:B------:R-:W-:-:S06]  /*f220*/  WARPGROUP.ARRIVE ;  /* 0x00000000000079c5 */ /* 0x000fcc0000000000 */
[----:B------:R-:W-:Y:S01]  /*f230*/  QGMMA.64x128x32.F32.E4M3.E4M3 R88, R156, gdesc[UR4], R88, gsb0 ;  /* 0x01e000049c587df3 */ /* 0x000fe20008000858 */
[----:B------:R-:W-:Y:S01]  /*f240*/  UMOV UR6, UR4 ;  /* 0x0000000400067c82 */ /* 0x000fe20008000000 */
[----:B------:R-:W-:Y:S01]  /*f250*/  UMOV UR7, 0x40000040 ;  /* 0x4000004000077882 */ /* 0x000fe20000000000 */
[----:B-1----:R-:W-:-:S01]  /*f260*/  FADD.FTZ R0, R0, R3 ;  /* 0x0000000300007221 */ /* 0x002fc20000010000 */
[----:B---3--:R-:W-:-:S04]  /*f270*/  FADD.FTZ R11, R11, R2 ;  /* 0x000000020b0b7221 */ /* 0x008fc80000010000 */
[----:B------:R-:W1:Y:S04]  /*f280*/  SHFL.BFLY PT, R7, R0, 0x1, 0x1f ;  /* 0x0c201f0000077f89 */ /* 0x000e6800000e0000 */
[----:B0-----:R-:W0:Y:S01]  /*f290*/  SHFL.BFLY PT, R8, R11, 0x1, 0x1f ;  /* 0x0c201f000b087f89 */ /* 0x001e2200000e0000 */
[----:B------:R-:W-:Y:S02]  /*f2a0*/  IMAD.MOV.U32 R3, RZ, RZ, RZ ;  /* 0x000000ffff037224 */ /* 0x000fe400078e00ff */
[----:B-1----:R-:W-:Y:S01]  /*f2b0*/  FADD.FTZ R13, R0, R7 ;  /* 0x00000007000d7221 */ /* 0x002fe20000010000 */
[----:B0-----:R-:W-:-:S04]  /*f2c0*/  FADD.FTZ R14, R11, R8 ;  /* 0x000000080b0e7221 */ /* 0x001fc80000010000 */
        /* <DEDUP_REMOVED lines=13> */
[----:B------:R-:W3:Y:S01]  /*f3a0*/  @P1 MUFU.RCP R9, R14 ;  /* 0x0000000e00091308 */ /* 0x000ee20000001000 */
[C---:B------:R-:W-:Y:S01]  /*f3b0*/  @P2 FMUL.FTZ R7, R5.reuse, 0.69314718246459960938 ;  /* 0x3f31721805072820 */ /* 0x040fe20000410000 */
[----:B------:R-:W-:Y:S01]  /*f3c0*/  @P3 FMUL.FTZ R20, R5, 0.69314718246459960938 ;  /* 0x3f31721805143820 */ /* 0x000fe20000410000 */
[----:B0-----:R-:W-:Y:S01]  /*f3d0*/  @P2 FMUL.FTZ R8, R8, 0.69314718246459960938 ;  /* 0x3f31721808082820 */ /* 0x001fe20000410000 */
[----:B------:R-:W-:-:S02]  /*f3e0*/  IMAD.MOV.U32 R2, RZ, RZ, -0x800000 ;  /* 0xff800000ff027424 */ /* 0x000fc400078e00ff */
[----:B--2---:R-:W-:Y:S01]  /*f3f0*/  FMUL.FTZ R3, R3, R6 ;  /* 0x0000000603037220 */ /* 0x004fe20000410000 */
[----:B------:R-:W-:Y:S02]  /*f400*/  IMAD.MOV.U32 R0, RZ, RZ, -0x800000 ;  /* 0xff800000ff007424 */ /* 0x000fe400078e00ff */
[----:B-1----:R-:W-:Y:S01]  /*f410*/  @P3 FMUL.FTZ R5, R10, 0.69314718246459960938 ;  /* 0x3f3172180a053820 */ /* 0x002fe20000410000 */
[----:B------:R-:W-:-:S03]  /*f420*/  @P2 FFMA.FTZ R2, R7, R4, R8 ;  /* 0x0000000407022223 */ /* 0x000fc60000010008 */
[----:B------:R-:W-:Y:S01]  /*f430*/  @P3 FFMA.FTZ R0, R20, R12, R5 ;  /* 0x0000000c14003223 */ /* 0x000fe20000010005 */
[----:B---3--:R-:W-:Y:S01]  /*f440*/  FMUL.FTZ R22, R9, R6 ;  /* 0x0000000609167220 */ /* 0x008fe20000410000 */
[----:B------:R-:W-:Y:S02]  /*f450*/  WARPGROUP.DEPBAR.LE gsb0, 0x0 ;  /* 0x00008000000079c5 */ /* 0x000fe40000010000 */
[----:B------:R-:W-:Y:S05]  /*f460*/  @!P0 BRA `(.L_x_1073) ;  /* 0x0000000000048947 */ /* 0x000fea0003800000 */
[----:B------:R-:W-:Y:S01]  /*f470*/  BPT.TRAP 0x1 ;  /* 0x000000040000795c */ /* 0x000fe20000300000 */
.L_x_1073:
        /* <DEDUP_REMOVED lines=13> */
[----:B------:R-:W-:Y:S01]  /*f550*/  SYNCS.ARRIVE.TRANS64.RED.A1T0 RZ, [UR4], RZ ;  /* 0x000000ffffff79a7 */ /* 0x000fe20008100404 */
[----:B------:R-:W-:Y:S01]  /*f560*/  USEL UR4, URZ, 0x1, UP0 ;  /* 0x000000013f047887 */ /* 0x000fe20008000000 */
        /* <DEDUP_REMOVED lines=55> */
[----:B------:R-:W-:Y:S01]  /*f8e0*/  FMUL.FTZ R151, R151, R22 ;  /* 0x0000001697977220 */ /* 0x000fe20000410000 */
[----:B------:R-:W-:Y:S01]  /*f8f0*/  VIADD R171, R171, 0x1 ;  /* 0x00000001abab7836 */ /* 0x000fe20000000000 */
[----:B------:R-:W-:-:S02]  /*f900*/  USEL UR36, UR36, URZ, UP0 ;  /* 0x0000003f24247287 */ /* 0x000fc40008000000 */
[----:B------:R-:W-:-:S12]  /*f910*/  ULOP3.LUT UR37, UR37, UR4, URZ, 0x3c, !UPT ;  /* 0x0000000425257292 */ /* 0x000fd8000f8e3c3f */
.L_x_995:
[----:B------:R-:W0:Y:S01]  /*f920*/  S2R R22, SR_CgaCtaId ;  /* 0x0000000000167919 */ /* 0x000e220000008800 */
[----:B------:R-:W-:Y:S01]  /*f930*/  MOV R3, 0x400 ;  /* 0x0000040000037802 */ /* 0x000fe20000000f00 */
[----:B------:R-:W-:Y:S01]  /*f940*/  BSSY B0, `(.L_x_1074) ;  /* 0x0000228000007945 */ /* 0x000fe20003800000 */
[----:B------:R-:W-:Y:S02]  /*f950*/  BAR.SYNC.DEFER_BLOCKING 0x5, 0x180 ;  /* 0x0146000000007b1d */ /* 0x000fe40000010000 */
[----:B0-----:R-:W-:-:S05]  /*f960*/  LEA R3, R22, R3, 0x18 ;  /* 0x0000000316037211 */ /* 0x001fca00078ec0ff */
[----:B------:R-:W0:Y:S02]  /*f970*/  LDS R22, [R3+0x228d0] ;  /* 0x0228d00003167984 */ /* 0x000e240000000800 */
[----:B0-----:R-:W-:Y:S01]  /*f980*/  R2UR UR4, R22 ;  /* 0x00000000160472ca */ /* 0x001fe200000e0000 */
[----:B------:R-:W-:Y:S06]  /*f990*/  BAR.ARV 0x4, 0x180 ;  /* 0x0106000000007b1d */ /* 0x000fec0000002000 */
[----:B------:R-:W-:Y:S08]  /*f9a0*/  @P0 BRA `(.L_x_1075) ;  /* 0x0000001800400947 */ /* 0x000ff00003800000 */
[----:B------:R-:W0:Y:S01]  /*f9b0*/  S2R R44, SR_TID.X ;  /* 0x00000000002c7919 */ /* 0x000e220000002100 */
[----:B------:R-:W-:Y:S01]  /*f9c0*/  ULDC.64 UR6, c[0x4][0x40] ;  /* 0x0100100000067ab9 */ /* 0x000fe20000000a00 */
[----:B------:R-:W-:Y:S01]  /*f9d0*/  F2FP.BF16.F32.PACK_AB R33, R110, R33 ;  /* 0x000000216e21723e */ /* 0x000fe200000010ff */
[----:B------:R-:W1:Y:S01]  /*f9e0*/  LDC R52, c[0x0][0xbe8] ;  /* 0x0002fa00ff347b82 */ /* 0x000e620000000800 */
[----:B------:R-:W-:Y:S01]  /*f9f0*/  F2FP.BF16.F32.PACK_AB R32, R111, R32 ;  /* 0x000000206f20723e */ /* 0x000fe200000010ff */
[----:B------:R-:W-:Y:S01]  /*fa00*/  ULDC UR5, c[0x0][0xa88] ;  /* 0x0002a20000057ab9 */ /* 0x000fe20000000800 */
[----:B0-----:R-:W-:-:S05]  /*fa10*/  IMAD.SHL.U32 R22, R44, 0x4, RZ ;  /* 0x000000042c167824 */ /* 0x001fca00078e00ff */
[----:B------:R-:W-:-:S04]  /*fa20*/  LOP3.LUT R22, R22, 0xc, RZ, 0xc0, !PT ;  /* 0x0000000c16167812 */ /* 0x000fc800078ec0ff */
[----:B------:R-:W-:-:S05]  /*fa30*/  IADD3 R26, P0, R22, UR6, RZ ;  /* 0x00000006161a7c10 */ /* 0x000fca000ff1e0ff */
[----:B------:R-:W-:Y:S01]  /*fa40*/  IMAD.X R27, RZ, RZ, UR7, P0 ;  /* 0x00000007ff1b7e24 */ /* 0x000fe200080e06ff */
[----:B------:R-:W0:Y:S01]  /*fa50*/  S2R R22, SR_SWINHI ;  /* 0x0000000000167919 */ /* 0x000e220000002f00 */
[----:B------:R-:W-:Y:S01]  /*fa60*/  F2FP.BF16.F32.PACK_AB R7, R148, R7 ;  /* 0x000000079407723e */ /* 0x000fe200000010ff */
[----:B------:R-:W-:Y:S02]  /*fa70*/  ULDC.64 UR6, c[0x0][0xb90] ;  /* 0x0002e40000067ab9 */ /* 0x000fe40000000a00 */
[----:B------:R2:W3:Y:S01]  /*fa80*/  LDG.E.CONSTANT R26, desc[UR48][R26.64] ;  /* 0x000000301a1a7981 */ /* 0x0004e2000c1e9900 */
[----:B------:R-:W-:Y:S02]  /*fa90*/  F2FP.BF16.F32.PACK_AB R6, R149, R6 ;  /* 0x000000069506723e */ /* 0x000fe400000010ff */
[----:B------:R-:W-:Y:S02]  /*faa0*/  F2FP.BF16.F32.PACK_AB R41, R94, R41 ;  /* 0x000000295e29723e */ /* 0x000fe400000010ff */
[----:B------:R-:W-:-:S02]  /*fab0*/  F2FP.BF16.F32.PACK_AB R40, R95, R40 ;  /* 0x000000285f28723e */ /* 0x000fc400000010ff */
[----:B------:R-:W-:Y:S02]  /*fac0*/  F2FP.BF16.F32.PACK_AB R11, R140, R11 ;  /* 0x0000000b8c0b723e */ /* 0x000fe400000010ff */
[----:B------:R-:W-:Y:S02]  /*fad0*/  F2FP.BF16.F32.PACK_AB R10, R141, R10 ;  /* 0x0000000a8d0a723e */ /* 0x000fe400000010ff */
[----:B--2---:R-:W-:Y:S02]  /*fae0*/  LOP3.LUT P0, R27, R44, 0x3, RZ, 0xc0, !PT ;  /* 0x000000032c1b7812 */ /* 0x004fe4000780c0ff */
[----:B------:R-:W-:Y:S02]  /*faf0*/  F2FP.BF16.F32.PACK_AB R31, R116, R31 ;  /* 0x0000001f741f723e */ /* 0x000fe400000010ff */
[----:B------:R-:W-:Y:S02]  /*fb00*/  ISETP.EQ.OR P0, PT, R27, 0x3, !P0 ;  /* 0x000000031b00780c */ /* 0x000fe40004702670 */
[----:B------:R-:W-:-:S02]  /*fb10*/  F2FP.BF16.F32.PACK_AB R30, R117, R30 ;  /* 0x0000001e751e723e */ /* 0x000fc400000010ff */
[----:B------:R-:W-:Y:S02]  /*fb20*/  SEL R65, R33, R32, P0 ;  /* 0x0000002021417207 */ /* 0x000fe40000000000 */
[----:B------:R-:W-:Y:S02]  /*fb30*/  SEL R68, R32, R33, P0 ;  /* 0x0000002120447207 */ /* 0x000fe40000000000 */
[----:B------:R-:W-:Y:S02]  /*fb40*/  SEL R59, R7, R6, P0 ;  /* 0x00000006073b7207 */ /* 0x000fe40000000000 */
[----:B------:R-:W-:Y:S01]  /*fb50*/  SEL R62, R6, R7, P0 ;  /* 0x00000007063e7207 */ /* 0x000fe20000000000 */
[----:B------:R-:W-:Y:S01]  /*fb60*/  IMAD R7, R170, 0x40, R18 ;  /* 0x00000040aa077824 */ /* 0x000fe200078e0212 */
[----:B------:R-:W-:Y:S02]  /*fb70*/  SEL R61, R41, R40, P0 ;  /* 0x00000028293d7207 */ /* 0x000fe40000000000 */
[----:B------:R-:W-:-:S02]  /*fb80*/  MOV R32, R3 ;  /* 0x0000000300207202 */ /* 0x000fc40000000f00 */
[----:B0-----:R-:W-:Y:S02]  /*fb90*/  MOV R33, R22 ;  /* 0x0000001600217202 */ /* 0x001fe40000000f00 */
[----:B------:R-:W-:Y:S02]  /*fba0*/  SHF.R.S32.HI R22, RZ, 0x1f, R23 ;  /* 0x0000001fff167819 */ /* 0x000fe40000011417 */
[----:B------:R-:W-:Y:S01]  /*fbb0*/  SEL R64, R40, R41, P0 ;  /* 0x0000002928407207 */ /* 0x000fe20000000000 */
[--C-:B------:R-:W-:Y:S01]  /*fbc0*/  IMAD.WIDE R44, R175, 0x2, R32.reuse ;  /* 0x00000002af2c7825 */ /* 0x100fe200078e0220 */
[----:B------:R-:W-:Y:S02]  /*fbd0*/  SEL R57, R11, R10, P0 ;  /* 0x0000000a0b397207 */ /* 0x000fe40000000000 */
[----:B------:R-:W-:Y:S01]  /*fbe0*/  SEL R60, R10, R11, P0 ;  /* 0x0000000b0a3c7207 */ /* 0x000fe20000000000 */
[----:B------:R-:W-:Y:S01]  /*fbf0*/  IMAD R6, R22, UR6, RZ ;  /* 0x0000000616067c24 */ /* 0x000fe2000f8e02ff */
[----:B------:R-:W-:Y:S01]  /*fc00*/  IADD3 R41, P6, R44, 0x4060, RZ ;  /* 0x000040602c297810 */ /* 0x000fe20007fde0ff */
[----:B------:R-:W-:Y:S01]  /*fc10*/  IMAD.WIDE R32, R7, 0x2, R32 ;  /* 0x0000000207207825 */ /* 0x000fe200078e0220 */
[----:B------:R-:W-:-:S02]  /*fc20*/  F2FP.BF16.F32.PACK_AB R15, R132, R15 ;  /* 0x0000000f840f723e */ /* 0x000fc400000010ff */
[----:B------:R-:W-:Y:S01]  /*fc30*/  F2FP.BF16.F32.PACK_AB R14, R133, R14 ;  /* 0x0000000e850e723e */ /* 0x000fe200000010ff */
[----:B------:R-:W-:Y:S01]  /*fc40*/  IMAD R11, R23, UR7, R6 ;  /* 0x00000007170b7c24 */ /* 0x000fe2000f8e0206 */
[----:B------:R-:W-:Y:S02]  /*fc50*/  IADD3 R6, P1, R44, 0x60, RZ ;  /* 0x000000602c067810 */ /* 0x000fe40007f3e0ff */
[----:B------:R-:W-:Y:S02]  /*fc60*/  F2FP.BF16.F32.PACK_AB R5, R150, R5 ;  /* 0x000000059605723e */ /* 0x000fe400000010ff */
[----:B------:R-:W-:Y:S02]  /*fc70*/  F2FP.BF16.F32.PACK_AB R4, R151, R4 ;  /* 0x000000049704723e */ /* 0x000fe400000010ff */
[----:B------:R-:W-:Y:S02]  /*fc80*/  LOP3.LUT R40, R41, 0x380, RZ, 0xc0, !PT ;  /* 0x0000038029287812 */ /* 0x000fe400078ec0ff */
[----:B------:R-:W-:-:S02]  /*fc90*/  IADD3 R7, P2, R44, 0x20, RZ ;  /* 0x000000202c077810 */ /* 0x000fc40007f5e0ff */
[----:B------:R-:W-:Y:S02]  /*fca0*/  SEL R51, R31, R30, P0 ;  /* 0x0000001e1f337207 */ /* 0x000fe40000000000 */
[----:B------:R-:W-:Y:S01]  /*fcb0*/  SEL R54, R30, R31, P0 ;  /* 0x0000001f1e367207 */ /* 0x000fe20000000000 */
[----:B------:R-:W-:Y:S01]  /*fcc0*/  IMAD.X R31, RZ, RZ, R45, P1 ;  /* 0x000000ffff1f7224 */ /* 0x000fe200008e062d */
[----:B------:R-:W-:Y:S02]  /*fcd0*/  SEL R55, R15, R14, P0 ;  /* 0x0000000e0f377207 */ /* 0x000fe40000000000 */
[----:B------:R-:W-:Y:S02]  /*fce0*/  SEL R58, R14, R15, P0 ;  /* 0x0000000f0e3a7207 */ /* 0x000fe40000000000 */
[----:B------:R-:W-:Y:S02]  /*fcf0*/  SEL R75, R5, R4, P0 ;  /* 0x00000004054b7207 */ /* 0x000fe40000000000 */
[----:B------:R-:W-:-:S02]  /*fd00*/  SHF.R.U64 R40, R40, 0x3, RZ ;  /* 0x0000000328287819 */ /* 0x000fc400000012ff */
[----:B------:R-:W-:Y:S02]  /*fd10*/  SEL R78, R4, R5, P0 ;  /* 0x00000005044e7207 */ /* 0x000fe40000000000 */
[----:B------:R-:W-:Y:S02]  /*fd20*/  F2FP.BF16.F32.PACK_AB R9, R142, R9 ;  /* 0x000000098e09723e */ /* 0x000fe400000010ff */
[----:B------:R-:W-:Y:S02]  /*fd30*/  F2FP.BF16.F32.PACK_AB R8, R143, R8 ;  /* 0x000000088f08723e */ /* 0x000fe400000010ff */
[----:B------:R-:W-:Y:S02]  /*fd40*/  LOP3.LUT R4, R7, 0x380, RZ, 0xc0, !PT ;  /* 0x0000038007047812 */ /* 0x000fe400078ec0ff */
[----:B------:R-:W-:Y:S02]  /*fd50*/  IADD3 R15, P1, R32, 0x2000, RZ ;  /* 0x00002000200f7810 */ /* 0x000fe40007f3e0ff */
[----:B------:R-:W-:-:S02]  /*fd60*/  F2FP.BF16.F32.PACK_AB R35, R108, R35 ;  /* 0x000000236c23723e */ /* 0x000fc400000010ff */
[----:B------:R-:W-:Y:S02]  /*fd70*/  F2FP.BF16.F32.PACK_AB R34, R109, R34 ;  /* 0x000000226d22723e */ /* 0x000fe400000010ff */
[----:B------:R-:W-:Y:S01]  /*fd80*/  LOP3.LUT R40, R40, R41, RZ, 0x3c, !PT ;  /* 0x0000002928287212 */ /* 0x000fe200078e3cff */
[----:B------:R-:W-:Y:S01]  /*fd90*/  IMAD.X R41, RZ, RZ, R45, P6 ;  /* 0x000000ffff297224 */ /* 0x000fe200030e062d */
[----:B------:R-:W-:Y:S02]  /*fda0*/  SEL R73, R9, R8, P0 ;  /* 0x0000000809497207 */ /* 0x000fe40000000000 */
[----:B------:R-:W-:Y:S02]  /*fdb0*/  SEL R76, R8, R9, P0 ;  /* 0x00000009084c7207 */ /* 0x000fe40000000000 */
[----:B------:R-:W-:Y:S02]  /*fdc0*/  SHF.R.U64 R4, R4, 0x3, RZ ;  /* 0x0000000304047819 */ /* 0x000fe400000012ff */
[----:B------:R-:W-:-:S02]  /*fdd0*/  LOP3.LUT R14, R15, 0x380, RZ, 0xc0, !PT ;  /* 0x000003800f0e7812 */ /* 0x000fc400078ec0ff */
[----:B------:R-:W-:Y:S02]  /*fde0*/  IADD3 R9, P6, R44, 0x40, RZ ;  /* 0x000000402c097810 */ /* 0x000fe40007fde0ff */
[----:B------:R-:W-:Y:S02]  /*fdf0*/  SEL R49, R35, R34, P0 ;  /* 0x0000002223317207 */ /* 0x000fe40000000000 */
[----:B------:R-:W-:Y:S01]  /*fe00*/  SEL R50, R34, R35, P0 ;  /* 0x0000002322327207 */ /* 0x000fe20000000000 */
[----:B------:R-:W-:Y:S01]  /*fe10*/  IMAD.X R35, RZ, RZ, R45, P2 ;  /* 0x000000ffff237224 */ /* 0x000fe200010e062d */
[----:B------:R-:W-:Y:S02]  /*fe20*/  LOP3.LUT R34, R4, R7, RZ, 0x3c, !PT ;  /* 0x0000000704227212 */ /* 0x000fe400078e3cff */
[----:B------:R-:W-:Y:S02]  /*fe30*/  SHF.R.U64 R14, R14, 0x3, RZ ;  /* 0x000000030e0e7819 */ /* 0x000fe400000012ff */
[----:B------:R-:W-:-:S02]  /*fe40*/  LOP3.LUT R4, R9, 0x380, RZ, 0xc0, !PT ;  /* 0x0000038009047812 */ /* 0x000fc400078ec0ff */
[----:B------:R-:W-:Y:S02]  /*fe50*/  F2FP.BF16.F32.PACK_AB R25, R124, R25 ;  /* 0x000000197c19723e */ /* 0x000fe400000010ff */
[----:B------:R-:W-:Y:S02]  /*fe60*/  F2FP.BF16.F32.PACK_AB R24, R125, R24 ;  /* 0x000000187d18723e */ /* 0x000fe400000010ff */
[----:B-1----:R-:W-:Y:S02]  /*fe70*/  ISETP.NE.AND P2, PT, R52, 0x1, PT ;  /* 0x000000013400780c */ /* 0x002fe40003f45270 */
[----:B------:R-:W-:Y:S02]  /*fe80*/  F2FP.BF16.F32.PACK_AB R29, R118, R29 ;  /* 0x0000001d761d723e */ /* 0x000fe400000010ff */
[----:B------:R-:W-:Y:S02]  /*fe90*/  F2FP.BF16.F32.PACK_AB R28, R119, R28 ;  /* 0x0000001c771c723e */ /* 0x000fe400000010ff */
[----:B------:R-:W-:Y:S01]  /*fea0*/  LOP3.LUT R14, R14, R15, RZ, 0x3c, !PT ;  /* 0x0000000f0e0e7212 */ /* 0x000fe200078e3cff */
[----:B------:R-:W-:Y:S01]  /*feb0*/  IMAD.X R15, RZ, RZ, R33, P1 ;  /* 0x000000ffff0f7224 */ /* 0x000fe200008e0621 */
[----:B------:R-:W-:-:S02]  /*fec0*/  LOP3.LUT R5, R44, 0x380, RZ, 0xc0, !PT ;  /* 0x000003802c057812 */ /* 0x000fc400078ec0ff */
[----:B------:R-:W-:Y:S02]  /*fed0*/  SHF.R.U64 R4, R4, 0x3, RZ ;  /* 0x0000000304047819 */ /* 0x000fe400000012ff */
[----:B------:R-:W-:Y:S01]  /*fee0*/  SEL R53, R25, R24, P0 ;  /* 0x0000001819357207 */ /* 0x000fe20000000000 */
[----:B------:R-:W0:Y:S01]  /*fef0*/  @P2 LDC R83, c[0x0][0xbec] ;  /* 0x0002fb00ff532b82 */ /* 0x000e220000000800 */
[----:B------:R-:W-:Y:S01]  /*ff00*/  SEL R56, R24, R25, P0 ;  /* 0x0000001918387207 */ /* 0x000fe20000000000 */
[----:B------:R-:W-:Y:S01]  /*ff10*/  IMAD.WIDE.U32 R24, R23, UR6, RZ ;  /* 0x0000000617187c25 */ /* 0x000fe2000f8e00ff */
[----:B------:R-:W-:Y:S01]  /*ff20*/  IADD3 R77, P1, R32, 0x7000, RZ ;  /* 0x00007000204d7810 */ /* 0x000fe20007f3e0ff */
[----:B------:R-:W-:Y:S01]  /*ff30*/  ULDC.64 UR6, c[0x0][0xb98] ;  /* 0x0002e60000067ab9 */ /* 0x000fe20000000a00 */
[----:B------:R-:W-:Y:S01]  /*ff40*/  F2FP.BF16.F32.PACK_AB R13, R134, R13 ;  /* 0x0000000d860d723e */ /* 0x000fe200000010ff */
[----:B------:R-:W-:Y:S01]  /*ff50*/  IMAD.IADD R25, R25, 0x1, R11 ;  /* 0x0000000119197824 */ /* 0x000fe200078e020b */
[----:B------:R-:W-:-:S02]  /*ff60*/  F2FP.BF16.F32.PACK_AB R12, R135, R12 ;  /* 0x0000000c870c723e */ /* 0x000fc400000010ff */
[----:B------:R-:W-:Y:S01]  /*ff70*/  SEL R67, R29, R28, P0 ;  /* 0x0000001c1d437207 */ /* 0x000fe20000000000 */
[----:B------:R-:W-:Y:S01]  /*ff80*/  IMAD.WIDE.U32 R24, R19, UR6, R24 ;  /* 0x0000000613187c25 */ /* 0x000fe2000f8e0018 */
[----:B------:R-:W-:Y:S02]  /*ff90*/  SEL R70, R28, R29, P0 ;  /* 0x0000001d1c467207 */ /* 0x000fe40000000000 */
[----:B------:R-:W-:Y:S01]  /*ffa0*/  SHF.R.U64 R5, R5, 0x3, RZ ;  /* 0x0000000305057819 */ /* 0x000fe200000012ff */
[----:B------:R-:W-:Y:S01]  /*ffb0*/  IMAD.X R29, RZ, RZ, R45, P6 ;  /* 0x000000ffff1d7224 */ /* 0x000fe200030e062d */
[----:B------:R-:W-:Y:S02]  /*ffc0*/  LOP3.LUT R28, R4, R9, RZ, 0x3c, !PT ;  /* 0x00000009041c7212 */ /* 0x000fe400078e3cff */
[----:B------:R-:W-:Y:S02]  /*ffd0*/  IADD3 R8, P3, R44, 0x4000, RZ ;  /* 0x000040002c087810 */ /* 0x000fe40007f7e0ff */
[----:B------:R-:W-:-:S02]  /*ffe0*/  LOP3.LUT R4, R77, 0x380, RZ, 0xc0, !PT ;  /* 0x000003804d047812 */ /* 0x000fc400078ec0ff */
[----:B------:R-:W-:Y:S02]  /*fff0*/  SEL R71, R13, R12, P0 ;  /* 0x0000000c0d477207 */ /* 0x000fe40000000000 */
[----:B------:R-:W-:Y:S02]  /*10000*/  SEL R74, R12, R13, P0 ;  /* 0x0000000d0c4a7207 */ /* 0x000fe40000000000 */
[C---:B------:R-:W-:Y:S02]  /*10010*/  IADD3 R13, P5, R44.reuse, 0x4040, RZ ;  /* 0x000040402c0d7810 */ /* 0x040fe40007fbe0ff */
[----:B------:R-:W-:Y:S02]  /*10020*/  IADD3 R11, P4, R44, 0x4020, RZ ;  /* 0x000040202c0b7810 */ /* 0x000fe40007f9e0ff */
[----:B------:R-:W-:Y:S02]  /*10030*/  LOP3.LUT R44, R5, R44, RZ, 0x3c, !PT ;  /* 0x0000002c052c7212 */ /* 0x000fe400078e3cff */
[----:B------:R-:W-:-:S02]  /*10040*/  LOP3.LUT R5, R8, 0x380, RZ, 0xc0, !PT ;  /* 0x0000038008057812 */ /* 0x000fc400078ec0ff */
[----:B------:R-:W-:Y:S02]  /*10050*/  SHF.R.U64 R4, R4, 0x3, RZ ;  /* 0x0000000304047819 */ /* 0x000fe400000012ff */
[----:B------:R-:W-:Y:S02]  /*10060*/  F2FP.BF16.F32.PACK_AB R39, R100, R39 ;  /* 0x000000276427723e */ /* 0x000fe400000010ff */
[----:B------:R-:W-:Y:S02]  /*10070*/  F2FP.BF16.F32.PACK_AB R38, R101, R38 ;  /* 0x000000266526723e */ /* 0x000fe400000010ff */
[----:B------:R-:W-:Y:S02]  /*10080*/  SHF.R.U64 R5, R5, 0x3, RZ ;  /* 0x0000000305057819 */ /* 0x000fe400000012ff */
[----:B------:R-:W-:Y:S02]  /*10090*/  LOP3.LUT R4, R4, R77, RZ, 0x3c, !PT ;  /* 0x0000004d04047212 */ /* 0x000fe400078e3cff */
[----:B------:R-:W-:-:S02]  /*100a0*/  MOV R77, R40 ;  /* 0x00000028004d7202 */ /* 0x000fc40000000f00 */
[----:B------:R-:W-:Y:S02]  /*100b0*/  MOV R40, R34 ;  /* 0x0000002200287202 */ /* 0x000fe40000000f00 */
[----:B------:R-:W-:Y:S01]  /*100c0*/  SEL R47, R39, R38, P0 ;  /* 0x00000026272f7207 */ /* 0x000fe20000000000 */
[----:B------:R-:W1:Y:S01]  /*100d0*/  @P2 LDC R35, c[0x0][0xbf0] ;  /* 0x0002fc00ff232b82 */ /* 0x000e620000000800 */
[----:B------:R-:W-:Y:S01]  /*100e0*/  SEL R48, R38, R39, P0 ;  /* 0x0000002726307207 */ /* 0x000fe20000000000 */
[----:B------:R-:W-:Y:S01]  /*100f0*/  IMAD.X R39, RZ, RZ, R45, P3 ;  /* 0x000000ffff277224 */ /* 0x000fe200018e062d */
[----:B------:R-:W-:Y:S02]  /*10100*/  LOP3.LUT R38, R5, R8, RZ, 0x3c, !PT ;  /* 0x0000000805267212 */ /* 0x000fe400078e3cff */
[----:B------:R-:W-:Y:S02]  /*10110*/  LOP3.LUT R5, R6, 0x380, RZ, 0xc0, !PT ;  /* 0x0000038006057812 */ /* 0x000fe400078ec0ff */
[----:B------:R-:W-:-:S02]  /*10120*/  LOP3.LUT R12, R13, 0x380, RZ, 0xc0, !PT ;  /* 0x000003800d0c7812 */ /* 0x000fc400078ec0ff */
[----:B------:R-:W-:Y:S02]  /*10130*/  SHF.R.U64 R5, R5, 0x3, RZ ;  /* 0x0000000305057819 */ /* 0x000fe400000012ff */
[----:B------:R-:W-:Y:S02]  /*10140*/  F2FP.BF16.F32.PACK_AB R43, R92, R43 ;  /* 0x0000002b5c2b723e */ /* 0x000fe400000010ff */
[----:B------:R-:W-:Y:S02]  /*10150*/  F2FP.BF16.F32.PACK_AB R42, R93, R42 ;  /* 0x0000002a5d2a723e */ /* 0x000fe400000010ff */
[----:B------:R-:W-:Y:S02]  /*10160*/  SHF.R.U64 R12, R12, 0x3, RZ ;  /* 0x000000030c0c7819 */ /* 0x000fe400000012ff */
[----:B------:R-:W-:Y:S02]  /*10170*/  LOP3.LUT R30, R5, R6, RZ, 0x3c, !PT ;  /* 0x00000006051e7212 */ /* 0x000fe400078e3cff */
[----:B------:R-:W-:-:S02]  /*10180*/  SEL R27, R43, R42, P0 ;  /* 0x0000002a2b1b7207 */ /* 0x000fc40000000000 */
[----:B------:R-:W-:Y:S01]  /*10190*/  SEL R46, R42, R43, P0 ;  /* 0x0000002b2a2e7207 */ /* 0x000fe20000000000 */
[----:B------:R-:W-:Y:S01]  /*101a0*/  IMAD.X R43, RZ, RZ, R45, P5 ;  /* 0x000000ffff2b7224 */ /* 0x000fe200028e062d */
[----:B------:R-:W-:Y:S02]  /*101b0*/  LOP3.LUT R42, R12, R13, RZ, 0x3c, !PT ;  /* 0x0000000d0c2a7212 */ /* 0x000fe400078e3cff */
[----:B------:R-:W-:Y:S01]  /*101c0*/  MOV R82, R30 ;  /* 0x0000001e00527202 */ /* 0x000fe20000000f00 */
[----:B------:R-:W-:Y:S01]  /*101d0*/  VIADD R30, R17, UR42 ;  /* 0x0000002a111e7c36 */ /* 0x000fe20008000000 */
[----:B------:R-:W-:Y:S02]  /*101e0*/  F2FP.BF16.F32.PACK_AB R37, R102, R37 ;  /* 0x000000256625723e */ /* 0x000fe400000010ff */
[----:B------:R-:W-:Y:S02]  /*101f0*/  F2FP.BF16.F32.PACK_AB R36, R103, R36 ;  /* 0x000000246724723e */ /* 0x000fe400000010ff */
[----:B------:R-:W-:-:S02]  /*10200*/  F2FP.BF16.F32.PACK_AB R21, R126, R21 ;  /* 0x000000157e15723e */ /* 0x000fc400000010ff */
[----:B------:R-:W-:Y:S02]  /*10210*/  F2FP.BF16.F32.PACK_AB R20, R127, R20 ;  /* 0x000000147f14723e */ /* 0x000fe400000010ff */
[----:B------:R-:W-:Y:S02]  /*10220*/  LOP3.LUT R10, R11, 0x380, RZ, 0xc0, !PT ;  /* 0x000003800b0a7812 */ /* 0x000fe400078ec0ff */
[----:B------:R-:W-:Y:S02]  /*10230*/  MOV R79, R42 ;  /* 0x0000002a004f7202 */ /* 0x000fe40000000f00 */
[----:B------:R-:W-:Y:S01]  /*10240*/  MOV R43, R28 ;  /* 0x0000001c002b7202 */ /* 0x000fe20000000f00 */
[----:B0-----:R-:W-:Y:S01]  /*10250*/  @P2 IMAD.HI.U32 R28, R30, R83, RZ ;  /* 0x000000531e1c2227 */ /* 0x001fe200078e00ff */
[----:B------:R-:W-:Y:S02]  /*10260*/  SEL R63, R37, R36, P0 ;  /* 0x00000024253f7207 */ /* 0x000fe40000000000 */
[----:B------:R-:W-:Y:S01]  /*10270*/  SEL R66, R36, R37, P0 ;  /* 0x0000002524427207 */ /* 0x000fe20000000000 */
[----:B------:R-:W-:Y:S01]  /*10280*/  IMAD.X R37, RZ, RZ, R45, P4 ;  /* 0x000000ffff257224 */ /* 0x000fe200020e062d */
[----:B------:R-:W-:Y:S01]  /*10290*/  SEL R69, R21, R20, P0 ;  /* 0x0000001415457207 */ /* 0x000fe20000000000 */
[----:B------:R-:W-:Y:S01]  /*102a0*/  IMAD.MOV.U32 R29, RZ, RZ, R30 ;  /* 0x000000ffff1d7224 */ /* 0x000fe200078e001e */
[----:B------:R-:W-:-:S02]  /*102b0*/  SEL R72, R20, R21, P0 ;  /* 0x0000001514487207 */ /* 0x000fc40000000000 */
[----:B------:R-:W-:Y:S02]  /*102c0*/  SHF.R.U64 R10, R10, 0x3, RZ ;  /* 0x000000030a0a7819 */ /* 0x000fe400000012ff */
[----:B------:R-:W-:Y:S02]  /*102d0*/  IADD3 R21, P6, R32, 0x1000, RZ ;  /* 0x0000100020157810 */ /* 0x000fe40007fde0ff */
[----:B------:R-:W-:Y:S02]  /*102e0*/  LOP3.LUT R36, R10, R11, RZ, 0x3c, !PT ;  /* 0x0000000b0a247212 */ /* 0x000fe400078e3cff */
[----:B-1----:R-:W-:Y:S02]  /*102f0*/  @P2 SHF.R.U32.HI R29, RZ, R35, R28 ;  /* 0x00000023ff1d2219 */ /* 0x002fe4000001161c */
[----:B------:R-:W-:Y:S02]  /*10300*/  LOP3.LUT R20, R21, 0x380, RZ, 0xc0, !PT ;  /* 0x0000038015147812 */ /* 0x000fe400078ec0ff */
[----:B------:R-:W-:-:S02]  /*10310*/  LOP3.LUT R5, R32, 0x380, RZ, 0xc0, !PT ;  /* 0x0000038020057812 */ /* 0x000fc400078ec0ff */
[----:B------:R-:W-:Y:S01]  /*10320*/  MOV R80, R36 ;  /* 0x0000002400507202 */ /* 0x000fe20000000f00 */
[----:B------:R-:W-:Y:S01]  /*10330*/  IMAD.MOV R37, RZ, RZ, -R29 ;  /* 0x000000ffff257224 */ /* 0x000fe200078e0a1d */
[----:B------:R-:W-:Y:S02]  /*10340*/  SHF.R.S32.HI R84, RZ, 0x1f, R19 ;  /* 0x0000001fff547819 */ /* 0x000fe40000011413 */
[----:B------:R-:W-:Y:S01]  /*10350*/  SHF.R.U64 R20, R20, 0x3, RZ ;  /* 0x0000000314147819 */ /* 0x000fe200000012ff */
[----:B------:R-:W-:Y:S01]  /*10360*/  IMAD R37, R52, R37, R30 ;  /* 0x0000002534257224 */ /* 0x000fe200078e021e */
[----:B------:R-:W-:Y:S01]  /*10370*/  SHF.R.U64 R5, R5, 0x3, RZ ;  /* 0x0000000305057819 */ /* 0x000fe200000012ff */
[----:B------:R-:W-:Y:S01]  /*10380*/  IMAD R28, R84, UR6, RZ ;  /* 0x00000006541c7c24 */ /* 0x000fe2000f8e02ff */
[----:B------:R-:W-:Y:S01]  /*10390*/  LOP3.LUT R20, R20, R21, RZ, 0x3c, !PT ;  /* 0x0000001514147212 */ /* 0x000fe200078e3cff */
[----:B------:R-:W-:Y:S01]  /*103a0*/  IMAD.X R21, RZ, RZ, R33, P6 ;  /* 0x000000ffff157224 */ /* 0x000fe200030e0621 */
[C---:B------:R-:W-:Y:S01]  /*103b0*/  IADD3 R13, P3, R32.reuse, 0x3000, RZ ;  /* 0x00003000200d7810 */ /* 0x040fe20007f7e0ff */
[----:B------:R-:W-:Y:S01]  /*103c0*/  IMAD R28, R19, UR7, R28 ;  /* 0x00000007131c7c24 */ /* 0x000fe2000f8e021c */
[C---:B------:R-:W-:Y:S01]  /*103d0*/  IADD3 R11, P4, R32.reuse, 0x4000, RZ ;  /* 0x00004000200b7810 */ /* 0x040fe20007f9e0ff */
[----:B------:R-:W-:Y:S01]  /*103e0*/  ULDC.64 UR6, c[0x0][0xb88] ;  /* 0x0002e20000067ab9 */ /* 0x000fe20000000a00 */
[----:B------:R-:W-:-:S02]  /*103f0*/  IADD3 R9, P5, R32, 0x5000, RZ ;  /* 0x0000500020097810 */ /* 0x000fc40007fbe0ff */
[----:B------:R-:W-:Y:S02]  /*10400*/  IADD3 R7, P6, R32, 0x6000, RZ ;  /* 0x0000600020077810 */ /* 0x000fe40007fde0ff */
[----:B------:R-:W-:Y:S01]  /*10410*/  LOP3.LUT R32, R5, R32, RZ, 0x3c, !PT ;  /* 0x0000002005207212 */ /* 0x000fe200078e3cff */
[----:B------:R-:W-:Y:S01]  /*10420*/  IMAD.X R5, RZ, RZ, R33, P1 ;  /* 0x000000ffff057224 */ /* 0x000fe200008e0621 */
[----:B------:R-:W-:Y:S02]  /*10430*/  SHF.R.S32.HI R35, RZ, 0x1f, R29 ;  /* 0x0000001fff237819 */ /* 0x000fe4000001141d */
[----:B------:R-:W-:Y:S02]  /*10440*/  IADD3 R34, P1, R29, R24, RZ ;  /* 0x000000181d227210 */ /* 0x000fe40007f3e0ff */
[----:B------:R-:W-:Y:S02]  /*10450*/  SHF.R.S32.HI R36, RZ, 0x1f, R37 ;  /* 0x0000001fff247819 */ /* 0x000fe40000011425 */
[----:B------:R-:W-:-:S02]  /*10460*/  LOP3.LUT R10, R11, 0x380, RZ, 0xc0, !PT ;  /* 0x000003800b0a7812 */ /* 0x000fc400078ec0ff */
[----:B------:R-:W-:Y:S01]  /*10470*/  IADD3.X R35, R35, R25, R28, P1, !PT ;  /* 0x0000001923237210 */ /* 0x000fe20000ffe41c */
[----:B------:R-:W-:Y:S01]  /*10480*/  IMAD R36, R36, UR6, RZ ;  /* 0x0000000624247c24 */ /* 0x000fe2000f8e02ff */
[----:B------:R-:W-:Y:S02]  /*10490*/  LOP3.LUT R12, R13, 0x380, RZ, 0xc0, !PT ;  /* 0x000003800d0c7812 */ /* 0x000fe400078ec0ff */
[----:B------:R-:W-:Y:S01]  /*104a0*/  MOV R44, R44 ;  /* 0x0000002c002c7202 */ /* 0x000fe20000000f00 */
[C---:B------:R-:W-:Y:S01]  /*104b0*/  IMAD.WIDE.U32 R34, R37.reuse, UR6, R34 ;  /* 0x0000000625227c25 */ /* 0x040fe2000f8e0022 */
[----:B------:R-:W-:Y:S02]  /*104c0*/  SHF.R.U64 R10, R10, 0x3, RZ ;  /* 0x000000030a0a7819 */ /* 0x000fe400000012ff */
[----:B------:R-:W-:Y:S01]  /*104d0*/  SHF.R.U64 R12, R12, 0x3, RZ ;  /* 0x000000030c0c7819 */ /* 0x000fe200000012ff */
[----:B------:R-:W-:Y:S01]  /*104e0*/  IMAD R45, R37, UR7, R36 ;  /* 0x00000007252d7c24 */ /* 0x000fe2000f8e0224 */
[----:B------:R-:W-:Y:S01]  /*104f0*/  LOP3.LUT R10, R10, R11, RZ, 0x3c, !PT ;  /* 0x0000000b0a0a7212 */ /* 0x000fe200078e3cff */
[----:B------:R-:W-:Y:S01]  /*10500*/  ULDC.64 UR6, c[0x0][0xb50] ;  /* 0x0002d40000067ab9 */ /* 0x000fe20000000a00 */
[----:B------:R-:W-:Y:S01]  /*10510*/  IMAD.X R11, RZ, RZ, R33, P4 ;  /* 0x000000ffff0b7224 */ /* 0x000fe200020e0621 */
[----:B------:R-:W-:-:S02]  /*10520*/  LOP3.LUT P1, RZ, R172, 0x3, RZ, 0xc0, !PT ;  /* 0x00000003acff7812 */ /* 0x000fc4000782c0ff */
[----:B------:R-:W-:Y:S02]  /*10530*/  MOV R81, R38 ;  /* 0x0000002600517202 */ /* 0x000fe40000000f00 */
[----:B------:R-:W-:Y:S01]  /*10540*/  LOP3.LUT R12, R12, R13, RZ, 0x3c, !PT ;  /* 0x0000000d0c0c7212 */ /* 0x000fe200078e3cff */
[----:B------:R-:W-:Y:S01]  /*10550*/  IMAD.X R13, RZ, RZ, R33, P3 ;  /* 0x000000ffff0d7224 */ /* 0x000fe200018e0621 */
[----:B------:R-:W-:Y:S02]  /*10560*/  LOP3.LUT R8, R9, 0x380, RZ, 0xc0, !PT ;  /* 0x0000038009087812 */ /* 0x000fe400078ec0ff */
[----:B------:R-:W-:Y:S02]  /*10570*/  LOP3.LUT R6, R7, 0x380, RZ, 0xc0, !PT ;  /* 0x0000038007067812 */ /* 0x000fe400078ec0ff */
[----:B------:R-:W-:Y:S02]  /*10580*/  SHF.R.U64 R8, R8, 0x3, RZ ;  /* 0x0000000308087819 */ /* 0x000fe400000012ff */
[----:B------:R-:W-:-:S02]  /*10590*/  SHF.R.U64 R6, R6, 0x3, RZ ;  /* 0x0000000306067819 */ /* 0x000fc400000012ff */
[----:B------:R-:W-:Y:S01]  /*105a0*/  LOP3.LUT R8, R8, R9, RZ, 0x3c, !PT ;  /* 0x0000000908087212 */ /* 0x000fe200078e3cff */
[--C-:B------:R-:W-:Y:S01]  /*105b0*/  IMAD.X R9, RZ, RZ, R33.reuse, P5 ;  /* 0x000000ffff097224 */ /* 0x100fe200028e0621 */
[----:B------:R-:W-:Y:S01]  /*105c0*/  LOP3.LUT R6, R6, R7, RZ, 0x3c, !PT ;  /* 0x0000000706067212 */ /* 0x000fe200078e3cff */
[----:B------:R-:W-:Y:S01]  /*105d0*/  IMAD.X R7, RZ, RZ, R33, P6 ;  /* 0x000000ffff077224 */ /* 0x000fe200030e0621 */
[----:B---3--:R-:W-:Y:S01]  /*105e0*/  LOP3.LUT R31, R26, 0x2, RZ, 0x3c, !PT ;  /* 0x000000021a1f7812 */ /* 0x008fe200078e3cff */
[----:B------:R-:W-:Y:S04]  /*105f0*/  SHFL.IDX PT, R27, R27, R26, 0x1c1f ;  /* 0x001c1f1a1b1b7589 */ /* 0x000fe800000e0000 */
[----:B------:R-:W0:Y:S04]  /*10600*/  SHFL.IDX PT, R46, R46, R31, 0x1c1f ;  /* 0x001c1f1f2e2e7589 */ /* 0x000e2800000e0000 */
[----:B------:R-:W-:Y:S04]  /*10610*/  SHFL.IDX PT, R61, R61, R26, 0x1c1f ;  /* 0x001c1f1a3d3d7589 */ /* 0x000fe800000e0000 */
[----:B------:R-:W1:Y:S04]  /*10620*/  SHFL.IDX PT, R64, R64, R31, 0x1c1f ;  /* 0x001c1f1f40407589 */ /* 0x000e6800000e0000 */
[----:B------:R-:W-:Y:S04]  /*10630*/  SHFL.IDX PT, R47, R47, R26, 0x1c1f ;  /* 0x001c1f1a2f2f7589 */ /* 0x000fe800000e0000 */
[----:B------:R-:W2:Y:S04]  /*10640*/  SHFL.IDX PT, R48, R48, R31, 0x1c1f ;  /* 0x001c1f1f30307589 */ /* 0x000ea800000e0000 */
[----:B------:R-:W-:Y:S04]  /*10650*/  SHFL.IDX PT, R63, R63, R26, 0x1c1f ;  /* 0x001c1f1a3f3f7589 */ /* 0x000fe800000e0000 */
[----:B------:R-:W3:Y:S01]  /*10660*/  SHFL.IDX PT, R66, R66, R31, 0x1c1f ;  /* 0x001c1f1f42427589 */ /* 0x000ee200000e0000 */
[----:B0-----:R-:W-:-:S03]  /*10670*/  SEL R24, R27, R46, P0 ;  /* 0x0000002e1b187207 */ /* 0x001fc60000000000 */
[----:B------:R-:W-:Y:S04]  /*10680*/  SHFL.IDX PT, R49, R49, R26, 0x1c1f ;  /* 0x001c1f1a31317589 */ /* 0x000fe800000e0000 */
[----:B------:R-:W-:Y:S01]  /*10690*/  SHFL.IDX PT, R65, R65, R26, 0x1c1f ;  /* 0x001c1f1a41417589 */ /* 0x000fe200000e0000 */
[----:B-1----:R-:W-:-:S03]  /*106a0*/  SEL R25, R61, R64, P0 ;  /* 0x000000403d197207 */ /* 0x002fc60000000000 */
[----:B------:R-:W0:Y:S04]  /*106b0*/  SHFL.IDX PT, R50, R50, R31, 0x1c1f ;  /* 0x001c1f1f32327589 */ /* 0x000e2800000e0000 */
[----:B------:R-:W1:Y:S01]  /*106c0*/  SHFL.IDX PT, R68, R68, R31, 0x1c1f ;  /* 0x001c1f1f44447589 */ /* 0x000e6200000e0000 */
[----:B--2---:R-:W-:Y:S02]  /*106d0*/  SEL R28, R47, R48, P0 ;  /* 0x000000302f1c7207 */ /* 0x004fe40000000000 */
[----:B------:R-:W-:Y:S01]  /*106e0*/  SEL R30, R48, R47, P0 ;  /* 0x0000002f301e7207 */ /* 0x000fe20000000000 */
[----:B------:R-:W-:Y:S01]  /*106f0*/  SHFL.IDX PT, R51, R51, R26, 0x1c1f ;  /* 0x001c1f1a33337589 */ /* 0x000fe200000e0000 */
[----:B------:R-:W-:-:S03]  /*10700*/  VIADD R47, R174, UR42 ;  /* 0x0000002aae2f7c36 */ /* 0x000fc60008000000 */
[----:B------:R-:W-:Y:S01]  /*10710*/  SHFL.IDX PT, R42, R55, R26, 0x1c1f ;  /* 0x001c1f1a372a7589 */ /* 0x000fe200000e0000 */
[----:B---3--:R-:W-:-:S03]  /*10720*/  SEL R29, R63, R66, P0 ;  /* 0x000000423f1d7207 */ /* 0x008fc60000000000 */
[----:B------:R-:W-:Y:S04]  /*10730*/  SHFL.IDX PT, R67, R67, R26, 0x1c1f ;  /* 0x001c1f1a43437589 */ /* 0x000fe800000e0000 */
[----:B------:R-:W-:Y:S04]  /*10740*/  SHFL.IDX PT, R54, R54, R31, 0x1c1f ;  /* 0x001c1f1f36367589 */ /* 0x000fe800000e0000 */
[----:B------:R-:W-:Y:S01]  /*10750*/  SHFL.IDX PT, R41, R58, R31, 0x1c1f ;  /* 0x001c1f1f3a297589 */ /* 0x000fe200000e0000 */
[----:B0-----:R-:W-:Y:S02]  /*10760*/  SEL R36, R49, R50, P0 ;  /* 0x0000003231247207 */ /* 0x001fe40000000000 */
[----:B------:R-:W-:Y:S01]  /*10770*/  SEL R38, R50, R49, P0 ;  /* 0x0000003132267207 */ /* 0x000fe20000000000 */
[----:B------:R-:W-:Y:S01]  /*10780*/  SHFL.IDX PT, R70, R70, R31, 0x1c1f ;  /* 0x001c1f1f46467589 */ /* 0x000fe200000e0000 */
[----:B-1----:R-:W-:-:S02]  /*10790*/  SEL R37, R65, R68, P0 ;  /* 0x0000004441257207 */ /* 0x002fc40000000000 */
[----:B------:R-:W-:Y:S01]  /*107a0*/  SEL R39, R68, R65, P0 ;  /* 0x0000004144277207 */ /* 0x000fe20000000000 */
[----:B------:R-:W-:Y:S04]  /*107b0*/  SHFL.IDX PT, R53, R53, R26, 0x1c1f ;  /* 0x001c1f1a35357589 */ /* 0x000fe800000e0000 */
        /* <DEDUP_REMOVED lines=11> */
[----:B------:R0:W-:Y:S04]  /*10870*/  SHFL.IDX PT, R75, R75, R26, 0x1c1f ;  /* 0x001c1f1a4b4b7589 */ /* 0x0001e800000e0000 */
[----:B------:R1:W2:Y:S01]  /*10880*/  SHFL.IDX PT, R78, R78, R31, 0x1c1f ;  /* 0x001c1f1f4e4e7589 */ /* 0x0002a200000e0000 */
[----:B0-----:R-:W-:-:S02]  /*10890*/  SEL R26, R46, R27, P0 ;  /* 0x0000001b2e1a7207 */ /* 0x001fc40000000000 */
[----:B------:R-:W-:Y:S01]  /*108a0*/  SEL R27, R64, R61, P0 ;  /* 0x0000003d401b7207 */ /* 0x000fe20000000000 */
[----:B------:R-:W-:Y:S01]  /*108b0*/  BAR.SYNC.DEFER_BLOCKING 0x1, 0x100 ;  /* 0x0044000000007b1d */ /* 0x000fe20000010000 */
[----:B-1----:R-:W-:Y:S01]  /*108c0*/  SEL R31, R66, R63, P0 ;  /* 0x0000003f421f7207 */ /* 0x002fe20000000000 */
[----:B------:R-:W-:-:S05]  /*108d0*/  IMAD R66, R52, UR5, RZ ;  /* 0x0000000534427c24 */ /* 0x000fca000f8e02ff */
[----:B------:R-:W-:Y:S02]  /*108e0*/  ISETP.GE.OR P3, PT, R47, R66, P1 ;  /* 0x000000422f00720c */ /* 0x000fe40000f66670 */
[----:B--2---:R-:W-:Y:S02]  /*108f0*/  SEL R61, R75, R78, P0 ;  /* 0x0000004e4b3d7207 */ /* 0x004fe40000000000 */
[----:B------:R-:W-:Y:S01]  /*10900*/  SEL R63, R78, R75, P0 ;  /* 0x0000004b4e3f7207 */ /* 0x000fe20000000000 */
[----:B------:R0:W-:Y:S04]  /*10910*/  STSM.16.M88.4 [R44], R24 ;  /* 0x000000182c007844 */ /* 0x0001e80000000200 */
[----:B------:R1:W-:Y:S04]  /*10920*/  STSM.16.M88.4 [R40], R28 ;  /* 0x0000001c28007844 */ /* 0x0003e80000000200 */
[----:B------:R2:W-:Y:S01]  /*10930*/  STSM.16.M88.4 [R43], R36 ;  /* 0x000000242b007844 */ /* 0x0005e20000000200 */
[----:B0-----:R-:W-:Y:S01]  /*10940*/  VIADD R25, R47, 0x8 ;  /* 0x000000082f197836 */ /* 0x001fe20000000000 */
[----:B------:R-:W-:Y:S01]  /*10950*/  SEL R24, R51, R54, P0 ;  /* 0x0000003633187207 */ /* 0x000fe20000000000 */
[----:B------:R-:W-:Y:S01]  /*10960*/  IMAD.IADD R27, R35, 0x1, R45 ;  /* 0x00000001231b7824 */ /* 0x000fe200078e022d */
[----:B------:R-:W-:-:S02]  /*10970*/  LEA R35, P4, R34, UR6, 0x2 ;  /* 0x0000000622237c11 */ /* 0x000fc4000f8810ff */
[----:B------:R-:W-:Y:S02]  /*10980*/  ISETP.GE.OR P1, PT, R25, R66, P1 ;  /* 0x000000421900720c */ /* 0x000fe40000f26670 */
[----:B------:R-:W-:Y:S01]  /*10990*/  LEA.HI.X R34, R34, UR7, R27, 0x2, P4 ;  /* 0x0000000722227c11 */ /* 0x000fe2000a0f141b */
[----:B------:R-:W-:Y:S01]  /*109a0*/  SHFL.IDX PT, R64, R35, 0x1, 0x1c1f ;  /* 0x003c1f0023407f89 */ /* 0x000fe200000e0000 */
[----:B------:R-:W-:Y:S01]  /*109b0*/  SEL R26, R54, R51, P0 ;  /* 0x00000033361a7207 */ /* 0x000fe20000000000 */
[----:B------:R-:W-:Y:S01]  /*109c0*/  ULDC.64 UR6, c[0x0][0xae8] ;  /* 0x0002ba0000067ab9 */ /* 0x000fe20000000a00 */
[----:B-1----:R-:W-:Y:S01]  /*109d0*/  SEL R40, R42, R41, P0 ;  /* 0x000000292a287207 */ /* 0x002fe20000000000 */
[----:B------:R-:W-:Y:S01]  /*109e0*/  SHFL.IDX PT, R54, R35, RZ, 0x1c1f ;  /* 0x001c1fff23367589 */ /* 0x000fe200000e0000 */
[----:B------:R-:W-:Y:S02]  /*109f0*/  SEL R25, R67, R70, P0 ;  /* 0x0000004643197207 */ /* 0x000fe40000000000 */
[----:B------:R-:W-:Y:S01]  /*10a00*/  SEL R27, R70, R67, P0 ;  /* 0x00000043461b7207 */ /* 0x000fe20000000000 */
[----:B------:R-:W0:Y:S01]  /*10a10*/  SHFL.IDX PT, R55, R34, RZ, 0x1c1f ;  /* 0x001c1fff22377589 */ /* 0x000e2200000e0000 */
[----:B------:R-:W-:-:S02]  /*10a20*/  SEL R28, R53, R56, P0 ;  /* 0x00000038351c7207 */ /* 0x000fc40000000000 */
[----:B------:R-:W-:Y:S01]  /*10a30*/  SEL R30, R56, R53, P0 ;  /* 0x00000035381e7207 */ /* 0x000fe20000000000 */
[----:B------:R-:W-:Y:S01]  /*10a40*/  STSM.16.M88.4 [R82], R24 ;  /* 0x0000001852007844 */ /* 0x000fe20000000200 */
[----:B------:R-:W-:Y:S01]  /*10a50*/  SEL R42, R41, R42, P0 ;  /* 0x0000002a292a7207 */ /* 0x000fe20000000000 */
[----:B------:R-:W1:Y:S01]  /*10a60*/  @P2 LDC R53, c[0x0][0xbec] ;  /* 0x0002fb00ff352b82 */ /* 0x000e620000000800 */
[----:B------:R-:W-:Y:S01]  /*10a70*/  SEL R29, R69, R72, P0 ;  /* 0x00000048451d7207 */ /* 0x000fe20000000000 */
[----:B------:R-:W3:Y:S01]  /*10a80*/  SHFL.IDX PT, R65, R34, 0x1, 0x1c1f ;  /* 0x003c1f0022417f89 */ /* 0x000ee200000e0000 */
[----:B------:R-:W-:Y:S02]  /*10a90*/  SEL R31, R72, R69, P0 ;  /* 0x00000045481f7207 */ /* 0x000fe40000000000 */
[----:B--2---:R-:W-:Y:S02]  /*10aa0*/  SEL R36, R57, R60, P0 ;  /* 0x0000003c39247207 */ /* 0x004fe40000000000 */
[----:B------:R-:W-:Y:S01]  /*10ab0*/  SEL R38, R60, R57, P0 ;  /* 0x000000393c267207 */ /* 0x000fe20000000000 */
[----:B------:R-:W-:Y:S01]  /*10ac0*/  STSM.16.M88.4 [R81], R28 ;  /* 0x0000001c51007844 */ /* 0x000fe20000000200 */
[----:B------:R-:W-:-:S02]  /*10ad0*/  SEL R41, R71, R74, P0 ;  /* 0x0000004a47297207 */ /* 0x000fc40000000000 */
[----:B------:R-:W-:Y:S02]  /*10ae0*/  SEL R43, R74, R71, P0 ;  /* 0x000000474a2b7207 */ /* 0x000fe40000000000 */
[----:B------:R-:W-:Y:S02]  /*10af0*/  SEL R60, R59, R62, P0 ;  /* 0x0000003e3b3c7207 */ /* 0x000fe40000000000 */
[----:B------:R-:W-:Y:S01]  /*10b00*/  SEL R37, R73, R76, P0 ;  /* 0x0000004c49257207 */ /* 0x000fe20000000000 */
[----:B------:R-:W-:Y:S01]  /*10b10*/  STSM.16.M88.4 [R80], R40 ;  /* 0x0000002850007844 */ /* 0x000fe20000000200 */
[----:B------:R-:W-:Y:S02]  /*10b20*/  SEL R39, R76, R73, P0 ;  /* 0x000000494c277207 */ /* 0x000fe40000000000 */
[----:B------:R-:W-:-:S03]  /*10b30*/  SEL R62, R62, R59, P0 ;  /* 0x0000003b3e3e7207 */ /* 0x000fc60000000000 */
[----:B------:R-:W-:Y:S04]  /*10b40*/  STSM.16.M88.4 [R79], R36 ;  /* 0x000000244f007844 */ /* 0x000fe80000000200 */
[----:B------:R-:W-:Y:S01]  /*10b50*/  STSM.16.M88.4 [R77], R60 ;  /* 0x0000003c4d007844 */ /* 0x000fe20000000200 */
[----:B------:R-:W-:Y:S01]  /*10b60*/  BAR.SYNC.DEFER_BLOCKING 0x1, 0x100 ;  /* 0x0044000000007b1d */ /* 0x000fe20000010000 */
[----:B------:R-:W-:-:S05]  /*10b70*/  IMAD R22, R22, UR6, RZ ;  /* 0x0000000616167c24 */ /* 0x000fca000f8e02ff */
[----:B0-----:R0:W-:Y:S04]  /*10b80*/  @!P3 ST.E desc[UR48][R54.64], R2 ;  /* 0x000000023600b985 */ /* 0x0011e8000c101930 */
[----:B---3--:R2:W-:Y:S04]  /*10b90*/  @!P1 ST.E desc[UR48][R64.64], R0 ;  /* 0x0000000040009985 */ /* 0x0085e8000c101930 */
[----:B------:R3:W5:Y:S01]  /*10ba0*/  LD.E.128 R56, desc[UR48][R10.64] ;  /* 0x000000300a387980 */ /* 0x000762000c101d00 */
[----:B0-----:R-:W0:Y:S03]  /*10bb0*/  @P2 LDC R55, c[0x0][0xbf0] ;  /* 0x0002fc00ff372b82 */ /* 0x001e260000000800 */
[----:B------:R4:W5:Y:S01]  /*10bc0*/  LD.E.128 R44, desc[UR48][R14.64] ;  /* 0x000000300e2c7980 */ /* 0x000962000c101d00 */
[----:B--2---:R-:W-:-:S03]  /*10bd0*/  IMAD R0, R169, 0x20, R170 ;  /* 0x00000020a9007824 */ /* 0x004fc600078e02aa */
[----:B------:R2:W5:Y:S01]  /*10be0*/  LD.E.128 R24, desc[UR48][R12.64] ;  /* 0x000000300c187980 */ /* 0x000562000c101d00 */
[----:B---3--:R-:W-:-:S03]  /*10bf0*/  VIADD R10, R0, UR42 ;  /* 0x0000002a000a7c36 */ /* 0x008fc60008000000 */
[----:B------:R3:W5:Y:S01]  /*10c00*/  LD.E.128 R40, desc[UR48][R8.64] ;  /* 0x0000003008287980 */ /* 0x000762000c101d00 */
[C---:B----4-:R-:W-:Y:S02]  /*10c10*/  IMAD R15, R23.reuse, UR7, R22 ;  /* 0x00000007170f7c24 */ /* 0x050fe4000f8e0216 */
[----:B-1----:R-:W-:Y:S01]  /*10c20*/  @P2 IMAD.HI.U32 R0, R10, R53, RZ ;  /* 0x000000350a002227 */ /* 0x002fe200078e00ff */
[----:B------:R1:W5:Y:S03]  /*10c30*/  LD.E.128 R36, desc[UR48][R6.64] ;  /* 0x0000003006247980 */ /* 0x000366000c101d00 */
[----:B--2---:R-:W-:Y:S01]  /*10c40*/  IMAD.WIDE.U32 R12, R23, UR6, RZ ;  /* 0x00000006170c7c25 */ /* 0x004fe2000f8e00ff */
[----:B------:R-:W-:Y:S01]  /*10c50*/  ULDC.64 UR6, c[0x0][0xaf0] ;  /* 0x0002bc0000067ab9 */ /* 0x000fe20000000a00 */
[----:B------:R2:W5:Y:S02]  /*10c60*/  LD.E.128 R28, desc[UR48][R4.64] ;  /* 0x00000030041c7980 */ /* 0x000564000c101d00 */
[----:B---3--:R-:W-:-:S02]  /*10c70*/  IMAD.MOV.U32 R9, RZ, RZ, R10 ;  /* 0x000000ffff097224 */ /* 0x008fc400078e000a */
[----:B------:R-:W5:Y:S01]  /*10c80*/  LD.E.128 R32, desc[UR48][R32.64] ;  /* 0x0000003020207980 */ /* 0x000f62000c101d00 */
[----:B-1----:R-:W-:Y:S01]  /*10c90*/  IMAD.IADD R7, R13, 0x1, R15 ;  /* 0x000000010d077824 */ /* 0x002fe200078e020f */
[----:B0-----:R-:W-:Y:S01]  /*10ca0*/  @P2 SHF.R.U32.HI R9, RZ, R55, R0 ;  /* 0x00000037ff092219 */ /* 0x001fe20000011600 */
[----:B------:R-:W-:Y:S01]  /*10cb0*/  IMAD.MOV.U32 R6, RZ, RZ, R12 ;  /* 0x000000ffff067224 */ /* 0x000fe200078e000c */
[----:B------:R0:W5:Y:S01]  /*10cc0*/  LD.E.128 R48, desc[UR48][R20.64] ;  /* 0x0000003014307980 */ /* 0x000162000c101d00 */
[----:B------:R-:W-:Y:S01]  /*10cd0*/  IMAD R2, R84, UR6, RZ ;  /* 0x0000000654027c24 */ /* 0x000fe2000f8e02ff */
[----:B------:R-:W-:Y:S01]  /*10ce0*/  SHF.R.S32.HI R0, RZ, 0x1f, R9 ;  /* 0x0000001fff007819 */ /* 0x000fe20000011409 */
[----:B--2---:R-:W-:Y:S01]  /*10cf0*/  IMAD.WIDE.U32 R4, R19, UR6, R6 ;  /* 0x0000000613047c25 */ /* 0x004fe2000f8e0006 */
[----:B------:R-:W-:Y:S01]  /*10d00*/  @!PT LDS RZ, [RZ] ;  /* 0x00000000fffff984 */ /* 0x000fe20000000800 */
[----:B------:R-:W-:Y:S01]  /*10d10*/  @!PT LDS RZ, [RZ] ;  /* 0x00000000fffff984 */ /* 0x000fe20000000800 */
[----:B------:R-:W-:Y:S01]  /*10d20*/  @!PT LDS RZ, [RZ] ;  /* 0x00000000fffff984 */ /* 0x000fe20000000800 */
[----:B------:R-:W-:Y:S01]  /*10d30*/  @!PT LDS RZ, [RZ] ;  /* 0x00000000fffff984 */ /* 0x000fe20000000800 */
[----:B------:R1:W-:Y:S06]  /*10d40*/  MEMBAR.ALL.CTA ;  /* 0x0000000000007992 */ /* 0x0003ec0000008000 */
[----:B-1----:R-:W1:Y:S01]  /*10d50*/  FENCE.VIEW.ASYNC.S ;  /* 0x00000000000073c6 */ /* 0x002e620000000000 */
[----:B------:R-:W-:-:S02]  /*10d60*/  IMAD.MOV R7, RZ, RZ, -R9 ;  /* 0x000000ffff077224 */ /* 0x000fc400078e0a09 */
[----:B------:R-:W-:Y:S01]  /*10d70*/  IMAD R11, R19, UR7, R2 ;  /* 0x00000007130b7c24 */ /* 0x000fe2000f8e0202 */
[----:B------:R-:W-:Y:S01]  /*10d80*/  ULDC.64 UR6, c[0x0][0xae0] ;  /* 0x0002b80000067ab9 */ /* 0x000fe20000000a00 */
[----:B------:R-:W-:Y:S02]  /*10d90*/  IMAD R7, R52, R7, R10 ;  /* 0x0000000734077224 */ /* 0x000fe400078e020a */
[----:B------:R-:W-:Y:S02]  /*10da0*/  IMAD R0, R0, UR6, RZ ;  /* 0x0000000600007c24 */ /* 0x000fe4000f8e02ff */
[----:B------:R-:W-:Y:S02]  /*10db0*/  IMAD.IADD R5, R5, 0x1, R11 ;  /* 0x0000000105057824 */ /* 0x000fe400078e020b */
[C---:B------:R-:W-:Y:S01]  /*10dc0*/  IMAD R11, R9.reuse, UR7, R0 ;  /* 0x00000007090b7c24 */ /* 0x040fe2000f8e0200 */
[----:B------:R-:W-:Y:S01]  /*10dd0*/  SHF.R.S32.HI R0, RZ, 0x1f, R7 ;  /* 0x0000001fff007819 */ /* 0x000fe20000011407 */
[----:B------:R-:W-:Y:S01]  /*10de0*/  IMAD.WIDE.U32 R4, R9, UR6, R4 ;  /* 0x0000000609047c25 */ /* 0x000fe2000f8e0004 */
[----:B------:R-:W-:-:S03]  /*10df0*/  ULDC.64 UR6, c[0x0][0xad8] ;  /* 0x0002b60000067ab9 */ /* 0x000fc60000000a00 */
[----:B------:R-:W-:Y:S02]  /*10e00*/  IMAD.IADD R5, R5, 0x1, R11 ;  /* 0x0000000105057824 */ /* 0x000fe400078e020b */
[----:B------:R-:W-:Y:S02]  /*10e10*/  IMAD R0, R0, UR6, RZ ;  /* 0x0000000600007c24 */ /* 0x000fe4000f8e02ff */
[----:B------:R-:W-:Y:S02]  /*10e20*/  VIADD R13, R170, UR42 ;  /* 0x0000002aaa0d7c36 */ /* 0x000fe40008000000 */
[C---:B------:R-:W-:Y:S02]  /*10e30*/  IMAD R11, R7.reuse, UR7, R0 ;  /* 0x00000007070b7c24 */ /* 0x040fe4000f8e0200 */
[----:B------:R-:W-:Y:S01]  /*10e40*/  IMAD.WIDE.U32 R4, R7, UR6, R4 ;  /* 0x0000000607047c25 */ /* 0x000fe2000f8e0004 */
[----:B------:R-:W-:Y:S01]  /*10e50*/  ISETP.GE.AND P2, PT, R13, R66, PT ;  /* 0x000000420d00720c */ /* 0x000fe20003f46270 */
[----:B------:R-:W-:-:S02]  /*10e60*/  ULDC.64 UR6, c[0x0][0xa80] ;  /* 0x0002a00000067ab9 */ /* 0x000fc40000000a00 */
[----:B------:R-:W-:Y:S01]  /*10e70*/  VIADD R3, R3, 0x22820 ;  /* 0x0002282003037836 */ /* 0x000fe20000000000 */
[----:B------:R-:W-:Y:S01]  /*10e80*/  LEA R0, P3, R4, UR6, 0x1 ;  /* 0x0000000604007c11 */ /* 0x000fe2000f8608ff */
[----:B------:R-:W-:-:S03]  /*10e90*/  IMAD.IADD R5, R5, 0x1, R11 ;  /* 0x0000000105057824 */ /* 0x000fc600078e020b */
[----:B------:R-:W-:Y:S02]  /*10ea0*/  PRMT R3, RZ, 0x654, R3 ;  /* 0x00000654ff037816 */ /* 0x000fe40000000003 */
[----:B------:R-:W-:Y:S01]  /*10eb0*/  LEA.HI.X R6, R4, UR7, R5, 0x1, P3 ;  /* 0x0000000704067c11 */ /* 0x000fe200098f0c05 */
[C---:B------:R-:W-:Y:S01]  /*10ec0*/  VIADD R9, R13.reuse, 0x20 ;  /* 0x000000200d097836 */ /* 0x040fe20000000000 */
[----:B-1----:R1:W-:Y:S01]  /*10ed0*/  SYNCS.ARRIVE.TRANS64.RED.A1T0 RZ, [R3+URZ], RZ ;  /* 0x000000ff03ff79a7 */ /* 0x0023e2000810043f */
[----:B------:R-:W-:Y:S01]  /*10ee0*/  VIADD R7, R13, 0x40 ;  /* 0x000000400d077836 */ /* 0x000fe20000000000 */
[----:B------:R-:W-:Y:S01]  /*10ef0*/  BSSY B1, `(.L_x_1076) ;  /* 0x000000f000017945 */ /* 0x000fe20003800000 */
[----:B------:R0:W2:Y:S01]  /*10f00*/  SHFL.IDX PT, R5, R6, RZ, 0x181f ;  /* 0x00181fff06057589 */ /* 0x0000a200000e0000 */
[----:B------:R-:W-:-:S03]  /*10f10*/  ISETP.GE.AND P0, PT, R9, R66, PT ;  /* 0x000000420900720c */ /* 0x000fc60003f06270 */
[----:B-1----:R0:W1:Y:S01]  /*10f20*/  SHFL.IDX PT, R3, R0, RZ, 0x181f ;  /* 0x00181fff00037589 */ /* 0x00206200000e0000 */
        /* <DEDUP_REMOVED lines=9> */
[----:B-----5:R3:W-:Y:S04]  /*10fc0*/  @!P2 ST.E.128 desc[UR48][R2.64], R32 ;  /* 0x000000200200a985 */ /* 0x0207e8000c101d30 */
[----:B------:R3:W-:Y:S02]  /*10fd0*/  @!P3 ST.E.128 desc[UR48][R4.64], R56 ;  /* 0x000000380400b985 */ /* 0x0007e4000c101d30 */
.L_x_1077:
[----:B------:R-:W-:Y:S05]  /*10fe0*/  BSYNC B1 ;  /* 0x0000000000017941 */ /* 0x000fea0003800000 */
.L_x_1076:
        /* <DEDUP_REMOVED lines=11> */
[----:B-----5:R4:W-:Y:S04]  /*110a0*/  @!P3 ST.E.128 desc[UR48][R2.64], R48 ;  /* 0x000000300200b985 */ /* 0x0209e8000c101d30 */
[----:B------:R4:W-:Y:S02]  /*110b0*/  @!P4 ST.E.128 desc[UR48][R4.64], R40 ;  /* 0x000000280400c985 */ /* 0x0009e4000c101d30 */
.L_x_1079:
[----:B------:R-:W-:Y:S05]  /*110c0*/  BSYNC B1 ;  /* 0x0000000000017941 */ /* 0x000fea0003800000 */
.L_x_1078:
        /* <DEDUP_REMOVED lines=11> */
[----:B-----5:R1:W-:Y:S04]  /*11180*/  @!P2 ST.E.128 desc[UR48][R2.64], R44 ;  /* 0x0000002c0200a985 */ /* 0x0203e8000c101d30 */
[----:B------:R1:W-:Y:S02]  /*11190*/  @!P3 ST.E.128 desc[UR48][R4.64], R36 ;  /* 0x000000240400b985 */ /* 0x0003e4000c101d30 */
.L_x_1081:
[----:B------:R-:W-:Y:S05]  /*111a0*/  BSYNC B1 ;  /* 0x0000000000017941 */ /* 0x000fea0003800000 */
.L_x_1080:
[----:B-1----:R-:W-:Y:S01]  /*111b0*/  VIADD R3, R13, 0x60 ;  /* 0x000000600d037836 */ /* 0x002fe20000000000 */
[----:B----4-:R1:W4:Y:S04]  /*111c0*/  SHFL.IDX PT, R5, R6, 0x3, 0x181f ;  /* 0x00781f0006057f89 */ /* 0x01032800000e0000 */
[----:B------:R-:W-:Y:S01]  /*111d0*/  ISETP.GE.AND P0, PT, R3, R66, PT ;  /* 0x000000420300720c */ /* 0x000fe20003f06270 */
[----:B------:R1:W0:-:S12]  /*111e0*/  SHFL.IDX PT, R7, R0, 0x3, 0x181f ;  /* 0x00781f0000077f89 */ /* 0x00021800000e0000 */
[----:B-1----:R-:W-:Y:S05]  /*111f0*/  @P0 BRA `(.L_x_1082) ;  /* 0x0000000800700947 */ /* 0x002fea0003800000 */
[----:B------:R-:W-:Y:S02]  /*11200*/  ULDC UR5, c[0x0][0xac8] ;  /* 0x0002b20000057ab9 */ /* 0x000fe40000000800 */
[----:B------:R-:W-:-:S13]  /*11210*/  ISETP.GE.AND P1, PT, R18, UR5, PT ;  /* 0x0000000512007c0c */ /* 0x000fda000bf26270 */
[----:B0-----:R-:W-:-:S04]  /*11220*/  @!P1 LEA R2, P0, R18, R7, 0x1 ;  /* 0x0000000712029211 */ /* 0x001fc800078008ff */
[----:B----4-:R-:W-:Y:S02]  /*11230*/  @!P1 LEA.HI.X R3, R18, R5, R177, 0x1, P0 ;  /* 0x0000000512039211 */ /* 0x010fe400000f0cb1 */
[----:B------:R-:W-:-:S03]  /*11240*/  ISETP.GE.AND P0, PT, R168, UR5, PT ;  /* 0x00000005a8007c0c */ /* 0x000fc6000bf06270 */
[----:B-----5:R1:W-:Y:S10]  /*11250*/  @!P1 ST.E.128 desc[UR48][R2.64], R24 ;  /* 0x0000001802009985 */ /* 0x0203f4000c101d30 */
[----:B------:R-:W-:Y:S05]  /*11260*/  @P0 BRA `(.L_x_1082) ;  /* 0x0000000800540947 */ /* 0x000fea0003800000 */
[----:B-1----:R-:W-:-:S04]  /*11270*/  LEA R2, P0, R168, R7, 0x1 ;  /* 0x00000007a8027211 */ /* 0x002fc800078008ff */
[----:B------:R-:W-:-:S05]  /*11280*/  LEA.HI.X R3, R168, R5, R176, 0x1, P0 ;  /* 0x00000005a8037211 */ /* 0x000fca00000f0cb0 */
[----:B------:R0:W-:Y:S01]  /*11290*/  ST.E.128 desc[UR48][R2.64], R28 ;  /* 0x0000001c02007985 */ /* 0x0001e2000c101d30 */
[----:B------:R-:W-:Y:S05]  /*112a0*/  BRA `(.L_x_1082) ;  /* 0x0000000800447947 */ /* 0x000fea0003800000 */
.L_x_1075:
[----:B------:R-:W0:Y:S01]  /*112b0*/  LDC R12, c[0x0][0xbe8] ;  /* 0x0002fa00ff0c7b82 */ /* 0x000e220000000800 */
[----:B------:R-:W-:Y:S01]  /*112c0*/  ISETP.GE.AND P0, PT, R178, 0x80, PT ;  /* 0x00000080b200780c */ /* 0x000fe20003f06270 */
[----:B------:R-:W-:Y:S01]  /*112d0*/  IMAD R0, R169, 0x20, R170 ;  /* 0x00000020a9007824 */ /* 0x000fe200078e02aa */
[----:B------:R-:W-:Y:S01]  /*112e0*/  BSSY B1, `(.L_x_1083) ;  /* 0x000002f000017945 */ /* 0x000fe20003800000 */
[----:B------:R-:W-:Y:S02]  /*112f0*/  SHF.R.S32.HI R8, RZ, 0x1f, R23 ;  /* 0x0000001fff087819 */ /* 0x000fe40000011417 */
[----:B------:R-:W-:Y:S01]  /*11300*/  VIADD R13, R0, UR42 ;  /* 0x0000002a000d7c36 */ /* 0x000fe20008000000 */
[----:B------:R-:W-:Y:S02]  /*11310*/  SHF.R.S32.HI R10, RZ, 0x1f, R19 ;  /* 0x0000001fff0a7819 */ /* 0x000fe40000011413 */
[----:B0-----:R-:W-:-:S13]  /*11320*/  ISETP.NE.AND P1, PT, R12, 0x1, PT ;  /* 0x000000010c00780c */ /* 0x001fda0003f25270 */
[----:B------:R-:W0:Y:S08]  /*11330*/  @P1 LDC R14, c[0x0][0xbec] ;  /* 0x0002fb00ff0e1b82 */ /* 0x000e300000000800 */
[----:B------:R-:W1:Y:S01]  /*11340*/  @P1 LDC R15, c[0x0][0xbf0] ;  /* 0x0002fc00ff0f1b82 */ /* 0x000e620000000800 */
[----:B------:R-:W-:Y:S05]  /*11350*/  @P0 BRA `(.L_x_1084) ;  /* 0x00000000009c0947 */ /* 0x000fea0003800000 */
[----:B------:R-:W2:Y:S01]  /*11360*/  S2R R2, SR_TID.X ;  /* 0x0000000000027919 */ /* 0x000ea20000002100 */
[----:B------:R-:W3:Y:S01]  /*11370*/  LDC R9, c[0x0][0xbe8] ;  /* 0x0002fa00ff097b82 */ /* 0x000ee20000000800 */
[----:B------:R-:W-:Y:S01]  /*11380*/  IMAD.U32 R6, RZ, RZ, UR42 ;  /* 0x0000002aff067e24 */ /* 0x000fe2000f8e00ff */
[----:B------:R-:W-:Y:S02]  /*11390*/  ULDC UR5, c[0x0][0xa88] ;  /* 0x0002a20000057ab9 */ /* 0x000fe40000000800 */
[----:B---3--:R-:W-:Y:S02]  /*113a0*/  IMAD R3, R9, UR5, RZ ;  /* 0x0000000509037c24 */ /* 0x008fe4000f8e02ff */
[----:B--2---:R-:W-:-:S04]  /*113b0*/  IADD3 R6, R6, -0x80, R2 ;  /* 0xffffff8006067810 */ /* 0x004fc80007ffe002 */
[----:B------:R-:W-:-:S13]  /*113c0*/  ISETP.GE.AND P0, PT, R6, R3, PT ;  /* 0x000000030600720c */ /* 0x000fda0003f06270 */
[----:B------:R-:W-:Y:S05]  /*113d0*/  @P0 BRA `(.L_x_1084) ;  /* 0x00000000007c0947 */ /* 0x000fea0003800000 */
[----:B------:R-:W-:Y:S01]  /*113e0*/  ISETP.NE.AND P0, PT, R9, 0x1, PT ;  /* 0x000000010900780c */ /* 0x000fe20003f05270 */
[----:B------:R-:W-:Y:S01]  /*113f0*/  ULDC.64 UR6, c[0x0][0xb90] ;  /* 0x0002e40000067ab9 */ /* 0x000fe20000000a00 */
[----:B------:R-:W-:Y:S02]  /*11400*/  IMAD.MOV.U32 R5, RZ, RZ, R6 ;  /* 0x000000ffff057224 */ /* 0x000fe400078e0006 */
[----:B------:R-:W-:-:S04]  /*11410*/  IMAD R4, R8, UR6, RZ ;  /* 0x0000000608047c24 */ /* 0x000fc8000f8e02ff */
[----:B------:R-:W-:-:S05]  /*11420*/  IMAD R7, R23, UR7, R4 ;  /* 0x0000000717077c24 */ /* 0x000fca000f8e0204 */
[----:B------:R-:W2:Y:S08]  /*11430*/  @P0 LDC R3, c[0x0][0xbec] ;  /* 0x0002fb00ff030b82 */ /* 0x000eb00000000800 */
[----:B------:R-:W3:Y:S01]  /*11440*/  @P0 LDC R11, c[0x0][0xbf0] ;  /* 0x0002fc00ff0b0b82 */ /* 0x000ee20000000800 */
[----:B--2---:R-:W-:-:S04]  /*11450*/  @P0 IMAD.HI.U32 R0, R6, R3, RZ ;  /* 0x0000000306000227 */ /* 0x004fc800078e00ff */
[----:B------:R-:W-:Y:S01]  /*11460*/  IMAD.WIDE.U32 R2, R23, UR6, RZ ;  /* 0x0000000617027c25 */ /* 0x000fe2000f8e00ff */
[----:B------:R-:W-:Y:S01]  /*11470*/  ULDC.64 UR6, c[0x0][0xb98] ;  /* 0x0002e60000067ab9 */ /* 0x000fe20000000a00 */
[----:B---3--:R-:W-:Y:S02]  /*11480*/  @P0 SHF.R.U32.HI R5, RZ, R11, R0 ;  /* 0x0000000bff050219 */ /* 0x008fe40000011600 */
[----:B------:R-:W-:Y:S02]  /*11490*/  IMAD.IADD R3, R3, 0x1, R7 ;  /* 0x0000000103037824 */ /* 0x000fe400078e0207 */
[----:B------:R-:W-:Y:S02]  /*114a0*/  IMAD R0, R10, UR6, RZ ;  /* 0x000000060a007c24 */ /* 0x000fe4000f8e02ff */
        /* <DEDUP_REMOVED lines=15> */
[----:B------:R-:W-:Y:S01]  /*115a0*/  LEA.HI.X R5, R2, UR7, R3, 0x2, P0 ;  /* 0x0000000702057c11 */ /* 0x000fe200080f1403 */
[----:B------:R-:W-:-:S05]  /*115b0*/  IMAD.MOV.U32 R3, RZ, RZ, -0x800000 ;  /* 0xff800000ff037424 */ /* 0x000fca00078e00ff */
[----:B------:R2:W-:Y:S02]  /*115c0*/  STG.E desc[UR48][R4.64], R3 ;  /* 0x0000000304007986 */ /* 0x0005e4000c101930 */
.L_x_1084:
[----:B------:R-:W-:Y:S05]  /*115d0*/  BSYNC B1 ;  /* 0x0000000000017941 */ /* 0x000fea0003800000 */
.L_x_1083:
[----:B------:R-:W-:Y:S01]  /*115e0*/  ULDC.64 UR6, c[0x0][0xae8] ;  /* 0x0002ba0000067ab9 */ /* 0x000fe20000000a00 */
[----:B0-----:R-:W-:Y:S01]  /*115f0*/  @P1 IMAD.HI.U32 R0, R13, R14, RZ ;  /* 0x0000000e0d001227 */ /* 0x001fe200078e00ff */
[----:B------:R-:W-:Y:S01]  /*11600*/  ULDC UR5, c[0x0][0xa88] ;  /* 0x0002a20000057ab9 */ /* 0x000fe20000000800 */
[----:B------:R-:W-:Y:S02]  /*11610*/  BSSY B1, `(.L_x_1085) ;  /* 0x0000030000017945 */ /* 0x000fe40003800000 */
[----:B------:R-:W-:Y:S02]  /*11620*/  IMAD R2, R8, UR6, RZ ;  /* 0x0000000608027c24 */ /* 0x000fe4000f8e02ff */
[----:B--2---:R-:W-:Y:S01]  /*11630*/  IMAD.MOV.U32 R5, RZ, RZ, R13 ;  /* 0x000000ffff057224 */ /* 0x004fe200078e000d */
[----:B-1----:R-:W-:Y:S01]  /*11640*/  @P1 SHF.R.U32.HI R5, RZ, R15, R0 ;  /* 0x0000000fff051219 */ /* 0x002fe20000011600 */
[C---:B------:R-:W-:Y:S02]  /*11650*/  IMAD R7, R23.reuse, UR7, R2 ;  /* 0x0000000717077c24 */ /* 0x040fe4000f8e0202 */
[----:B------:R-:W-:Y:S01]  /*11660*/  IMAD.WIDE.U32 R2, R23, UR6, RZ ;  /* 0x0000000617027c25 */ /* 0x000fe2000f8e00ff */
[----:B------:R-:W-:Y:S01]  /*11670*/  ULDC.64 UR6, c[0x0][0xaf0] ;  /* 0x0002bc0000067ab9 */ /* 0x000fe20000000a00 */
[----:B------:R-:W-:-:S02]  /*11680*/  SHF.R.S32.HI R0, RZ, 0x1f, R5 ;  /* 0x0000001fff007819 */ /* 0x000fc40000011405 */
[----:B------:R-:W-:Y:S02]  /*11690*/  IMAD R4, R10, UR6, RZ ;  /* 0x000000060a047c24 */ /* 0x000fe4000f8e02ff */
[----:B------:R-:W-:Y:S02]  /*116a0*/  IMAD.IADD R3, R3, 0x1, R7 ;  /* 0x0000000103037824 */ /* 0x000fe400078e0207 */
[C---:B------:R-:W-:Y:S02]  /*116b0*/  IMAD R7, R19.reuse, UR7, R4 ;  /* 0x0000000713077c24 */ /* 0x040fe4000f8e0204 */
[----:B------:R-:W-:Y:S01]  /*116c0*/  IMAD.WIDE.U32 R2, R19, UR6, R2 ;  /* 0x0000000613027c25 */ /* 0x000fe2000f8e0002 */
[----:B------:R-:W-:-:S03]  /*116d0*/  ULDC.64 UR6, c[0x0][0xae0] ;  /* 0x0002b80000067ab9 */ /* 0x000fc60000000a00 */
[----:B------:R-:W-:Y:S02]  /*116e0*/  IMAD.MOV R4, RZ, RZ, -R5 ;  /* 0x000000ffff047224 */ /* 0x000fe400078e0a05 */
        /* <DEDUP_REMOVED lines=9> */
[----:B------:R-:W-:Y:S02]  /*11780*/  VIADD R8, R170, UR42 ;  /* 0x0000002aaa087c36 */ /* 0x000fe40008000000 */
[----:B------:R-:W-:Y:S02]  /*11790*/  IMAD R9, R12, UR5, RZ ;  /* 0x000000050c097c24 */ /* 0x000fe4000f8e02ff */
        /* <DEDUP_REMOVED lines=23> */
.L_x_1086:
[----:B------:R-:W-:Y:S05]  /*11910*/  BSYNC B1 ;  /* 0x0000000000017941 */ /* 0x000fea0003800000 */
.L_x_1085:
        /* <DEDUP_REMOVED lines=13> */
.L_x_1088:
[----:B------:R-:W-:Y:S05]  /*119f0*/  BSYNC B1 ;  /* 0x0000000000017941 */ /* 0x000fea0003800000 */
.L_x_1087:
        /* <DEDUP_REMOVED lines=13> */
.L_x_1090:
[----:B------:R-:W-:Y:S05]  /*11ad0*/  BSYNC B1 ;  /* 0x0000000000017941 */ /* 0x000fea0003800000 */
.L_x_1089:
[----:B------:R-:W-:Y:S01]  /*11ae0*/  VIADD R0, R8, 0x60 ;  /* 0x0000006008007836 */ /* 0x000fe20000000000 */
[----:B-1--4-:R1:W4:Y:S04]  /*11af0*/  SHFL.IDX PT, R3, R6, 0x3, 0x181f ;  /* 0x00781f0006037f89 */ /* 0x01232800000e0000 */
[----:B------:R-:W-:Y:S01]  /*11b00*/  ISETP.GE.AND P0, PT, R0, R9, PT ;  /* 0x000000090000720c */ /* 0x000fe20003f06270 */
[----:B------:R1:W0:-:S12]  /*11b10*/  SHFL.IDX PT, R5, R4, 0x3, 0x181f ;  /* 0x00781f0004057f89 */ /* 0x00021800000e0000 */
[----:B-1----:R-:W-:Y:S05]  /*11b20*/  @P0 BRA `(.L_x_1082) ;  /* 0x0000000000240947 */ /* 0x002fea0003800000 */
[----:B------:R-:W-:Y:S02]  /*11b30*/  ULDC UR5, c[0x0][0xac8] ;  /* 0x0002b20000057ab9 */ /* 0x000fe40000000800 */
[----:B------:R-:W-:Y:S02]  /*11b40*/  ISETP.GE.AND P2, PT, R18, UR5, PT ;  /* 0x0000000512007c0c */ /* 0x000fe4000bf46270 */
[----:B------:R-:W-:-:S11]  /*11b50*/  ISETP.GE.AND P3, PT, R168, UR5, PT ;  /* 0x00000005a8007c0c */ /* 0x000fd6000bf66270 */
[-C--:B0-23--:R-:W-:Y:S02]  /*11b60*/  @!P2 LEA R4, P0, R18, R5.reuse, 0x1 ;  /* 0x000000051204a211 */ /* 0x08dfe400078008ff */
[----:B------:R-:W-:Y:S02]  /*11b70*/  @!P3 LEA R2, P1, R168, R5, 0x1 ;  /* 0x00000005a802b211 */ /* 0x000fe400078208ff */
[-C--:B----4-:R-:W-:Y:S02]  /*11b80*/  @!P2 LEA.HI.X R5, R18, R3.reuse, R177, 0x1, P0 ;  /* 0x000000031205a211 */ /* 0x090fe400000f0cb1 */
[----:B------:R-:W-:-:S03]  /*11b90*/  @!P3 LEA.HI.X R3, R168, R3, R176, 0x1, P1 ;  /* 0x00000003a803b211 */ /* 0x000fc600008f0cb0 */
[----:B------:R0:W-:Y:S04]  /*11ba0*/  @!P2 ST.E.128 desc[UR48][R4.64], RZ ;  /* 0x000000ff0400a985 */ /* 0x0001e8000c101d30 */
[----:B------:R0:W-:Y:S02]  /*11bb0*/  @!P3 ST.E.128 desc[UR48][R2.64], RZ ;  /* 0x000000ff0200b985 */ /* 0x0001e4000c101d30 */
.L_x_1082:
[----:B------:R-:W-:Y:S05]  /*11bc0*/  BSYNC B0 ;  /* 0x0000000000007941 */ /* 0x000fea0003800000 */
.L_x_1074:
[----:B------:R-:W-:Y:S02]  /*11bd0*/  ULDC UR5, c[0x0][0xc38] ;  /* 0x00030e0000057ab9 */ /* 0x000fe40000000800 */
[----:B------:R-:W-:-:S06]  /*11be0*/  UISETP.GE.AND UP0, UPT, UR4, UR5, UPT ;  /* 0x000000050400728c */ /* 0x000fcc000bf06270 */
[----:B------:R-:W-:-:S13]  /*11bf0*/  PLOP3.LUT P0, PT, PT, PT, UP0, 0x80, 0x0 ;  /* 0x000000000000781c */ /* 0x000fda0003f0f008 */
[----:B------:R-:W-:Y:S05]  /*11c00*/  @!P0 BRA `(.L_x_1091) ;  /* 0xfffffef000388947 */ /* 0x000fea000383ffff */
[----:B------:R-:W-:Y:S05]  /*11c10*/  EXIT ;  /* 0x000000000000794d */ /* 0x000fea0003800000 */
.L_x_985:
[----:B------:R-:W-:-:S08]  /*11c20*/  NOP ;  /* 0x0000000000007918 */ /* 0x000fd00000000000 */
[----:B------:R-:W0:-:S00]  /*11c30*/  USETMAXREG.DEALLOC.CTAPOOL 0x28 ;  /* 0x00000028000079c8 */ /* 0x000e0000080e0500 */
[----:B0-----:R-:W-:-:S06]  /*11c40*/  LOP3.LUT R0, R0, 0x3, RZ, 0xc0, !PT ;  /* 0x0000000300007812 */ /* 0x001fcc00078ec0ff */
[----:B------:R-:W0:Y:S01]  /*11c50*/  S2UR UR5, SR_CTAID.X ;  /* 0x00000000000579c3 */ /* 0x000e220000002500 */
[----:B------:R-:W-:Y:S01]  /*11c60*/  LOP3.LUT R16, R16, 0xfffffbff, RZ, 0xc0, !PT ;  /* 0xfffffbff10107812 */ /* 0x000fe200078ec0ff */
[----:B------:R-:W-:Y:S01]  /*11c70*/  STL [R1+0x10], RZ ;  /* 0x000010ff01007387 */ /* 0x000fe20000100800 */
[----:B------:R-:W-:Y:S02]  /*11c80*/  IMAD.MOV.U32 R19, RZ, RZ, RZ ;  /* 0x000000ffff137224 */ /* 0x000fe400078e00ff */
[----:B------:R-:W-:Y:S01]  /*11c90*/  IMAD.MOV.U32 R23, RZ, RZ, 0x1 ;  /* 0x00000001ff177424 */ /* 0x000fe200078e00ff */
[----:B------:R1:W2:Y:S02]  /*11ca0*/  SHFL.IDX PT, R2, R0, RZ, 0x1f ;  /* 0x00001fff00027589 */ /* 0x0002a400000e0000 */
[----:B-1----:R-:W0:Y:S01]  /*11cb0*/  LDC R0, c[0x0][0xc38] ;  /* 0x00030e00ff007b82 */ /* 0x002e220000000800 */
[----:B--2---:R-:W-:-:S13]  /*11cc0*/  ISETP.NE.AND P0, PT, R2, RZ, PT ;  /* 0x000000ff0200720c */ /* 0x004fda0003f05270 */
[----:B------:R-:W-:Y:S01]  /*11cd0*/  @P0 LOP3.LUT R16, R16, 0x400, RZ, 0xfc, !PT ;  /* 0x0000040010100812 */ /* 0x000fe200078efcff */
[----:B------:R-:W-:Y:S06]  /*11ce0*/  @P0 BAR.ARV 0x4, 0x180 ;  /* 0x0106000000000b1d */ /* 0x000fec0000002000 */
[----:B0-----:R-:W-:-:S13]  /*11cf0*/  ISETP.LE.AND P0, PT, R0, UR5, PT ;  /* 0x0000000500007c0c */ /* 0x001fda000bf03270 */
[----:B------:R-:W-:Y:S05]  /*11d00*/  @P0 BRA `(.L_x_1092) ;  /* 0x0000004400cc0947 */ /* 0x000fea0003800000 */
[----:B------:R-:W0:Y:S01]  /*11d10*/  S2R R6, SR_TID.X ;  /* 0x0000000000067919 */ /* 0x000e220000002100 */
[----:B------:R-:W-:Y:S01]  /*11d20*/  ULDC.64 UR6, c[0x0][0x2f0] ;  /* 0x0000bc0000067ab9 */ /* 0x000fe20000000a00 */
[----:B------:R-:W-:Y:S01]  /*11d30*/  ULDC UR8, c[0x0][0x320] ;  /* 0x0000c80000087ab9 */ /* 0x000fe20000000800 */
[----:B------:R-:W-:Y:S01]  /*11d40*/  LOP3.LUT R16, R16, 0xfffffff7, RZ, 0xc0, !PT ;  /* 0xfffffff710107812 */ /* 0x000fe200078ec0ff */
[----:B------:R-:W-:Y:S01]  /*11d50*/  ULDC UR9, c[0x0][0x2b8] ;  /* 0x0000ae0000097ab9 */ /* 0x000fe20000000800 */
[----:B------:R-:W-:Y:S01]  /*11d60*/  IMAD.MOV.U32 R30, RZ, RZ, 0x40 ;  /* 0x00000040ff1e7424 */ /* 0x000fe200078e00ff */
[----:B------:R-:W-:Y:S01]  /*11d70*/  ULDC.64 UR10, c[0x0][0x418] ;  /* 0x00010600000a7ab9 */ /* 0x000fe20000000a00 */
[----:B------:R-:W-:Y:S01]  /*11d80*/  IMAD.MOV.U32 R28, RZ, RZ, 0x20 ;  /* 0x00000020ff1c7424 */ /* 0x000fe200078e00ff */
[----:B------:R-:W-:Y:S01]  /*11d90*/  UISETP.NE.U32.AND UP0, UPT, UR10, URZ, UPT ;  /* 0x0000003f0a00728c */ /* 0x000fe2000bf05070 */
[----:B------:R-:W-:Y:S01]  /*11da0*/  IMAD.MOV.U32 R23, RZ, RZ, 0x1 ;  /* 0x00000001ff177424 */ /* 0x000fe200078e00ff */
[----:B------:R-:W-:Y:S01]  /*11db0*/  ULDC UR4, c[0x0][0x424] ;  /* 0x0001090000047ab9 */ /* 0x000fe20000000800 */
[----:B------:R-:W-:Y:S01]  /*11dc0*/  ULDC UR39, c[0x0][0x288] ;  /* 0x0000a20000277ab9 */ /* 0x000fe20000000800 */
[----:B------:R-:W-:Y:S01]  /*11dd0*/  UISETP.NE.AND.EX UP0, UPT, UR11, URZ, UPT, UP0 ;  /* 0x0000003f0b00728c */ /* 0x000fe2000bf05300 */
[----:B------:R-:W-:Y:S01]  /*11de0*/  IMAD.MOV.U32 R19, RZ, RZ, RZ ;  /* 0x000000ffff137224 */ /* 0x000fe200078e00ff */
[----:B------:R-:W-:Y:S01]  /*11df0*/  ULDC UR40, c[0x0][0x448] ;  /* 0x0001120000287ab9 */ /* 0x000fe20000000800 */
[----:B------:R-:W-:Y:S01]  /*11e00*/  ULDC UR51, c[0x0][0xc] ;  /* 0x0000030000337ab9 */ /* 0x000fe20000000800 */
[----:B------:R-:W-:-:S02]  /*11e10*/  USEL UR4, UR4, 0x1, UP0 ;  /* 0x0000000104047887 */ /* 0x000fc40008000000 */
[----:B------:R-:W-:Y:S02]  /*11e20*/  UIMAD UR40, UR40, UR39, URZ ;  /* 0x00000027282872a4 */ /* 0x000fe4000f8e023f */
[----:B------:R-:W-:Y:S02]  /*11e30*/  UIMAD UR41, UR4, UR6, URZ ;  /* 0x00000006042972a4 */ /* 0x000fe4000f8e023f */
[----:B------:R-:W-:Y:S02]  /*11e40*/  ULOP3.LUT UR50, UR43, 0x2, URZ, 0xfc, !UPT ;  /* 0x000000022b327892 */ /* 0x000fe4000f8efc3f */
[----:B------:R-:W-:Y:S02]  /*11e50*/  UIADD3 UR4, UR41, 0x7f, URZ ;  /* 0x0000007f29047890 */ /* 0x000fe4000fffe03f */
[----:B------:R-:W-:Y:S02]  /*11e60*/  UIADD3 UR46, UR41, 0x1, -UR39 ;  /* 0x00000001292e7890 */ /* 0x000fe4000fffe827 */
[----:B------:R-:W-:-:S02]  /*11e70*/  ULOP3.LUT UR47, UR43, 0x1, URZ, 0xfc, !UPT ;  /* 0x000000012b2f7892 */ /* 0x000fc4000f8efc3f */
[----:B------:R-:W-:Y:S01]  /*11e80*/  UIADD3 UR39, UR41, -UR39, URZ ;  /* 0x8000002729277290 */ /* 0x000fe2000fffe03f */
[C---:B0-----:R-:W-:Y:S01]  /*11e90*/  IMAD.SHL.U32 R3, R6.reuse, 0x10, RZ ;  /* 0x0000001006037824 */ /* 0x041fe200078e00ff */
[C---:B------:R-:W-:Y:S01]  /*11ea0*/  LOP3.LUT R9, R6.reuse, 0x7f, RZ, 0xc0, !PT ;  /* 0x0000007f06097812 */ /* 0x040fe200078ec0ff */
[C---:B------:R-:W-:Y:S01]  /*11eb0*/  IMAD.SHL.U32 R2, R6.reuse, 0x80, RZ ;  /* 0x0000008006027824 */ /* 0x040fe200078e00ff */
[C---:B------:R-:W-:Y:S01]  /*11ec0*/  LOP3.LUT P0, RZ, R6.reuse, 0x10, RZ, 0xc0, !PT ;  /* 0x0000001006ff7812 */ /* 0x040fe2000780c0ff */
[C---:B------:R-:W-:Y:S01]  /*11ed0*/  IMAD.SHL.U32 R5, R6.reuse, 0x2, RZ ;  /* 0x0000000206057824 */ /* 0x040fe200078e00ff */
[----:B------:R-:W-:Y:S01]  /*11ee0*/  LOP3.LUT R0, R3, 0x1b0, RZ, 0xc0, !PT ;  /* 0x000001b003007812 */ /* 0x000fe200078ec0ff */
[----:B------:R-:W-:Y:S01]  /*11ef0*/  IMAD.SHL.U32 R29, R6, 0x4, RZ ;  /* 0x00000004061d7824 */ /* 0x000fe200078e00ff */
[----:B------:R-:W-:Y:S02]  /*11f00*/  LOP3.LUT R4, R2, 0x380, RZ, 0xc0, !PT ;  /* 0x0000038002047812 */ /* 0x000fe400078ec0ff */
[----:B------:R-:W-:-:S02]  /*11f10*/  SHF.R.U32.HI R37, RZ, 0x5, R9 ;  /* 0x00000005ff257819 */ /* 0x000fc40000011609 */
[----:B------:R-:W-:Y:S01]  /*11f20*/  LOP3.LUT R36, R0, 0x30, R5, 0x78, !PT ;  /* 0x0000003000247812 */ /* 0x000fe200078e7805 */
[C---:B------:R-:W-:Y:S01]  /*11f30*/  IMAD.SHL.U32 R0, R6.reuse, 0x20, RZ ;  /* 0x0000002006007824 */ /* 0x040fe200078e00ff */
[----:B------:R-:W-:Y:S02]  /*11f40*/  R2P PR, R6, 0x6 ;  /* 0x0000000606007804 */ /* 0x000fe40000000000 */
[----:B------:R-:W-:Y:S01]  /*11f50*/  LOP3.LUT R6, R4, 0x10, R6, 0xf8, !PT ;  /* 0x0000001004067812 */ /* 0x000fe200078ef806 */
[----:B------:R-:W-:Y:S01]  /*11f60*/  IMAD R4, R37, 0x10, R4 ;  /* 0x0000001025047824 */ /* 0x000fe200078e0204 */
[----:B------:R-:W-:Y:S02]  /*11f70*/  LOP3.LUT R32, R3, 0x30, RZ, 0xc0, !PT ;  /* 0x0000003003207812 */ /* 0x000fe400078ec0ff */
[----:B------:R-:W-:Y:S02]  /*11f80*/  SEL R31, R30, 0xffffffc0, !P2 ;  /* 0xffffffc01e1f7807 */ /* 0x000fe40005000000 */
[----:B------:R-:W-:-:S02]  /*11f90*/  LOP3.LUT R5, R4, 0x70, R3, 0x78, !PT ;  /* 0x0000007004057812 */ /* 0x000fc400078e7803 */
[----:B------:R-:W-:Y:S02]  /*11fa0*/  LOP3.LUT R4, R32, 0x40, RZ, 0xfc, !PT ;  /* 0x0000004020047812 */ /* 0x000fe400078efcff */
[----:B------:R-:W-:Y:S02]  /*11fb0*/  SEL R30, R30, 0xffffffc0, !P0 ;  /* 0xffffffc01e1e7807 */ /* 0x000fe40004000000 */
[C---:B------:R-:W-:Y:S02]  /*11fc0*/  ISETP.GE.AND P5, PT, R4.reuse, UR7, PT ;  /* 0x0000000704007c0c */ /* 0x040fe4000bfa6270 */
[C---:B------:R-:W-:Y:S02]  /*11fd0*/  ISETP.GE.AND P4, PT, R4.reuse, UR8, PT ;  /* 0x0000000804007c0c */ /* 0x040fe4000bf86270 */
[----:B------:R-:W-:Y:S02]  /*11fe0*/  ISETP.GE.AND P3, PT, R4, UR9, PT ;  /* 0x0000000904007c0c */ /* 0x000fe4000bf66270 */
[----:B------:R-:W-:-:S02]  /*11ff0*/  LOP3.LUT R4, R32, 0x80, RZ, 0xfc, !PT ;  /* 0x0000008020047812 */ /* 0x000fc400078efcff */
[----:B------:R-:W-:Y:S02]  /*12000*/  LOP3.LUT R10, R0, 0x380, RZ, 0xc0, !PT ;  /* 0x00000380000a7812 */ /* 0x000fe400078ec0ff */
[C---:B------:R-:W-:Y:S02]  /*12010*/  ISETP.GE.AND P2, PT, R4.reuse, UR7, PT ;  /* 0x0000000704007c0c */ /* 0x040fe4000bf46270 */
[----:B------:R-:W-:Y:S02]  /*12020*/  ISETP.GE.AND P0, PT, R4, UR9, PT ;  /* 0x0000000904007c0c */ /* 0x000fe4000bf06270 */
[----:B------:R-:W-:Y:S02]  /*12030*/  @P5 LOP3.LUT R16, R16, 0x8, RZ, 0xfc, !PT ;  /* 0x0000000810105812 */ /* 0x000fe400078efcff */
[----:B------:R-:W-:Y:S02]  /*12040*/  LOP3.LUT R4, R2, 0x400, RZ, 0xc0, !PT ;  /* 0x0000040002047812 */ /* 0x000fe400078ec0ff */
[----:B------:R-:W-:-:S02]  /*12050*/  LOP3.LUT R16, R16, 0xfffffffe, RZ, 0xc0, !PT ;  /* 0xfffffffe10107812 */ /* 0x000fc400078ec0ff */
[----:B------:R-:W-:Y:S01]  /*12060*/  LOP3.LUT R8, R3, 0x40, RZ, 0xc0, !PT ;  /* 0x0000004003087812 */ /* 0x000fe200078ec0ff */
[C---:B------:R-:W-:Y:S01]  /*12070*/  IMAD R4, R37.reuse, 0x800, R4 ;  /* 0x0000080025047824 */ /* 0x040fe200078e0204 */
[----:B------:R-:W-:Y:S02]  /*12080*/  @P4 LOP3.LUT R16, R16, 0x1, RZ, 0xfc, !PT ;  /* 0x0000000110104812 */ /* 0x000fe400078efcff */
[----:B------:R-:W-:Y:S01]  /*12090*/  LOP3.LUT R10, R10, 0x30, R3, 0xf8, !PT ;  /* 0x000000300a0a7812 */ /* 0x000fe200078ef803 */
[C---:B------:R-:W-:Y:S01]  /*120a0*/  IMAD R7, R37.reuse, 0x200, R8 ;  /* 0x0000020025077824 */ /* 0x040fe200078e0208 */
[----:B------:R-:W-:Y:S01]  /*120b0*/  LOP3.LUT R16, R16, 0xfffffeff, RZ, 0xc0, !PT ;  /* 0xfffffeff10107812 */ /* 0x000fe200078ec0ff */
[----:B------:R-:W-:Y:S01]  /*120c0*/  IMAD.SHL.U32 R37, R37, 0x400, RZ ;  /* 0x0000040025257824 */ /* 0x000fe200078e00ff */
[----:B------:R-:W-:Y:S01]  /*120d0*/  LOP3.LUT R2, R5, 0xc00, R2, 0xf8, !PT ;  /* 0x00000c0005027812 */ /* 0x000fe200078ef802 */
[----:B------:R-:W-:Y:S01]  /*120e0*/  IMAD.IADD R36, R36, 0x1, R7 ;  /* 0x0000000124247824 */ /* 0x000fe200078e0207 */
[----:B------:R-:W-:-:S02]  /*120f0*/  @P3 LOP3.LUT R16, R16, 0x100, RZ, 0xfc, !PT ;  /* 0x0000010010103812 */ /* 0x000fc400078efcff */
[----:B------:R-:W-:Y:S01]  /*12100*/  LOP3.LUT R3, R6, 0x70, R3, 0x78, !PT ;  /* 0x0000007006037812 */ /* 0x000fe200078e7803 */
[----:B------:R0:W-:Y:S01]  /*12110*/  STL [R1+0x4], R2 ;  /* 0x0000040201007387 */ /* 0x0001e20000100800 */
[----:B------:R-:W-:Y:S02]  /*12120*/  LOP3.LUT R16, R16, 0xfffffffb, RZ, 0xc0, !PT ;  /* 0xfffffffb10107812 */ /* 0x000fe400078ec0ff */
[----:B------:R-:W-:Y:S02]  /*12130*/  SEL R28, R28, 0xffffffe0, !P1 ;  /* 0xffffffe01c1c7807 */ /* 0x000fe40004800000 */
[----:B------:R-:W-:Y:S02]  /*12140*/  @P2 LOP3.LUT R16, R16, 0x4, RZ, 0xfc, !PT ;  /* 0x0000000410102812 */ /* 0x000fe400078efcff */
[----:B------:R-:W-:Y:S02]  /*12150*/  ISETP.GE.AND P1, PT, R32, UR8, PT ;  /* 0x0000000820007c0c */ /* 0x000fe4000bf26270 */
[----:B------:R-:W-:Y:S01]  /*12160*/  LOP3.LUT R16, R16, 0xffffff7f, RZ, 0xc0, !PT ;  /* 0xffffff7f10107812 */ /* 0x000fe200078ec0ff */
[----:B0-----:R-:W-:Y:S01]  /*12170*/  IMAD.IADD R2, R4, 0x1, R3 ;  /* 0x0000000104027824 */ /* 0x001fe200078e0203 */
[----:B------:R-:W-:Y:S01]  /*12180*/  LOP3.LUT R29, R10, 0x70, R29, 0x78, !PT ;  /* 0x000000700a1d7812 */ /* 0x000fe200078e781d */
[----:B------:R-:W-:Y:S01]  /*12190*/  IMAD.U32 R3, RZ, RZ, UR5 ;  /* 0x00000005ff037e24 */ /* 0x000fe2000f8e00ff */
[----:B------:R-:W-:Y:S01]  /*121a0*/  @P0 LOP3.LUT R16, R16, 0x80, RZ, 0xfc, !PT ;  /* 0x0000008010100812 */ /* 0x000fe200078efcff */
[----:B------:R-:W-:Y:S01]  /*121b0*/  USHF.R.S32.HI UR5, URZ, 0x1f, UR4 ;  /* 0x0000001f3f057899 */ /* 0x000fe20008011404 */
[----:B------:R0:W-:Y:S01]  /*121c0*/  STL [R1], R2 ;  /* 0x0000000201007387 */ /* 0x0001e20000100800 */
[----:B------:R-:W-:-:S02]  /*121d0*/  ISETP.GE.AND P0, PT, R32, UR7, PT ;  /* 0x0000000720007c0c */ /* 0x000fc4000bf06270 */
[----:B------:R-:W-:Y:S01]  /*121e0*/  LOP3.LUT R16, R16, 0xffffffef, RZ, 0xc0, !PT ;  /* 0xffffffef10107812 */ /* 0x000fe200078ec0ff */
[----:B------:R1:W-:Y:S01]  /*121f0*/  STL [R1+0xc], R3 ;  /* 0x00000c0301007387 */ /* 0x0003e20000100800 */
[----:B------:R-:W-:-:S03]  /*12200*/  ULEA.HI UR5, UR5, UR4, URZ, 0x7 ;  /* 0x0000000405057291 */ /* 0x000fc6000f8f383f */
[----:B------:R2:W-:Y:S01]  /*12210*/  STL [R1+0x10], RZ ;  /* 0x000010ff01007387 */ /* 0x0005e20000100800 */
[----:B------:R-:W-:Y:S01]  /*12220*/  USHF.R.S32.HI UR38, URZ, 0x7, UR5 ;  /* 0x000000073f267899 */ /* 0x000fe20008011405 */
[----:B0-----:R-:W-:-:S04]  /*12230*/  MOV R2, 0x400 ;  /* 0x0000040000027802 */ /* 0x001fc80000000f00 */
[----:B------:R-:W-:Y:S02]  /*12240*/  LEA R17, R35, R2, 0x18 ;  /* 0x0000000223117211 */ /* 0x000fe400078ec0ff */
[----:B-1----:R-:W-:Y:S02]  /*12250*/  SHF.R.U32.HI R3, RZ, 0x2, R9 ;  /* 0x00000002ff037819 */ /* 0x002fe40000011609 */
[----:B------:R-:W-:Y:S02]  /*12260*/  @P0 LOP3.LUT R16, R16, 0x10, RZ, 0xfc, !PT ;  /* 0x0000001010100812 */ /* 0x000fe400078efcff */
[----:B------:R-:W-:Y:S01]  /*12270*/  LOP3.LUT R0, R3, 0x60, R0, 0xf8, !PT ;  /* 0x0000006003007812 */ /* 0x000fe200078ef800 */
[----:B------:R-:W-:Y:S01]  /*12280*/  IMAD.IADD R0, R17, 0x1, R36 ;  /* 0x0000000111007824 */ /* 0x000fe200078e0224 */
[----:B------:R-:W-:Y:S02]  /*12290*/  ISETP.GE.AND P0, PT, R32, UR9, PT ;  /* 0x0000000920007c0c */ /* 0x000fe4000bf06270 */
[----:B------:R-:W-:-:S02]  /*122a0*/  LOP3.LUT R16, R16, 0xfffffffd, RZ, 0xc0, !PT ;  /* 0xfffffffd10107812 */ /* 0x000fc400078ec0ff */
[----:B------:R2:W-:Y:S02]  /*122b0*/  STL [R1+0x8], R0 ;  /* 0x0000080001007387 */ /* 0x0005e40000100800 */
[----:B------:R-:W-:-:S04]  /*122c0*/  @P1 LOP3.LUT R16, R16, 0x2, RZ, 0xfc, !PT ;  /* 0x0000000210101812 */ /* 0x000fc800078efcff */
[----:B------:R-:W-:-:S04]  /*122d0*/  LOP3.LUT R16, R16, 0xfffffdff, RZ, 0xc0, !PT ;  /* 0xfffffdff10107812 */ /* 0x000fc800078ec0ff */
[----:B--2---:R-:W-:-:S07]  /*122e0*/  @P0 LOP3.LUT R16, R16, 0x200, RZ, 0xfc, !PT ;  /* 0x0000020010100812 */ /* 0x004fce00078efcff */
.L_x_1163:
[----:B--2---:R-:W2:Y:S01]  /*122f0*/  LDL R0, [R1+0xc] ;  /* 0x00000c0001007983 */ /* 0x004ea20000100800 */
[----:B------:R-:W-:Y:S02]  /*12300*/  ULDC UR7, c[0x0][0xc60] ;  /* 0x0003180000077ab9 */ /* 0x000fe40000000800 */
[----:B------:R-:W-:-:S11]  /*12310*/  UISETP.NE.AND UP0, UPT, UR7, 0x1, UPT ;  /* 0x000000010700788c */ /* 0x000fd6000bf05270 */
[----:B------:R-:W-:Y:S01]  /*12320*/  @UP0 ULDC UR4, c[0x0][0xc64] ;  /* 0x0003190000040ab9 */ /* 0x000fe20000000800 */
[----:B------:R-:W-:Y:S01]  /*12330*/  @UP0 ULDC UR8, c[0x0][0xc68] ;  /* 0x00031a0000080ab9 */ /* 0x000fe20000000800 */
[C---:B--2---:R-:W-:Y:S02]  /*12340*/  R2UR UR37, R0.reuse ;  /* 0x00000000002572ca */ /* 0x044fe400000e0000 */
[----:B------:R-:W-:-:S11]  /*12350*/  R2UR UR6, R0 ;  /* 0x00000000000672ca */ /* 0x000fd600000e0000 */
[----:B------:R-:W-:-:S04]  /*12360*/  UIMAD.WIDE.U32 UR4, UR37, UR4, URZ ;  /* 0x00000004250472a5 */ /* 0x000fc8000f8e003f */
[----:B------:R-:W-:-:S03]  /*12370*/  @UP0 USHF.R.U32.HI UR37, URZ, UR8, UR5 ;  /* 0x000000083f250299 */ /* 0x000fc60008011605 */
[----:B------:R-:W-:Y:S02]  /*12380*/  ULDC UR4, c[0x0][0xc78] ;  /* 0x00031e0000047ab9 */ /* 0x000fe40000000800 */
[----:B------:R-:W-:Y:S02]  /*12390*/  UISETP.GE.AND UP0, UPT, UR37, UR4, UPT ;  /* 0x000000042500728c */ /* 0x000fe4000bf06270 */
[----:B------:R-:W-:-:S04]  /*123a0*/  UIADD3 UR4, -UR37, URZ, URZ ;  /* 0x0000003f25047290 */ /* 0x000fc8000fffe13f */
[----:B------:R-:W-:Y:S01]  /*123b0*/  PLOP3.LUT P0, PT, PT, PT, UP0, 0x40, 0x0 ;  /* 0x000000000000781c */ /* 0x000fe20003f0e808 */
[----:B------:R-:W-:-:S12]  /*123c0*/  UIMAD UR7, UR7, UR4, UR6 ;  /* 0x00000004070772a4 */ /* 0x000fd8000f8e0206 */
[----:B01----:R-:W-:Y:S05]  /*123d0*/  @P0 BRA `(.L_x_1093) ;  /* 0x0000000000200947 */ /* 0x003fea0003800000 */
        /* <DEDUP_REMOVED lines=8> */
.L_x_1093:
[----:B------:R-:W-:Y:S01]  /*12460*/  ULDC UR8, c[0x0][0xc54] ;  /* 0x0003150000087ab9 */ /* 0x000fe20000000800 */
[----:B------:R-:W-:Y:S01]  /*12470*/  UMOV UR6, UR7 ;  /* 0x0000000700067c82 */ /* 0x000fe20008000000 */
[----:B------:R-:W-:-:S11]  /*12480*/  UISETP.NE.AND UP0, UPT, UR8, 0x1, UPT ;  /* 0x000000010800788c */ /* 0x000fd6000bf05270 */
[----:B------:R-:W-:Y:S02]  /*12490*/  @UP0 ULDC.64 UR10, c[0x0][0xc58] ;  /* 0x00031600000a0ab9 */ /* 0x000fe40000000a00 */
[----:B------:R-:W-:-:S04]  /*124a0*/  UIMAD.WIDE.U32 UR4, UR7, UR10, URZ ;  /* 0x0000000a070472a5 */ /* 0x000fc8000f8e003f */
[----:B------:R-:W-:-:S04]  /*124b0*/  @UP0 USHF.R.U32.HI UR6, URZ, UR11, UR5 ;  /* 0x0000000b3f060299 */ /* 0x000fc80008011605 */
[----:B------:R-:W-:-:S12]  /*124c0*/  UIMAD UR4, UR6, UR8, URZ ;  /* 0x00000008060472a4 */ /* 0x000fd8000f8e023f */
.L_x_1094:
[----:B------:R-:W-:Y:S01]  /*124d0*/  ULDC UR5, c[0x0][0xc48] ;  /* 0x0003120000057ab9 */ /* 0x000fe20000000800 */
[----:B------:R-:W-:Y:S01]  /*124e0*/  ULDC.64 UR8, c[0x0][0xa28] ;  /* 0x00028a0000087ab9 */ /* 0x000fe20000000a00 */
[----:B------:R-:W-:Y:S01]  /*124f0*/  UISETP.NE.AND UP1, UPT, UR5, 0x1, UPT ;  /* 0x000000010500788c */ /* 0x000fe2000bf25270 */
[----:B------:R-:W-:Y:S01]  /*12500*/  IMAD.MOV.U32 R34, RZ, RZ, RZ ;  /* 0x000000ffff227224 */ /* 0x000fe200078e00ff */
[----:B------:R-:W-:Y:S02]  /*12510*/  UIADD3 UR4, UR7, -UR4, URZ ;  /* 0x8000000407047290 */ /* 0x000fe4000fffe03f */
[----:B------:R-:W-:Y:S01]  /*12520*/  UISETP.NE.U32.AND UP0, UPT, UR8, URZ, UPT ;  /* 0x0000003f0800728c */ /* 0x000fe2000bf05070 */
[----:B------:R-:W-:Y:S02]  /*12530*/  ULDC UR5, c[0x0][0xc54] ;  /* 0x0003150000057ab9 */ /* 0x000fe40000000800 */
[----:B------:R-:W-:Y:S02]  /*12540*/  UIMAD UR37, UR37, UR5, UR4 ;  /* 0x00000005252572a4 */ /* 0x000fe4000f8e0204 */
[----:B------:R-:W-:-:S02]  /*12550*/  UISETP.NE.AND.EX UP0, UPT, UR9, URZ, UPT, UP0 ;  /* 0x0000003f0900728c */ /* 0x000fc4000bf05300 */
[----:B------:R-:W-:Y:S01]  /*12560*/  @UP1 ULDC UR4, c[0x0][0xc4c] ;  /* 0x0003130000041ab9 */ /* 0x000fe20000000800 */
[----:B------:R-:W-:Y:S01]  /*12570*/  @UP1 ULDC UR7, c[0x0][0xc50] ;  /* 0x0003140000071ab9 */ /* 0x000fe20000000800 */
[----:B------:R-:W-:Y:S02]  /*12580*/  UIMAD.WIDE.U32 UR4, UR37, UR4, URZ ;  /* 0x00000004250472a5 */ /* 0x000fe4000f8e003f */
[----:B------:R-:W-:Y:S01]  /*12590*/  UMOV UR36, UR37 ;  /* 0x0000002500247c82 */ /* 0x000fe20008000000 */
[----:B------:R-:W-:Y:S01]  /*125a0*/  ULOP3.LUT UR6, UR6, 0x1ffffff, URZ, 0x3c, !UPT ;  /* 0x01ffffff06067892 */ /* 0x000fe2000f8e3c3f */
[----:B------:R-:W-:Y:S01]  /*125b0*/  PLOP3.LUT P0, PT, PT, PT, UP0, 0x80, 0x0 ;  /* 0x000000000000781c */ /* 0x000fe20003f0f008 */
[----:B------:R-:W-:-:S03]  /*125c0*/  @UP1 USHF.R.U32.HI UR36, URZ, UR7, UR5 ;  /* 0x000000073f241299 */ /* 0x000fc60008011605 */
[----:B------:R-:W-:Y:S02]  /*125d0*/  @UP0 ULDC.64 UR4, c[0x0][0xa28] ;  /* 0x00028a0000040ab9 */ /* 0x000fe40000000a00 */
[----:B------:R-:W-:-:S06]  /*125e0*/  @UP0 UIMAD.WIDE UR4, UR36, 0x4, UR4 ;  /* 0x00000004240408a5 */ /* 0x000fcc000f8e0204 */
[----:B------:R-:W-:Y:S01]  /*125f0*/  IMAD.U32 R3, RZ, RZ, UR5 ;  /* 0x00000005ff037e24 */ /* 0x000fe2000f8e00ff */
[----:B------:R-:W-:Y:S01]  /*12600*/  ULDC UR5, c[0x0][0x448] ;  /* 0x0001120000057ab9 */ /* 0x000fe20000000800 */
[----:B------:R-:W-:Y:S01]  /*12610*/  IMAD.U32 R2, RZ, RZ, UR4 ;  /* 0x00000004ff027e24 */ /* 0x000fe2000f8e00ff */
[----:B------:R-:W-:Y:S01]  /*12620*/  ULDC UR4, c[0x0][0xc3c] ;  /* 0x00030f0000047ab9 */ /* 0x000fe20000000800 */
[----:B------:R-:W-:Y:S02]  /*12630*/  UISETP.NE.AND UP2, UPT, UR5, 0x1, UPT ;  /* 0x000000010500788c */ /* 0x000fe4000bf45270 */
[----:B------:R-:W-:Y:S01]  /*12640*/  UIADD3 UR6, UR6, UR4, URZ ;  /* 0x0000000406067290 */ /* 0x000fe2000fffe03f */
[----:B------:R0:W5:Y:S01]  /*12650*/  @P0 LDG.E R34, desc[UR48][R2.64] ;  /* 0x0000003002220981 */ /* 0x000162000c1e1900 */
[----:B------:R-:W-:Y:S02]  /*12660*/  UP2UR UR52, UPR, URZ, 0x4 ;  /* 0x000000043f347883 */ /* 0x000fe40008000000 */
[----:B------:R-:W-:-:S04]  /*12670*/  USHF.L.U32 UR42, UR6, 0x7, URZ ;  /* 0x00000007062a7899 */ /* 0x000fc8000800063f */
[----:B------:R-:W-:Y:S01]  /*12680*/  UIADD3 UR6, UR42, 0x7f, URZ ;  /* 0x0000007f2a067890 */ /* 0x000fe2000fffe03f */
[----:B------:R-:W-:Y:S01]  /*12690*/  @UP2 ULDC UR4, c[0x0][0x44c] ;  /* 0x0001130000042ab9 */ /* 0x000fe20000000800 */
[----:B------:R-:W-:Y:S02]  /*126a0*/  @UP2 ULDC UR7, c[0x0][0x450] ;  /* 0x0001140000072ab9 */ /* 0x000fe40000000800 */
[----:B------:R-:W-:-:S04]  /*126b0*/  UIMAD.WIDE.U32 UR4, UR6, UR4, URZ ;  /* 0x00000004060472a5 */ /* 0x000fc8000f8e003f */
[----:B------:R-:W-:-:S03]  /*126c0*/  @UP2 USHF.R.U32.HI UR6, URZ, UR7, UR5 ;  /* 0x000000073f062299 */ /* 0x000fc60008011605 */
[----:B------:R-:W-:Y:S01]  /*126d0*/  ULDC.64 UR4, c[0x0][0x9e0] ;  /* 0x0002780000047ab9 */ /* 0x000fe20000000a00 */
[----:B------:R-:W-:Y:S02]  /*126e0*/  UIADD3 UR6, UR46, UR6, URZ ;  /* 0x000000062e067290 */ /* 0x000fe4000fffe03f */
[----:B------:R-:W-:Y:S02]  /*126f0*/  UISETP.GE.AND UP0, UPT, UR5, 0x1, UPT ;  /* 0x000000010500788c */ /* 0x000fe4000bf06270 */
[----:B------:R-:W-:-:S04]  /*12700*/  UIADD3 UR4, UR6, UR4, URZ ;  /* 0x0000000406047290 */ /* 0x000fc8000fffe03f */
[----:B------:R-:W-:-:S13]  /*12710*/  PLOP3.LUT P0, PT, PT, PT, UP0, 0x40, 0x0 ;  /* 0x000000000000781c */ /* 0x000fda0003f0e808 */
[----:B0-----:R-:W-:Y:S05]  /*12720*/  @P0 BRA `(.L_x_1095) ;  /* 0x0000000000440947 */ /* 0x001fea0003800000 */
        /* <DEDUP_REMOVED lines=10> */
.L_x_1096:
[----:B------:R-:W-:-:S11]  /*127d0*/  UISETP.NE.AND UP1, UPT, UR5, 0x1, UPT ;  /* 0x000000010500788c */ /* 0x000fd6000bf25270 */
[----:B------:R-:W-:Y:S02]  /*127e0*/  @UP1 ULDC.64 UR10, c[0x0][0x9e8] ;  /* 0x00027a00000a1ab9 */ /* 0x000fe40000000a00 */
[----:B------:R-:W-:-:S04]  /*127f0*/  UIMAD.WIDE.U32 UR6, UR8, UR10, URZ ;  /* 0x0000000a080672a5 */ /* 0x000fc8000f8e003f */
[----:B------:R-:W-:-:S12]  /*12800*/  @UP1 USHF.R.U32.HI UR8, URZ, UR11, UR7 ;  /* 0x0000000b3f081299 */ /* 0x000fd80008011607 */
.L_x_1097:
[----:B------:R-:W-:-:S04]  /*12810*/  UIMAD UR8, UR8, UR5, UR5 ;  /* 0x00000005080872a4 */ /* 0x000fc8000f8e0205 */
[----:B------:R-:W-:-:S04]  /*12820*/  UISETP.LT.AND UP1, UPT, UR4, UR8, UPT ;  /* 0x000000080400728c */ /* 0x000fc8000bf21270 */
[----:B------:R-:W-:-:S12]  /*12830*/  USEL UR4, UR4, UR8, UP1 ;  /* 0x0000000804047287 */ /* 0x000fd80008800000 */
.L_x_1095:
[----:B------:R-:W-:Y:S01]  /*12840*/  UISETP.NE.AND UP1, UPT, UR52, URZ, UPT ;  /* 0x0000003f3400728c */ /* 0x000fe2000bf25270 */
[----:B------:R-:W-:Y:S01]  /*12850*/  PLOP3.LUT P0, PT, PT, PT, UP0, 0x40, 0x0 ;  /* 0x000000000000781c */ /* 0x000fe20003f0e808 */
[----:B------:R-:W-:-:S04]  /*12860*/  UIADD3 UR4, UR4, 0x7f, URZ ;  /* 0x0000007f04047890 */ /* 0x000fc8000fffe03f */
[----:B------:R-:W-:-:S04]  /*12870*/  USHF.R.S32.HI UR8, URZ, 0x1f, UR4 ;  /* 0x0000001f3f087899 */ /* 0x000fc80008011404 */
[----:B------:R-:W-:Y:S01]  /*12880*/  ULEA.HI UR8, UR8, UR4, URZ, 0x7 ;  /* 0x0000000408087291 */ /* 0x000fe2000f8f383f */
[----:B------:R-:W-:Y:S01]  /*12890*/  @UP1 ULDC UR6, c[0x0][0x44c] ;  /* 0x0001130000061ab9 */ /* 0x000fe20000000800 */
[----:B------:R-:W-:Y:S01]  /*128a0*/  @UP1 ULDC UR9, c[0x0][0x450] ;  /* 0x0001140000091ab9 */ /* 0x000fe20000000800 */
[----:B------:R-:W-:Y:S02]  /*128b0*/  UIMAD.WIDE.U32 UR6, UR42, UR6, URZ ;  /* 0x000000062a0672a5 */ /* 0x000fe4000f8e003f */
[----:B------:R-:W-:Y:S01]  /*128c0*/  UMOV UR4, UR42 ;  /* 0x0000002a00047c82 */ /* 0x000fe20008000000 */
[----:B------:R-:W-:Y:S02]  /*128d0*/  USHF.R.S32.HI UR8, URZ, 0x7, UR8 ;  /* 0x000000073f087899 */ /* 0x000fe40008011408 */
[----:B------:R-:W-:Y:S02]  /*128e0*/  @UP1 USHF.R.U32.HI UR4, URZ, UR9, UR7 ;  /* 0x000000093f041299 */ /* 0x000fe40008011607 */
[----:B------:R-:W-:-:S02]  /*128f0*/  UISETP.LT.AND UP1, UPT, UR38, UR8, UPT ;  /* 0x000000082600728c */ /* 0x000fc4000bf21270 */
[----:B------:R-:W-:Y:S01]  /*12900*/  UIADD3 UR4, UR39, UR4, URZ ;  /* 0x0000000427047290 */ /* 0x000fe2000fffe03f */
[----:B------:R-:W-:Y:S01]  /*12910*/  ULDC UR6, c[0x0][0x9dc] ;  /* 0x0002770000067ab9 */ /* 0x000fe20000000800 */
[----:B------:R-:W-:Y:S02]  /*12920*/  USEL UR44, UR38, UR8, UP1 ;  /* 0x00000008262c7287 */ /* 0x000fe40008800000 */
[----:B------:R-:W-:Y:S01]  /*12930*/  UIADD3 UR8, UR4, -UR6, URZ ;  /* 0x8000000604087290 */ /* 0x000fe2000fffe03f */
[----:B------:R-:W-:Y:S11]  /*12940*/  @P0 BRA `(.L_x_1098) ;  /* 0x0000000000440947 */ /* 0x000ff60003800000 */
        /* <DEDUP_REMOVED lines=10> */
.L_x_1099:
[----:B------:R-:W-:-:S11]  /*129f0*/  UISETP.NE.AND UP0, UPT, UR5, 0x1, UPT ;  /* 0x000000010500788c */ /* 0x000fd6000bf05270 */
[----:B------:R-:W-:Y:S02]  /*12a00*/  @UP0 ULDC.64 UR10, c[0x0][0x9e8] ;  /* 0x00027a00000a0ab9 */ /* 0x000fe40000000a00 */
[----:B------:R-:W-:-:S04]  /*12a10*/  UIMAD.WIDE.U32 UR6, UR4, UR10, URZ ;  /* 0x0000000a040672a5 */ /* 0x000fc8000f8e003f */
[----:B------:R-:W-:-:S12]  /*12a20*/  @UP0 USHF.R.U32.HI UR4, URZ, UR11, UR7 ;  /* 0x0000000b3f040299 */ /* 0x000fd80008011607 */
.L_x_1100:
[----:B------:R-:W-:-:S04]  /*12a30*/  UIMAD UR4, UR4, UR5, URZ ;  /* 0x00000005040472a4 */ /* 0x000fc8000f8e023f */
[----:B------:R-:W-:-:S04]  /*12a40*/  UISETP.LT.AND UP0, UPT, UR8, UR4, UPT ;  /* 0x000000040800728c */ /* 0x000fc8000bf01270 */
[----:B------:R-:W-:-:S12]  /*12a50*/  USEL UR8, UR8, UR4, !UP0 ;  /* 0x0000000408087287 */ /* 0x000fd8000c000000 */
.L_x_1098:
[----:B------:R-:W-:Y:S01]  /*12a60*/  USHF.R.S32.HI UR4, URZ, 0x1f, UR8 ;  /* 0x0000001f3f047899 */ /* 0x000fe20008011408 */
[----:B------:R-:W-:Y:S03]  /*12a70*/  BSSY B7, `(.L_x_1101) ;  /* 0x0000384000077945 */ /* 0x000fe60003800000 */
[----:B------:R-:W-:-:S04]  /*12a80*/  ULEA.HI UR4, UR4, UR8, URZ, 0x7 ;  /* 0x0000000804047291 */ /* 0x000fc8000f8f383f */
[----:B------:R-:W-:-:S04]  /*12a90*/  USHF.R.S32.HI UR4, URZ, 0x7, UR4 ;  /* 0x000000073f047899 */ /* 0x000fc80008011404 */
[----:B------:R-:W-:-:S04]  /*12aa0*/  UISETP.LT.AND UP0, UPT, URZ, UR4, UPT ;  /* 0x000000043f00728c */ /* 0x000fc8000bf01270 */
[----:B------:R-:W-:-:S04]  /*12ab0*/  USEL UR45, URZ, UR4, !UP0 ;  /* 0x000000043f2d7287 */ /* 0x000fc8000c000000 */
[----:B------:R-:W-:-:S06]  /*12ac0*/  UISETP.GT.AND UP0, UPT, UR44, UR45, UPT ;  /* 0x0000002d2c00728c */ /* 0x000fcc000bf04270 */
[----:B------:R-:W-:-:S13]  /*12ad0*/  PLOP3.LUT P0, PT, PT, PT, UP0, 0x80, 0x0 ;  /* 0x000000000000781c */ /* 0x000fda0003f0f008 */
[----:B------:R-:W-:Y:S05]  /*12ae0*/  @P0 BRA `(.L_x_1102) ;  /* 0x0000000000480947 */ /* 0x000fea0003800000 */
[----:B------:R-:W0:Y:S02]  /*12af0*/  S2R R0, SR_TID.X ;  /* 0x0000000000007919 */ /* 0x000e240000002100 */
[----:B0-----:R-:W-:-:S04]  /*12b00*/  LOP3.LUT R0, R0, 0x7f, RZ, 0xc0, !PT ;  /* 0x0000007f00007812 */ /* 0x001fc800078ec0ff */
[----:B------:R-:W-:-:S13]  /*12b10*/  ISETP.NE.AND P1, PT, R0, RZ, PT ;  /* 0x000000ff0000720c */ /* 0x000fda0003f25270 */
[----:B------:R-:W-:Y:S05]  /*12b20*/  @P1 BRA `(.L_x_1103) ;  /* 0x0000003400e01947 */ /* 0x000fea0003800000 */
[----:B------:R-:W0:Y:S01]  /*12b30*/  S2R R7, SR_LANEID ;  /* 0x0000000000077919 */ /* 0x000e220000000000 */
[----:B------:R-:W-:Y:S01]  /*12b40*/  VOTEU.ANY UR4, UPT, PT ;  /* 0x0000000000047886 */ /* 0x000fe200038e0100 */
[----:B------:R-:W1:Y:S01]  /*12b50*/  LDC.64 R2, c[0x0][0xc80] ;  /* 0x00032000ff027b82 */ /* 0x000e620000000a00 */
[----:B------:R-:W0:Y:S08]  /*12b60*/  FLO.U32 R0, UR4 ;  /* 0x0000000400007d00 */ /* 0x000e3000080e0000 */
[----:B------:R-:W1:Y:S01]  /*12b70*/  POPC R5, UR4 ;  /* 0x0000000400057d09 */ /* 0x000e620008000000 */
[----:B0-----:R-:W-:-:S13]  /*12b80*/  ISETP.EQ.U32.AND P0, PT, R0, R7, PT ;  /* 0x000000070000720c */ /* 0x001fda0003f02070 */
[----:B-1----:R-:W2:Y:S01]  /*12b90*/  @P0 ATOMG.E.ADD.STRONG.GPU PT, R3, desc[UR48][R2.64], R5 ;  /* 0x00000005020309a8 */ /* 0x002ea200081ee1f0 */
[----:B------:R-:W0:Y:S02]  /*12ba0*/  S2R R4, SR_LTMASK ;  /* 0x0000000000047919 */ /* 0x000e240000003900 */
[----:B0-----:R-:W-:-:S04]  /*12bb0*/  LOP3.LUT R4, R4, UR4, RZ, 0xc0, !PT ;  /* 0x0000000404047c12 */ /* 0x001fc8000f8ec0ff */
[----:B------:R-:W0:Y:S01]  /*12bc0*/  POPC R7, R4 ;  /* 0x0000000400077309 */ /* 0x000e220000000000 */
[----:B--2---:R-:W0:Y:S02]  /*12bd0*/  SHFL.IDX PT, R0, R3, R0, 0x1f ;  /* 0x00001f0003007589 */ /* 0x004e2400000e0000 */
[----:B0-----:R-:W-:-:S05]  /*12be0*/  IADD3 R0, R0, UR51, R7 ;  /* 0x0000003300007c10 */ /* 0x001fca000fffe007 */
[----:B------:R2:W-:Y:S01]  /*12bf0*/  STL [R1+0xc], R0 ;  /* 0x00000c0001007387 */ /* 0x0005e20000100800 */
[----:B------:R-:W-:Y:S05]  /*12c00*/  BRA `(.L_x_1103) ;  /* 0x0000003400a87947 */ /* 0x000fea0003800000 */
.L_x_1102:
        /* <DEDUP_REMOVED lines=8> */
[----:B------:R-:W-:Y:S02]  /*12c90*/  IMAD.U32 R4, RZ, RZ, UR6 ;  /* 0x00000006ff047e24 */ /* 0x000fe4000f8e00ff */
[----:B------:R-:W0:Y:S01]  /*12ca0*/  LDC.64 R2, c[0x4][R2] ;  /* 0x0100000002027b82 */ /* 0x000e220000000a00 */
[----:B------:R-:W-:Y:S02]  /*12cb0*/  IMAD.U32 R5, RZ, RZ, UR7 ;  /* 0x00000007ff057e24 */ /* 0x000fe4000f8e00ff */
[----:B------:R-:W-:Y:S02]  /*12cc0*/  IMAD.U32 R6, RZ, RZ, UR8 ;  /* 0x00000008ff067e24 */ /* 0x000fe4000f8e00ff */
[----:B------:R-:W-:-:S02]  /*12cd0*/  IMAD.U32 R7, RZ, RZ, UR9 ;  /* 0x00000009ff077e24 */ /* 0x000fc4000f8e00ff */
[----:B------:R-:W-:Y:S02]  /*12ce0*/  IMAD.U32 R10, RZ, RZ, UR4 ;  /* 0x00000004ff0a7e24 */ /* 0x000fe4000f8e00ff */
[----:B------:R-:W-:Y:S02]  /*12cf0*/  IMAD.U32 R11, RZ, RZ, UR5 ;  /* 0x00000005ff0b7e24 */ /* 0x000fe4000f8e00ff */
[----:B------:R-:W-:Y:S02]  /*12d00*/  IMAD.MOV.U32 R8, RZ, RZ, 0x70 ;  /* 0x00000070ff087424 */ /* 0x000fe400078e00ff */
[----:B------:R-:W-:Y:S02]  /*12d10*/  IMAD.MOV.U32 R12, RZ, RZ, 0x1 ;  /* 0x00000001ff0c7424 */ /* 0x000fe400078e00ff */
[----:B------:R-:W-:-:S07]  /*12d20*/  IMAD.MOV.U32 R13, RZ, RZ, RZ ;  /* 0x000000ffff0d7224 */ /* 0x000fce00078e00ff */
[----:B------:R-:W-:-:S07]  /*12d30*/  LEPC R20, `(.L_x_1105) ;  /* 0x000000001014794e */ /* 0x000fce0000000000 */
[----:B0----5:R-:W-:Y:S05]  /*12d40*/  CALL.ABS.NOINC R2 ;  /* 0x0000000002007343 */ /* 0x021fea0003c00000 */
.L_x_1105:
[----:B------:R-:W-:Y:S05]  /*12d50*/  BSYNC B6 ;  /* 0x0000000000067941 */ /* 0x000fea0003800000 */
.L_x_1104:
        /* <DEDUP_REMOVED lines=22> */
.L_x_1107:
[----:B------:R-:W-:Y:S05]  /*12ec0*/  BSYNC B6 ;  /* 0x0000000000067941 */ /* 0x000fea0003800000 */
.L_x_1106:
        /* <DEDUP_REMOVED lines=20> */
.L_x_1109:
[----:B------:R-:W-:Y:S05]  /*13010*/  BSYNC B6 ;  /* 0x0000000000067941 */ /* 0x000fea0003800000 */
.L_x_1108:
[----:B------:R-:W-:Y:S01]  /*13020*/  LOP3.LUT P6, RZ, R16, 0x20, RZ, 0xc0, !PT ;  /* 0x0000002010ff7812 */ /* 0x000fe200078cc0ff */
[----:B------:R-:W-:-:S12]  /*13030*/  BSSY B6, `(.L_x_1110) ;  /* 0x0000012000067945 */ /* 0x000fd80003800000 */
        /* <DEDUP_REMOVED lines=17> */
.L_x_1111:
[----:B------:R-:W-:Y:S05]  /*13150*/  BSYNC B6 ;  /* 0x0000000000067941 */ /* 0x000fea0003800000 */
.L_x_1110:
[----:B------:R-:W-:Y:S01]  /*13160*/  ULDC.64 UR4, c[0x0][0x9f8] ;  /* 0x00027e0000047ab9 */ /* 0x000fe20000000a00 */
[----:B------:R-:W-:Y:S01]  /*13170*/  IMAD.U32 R24, RZ, RZ, UR36 ;  /* 0x00000024ff187e24 */ /* 0x000fe2000f8e00ff */
[----:B------:R-:W-:Y:S01]  /*13180*/  UISETP.NE.U32.AND UP0, UPT, UR4, URZ, UPT ;  /* 0x0000003f0400728c */ /* 0x000fe2000bf05070 */
[----:B------:R-:W0:Y:S03]  /*13190*/  LDC R10, c[0x0][0x430] ;  /* 0x00010c00ff0a7b82 */ /* 0x000e260000000800 */
[----:B------:R-:W-:-:S06]  /*131a0*/  UISETP.NE.AND.EX UP0, UPT, UR5, URZ, UPT, UP0 ;  /* 0x0000003f0500728c */ /* 0x000fcc000bf05300 */
[----:B------:R-:W-:-:S05]  /*131b0*/  PLOP3.LUT P0, PT, PT, PT, UP0, 0x80, 0x0 ;  /* 0x000000000000781c */ /* 0x000fca0003f0f008 */
[----:B------:R-:W-:Y:S02]  /*131c0*/  @UP0 ULDC.64 UR4, c[0x0][0x9f8] ;  /* 0x00027e0000040ab9 */ /* 0x000fe40000000a00 */
[----:B------:R-:W-:-:S06]  /*131d0*/  @UP0 UIMAD.WIDE UR4, UR36, 0x4, UR4 ;  /* 0x00000004240408a5 */ /* 0x000fcc000f8e0204 */
[----:B------:R-:W-:Y:S01]  /*131e0*/  IMAD.U32 R2, RZ, RZ, UR4 ;  /* 0x00000004ff027e24 */ /* 0x000fe2000f8e00ff */
[----:B------:R-:W-:Y:S01]  /*131f0*/  ULDC UR4, c[0x0][0xc48] ;  /* 0x0003120000047ab9 */ /* 0x000fe20000000800 */
[----:B------:R-:W-:-:S05]  /*13200*/  IMAD.U32 R3, RZ, RZ, UR5 ;  /* 0x00000005ff037e24 */ /* 0x000fca000f8e00ff */
[----:B------:R1:W5:Y:S01]  /*13210*/  @P0 LDG.E R24, desc[UR48][R2.64] ;  /* 0x0000003002180981 */ /* 0x000362000c1e1900 */
[----:B------:R-:W-:Y:S01]  /*13220*/  IMAD.U32 R8, RZ, RZ, UR44 ;  /* 0x0000002cff087e24 */ /* 0x000fe2000f8e00ff */
[----:B------:R-:W-:Y:S01]  /*13230*/  UMOV UR5, 0xffffffff ;  /* 0xffffffff00057882 */ /* 0x000fe20000000000 */
[----:B------:R-:W-:-:S03]  /*13240*/  IMAD.U32 R22, RZ, RZ, UR4 ;  /* 0x00000004ff167e24 */ /* 0x000fc6000f8e00ff */
[----:B------:R-:W-:Y:S01]  /*13250*/  LEA R8, R8, 0xffffff80, 0x7 ;  /* 0xffffff8008087811 */ /* 0x000fe200078e38ff */
[----:B------:R-:W-:Y:S06]  /*13260*/  BRA.DIV UR5, `(.L_x_1112) ;  /* 0x0000003a05507947 */ /* 0x000fec000b800000 */
.L_x_1183:
[----:B------:R-:W1:Y:S01]  /*13270*/  S2R R0, SR_TID.X ;  /* 0x0000000000007919 */ /* 0x000e620000002100 */
[----:B0-----:R-:W-:Y:S02]  /*13280*/  ISETP.NE.AND P1, PT, R10, 0x1, PT ;  /* 0x000000010a00780c */ /* 0x001fe40003f25270 */
[----:B-----5:R-:W-:Y:S02]  /*13290*/  SHF.R.S32.HI R33, RZ, 0x1f, R24 ;  /* 0x0000001fff217819 */ /* 0x020fe40000011418 */
[----:B------:R-:W-:-:S09]  /*132a0*/  LOP3.LUT R16, R16, 0xffffffbf, RZ, 0xc0, !PT ;  /* 0xffffffbf10107812 */ /* 0x000fd200078ec0ff */
[----:B------:R-:W0:Y:S01]  /*132b0*/  @P1 LDC R5, c[0x0][0x434] ;  /* 0x00010d00ff051b82 */ /* 0x000e220000000800 */
[----:B------:R-:W-:-:S07]  /*132c0*/  @P1 LOP3.LUT R16, R16, 0x40, RZ, 0xfc, !PT ;  /* 0x0000004010101812 */ /* 0x000fce00078efcff */
[----:B------:R-:W2:Y:S01]  /*132d0*/  @P1 LDC R7, c[0x0][0x438] ;  /* 0x00010e00ff071b82 */ /* 0x000ea20000000800 */
[C---:B-1----:R-:W-:Y:S01]  /*132e0*/  LOP3.LUT R2, R0.reuse, 0x7f, RZ, 0xc0, !PT ;  /* 0x0000007f00027812 */ /* 0x042fe200078ec0ff */
[----:B------:R-:W-:-:S03]  /*132f0*/  IMAD.SHL.U32 R0, R0, 0x20, RZ ;  /* 0x0000002000007824 */ /* 0x000fc600078e00ff */
[----:B------:R-:W-:-:S04]  /*13300*/  SHF.R.U32.HI R2, RZ, 0x2, R2 ;  /* 0x00000002ff027819 */ /* 0x000fc80000011602 */
[----:B------:R-:W-:-:S04]  /*13310*/  LOP3.LUT R0, R2, 0x60, R0, 0xf8, !PT ;  /* 0x0000006002007812 */ /* 0x000fc800078ef800 */
[----:B------:R-:W-:-:S04]  /*13320*/  LOP3.LUT R9, R0, R8, RZ, 0xfc, !PT ;  /* 0x0000000800097212 */ /* 0x000fc800078efcff */
[C---:B------:R-:W-:Y:S01]  /*13330*/  ISETP.GE.AND P0, PT, R9.reuse, UR41, PT ;  /* 0x0000002909007c0c */ /* 0x040fe2000bf06270 */
[----:B------:R-:W-:-:S04]  /*13340*/  IMAD.IADD R0, R9, 0x1, R34 ;  /* 0x0000000109007824 */ /* 0x000fc800078e0222 */
[----:B0-----:R-:W-:-:S04]  /*13350*/  @P1 IMAD.HI.U32 R4, R0, R5, RZ ;  /* 0x0000000500041227 */ /* 0x001fc800078e00ff */
[----:B------:R-:W-:Y:S01]  /*13360*/  IMAD.MOV.U32 R6, RZ, RZ, R0 ;  /* 0x000000ffff067224 */ /* 0x000fe200078e0000 */
[----:B--2---:R-:W-:-:S03]  /*13370*/  @P1 SHF.R.U32.HI R6, RZ, R7, R4 ;  /* 0x00000007ff061219 */ /* 0x004fc60000011604 */
[----:B------:R-:W0:Y:S01]  /*13380*/  @!P0 LDC.64 R2, c[0x0][0x428] ;  /* 0x00010a00ff028b82 */ /* 0x000e220000000a00 */
[--C-:B------:R-:W-:Y:S01]  /*13390*/  @!P0 SHF.R.S32.HI R5, RZ, 0x1f, R6.reuse ;  /* 0x0000001fff058819 */ /* 0x100fe20000011406 */
[----:B------:R-:W-:Y:S02]  /*133a0*/  @!P0 IMAD.MOV.U32 R4, RZ, RZ, R6 ;  /* 0x000000ffff048224 */ /* 0x000fe400078e0006 */
[-C--:B0-----:R-:W-:Y:S02]  /*133b0*/  @!P0 IMAD R7, R33, R2.reuse, RZ ;  /* 0x0000000221078224 */ /* 0x081fe400078e02ff */
        /* <DEDUP_REMOVED lines=8> */
[----:B------:R-:W-:Y:S01]  /*13440*/  IMAD R5, RZ, RZ, -UR36 ;  /* 0x80000024ff057e24 */ /* 0x000fe2000f8e02ff */
[----:B------:R-:W-:-:S03]  /*13450*/  LOP3.LUT R16, R16, 0xffffffdf, RZ, 0xc0, !PT ;  /* 0xffffffdf10107812 */ /* 0x000fc600078ec0ff */
[----:B------:R-:W-:Y:S02]  /*13460*/  IMAD R22, R22, R5, UR37 ;  /* 0x0000002516167e24 */ /* 0x000fe4000f8e0205 */
[----:B------:R-:W-:Y:S02]  /*13470*/  IMAD.MOV R5, RZ, RZ, -R6 ;  /* 0x000000ffff057224 */ /* 0x000fe400078e0a06 */
[----:B0-----:R-:W-:Y:S01]  /*13480*/  IMAD.U32 R2, RZ, RZ, UR50 ;  /* 0x00000032ff027e24 */ /* 0x001fe2000f8e00ff */
[----:B------:R-:W-:Y:S01]  /*13490*/  SHF.R.S32.HI R26, RZ, 0x1f, R22 ;  /* 0x0000001fff1a7819 */ /* 0x000fe20000011416 */
[----:B------:R-:W-:-:S03]  /*134a0*/  IMAD R5, R10, R5, R0 ;  /* 0x000000050a057224 */ /* 0x000fc600078e0200 */
[----:B------:R-:W-:-:S13]  /*134b0*/  ISETP.NE.AND P2, PT, R2, 0x3, PT ;  /* 0x000000030200780c */ /* 0x000fda0003f45270 */
[----:B------:R-:W-:Y:S01]  /*134c0*/  @P2 LOP3.LUT R16, R16, 0x20, RZ, 0xfc, !PT ;  /* 0x0000002010102812 */ /* 0x000fe200078efcff */
[----:B------:R-:W-:Y:S06]  /*134d0*/  @!P2 BRA `(.L_x_1113) ;  /* 0x000000000004a947 */ /* 0x000fec0003800000 */
[----:B------:R-:W-:Y:S01]  /*134e0*/  BPT.TRAP 0x1 ;  /* 0x000000040000795c */ /* 0x000fe20000300000 */
.L_x_1113:
[----:B------:R-:W-:Y:S01]  /*134f0*/  IMAD R0, R19, 0x8, R17 ;  /* 0x0000000813007824 */ /* 0x000fe200078e0211 */
[----:B------:R-:W-:Y:S01]  /*13500*/  SHF.L.U32 R21, R23, 0x1f, RZ ;  /* 0x0000001f17157819 */ /* 0x000fe200000006ff */
[----:B------:R-:W-:Y:S01]  /*13510*/  BSSY B0, `(.L_x_1114) ;  /* 0x0000004000007945 */ /* 0x000fe20003800000 */
[----:B------:R-:W-:Y:S02]  /*13520*/  SHF.R.S32.HI R18, RZ, 0x1f, R5 ;  /* 0x0000001fff127819 */ /* 0x000fe40000011405 */
[----:B------:R-:W0:Y:S02]  /*13530*/  SYNCS.PHASECHK.TRANS64.TRYWAIT P0, [R0+URZ+0x22880], R21 ;  /* 0x02288015000075a7 */ /* 0x000e24000800017f */
[----:B0-----:R-:W-:Y:S05]  /*13540*/  @!P0 BRA `(.L_x_1115) ;  /* 0x0000003400c48947 */ /* 0x001fea0003800000 */
.L_x_1184:
[----:B------:R-:W-:Y:S05]  /*13550*/  BSYNC B0 ;  /* 0x0000000000007941 */ /* 0x000fea0003800000 */
.L_x_1114:
[----:B------:R-:W1:Y:S01]  /*13560*/  S2R R7, SR_TID.X ;  /* 0x0000000000077919 */ /* 0x000e620000002100 */
[----:B------:R-:W-:Y:S01]  /*13570*/  ULDC.64 UR4, c[0x0][0x328] ;  /* 0x0000ca0000047ab9 */ /* 0x000fe20000000a00 */
[----:B-----5:R-:W-:Y:S01]  /*13580*/  SHF.R.S32.HI R20, RZ, 0x1f, R4 ;  /* 0x0000001fff147819 */ /* 0x020fe20000011404 */
[----:B------:R-:W-:Y:S01]  /*13590*/  IMAD R6, R18, UR4, RZ ;  /* 0x0000000412067c24 */ /* 0x000fe2000f8e02ff */
[----:B------:R-:W-:Y:S01]  /*135a0*/  ULDC.64 UR6, c[0x0][0x318] ;  /* 0x0000c60000067ab9 */ /* 0x000fe20000000a00 */
[----:B------:R-:W-:Y:S01]  /*135b0*/  IMAD.WIDE.U32 R2, R5, UR4, RZ ;  /* 0x0000000405027c25 */ /* 0x000fe2000f8e00ff */
[----:B------:R-:W-:-:S03]  /*135c0*/  LOP3.LUT P1, RZ, R16, 0x1, RZ, 0xc0, !PT ;  /* 0x0000000110ff7812 */ /* 0x000fc6000782c0ff */
[----:B------:R-:W-:Y:S01]  /*135d0*/  IMAD R6, R5, UR5, R6 ;  /* 0x0000000505067c24 */ /* 0x000fe2000f8e0206 */
[----:B------:R-:W-:-:S03]  /*135e0*/  ULDC.64 UR4, c[0x0][0x338] ;  /* 0x0000ce0000047ab9 */ /* 0x000fc60000000a00 */
[----:B------:R-:W-:Y:S02]  /*135f0*/  IMAD.IADD R3, R3, 0x1, R6 ;  /* 0x0000000103037824 */ /* 0x000fe400078e0206 */
[----:B------:R-:W-:Y:S02]  /*13600*/  IMAD R6, R20, UR4, RZ ;  /* 0x0000000414067c24 */ /* 0x000fe4000f8e02ff */
[----:B------:R-:W-:-:S04]  /*13610*/  IMAD.WIDE.U32 R2, R4, UR4, R2 ;  /* 0x0000000404027c25 */ /* 0x000fc8000f8e0002 */
[----:B------:R-:W-:Y:S01]  /*13620*/  IMAD R6, R4, UR5, R6 ;  /* 0x0000000504067c24 */ /* 0x000fe2000f8e0206 */
[----:B------:R-:W-:Y:S02]  /*13630*/  ULDC.64 UR4, c[0x0][0x330] ;  /* 0x0000cc0000047ab9 */ /* 0x000fe40000000a00 */
[----:B------:R-:W-:Y:S02]  /*13640*/  IMAD R9, R26, UR4, RZ ;  /* 0x000000041a097c24 */ /* 0x000fe4000f8e02ff */
[----:B------:R-:W-:Y:S02]  /*13650*/  IMAD.IADD R3, R3, 0x1, R6 ;  /* 0x0000000103037824 */ /* 0x000fe400078e0206 */
[C---:B------:R-:W-:Y:S02]  /*13660*/  IMAD R9, R22.reuse, UR5, R9 ;  /* 0x0000000516097c24 */ /* 0x040fe4000f8e0209 */
[----:B------:R-:W-:Y:S01]  /*13670*/  IMAD.WIDE.U32 R2, R22, UR4, R2 ;  /* 0x0000000416027c25 */ /* 0x000fe2000f8e0002 */
[----:B------:R-:W-:Y:S01]  /*13680*/  UMOV UR4, 0xffffffff ;  /* 0xffffffff00047882 */ /* 0x000fe20000000000 */
[----:B-1----:R-:W-:-:S02]  /*13690*/  LOP3.LUT R7, R7, 0x7f, RZ, 0xc0, !PT ;  /* 0x0000007f07077812 */ /* 0x002fc400078ec0ff */
[----:B------:R-:W-:Y:S01]  /*136a0*/  IMAD R6, R19, 0x4000, R37 ;  /* 0x0000400013067824 */ /* 0x000fe200078e0225 */
[----:B------:R-:W-:Y:S02]  /*136b0*/  IADD3 R10, P0, R2, UR6, RZ ;  /* 0x00000006020a7c10 */ /* 0x000fe4000ff1e0ff */
[----:B------:R-:W-:Y:S02]  /*136c0*/  SHF.R.U32.HI R7, RZ, 0x2, R7 ;  /* 0x00000002ff077819 */ /* 0x000fe40000011607 */
[----:B------:R-:W-:Y:S02]  /*136d0*/  IADD3.X R9, R3, UR7, R9, P0, !PT ;  /* 0x0000000703097c10 */ /* 0x000fe400087fe409 */
[----:B------:R-:W-:-:S04]  /*136e0*/  IADD3 R8, -R7, UR41, -R8 ;  /* 0x0000002907087c10 */ /* 0x000fc8000fffe908 */
[----:B------:R-:W-:Y:S01]  /*136f0*/  ISETP.GE.AND P4, PT, R8, 0x1, PT ;  /* 0x000000010800780c */ /* 0x000fe20003f86270 */
[----:B------:R-:W-:-:S12]  /*13700*/  BRA.DIV UR4, `(.L_x_1116) ;  /* 0x0000003604687947 */ /* 0x000fd8000b800000 */
[----:B------:R-:W1:Y:S01]  /*13710*/  SHFL.IDX PT, R2, R10, RZ, 0x1c1f ;  /* 0x001c1fff0a027589 */ /* 0x000e6200000e0000 */
[----:B------:R-:W-:Y:S02]  /*13720*/  LOP3.LUT P6, RZ, R16, 0x2, RZ, 0xc0, !PT ;  /* 0x0000000210ff7812 */ /* 0x000fe400078cc0ff */
[----:B------:R-:W-:Y:S01]  /*13730*/  IADD3 R6, R17, R6, R29 ;  /* 0x0000000611067210 */ /* 0x000fe20007ffe01d */
[----:B------:R-:W2:Y:S01]  /*13740*/  SHFL.IDX PT, R3, R9, RZ, 0x1c1f ;  /* 0x001c1fff09037589 */ /* 0x000ea200000e0000 */
[C---:B------:R-:W-:Y:S02]  /*13750*/  ISETP.GE.AND P3, PT, R8.reuse, 0x21, PT ;  /* 0x000000210800780c */ /* 0x040fe40003f66270 */
[----:B------:R-:W-:Y:S01]  /*13760*/  ISETP.GE.AND P2, PT, R8, 0x41, PT ;  /* 0x000000410800780c */ /* 0x000fe20003f46270 */
[----:B------:R-:W-:Y:S01]  /*13770*/  IMAD.IADD R7, R30, 0x1, R6 ;  /* 0x000000011e077824 */ /* 0x000fe200078e0206 */
[----:B------:R-:W-:Y:S02]  /*13780*/  ISETP.GE.AND P5, PT, R8, 0x61, PT ;  /* 0x000000610800780c */ /* 0x000fe40003fa6270 */
[----:B-1----:R-:W-:-:S05]  /*13790*/  IADD3 R2, P0, R32, R2, RZ ;  /* 0x0000000220027210 */ /* 0x002fca0007f1e0ff */
[----:B--2---:R-:W-:Y:S01]  /*137a0*/  IMAD.X R3, RZ, RZ, R3, P0 ;  /* 0x000000ffff037224 */ /* 0x004fe200000e0603 */
[----:B------:R-:W-:-:S13]  /*137b0*/  ISETP.LT.OR P0, PT, R8, 0x1, P6 ;  /* 0x000000010800780c */ /* 0x000fda0003701670 */
[----:B------:R-:W-:Y:S01]  /*137c0*/  @!PT LDS RZ, [RZ] ;  /* 0x00000000fffff984 */ /* 0x000fe20000000800 */
        /* <DEDUP_REMOVED lines=13> */
[----:B------:R-:W3:Y:S01]  /*138a0*/  SHFL.IDX PT, R9, R9, 0x3, 0x1c1f ;  /* 0x007c1f0009097f89 */ /* 0x000ee200000e0000 */
[----:B-1----:R-:W-:-:S05]  /*138b0*/  IADD3 R2, P0, R32, R2, RZ ;  /* 0x0000000220027210 */ /* 0x002fca0007f1e0ff */
[----:B--2---:R-:W-:Y:S01]  /*138c0*/  IMAD.X R3, RZ, RZ, R3, P0 ;  /* 0x000000ffff037224 */ /* 0x004fe200000e0603 */
[----:B------:R-:W-:-:S13]  /*138d0*/  ISETP.LT.OR P0, PT, R8, 0x41, P6 ;  /* 0x000000410800780c */ /* 0x000fda0003701670 */
[----:B------:R-:W-:Y:S01]  /*138e0*/  LDGSTS.E.BYPASS.LTC128B.128 [R6+0xa400], desc[UR48][R2.64], !P0 ;  /* 0x0a40000002067fae */ /* 0x000fe2000c101d70 */
[----:B------:R-:W-:-:S13]  /*138f0*/  ISETP.LT.OR P0, PT, R8, 0x41, P1 ;  /* 0x000000410800780c */ /* 0x000fda0000f01670 */
[----:B------:R1:W-:Y:S04]  /*13900*/  LDGSTS.E.BYPASS.LTC128B.128 [R7+0xa400], desc[UR48][R2.64+0x40], !P0 ;  /* 0x0a40004002077fae */ /* 0x0003e8000c101d70 */
[----:B-1-3--:R1:W2:Y:S02]  /*13910*/  SHFL.IDX PT, R2, R10, 0x3, 0x1c1f ;  /* 0x007c1f000a027f89 */ /* 0x00a2a400000e0000 */
.L_x_1194:
        /* <DEDUP_REMOVED lines=12> */
.L_x_1117:
        /* <DEDUP_REMOVED lines=11> */
.L_x_1118:
[----:B------:R2:W-:Y:S01]  /*13a90*/  SYNCS.ARRIVE.TRANS64.A1T0 RZ, [R0+URZ+0x22870], RZ ;  /* 0x022870ff00ff79a7 */ /* 0x0005e2000810003f */
[----:B------:R-:W-:Y:S05]  /*13aa0*/  @!P6 BRA `(.L_x_1119) ;  /* 0x000000000004e947 */ /* 0x000fea0003800000 */
[----:B------:R-:W-:Y:S01]  /*13ab0*/  BPT.TRAP 0x1 ;  /* 0x000000040000795c */ /* 0x000fe20000300000 */
.L_x_1119:
[----:B------:R-:W3:Y:S01]  /*13ac0*/  SYNCS.PHASECHK.TRANS64.TRYWAIT P0, [R0+URZ+0x22840], R21 ;  /* 0x02284015000075a7 */ /* 0x000ee2000800017f */
[----:B------:R-:W-:Y:S04]  /*13ad0*/  BSSY B0, `(.L_x_1120) ;  /* 0x0000002000007945 */ /* 0x000fe80003800000 */
[----:B---3--:R-:W-:Y:S05]  /*13ae0*/  @!P0 BRA `(.L_x_1121) ;  /* 0x0000003400d08947 */ /* 0x008fea0003800000 */
.L_x_1195:
[----:B------:R-:W-:Y:S05]  /*13af0*/  BSYNC B0 ;  /* 0x0000000000007941 */ /* 0x000fea0003800000 */
.L_x_1120:
[----:B------:R-:W-:Y:S01]  /*13b00*/  ULDC.64 UR4, c[0x0][0x300] ;  /* 0x0000c00000047ab9 */ /* 0x000fe20000000a00 */
[----:B------:R-:W-:Y:S01]  /*13b10*/  ULDC.64 UR6, c[0x0][0x2e8] ;  /* 0x0000ba0000067ab9 */ /* 0x000fe20000000a00 */
[----:B------:R-:W-:Y:S01]  /*13b20*/  IMAD R18, R18, UR4, RZ ;  /* 0x0000000412127c24 */ /* 0x000fe2000f8e02ff */
[----:B------:R-:W-:Y:S01]  /*13b30*/  LOP3.LUT P1, RZ, R16, 0x4, RZ, 0xc0, !PT ;  /* 0x0000000410ff7812 */ /* 0x000fe2000782c0ff */
[----:B------:R-:W-:-:S04]  /*13b40*/  IMAD.WIDE.U32 R2, R5, UR4, RZ ;  /* 0x0000000405027c25 */ /* 0x000fc8000f8e00ff */
[----:B------:R-:W-:Y:S01]  /*13b50*/  IMAD R7, R5, UR5, R18 ;  /* 0x0000000505077c24 */ /* 0x000fe2000f8e0212 */
[----:B------:R-:W-:Y:S01]  /*13b60*/  ULDC.64 UR4, c[0x0][0x310] ;  /* 0x0000c40000047ab9 */ /* 0x000fe20000000a00 */
[----:B------:R-:W-:Y:S02]  /*13b70*/  IMAD R6, R19, 0x6000, R36 ;  /* 0x0000600013067824 */ /* 0x000fe400078e0224 */
[----:B------:R-:W-:Y:S02]  /*13b80*/  IMAD.IADD R3, R3, 0x1, R7 ;  /* 0x0000000103037824 */ /* 0x000fe400078e0207 */
[----:B------:R-:W-:Y:S02]  /*13b90*/  IMAD R5, R20, UR4, RZ ;  /* 0x0000000414057c24 */ /* 0x000fe4000f8e02ff */
[----:B------:R-:W-:-:S04]  /*13ba0*/  IMAD.WIDE.U32 R2, R4, UR4, R2 ;  /* 0x0000000404027c25 */ /* 0x000fc8000f8e0002 */
[----:B------:R-:W-:Y:S01]  /*13bb0*/  IMAD R5, R4, UR5, R5 ;  /* 0x0000000504057c24 */ /* 0x000fe2000f8e0205 */
[----:B------:R-:W-:-:S03]  /*13bc0*/  ULDC.64 UR4, c[0x0][0x308] ;  /* 0x0000c20000047ab9 */ /* 0x000fc60000000a00 */
[----:B------:R-:W-:Y:S02]  /*13bd0*/  IMAD.IADD R3, R3, 0x1, R5 ;  /* 0x0000000103037824 */ /* 0x000fe400078e0205 */
[----:B------:R-:W-:Y:S02]  /*13be0*/  IMAD R5, R26, UR4, RZ ;  /* 0x000000041a057c24 */ /* 0x000fe4000f8e02ff */
[----:B------:R-:W-:Y:S01]  /*13bf0*/  IMAD.WIDE.U32 R2, R22, UR4, R2 ;  /* 0x0000000416027c25 */ /* 0x000fe2000f8e0002 */
[----:B------:R-:W-:-:S03]  /*13c00*/  UMOV UR4, 0xffffffff ;  /* 0xffffffff00047882 */ /* 0x000fc60000000000 */
[----:B------:R-:W-:Y:S01]  /*13c10*/  IMAD R5, R22, UR5, R5 ;  /* 0x0000000516057c24 */ /* 0x000fe2000f8e0205 */
[----:B------:R-:W-:-:S04]  /*13c20*/  IADD3 R4, P0, R2, UR6, RZ ;  /* 0x0000000602047c10 */ /* 0x000fc8000ff1e0ff */
[----:B------:R-:W-:Y:S01]  /*13c30*/  IADD3.X R5, R3, UR7, R5, P0, !PT ;  /* 0x0000000703057c10 */ /* 0x000fe200087fe405 */
[----:B------:R-:W-:Y:S08]  /*13c40*/  BRA.DIV UR4, `(.L_x_1122) ;  /* 0x00000036048c7947 */ /* 0x000ff0000b800000 */
[----:B------:R-:W4:Y:S01]  /*13c50*/  SHFL.IDX PT, R14, R4, RZ, 0x1c1f ;  /* 0x001c1fff040e7589 */ /* 0x000f2200000e0000 */
[----:B------:R-:W-:Y:S01]  /*13c60*/  LOP3.LUT P6, RZ, R16, 0x8, RZ, 0xc0, !PT ;  /* 0x0000000810ff7812 */ /* 0x000fe200078cc0ff */
[C-C-:B------:R-:W-:Y:S02]  /*13c70*/  @P4 IMAD.IADD R7, R17.reuse, 0x1, R6.reuse ;  /* 0x0000000111074824 */ /* 0x140fe400078e0206 */
[----:B------:R-:W5:Y:S01]  /*13c80*/  SHFL.IDX PT, R2, R5, RZ, 0x1c1f ;  /* 0x001c1fff05027589 */ /* 0x000f6200000e0000 */
[----:B------:R-:W-:Y:S01]  /*13c90*/  @P3 IMAD.IADD R9, R17, 0x1, R6 ;  /* 0x0000000111093824 */ /* 0x000fe200078e0206 */
[----:B----4-:R-:W-:-:S05]  /*13ca0*/  @P4 IADD3 R14, P0, R32, R14, RZ ;  /* 0x0000000e200e4210 */ /* 0x010fca0007f1e0ff */
[----:B-----5:R-:W-:Y:S01]  /*13cb0*/  @P4 IMAD.X R3, RZ, RZ, R2, P0 ;  /* 0x000000ffff034224 */ /* 0x020fe200000e0602 */
[C---:B------:R-:W-:Y:S01]  /*13cc0*/  LOP3.LUT P0, RZ, R16.reuse, 0x10, RZ, 0xc0, !PT ;  /* 0x0000001010ff7812 */ /* 0x040fe2000780c0ff */
[----:B------:R-:W-:Y:S02]  /*13cd0*/  @P4 IMAD.MOV.U32 R2, RZ, RZ, R14 ;  /* 0x000000ffff024224 */ /* 0x000fe400078e000e */
[----:B------:R-:W4:Y:S10]  /*13ce0*/  SHFL.IDX PT, R14, R4, 0x1, 0x1c1f ;  /* 0x003c1f00040e7f89 */ /* 0x000f3400000e0000 */
[----:B------:R-:W-:Y:S04]  /*13cf0*/  @P4 LDGSTS.E.BYPASS.LTC128B.128 [R7+0x16400], desc[UR48][R2.64], !P0 ;  /* 0x1640000002074fae */ /* 0x000fe8000c101d70 */
[----:B------:R-:W-:Y:S04]  /*13d00*/  @P4 LDGSTS.E.BYPASS.LTC128B.128 [R7+0x18400], desc[UR48][R2.64+0x40], !P6 ;  /* 0x1840004002074fae */ /* 0x000fe8000f101d70 */
[----:B------:R5:W-:Y:S01]  /*13d10*/  @P4 LDGSTS.E.BYPASS.LTC128B.128 [R7+0x1a400], desc[UR48][R2.64+0x80], !P1 ;  /* 0x1a40008002074fae */ /* 0x000be2000c901d70 */
[----:B------:R-:W-:-:S02]  /*13d20*/  LOP3.LUT P4, RZ, R16, 0x10, RZ, 0xc0, !PT ;  /* 0x0000001010ff7812 */ /* 0x000fc4000788c0ff */
[----:B----4-:R-:W-:Y:S01]  /*13d30*/  @P3 IADD3 R14, P0, R32, R14, RZ ;  /* 0x0000000e200e3210 */ /* 0x010fe20007f1e0ff */
[----:B-----5:R-:W0:Y:S01]  /*13d40*/  SHFL.IDX PT, R2, R5, 0x1, 0x1c1f ;  /* 0x003c1f0005027f89 */ /* 0x020e2200000e0000 */
[----:B------:R-:W-:-:S03]  /*13d50*/  @P2 IMAD.IADD R7, R17, 0x1, R6 ;  /* 0x0000000111072824 */ /* 0x000fc600078e0206 */
[----:B0--3--:R-:W-:Y:S02]  /*13d60*/  @P3 IMAD.X R21, RZ, RZ, R2, P0 ;  /* 0x000000ffff153224 */ /* 0x009fe400000e0602 */
[----:B------:R-:W-:Y:S02]  /*13d70*/  @P3 IMAD.MOV.U32 R2, RZ, RZ, R14 ;  /* 0x000000ffff023224 */ /* 0x000fe400078e000e */
[----:B------:R-:W-:Y:S01]  /*13d80*/  @P3 IMAD.MOV.U32 R3, RZ, RZ, R21 ;  /* 0x000000ffff033224 */ /* 0x000fe200078e0015 */
[----:B------:R-:W0:Y:S04]  /*13d90*/  SHFL.IDX PT, R14, R4, 0x2, 0x1c1f ;  /* 0x005c1f00040e7f89 */ /* 0x000e2800000e0000 */
[----:B------:R-:W-:Y:S04]  /*13da0*/  @P3 LDGSTS.E.BYPASS.LTC128B.128 [R9+0x16c00], desc[UR48][R2.64], !P4 ;  /* 0x16c0000002093fae */ /* 0x000fe8000e101d70 */
[----:B------:R-:W-:Y:S04]  /*13db0*/  @P3 LDGSTS.E.BYPASS.LTC128B.128 [R9+0x18c00], desc[UR48][R2.64+0x40], !P6 ;  /* 0x18c0004002093fae */ /* 0x000fe8000f101d70 */
[----:B------:R3:W-:Y:S04]  /*13dc0*/  @P3 LDGSTS.E.BYPASS.LTC128B.128 [R9+0x1ac00], desc[UR48][R2.64+0x80], !P1 ;  /* 0x1ac0008002093fae */ /* 0x0007e8000c901d70 */
[----:B---3--:R-:W3:Y:S01]  /*13dd0*/  SHFL.IDX PT, R2, R5, 0x2, 0x1c1f ;  /* 0x005c1f0005027f89 */ /* 0x008ee200000e0000 */
[----:B0-----:R-:W-:-:S03]  /*13de0*/  @P2 IADD3 R14, P0, R32, R14, RZ ;  /* 0x0000000e200e2210 */ /* 0x001fc60007f1e0ff */
[----:B------:R-:W0:Y:S02]  /*13df0*/  SHFL.IDX PT, R5, R5, 0x3, 0x1c1f ;  /* 0x007c1f0005057f89 */ /* 0x000e2400000e0000 */
[----:B---3--:R-:W-:Y:S02]  /*13e00*/  @P2 IMAD.X R21, RZ, RZ, R2, P0 ;  /* 0x000000ffff152224 */ /* 0x008fe400000e0602 */
[----:B------:R-:W-:Y:S02]  /*13e10*/  @P2 IMAD.MOV.U32 R2, RZ, RZ, R14 ;  /* 0x000000ffff022224 */ /* 0x000fe400078e000e */
[----:B------:R-:W-:Y:S01]  /*13e20*/  @P2 IMAD.MOV.U32 R3, RZ, RZ, R21 ;  /* 0x000000ffff032224 */ /* 0x000fe200078e0015 */
[----:B------:R3:W4:Y:S04]  /*13e30*/  SHFL.IDX PT, R14, R4, 0x3, 0x1c1f ;  /* 0x007c1f00040e7f89 */ /* 0x00072800000e0000 */
[----:B------:R3:W-:Y:S04]  /*13e40*/  @P2 LDGSTS.E.BYPASS.LTC128B.128 [R7+0x17400], desc[UR48][R2.64], !P4 ;  /* 0x1740000002072fae */ /* 0x0007e8000e101d70 */
[----:B------:R3:W-:Y:S04]  /*13e50*/  @P2 LDGSTS.E.BYPASS.LTC128B.128 [R7+0x19400], desc[UR48][R2.64+0x40], !P6 ;  /* 0x1940004002072fae */ /* 0x0007e8000f101d70 */
[----:B0-----:R3:W-:Y:S02]  /*13e60*/  @P2 LDGSTS.E.BYPASS.LTC128B.128 [R7+0x1b400], desc[UR48][R2.64+0x80], !P1 ;  /* 0x1b40008002072fae */ /* 0x0017e4000c901d70 */
.L_x_1205:
[C---:B------:R-:W-:Y:S02]  /*13e70*/  LOP3.LUT P3, RZ, R16.reuse, 0x10, RZ, 0xc0, !PT ;  /* 0x0000001010ff7812 */ /* 0x040fe4000786c0ff */
[----:B------:R-:W-:Y:S02]  /*13e80*/  LOP3.LUT P2, RZ, R16, 0x8, RZ, 0xc0, !PT ;  /* 0x0000000810ff7812 */ /* 0x000fe4000784c0ff */
[----:B---34-:R-:W-:-:S05]  /*13e90*/  @P5 IADD3 R2, P0, R32, R14, RZ ;  /* 0x0000000e20025210 */ /* 0x018fca0007f1e0ff */
[----:B------:R-:W-:Y:S01]  /*13ea0*/  @P5 IMAD.X R3, RZ, RZ, R5, P0 ;  /* 0x000000ffff035224 */ /* 0x000fe200000e0605 */
[----:B------:R-:W-:Y:S01]  /*13eb0*/  PLOP3.LUT P0, PT, PT, PT, PT, 0x80, 0x0 ;  /* 0x000000000000781c */ /* 0x000fe20003f0f070 */
[----:B------:R-:W-:-:S05]  /*13ec0*/  @P5 IMAD.IADD R5, R17, 0x1, R6 ;  /* 0x0000000111055824 */ /* 0x000fca00078e0206 */
[----:B------:R-:W-:Y:S01]  /*13ed0*/  @!PT LDS RZ, [RZ] ;  /* 0x00000000fffff984 */ /* 0x000fe20000000800 */
[----:B------:R-:W-:Y:S01]  /*13ee0*/  @!PT LDS RZ, [RZ] ;  /* 0x00000000fffff984 */ /* 0x000fe20000000800 */
[----:B------:R-:W-:Y:S01]  /*13ef0*/  @!PT LDS RZ, [RZ] ;  /* 0x00000000fffff984 */ /* 0x000fe20000000800 */
[----:B------:R0:W-:Y:S04]  /*13f00*/  @P5 LDGSTS.E.BYPASS.LTC128B.128 [R5+0x17c00], desc[UR48][R2.64], !P3 ;  /* 0x17c0000002055fae */ /* 0x0001e8000d901d70 */
[----:B------:R0:W-:Y:S04]  /*13f10*/  @P5 LDGSTS.E.BYPASS.LTC128B.128 [R5+0x19c00], desc[UR48][R2.64+0x40], !P2 ;  /* 0x19c0004002055fae */ /* 0x0001e8000d101d70 */
[----:B------:R0:W-:Y:S01]  /*13f20*/  @P5 LDGSTS.E.BYPASS.LTC128B.128 [R5+0x1bc00], desc[UR48][R2.64+0x80], !P1 ;  /* 0x1bc0008002055fae */ /* 0x0001e2000c901d70 */
[----:B------:R-:W-:Y:S01]  /*13f30*/  NOP ;  /* 0x0000000000007918 */ /* 0x000fe20000000000 */
.L_x_1123:
        /* <DEDUP_REMOVED lines=11> */
.L_x_1124:
[----:B------:R0:W-:Y:S02]  /*13ff0*/  SYNCS.ARRIVE.TRANS64.A1T0 RZ, [R0+URZ+0x22830], RZ ;  /* 0x022830ff00ff79a7 */ /* 0x0001e4000810003f */
[----:B------:R-:W-:Y:S05]  /*14000*/  WARPSYNC.ALL ;  /* 0x0000000000007948 */ /* 0x000fea0003800000 */
[----:B------:R-:W-:Y:S01]  /*14010*/  BSSY B6, `(.L_x_1125) ;  /* 0x0000015000067945 */ /* 0x000fe20003800000 */
[----:B0-2---:R-:W-:Y:S01]  /*14020*/  VIADD R0, R17, 0x10400 ;  /* 0x0001040011007836 */ /* 0x005fe20000000000 */
[----:B------:R-:W-:Y:S04]  /*14030*/  BAR.SYNC.DEFER_BLOCKING 0x8, 0x180 ;  /* 0x0206000000007b1d */ /* 0x000fe80000010000 */
        /* <DEDUP_REMOVED lines=11> */
[----:B-1----:R-:W-:Y:S02]  /*140f0*/  IMAD.U32 R10, RZ, RZ, UR4 ;  /* 0x00000004ff0a7e24 */ /* 0x002fe4000f8e00ff */
[----:B------:R-:W-:Y:S02]  /*14100*/  IMAD.U32 R11, RZ, RZ, UR5 ;  /* 0x00000005ff0b7e24 */ /* 0x000fe4000f8e00ff */
[----:B------:R-:W-:Y:S02]  /*14110*/  IMAD.MOV.U32 R8, RZ, RZ, 0x70 ;  /* 0x00000070ff087424 */ /* 0x000fe400078e00ff */
[----:B------:R-:W-:Y:S02]  /*14120*/  IMAD.MOV.U32 R12, RZ, RZ, 0x1 ;  /* 0x00000001ff0c7424 */ /* 0x000fe400078e00ff */
[----:B------:R-:W-:-:S07]  /*14130*/  IMAD.MOV.U32 R13, RZ, RZ, RZ ;  /* 0x000000ffff0d7224 */ /* 0x000fce00078e00ff */
[----:B------:R-:W-:-:S07]  /*14140*/  LEPC R20, `(.L_x_1126) ;  /* 0x000000001014794e */ /* 0x000fce0000000000 */
[----:B0-----:R-:W-:Y:S05]  /*14150*/  CALL.ABS.NOINC R2 ;  /* 0x0000000002007343 */ /* 0x001fea0003c00000 */
.L_x_1126:
[----:B------:R-:W-:Y:S05]  /*14160*/  BSYNC B6 ;  /* 0x0000000000067941 */ /* 0x000fea0003800000 */
.L_x_1125:
[----:B------:R0:W5:Y:S01]  /*14170*/  LDL R8, [R1+0x8] ;  /* 0x0000080001087983 */ /* 0x0001620000100800 */
[----:B------:R-:W-:Y:S01]  /*14180*/  UISETP.NE.AND UP0, UPT, UR52, URZ, UPT ;  /* 0x0000003f3400728c */ /* 0x000fe2000bf05270 */
[----:B------:R-:W2:Y:S01]  /*14190*/  S2R R2, SR_TID.X ;  /* 0x0000000000027919 */ /* 0x000ea20000002100 */
[----:B------:R-:W-:Y:S01]  /*141a0*/  R2UR UR6, R26 ;  /* 0x000000001a0672ca */ /* 0x000fe200000e0000 */
[----:B------:R-:W-:-:S03]  /*141b0*/  ULDC.64 UR8, c[0x0][0x2d8] ;  /* 0x0000b60000087ab9 */ /* 0x000fc60000000a00 */
[----:B------:R-:W-:Y:S02]  /*141c0*/  PLOP3.LUT P0, PT, PT, PT, UP0, 0x80, 0x0 ;  /* 0x000000000000781c */ /* 0x000fe40003f0f008 */
[C---:B------:R-:W-:Y:S02]  /*141d0*/  LOP3.LUT P3, RZ, R16.reuse, 0x200, RZ, 0xc0, !PT ;  /* 0x0000020010ff7812 */ /* 0x040fe4000786c0ff */
[C---:B------:R-:W-:Y:S01]  /*141e0*/  LOP3.LUT P4, RZ, R16.reuse, 0x100, RZ, 0xc0, !PT ;  /* 0x0000010010ff7812 */ /* 0x040fe2000788c0ff */
[----:B------:R-:W-:Y:S01]  /*141f0*/  @UP0 ULDC UR4, c[0x0][0x44c] ;  /* 0x0001130000040ab9 */ /* 0x000fe20000000800 */
[----:B------:R-:W-:Y:S02]  /*14200*/  LOP3.LUT P5, RZ, R16, 0x80, RZ, 0xc0, !PT ;  /* 0x0000008010ff7812 */ /* 0x000fe400078ac0ff */
[C---:B--2---:R-:W-:Y:S01]  /*14210*/  LOP3.LUT R18, R2.reuse, 0x7f, RZ, 0xc0, !PT ;  /* 0x0000007f02127812 */ /* 0x044fe200078ec0ff */
[----:B------:R-:W-:-:S03]  /*14220*/  IMAD.SHL.U32 R2, R2, 0x20, RZ ;  /* 0x0000002002027824 */ /* 0x000fc600078e00ff */
[----:B------:R-:W-:-:S04]  /*14230*/  SHF.R.U32.HI R18, RZ, 0x2, R18 ;  /* 0x00000002ff127819 */ /* 0x000fc80000011612 */
[----:B------:R-:W-:-:S05]  /*14240*/  LOP3.LUT R2, R18, 0x60, R2, 0xf8, !PT ;  /* 0x0000006012027812 */ /* 0x000fca00078ef802 */
[----:B------:R-:W-:-:S04]  /*14250*/  VIADD R5, R2, UR42 ;  /* 0x0000002a02057c36 */ /* 0x000fc80008000000 */
[----:B------:R-:W-:Y:S01]  /*14260*/  @P0 IMAD.HI.U32 R2, R5, UR4, RZ ;  /* 0x0000000405020c27 */ /* 0x000fe2000f8e00ff */
[----:B------:R-:W-:Y:S01]  /*14270*/  PLOP3.LUT P0, PT, PT, PT, UP0, 0x80, 0x0 ;  /* 0x000000000000781c */ /* 0x000fe20003f0f008 */
[----:B------:R-:W-:Y:S01]  /*14280*/  @UP0 ULDC UR4, c[0x0][0x450] ;  /* 0x0001140000040ab9 */ /* 0x000fe20000000800 */
[----:B------:R-:W-:Y:S01]  /*14290*/  R2UR UR7, R22 ;  /* 0x00000000160772ca */ /* 0x000fe200000e0000 */
[----:B------:R-:W-:Y:S01]  /*142a0*/  IMAD.MOV.U32 R0, RZ, RZ, R5 ;  /* 0x000000ffff007224 */ /* 0x000fe200078e0005 */
[----:B------:R-:W-:-:S09]  /*142b0*/  UIMAD UR6, UR6, UR8, URZ ;  /* 0x00000008060672a4 */ /* 0x000fd2000f8e023f */
[----:B------:R-:W-:Y:S02]  /*142c0*/  @P0 SHF.R.U32.HI R0, RZ, UR4, R2 ;  /* 0x00000004ff000c19 */ /* 0x000fe40008011602 */
[----:B------:R-:W-:Y:S01]  /*142d0*/  R2UR UR4, R22 ;  /* 0x00000000160472ca */ /* 0x000fe200000e0000 */
[----:B------:R-:W-:Y:S02]  /*142e0*/  UIMAD UR7, UR7, UR9, UR6 ;  /* 0x00000009070772a4 */ /* 0x000fe4000f8e0206 */
[----:B------:R-:W-:Y:S01]  /*142f0*/  USHF.R.S32.HI UR6, URZ, 0x1f, UR36 ;  /* 0x0000001f3f067899 */ /* 0x000fe20008011424 */
[----:B------:R-:W-:-:S09]  /*14300*/  SHF.R.S32.HI R2, RZ, 0x1f, R0 ;  /* 0x0000001fff027819 */ /* 0x000fd20000011400 */
[----:B------:R-:W-:-:S03]  /*14310*/  UIMAD.WIDE.U32 UR4, UR4, UR8, URZ ;  /* 0x00000008040472a5 */ /* 0x000fc6000f8e003f */
[----:B------:R-:W-:Y:S01]  /*14320*/  ULDC.64 UR8, c[0x0][0x2e0] ;  /* 0x0000b80000087ab9 */ /* 0x000fe20000000a00 */
[----:B------:R-:W-:Y:S02]  /*14330*/  UIADD3 UR5, UR5, UR7, URZ ;  /* 0x0000000705057290 */ /* 0x000fe4000fffe03f */
[----:B------:R-:W-:Y:S01]  /*14340*/  UIMAD UR6, UR6, UR8, URZ ;  /* 0x00000008060672a4 */ /* 0x000fe2000f8e023f */
[----:B------:R-:W2:Y:S01]  /*14350*/  S2R R18, SR_TID.X ;  /* 0x0000000000127919 */ /* 0x000ea20000002100 */
[----:B------:R-:W-:Y:S02]  /*14360*/  UIMAD.WIDE.U32 UR4, UR36, UR8, UR4 ;  /* 0x00000008240472a5 */ /* 0x000fe4000f8e0004 */
[----:B------:R-:W-:-:S03]  /*14370*/  UIMAD UR6, UR36, UR9, UR6 ;  /* 0x00000009240672a4 */ /* 0x000fc6000f8e0206 */
[----:B------:R-:W-:Y:S01]  /*14380*/  ULDC.64 UR8, c[0x0][0x2d0] ;  /* 0x0000b40000087ab9 */ /* 0x000fe20000000a00 */
[----:B------:R-:W-:Y:S01]  /*14390*/  UIADD3 UR5, UR5, UR6, URZ ;  /* 0x0000000605057290 */ /* 0x000fe2000fffe03f */
[----:B------:R-:W-:Y:S02]  /*143a0*/  IMAD R3, R2, UR8, RZ ;  /* 0x0000000802037c24 */ /* 0x000fe4000f8e02ff */
[----:B------:R-:W-:Y:S02]  /*143b0*/  IMAD.U32 R9, RZ, RZ, UR8 ;  /* 0x00000008ff097e24 */ /* 0x000fe4000f8e00ff */
[C---:B------:R-:W-:Y:S02]  /*143c0*/  IMAD R7, R0.reuse, UR9, R3 ;  /* 0x0000000900077c24 */ /* 0x040fe4000f8e0203 */
[----:B------:R-:W-:Y:S02]  /*143d0*/  IMAD.MOV R4, RZ, RZ, -R0 ;  /* 0x000000ffff047224 */ /* 0x000fe400078e0a00 */
[----:B------:R-:W-:Y:S01]  /*143e0*/  IMAD.WIDE.U32 R2, R0, R9, UR4 ;  /* 0x0000000400027e25 */ /* 0x000fe2000f8e0009 */
[----:B------:R-:W-:-:S03]  /*143f0*/  ULDC UR4, c[0x0][0x448] ;  /* 0x0001120000047ab9 */ /* 0x000fc60000000800 */
[----:B------:R-:W-:Y:S01]  /*14400*/  IMAD R5, R4, UR4, R5 ;  /* 0x0000000404057c24 */ /* 0x000fe2000f8e0205 */
[----:B------:R-:W-:Y:S01]  /*14410*/  ULDC.64 UR4, c[0x0][0x2c8] ;  /* 0x0000b20000047ab9 */ /* 0x000fe20000000a00 */
[----:B------:R-:W-:-:S03]  /*14420*/  IMAD.IADD R3, R3, 0x1, R7 ;  /* 0x0000000103037824 */ /* 0x000fc600078e0207 */
[----:B------:R-:W-:Y:S01]  /*14430*/  SHF.R.S32.HI R0, RZ, 0x1f, R5 ;  /* 0x0000001fff007819 */ /* 0x000fe20000011405 */
[----:B------:R-:W-:-:S04]  /*14440*/  IMAD.WIDE.U32 R2, R5, UR4, R2 ;  /* 0x0000000405027c25 */ /* 0x000fc8000f8e0002 */
[----:B------:R-:W-:-:S04]  /*14450*/  IMAD R0, R0, UR4, RZ ;  /* 0x0000000400007c24 */ /* 0x000fc8000f8e02ff */
[----:B------:R-:W-:Y:S01]  /*14460*/  IMAD R5, R5, UR5, R0 ;  /* 0x0000000505057c24 */ /* 0x000fe2000f8e0200 */
[----:B------:R-:W-:Y:S02]  /*14470*/  ULDC.64 UR4, c[0x0][0x280] ;  /* 0x0000a00000047ab9 */ /* 0x000fe40000000a00 */
[----:B------:R-:W-:Y:S01]  /*14480*/  IADD3 R0, P0, R2, UR4, RZ ;  /* 0x0000000402007c10 */ /* 0x000fe2000ff1e0ff */
[----:B------:R-:W-:Y:S01]  /*14490*/  UMOV UR4, 0xffffffff ;  /* 0xffffffff00047882 */ /* 0x000fe20000000000 */
[----:B--2---:R-:W-:Y:S02]  /*144a0*/  LOP3.LUT R18, R18, 0x7f, RZ, 0xc0, !PT ;  /* 0x0000007f12127812 */ /* 0x004fe400078ec0ff */
[----:B------:R-:W-:Y:S02]  /*144b0*/  IADD3.X R4, R3, UR5, R5, P0, !PT ;  /* 0x0000000503047c10 */ /* 0x000fe400087fe405 */
[----:B-1----:R-:W-:Y:S01]  /*144c0*/  SHF.R.U32.HI R10, RZ, 0x2, R18 ;  /* 0x00000002ff0a7819 */ /* 0x002fe20000011612 */
[----:B0-----:R-:W-:Y:S06]  /*144d0*/  BRA.DIV UR4, `(.L_x_1127) ;  /* 0x0000003204cc7947 */ /* 0x001fec000b800000 */
[----:B------:R-:W0:Y:S01]  /*144e0*/  SHFL.IDX PT, R14, R0, RZ, 0x1c1f ;  /* 0x001c1fff000e7589 */ /* 0x000e2200000e0000 */
[----:B------:R-:W-:-:S03]  /*144f0*/  VIADD R5, R10, UR42 ;  /* 0x0000002a0a057c36 */ /* 0x000fc60008000000 */
[----:B------:R-:W1:Y:S01]  /*14500*/  SHFL.IDX PT, R2, R4, RZ, 0x1c1f ;  /* 0x001c1fff04027589 */ /* 0x000e6200000e0000 */
[C---:B------:R-:W-:Y:S01]  /*14510*/  VIADD R6, R5.reuse, 0x20 ;  /* 0x0000002005067836 */ /* 0x040fe20000000000 */
[----:B------:R-:W-:-:S13]  /*14520*/  ISETP.GE.AND P0, PT, R5, UR40, PT ;  /* 0x0000002805007c0c */ /* 0x000fda000bf06270 */
[----:B0-----:R-:W-:-:S05]  /*14530*/  @!P0 IADD3 R14, P1, R32, R14, RZ ;  /* 0x0000000e200e8210 */ /* 0x001fca0007f3e0ff */
[----:B-1----:R-:W-:Y:S02]  /*14540*/  @!P0 IMAD.X R3, RZ, RZ, R2, P1 ;  /* 0x000000ffff038224 */ /* 0x002fe400008e0602 */
[----:B------:R-:W-:Y:S02]  /*14550*/  @!P0 IMAD.MOV.U32 R2, RZ, RZ, R14 ;  /* 0x000000ffff028224 */ /* 0x000fe400078e000e */
[----:B------:R-:W0:Y:S04]  /*14560*/  SHFL.IDX PT, R14, R0, 0x1, 0x1c1f ;  /* 0x003c1f00000e7f89 */ /* 0x000e2800000e0000 */
[----:B-----5:R-:W-:Y:S04]  /*14570*/  @!P0 LDGSTS.E.BYPASS.LTC128B.128 [R8+0x10400], desc[UR48][R2.64], !P3 ;  /* 0x1040000002088fae */ /* 0x020fe8000d901d70 */
[----:B------:R-:W-:Y:S04]  /*14580*/  @!P0 LDGSTS.E.BYPASS.LTC128B.128 [R8+0x12400], desc[UR48][R2.64+0x40], !P4 ;  /* 0x1240004002088fae */ /* 0x000fe8000e101d70 */
[----:B------:R1:W-:Y:S01]  /*14590*/  @!P0 LDGSTS.E.BYPASS.LTC128B.128 [R8+0x14400], desc[UR48][R2.64+0x80], !P5 ;  /* 0x1440008002088fae */ /* 0x0003e2000e901d70 */
[----:B------:R-:W-:Y:S01]  /*145a0*/  ISETP.GE.AND P0, PT, R6, UR40, PT ;  /* 0x0000002806007c0c */ /* 0x000fe2000bf06270 */
[----:B------:R-:W-:-:S02]  /*145b0*/  VIADD R6, R5, 0x40 ;  /* 0x0000004005067836 */ /* 0x000fc40000000000 */
[----:B-1----:R-:W1:Y:S10]  /*145c0*/  SHFL.IDX PT, R2, R4, 0x1, 0x1c1f ;  /* 0x003c1f0004027f89 */ /* 0x002e7400000e0000 */
[----:B0-----:R-:W-:-:S05]  /*145d0*/  @!P0 IADD3 R14, P1, R32, R14, RZ ;  /* 0x0000000e200e8210 */ /* 0x001fca0007f3e0ff */
[----:B-1----:R-:W-:Y:S02]  /*145e0*/  @!P0 IMAD.X R7, RZ, RZ, R2, P1 ;  /* 0x000000ffff078224 */ /* 0x002fe400008e0602 */
[----:B------:R-:W-:Y:S02]  /*145f0*/  @!P0 IMAD.MOV.U32 R2, RZ, RZ, R14 ;  /* 0x000000ffff028224 */ /* 0x000fe400078e000e */
[----:B------:R-:W-:Y:S01]  /*14600*/  @!P0 IMAD.MOV.U32 R3, RZ, RZ, R7 ;  /* 0x000000ffff038224 */ /* 0x000fe200078e0007 */
[----:B------:R-:W0:Y:S04]  /*14610*/  SHFL.IDX PT, R14, R0, 0x2, 0x1c1f ;  /* 0x005c1f00000e7f89 */ /* 0x000e2800000e0000 */
[----:B------:R-:W-:Y:S04]  /*14620*/  @!P0 LDGSTS.E.BYPASS.LTC128B.128 [R8+0x10c00], desc[UR48][R2.64], !P3 ;  /* 0x10c0000002088fae */ /* 0x000fe8000d901d70 */
[----:B------:R-:W-:Y:S04]  /*14630*/  @!P0 LDGSTS.E.BYPASS.LTC128B.128 [R8+0x12c00], desc[UR48][R2.64+0x40], !P4 ;  /* 0x12c0004002088fae */ /* 0x000fe8000e101d70 */
[----:B------:R1:W-:Y:S01]  /*14640*/  @!P0 LDGSTS.E.BYPASS.LTC128B.128 [R8+0x14c00], desc[UR48][R2.64+0x80], !P5 ;  /* 0x14c0008002088fae */ /* 0x0003e2000e901d70 */
[----:B------:R-:W-:-:S03]  /*14650*/  ISETP.GE.AND P0, PT, R6, UR40, PT ;  /* 0x0000002806007c0c */ /* 0x000fc6000bf06270 */
[----:B-1----:R-:W1:Y:S10]  /*14660*/  SHFL.IDX PT, R2, R4, 0x2, 0x1c1f ;  /* 0x005c1f0004027f89 */ /* 0x002e7400000e0000 */
[----:B0-----:R-:W-:Y:S01]  /*14670*/  @!P0 IADD3 R14, P1, R32, R14, RZ ;  /* 0x0000000e200e8210 */ /* 0x001fe20007f3e0ff */
[----:B------:R-:W0:Y:S04]  /*14680*/  SHFL.IDX PT, R4, R4, 0x3, 0x1c1f ;  /* 0x007c1f0004047f89 */ /* 0x000e2800000e0000 */
[----:B-1----:R-:W-:-:S02]  /*14690*/  @!P0 IMAD.X R7, RZ, RZ, R2, P1 ;  /* 0x000000ffff078224 */ /* 0x002fc400008e0602 */
[----:B------:R-:W-:Y:S02]  /*146a0*/  @!P0 IMAD.MOV.U32 R2, RZ, RZ, R14 ;  /* 0x000000ffff028224 */ /* 0x000fe400078e000e */
[----:B------:R-:W-:Y:S01]  /*146b0*/  @!P0 IMAD.MOV.U32 R3, RZ, RZ, R7 ;  /* 0x000000ffff038224 */ /* 0x000fe200078e0007 */
[----:B------:R1:W2:Y:S04]  /*146c0*/  SHFL.IDX PT, R14, R0, 0x3, 0x1c1f ;  /* 0x007c1f00000e7f89 */ /* 0x0002a800000e0000 */
[----:B------:R1:W-:Y:S04]  /*146d0*/  @!P0 LDGSTS.E.BYPASS.LTC128B.128 [R8+0x11400], desc[UR48][R2.64], !P3 ;  /* 0x1140000002088fae */ /* 0x0003e8000d901d70 */
[----:B------:R1:W-:Y:S04]  /*146e0*/  @!P0 LDGSTS.E.BYPASS.LTC128B.128 [R8+0x13400], desc[UR48][R2.64+0x40], !P4 ;  /* 0x1340004002088fae */ /* 0x0003e8000e101d70 */
[----:B0-----:R1:W-:Y:S02]  /*146f0*/  @!P0 LDGSTS.E.BYPASS.LTC128B.128 [R8+0x15400], desc[UR48][R2.64+0x80], !P5 ;  /* 0x1540008002088fae */ /* 0x0013e4000e901d70 */
.L_x_1214:
[----:B------:R-:W-:-:S05]  /*14700*/  VIADD R5, R5, 0x60 ;  /* 0x0000006005057836 */ /* 0x000fca0000000000 */
[----:B------:R-:W-:-:S13]  /*14710*/  ISETP.GE.AND P0, PT, R5, UR40, PT ;  /* 0x0000002805007c0c */ /* 0x000fda000bf06270 */
[----:B-12---:R-:W-:-:S05]  /*14720*/  @!P0 IADD3 R2, P1, R32, R14, RZ ;  /* 0x0000000e20028210 */ /* 0x006fca0007f3e0ff */
[----:B------:R-:W-:-:S05]  /*14730*/  @!P0 IMAD.X R3, RZ, RZ, R4, P1 ;  /* 0x000000ffff038224 */ /* 0x000fca00008e0604 */
[----:B------:R-:W-:Y:S01]  /*14740*/  @!PT LDS RZ, [RZ] ;  /* 0x00000000fffff984 */ /* 0x000fe20000000800 */
[----:B------:R-:W-:Y:S01]  /*14750*/  @!PT LDS RZ, [RZ] ;  /* 0x00000000fffff984 */ /* 0x000fe20000000800 */
[----:B------:R-:W-:Y:S01]  /*14760*/  @!PT LDS RZ, [RZ] ;  /* 0x00000000fffff984 */ /* 0x000fe20000000800 */
[----:B------:R0:W-:Y:S04]  /*14770*/  @!P0 LDGSTS.E.BYPASS.LTC128B.128 [R8+0x11c00], desc[UR48][R2.64], !P3 ;  /* 0x11c0000002088fae */ /* 0x0001e8000d901d70 */
[----:B------:R0:W-:Y:S04]  /*14780*/  @!P0 LDGSTS.E.BYPASS.LTC128B.128 [R8+0x13c00], desc[UR48][R2.64+0x40], !P4 ;  /* 0x13c0004002088fae */ /* 0x0001e8000e101d70 */
[----:B------:R0:W-:Y:S01]  /*14790*/  @!P0 LDGSTS.E.BYPASS.LTC128B.128 [R8+0x15c00], desc[UR48][R2.64+0x80], !P5 ;  /* 0x15c0008002088fae */ /* 0x0001e2000e901d70 */
[----:B------:R-:W-:Y:S01]  /*147a0*/  PLOP3.LUT P0, PT, PT, PT, PT, 0x80, 0x0 ;  /* 0x000000000000781c */ /* 0x000fe20003f0f070 */
[----:B------:R-:W-:-:S12]  /*147b0*/  NOP ;  /* 0x0000000000007918 */ /* 0x000fd80000000000 */
.L_x_1128:
[----:B------:R-:W-:Y:S02]  /*147c0*/  PLOP3.LUT P1, PT, P1, P0, PT, 0xa2, 0x0 ;  /* 0x000000000000781c */ /* 0x000fe40000f21472 */
[----:B------:R-:W-:-:S08]  /*147d0*/  @P0 R2UR P1, UR4, R17 ;  /* 0x00000000110402ca */ /* 0x000fd00000020000 */
[----:B------:R-:W-:-:S05]  /*147e0*/  @P0 PLOP3.LUT P0, PT, P1, PT, PT, 0x80, 0x0 ;  /* 0x000000000000081c */ /* 0x000fca0000f0f070 */
[----:B------:R-:W-:Y:S01]  /*147f0*/  @!P1 SYNCS.ARRIVE.TRANS64.RED.A0T1 RZ, [UR4+0x22800], RZ ;  /* 0x022800ffffff99a7 */ /* 0x000fe20008200404 */
[----:B------:R-:W-:Y:S07]  /*14800*/  @!P1 ARRIVES.LDGSTSBAR.64.TRANSCNT [UR4+0x22800] ;  /* 0x02280000ff0099b0 */ /* 0x000fee0008000a84 */
[----:B------:R-:W-:Y:S05]  /*14810*/  @P0 BRA.U.ANY `(.L_x_1128) ;  /* 0xfffffffd00e80947 */ /* 0x000fea000393ffff */
[----:B0-----:R-:W2:Y:S02]  /*14820*/  LDL.LU R2, [R1+0x10] ;  /* 0x0000100001027983 */ /* 0x001ea40000300800 */
        /* <DEDUP_REMOVED lines=9> */
[----:B------:R-:W1:Y:S03]  /*148c0*/  SYNCS.PHASECHK.TRANS64.TRYWAIT P0, [R17+URZ+0x22820], R0 ;  /* 0x02282000110075a7 */ /* 0x000e66000800017f */
[----:B01----:R-:W-:Y:S05]  /*148d0*/  @!P0 BRA `(.L_x_1130) ;  /* 0x0000003400048947 */ /* 0x003fea0003800000 */
.L_x_1215:
[----:B------:R-:W-:Y:S05]  /*148e0*/  BSYNC B0 ;  /* 0x0000000000007941 */ /* 0x000fea0003800000 */
.L_x_1129:
[----:B------:R-:W-:-:S04]  /*148f0*/  UIADD3 UR4, UR44, -0x2, URZ ;  /* 0xfffffffe2c047890 */ /* 0x000fc8000fffe03f */
[----:B------:R-:W-:-:S06]  /*14900*/  UISETP.GE.AND UP0, UPT, UR4, UR45, UPT ;  /* 0x0000002d0400728c */ /* 0x000fcc000bf06270 */
[----:B------:R-:W-:-:S13]  /*14910*/  PLOP3.LUT P0, PT, PT, PT, UP0, 0x40, 0x0 ;  /* 0x000000000000781c */ /* 0x000fda0003f0e808 */
[----:B------:R-:W-:Y:S05]  /*14920*/  @P0 BRA `(.L_x_1131) ;  /* 0x0000001000880947 */ /* 0x000fea0003800000 */
[----:B------:R-:W-:Y:S02]  /*14930*/  IMAD.MOV.U32 R4, RZ, RZ, R19 ;  /* 0x000000ffff047224 */ /* 0x000fe400078e0013 */
[----:B------:R-:W-:Y:S02]  /*14940*/  IMAD.MOV.U32 R5, RZ, RZ, R23 ;  /* 0x000000ffff057224 */ /* 0x000fe400078e0017 */
[----:B------:R-:W-:-:S07]  /*14950*/  IMAD.U32 R20, RZ, RZ, UR4 ;  /* 0x00000004ff147e24 */ /* 0x000fce000f8e00ff */
.L_x_1151:
[----:B-1----:R-:W1:Y:S01]  /*14960*/  LDC R3, c[0x0][0x430] ;  /* 0x00010c00ff037b82 */ /* 0x002e620000000800 */
[----:B0-2---:R-:W0:Y:S01]  /*14970*/  S2R R0, SR_TID.X ;  /* 0x0000000000007919 */ /* 0x005e220000002100 */
[----:B------:R-:W-:Y:S05]  /*14980*/  YIELD ;  /* 0x0000000000007946 */ /* 0x000fea0003800000 */
[----:B------:R-:W-:Y:S01]  /*14990*/  ULDC.64 UR4, c[0x0][0x428] ;  /* 0x00010a0000047ab9 */ /* 0x000fe20000000a00 */
[----:B------:R-:W-:Y:S01]  /*149a0*/  VIADD R19, R4, 0x1 ;  /* 0x0000000104137836 */ /* 0x000fe20000000000 */
[----:B-1----:R-:W-:Y:S02]  /*149b0*/  ISETP.NE.AND P0, PT, R3, 0x1, PT ;  /* 0x000000010300780c */ /* 0x002fe40003f05270 */
[C---:B0-----:R-:W-:Y:S01]  /*149c0*/  LOP3.LUT R2, R0.reuse, 0x7f, RZ, 0xc0, !PT ;  /* 0x0000007f00027812 */ /* 0x041fe200078ec0ff */
[----:B------:R-:W-:-:S10]  /*149d0*/  IMAD.SHL.U32 R0, R0, 0x20, RZ ;  /* 0x0000002000007824 */ /* 0x000fd400078e00ff */
[----:B------:R-:W0:Y:S01]  /*149e0*/  @P0 LDC R7, c[0x0][0x434] ;  /* 0x00010d00ff070b82 */ /* 0x000e220000000800 */
[----:B------:R-:W-:Y:S02]  /*149f0*/  SHF.R.U32.HI R2, RZ, 0x2, R2 ;  /* 0x00000002ff027819 */ /* 0x000fe40000011602 */
[----:B------:R-:W-:-:S03]  /*14a00*/  LOP3.LUT R0, R0, 0x60, RZ, 0xc0, !PT ;  /* 0x0000006000007812 */ /* 0x000fc600078ec0ff */
[----:B------:R-:W-:Y:S02]  /*14a10*/  IMAD R3, R20, 0x80, R2 ;  /* 0x0000008014037824 */ /* 0x000fe400078e0202 */
[----:B------:R-:W1:Y:S03]  /*14a20*/  @P0 LDC R9, c[0x0][0x438] ;  /* 0x00010e00ff090b82 */ /* 0x000e660000000800 */
[----:B------:R-:W-:-:S05]  /*14a30*/  IADD3 R0, R0, R3, R34 ;  /* 0x0000000300007210 */ /* 0x000fca0007ffe022 */
[----:B------:R-:W-:Y:S02]  /*14a40*/  IMAD.MOV.U32 R8, RZ, RZ, R0 ;  /* 0x000000ffff087224 */ /* 0x000fe400078e0000 */
[----:B0-----:R-:W-:-:S04]  /*14a50*/  @P0 IMAD.HI.U32 R2, R0, R7, RZ ;  /* 0x0000000700020227 */ /* 0x001fc800078e00ff */
[----:B------:R-:W-:Y:S01]  /*14a60*/  IMAD R7, R33, UR4, RZ ;  /* 0x0000000421077c24 */ /* 0x000fe2000f8e02ff */
[----:B-1----:R-:W-:-:S03]  /*14a70*/  @P0 SHF.R.U32.HI R8, RZ, R9, R2 ;  /* 0x00000009ff080219 */ /* 0x002fc60000011602 */
[----:B------:R-:W-:Y:S01]  /*14a80*/  IMAD R7, R24, UR5, R7 ;  /* 0x0000000518077c24 */ /* 0x000fe2000f8e0207 */
[--C-:B------:R-:W-:Y:S01]  /*14a90*/  SHF.R.S32.HI R3, RZ, 0x1f, R8.reuse ;  /* 0x0000001fff037819 */ /* 0x100fe20000011408 */
[----:B------:R-:W-:-:S04]  /*14aa0*/  IMAD.MOV.U32 R2, RZ, RZ, R8 ;  /* 0x000000ffff027224 */ /* 0x000fc800078e0008 */
[----:B------:R-:W-:Y:S01]  /*14ab0*/  IMAD.WIDE.U32 R2, R24, UR4, R2 ;  /* 0x0000000418027c25 */ /* 0x000fe2000f8e0002 */
[----:B------:R-:W-:-:S03]  /*14ac0*/  ULDC.64 UR4, c[0x0][0x418] ;  /* 0x0001060000047ab9 */ /* 0x000fc60000000a00 */
[----:B------:R-:W-:Y:S01]  /*14ad0*/  IMAD.IADD R3, R7, 0x1, R3 ;  /* 0x0000000107037824 */ /* 0x000fe200078e0203 */
[C---:B------:R-:W-:Y:S01]  /*14ae0*/  LEA R6, P0, R2.reuse, UR4, 0x2 ;  /* 0x0000000402067c11 */ /* 0x040fe2000f8010ff */
[----:B------:R-:W-:Y:S01]  /*14af0*/  IMAD.U32 R10, RZ, RZ, UR50 ;  /* 0x00000032ff0a7e24 */ /* 0x000fe2000f8e00ff */
[----:B------:R-:W-:Y:S02]  /*14b00*/  ULDC UR4, c[0x0][0x430] ;  /* 0x00010c0000047ab9 */ /* 0x000fe40000000800 */
[----:B------:R-:W-:Y:S02]  /*14b10*/  LEA.HI.X R7, R2, UR5, R3, 0x2, P0 ;  /* 0x0000000502077c11 */ /* 0x000fe400080f1403 */
[----:B------:R-:W-:Y:S01]  /*14b20*/  ISETP.NE.AND P1, PT, R10, 0x3, PT ;  /* 0x000000030a00780c */ /* 0x000fe20003f25270 */
[----:B------:R-:W-:Y:S01]  /*14b30*/  IMAD.MOV R3, RZ, RZ, -R8 ;  /* 0x000000ffff037224 */ /* 0x000fe200078e0a08 */
[----:B------:R-:W-:Y:S01]  /*14b40*/  ISETP.NE.AND P0, PT, R19, 0x2, PT ;  /* 0x000000021300780c */ /* 0x000fe20003f05270 */
[----:B------:R0:W2:Y:S03]  /*14b50*/  LDG.E R6, desc[UR48][R6.64] ;  /* 0x0000003006067981 */ /* 0x0000a6000c1e1900 */
[----:B------:R-:W-:-:S02]  /*14b60*/  SEL R23, RZ, 0x1, P0 ;  /* 0x00000001ff177807 */ /* 0x000fc40000000000 */
[----:B------:R-:W-:Y:S01]  /*14b70*/  SEL R19, R19, RZ, P0 ;  /* 0x000000ff13137207 */ /* 0x000fe20000000000 */
[----:B0-----:R-:W-:Y:S02]  /*14b80*/  IMAD R7, R3, UR4, R0 ;  /* 0x0000000403077c24 */ /* 0x001fe4000f8e0200 */
[----:B------:R-:W-:Y:S01]  /*14b90*/  IMAD.MOV.U32 R0, RZ, RZ, R20 ;  /* 0x000000ffff007224 */ /* 0x000fe200078e0014 */
[----:B------:R-:W-:Y:S01]  /*14ba0*/  LOP3.LUT R23, R5, R23, RZ, 0x3c, !PT ;  /* 0x0000001705177212 */ /* 0x000fe200078e3cff */
[----:B------:R-:W-:-:S03]  /*14bb0*/  VIADD R20, R20, 0xffffffff ;  /* 0xffffffff14147836 */ /* 0x000fc60000000000 */
[----:B------:R-:W-:Y:S02]  /*14bc0*/  ISETP.GT.AND P2, PT, R0, UR45, PT ;  /* 0x0000002d00007c0c */ /* 0x000fe4000bf44270 */
[----:B--2---:R-:W-:Y:S01]  /*14bd0*/  SHF.R.S32.HI R9, RZ, 0x1f, R6 ;  /* 0x0000001fff097819 */ /* 0x004fe20000011406 */
[----:B------:R-:W-:Y:S10]  /*14be0*/  @!P1 BRA `(.L_x_1132) ;  /* 0x0000000000049947 */ /* 0x000ff40003800000 */
[----:B------:R-:W-:Y:S01]  /*14bf0*/  BPT.TRAP 0x1 ;  /* 0x000000040000795c */ /* 0x000fe20000300000 */
.L_x_1132:
[----:B------:R-:W-:Y:S01]  /*14c00*/  IMAD R0, R19, 0x8, R17 ;  /* 0x0000000813007824 */ /* 0x000fe200078e0211 */
[----:B------:R-:W-:Y:S01]  /*14c10*/  SHF.L.U32 R10, R23, 0x1f, RZ ;  /* 0x0000001f170a7819 */ /* 0x000fe200000006ff */
[----:B------:R-:W-:Y:S01]  /*14c20*/  BSSY B0, `(.L_x_1133) ;  /* 0x0000004000007945 */ /* 0x000fe20003800000 */
[----:B------:R-:W-:Y:S02]  /*14c30*/  SHF.R.S32.HI R8, RZ, 0x1f, R7 ;  /* 0x0000001fff087819 */ /* 0x000fe40000011407 */
[----:B------:R-:W0:Y:S02]  /*14c40*/  SYNCS.PHASECHK.TRANS64.TRYWAIT P0, [R0+URZ+0x22880], R10 ;  /* 0x0228800a000075a7 */ /* 0x000e24000800017f */
[----:B0-----:R-:W-:Y:S05]  /*14c50*/  @!P0 BRA `(.L_x_1134) ;  /* 0x0000003000388947 */ /* 0x001fea0003800000 */
.L_x_1216:
[----:B------:R-:W-:Y:S05]  /*14c60*/  BSYNC B0 ;  /* 0x0000000000007941 */ /* 0x000fea0003800000 */
.L_x_1133:
[----:B------:R-:W-:Y:S01]  /*14c70*/  ULDC.64 UR4, c[0x0][0x328] ;  /* 0x0000ca0000047ab9 */ /* 0x000fe20000000a00 */
[----:B------:R-:W-:Y:S01]  /*14c80*/  ULDC.64 UR6, c[0x0][0x318] ;  /* 0x0000c60000067ab9 */ /* 0x000fe20000000a00 */
[----:B------:R-:W-:Y:S01]  /*14c90*/  IMAD R11, R8, UR4, RZ ;  /* 0x00000004080b7c24 */ /* 0x000fe2000f8e02ff */
[C---:B------:R-:W-:Y:S01]  /*14ca0*/  LOP3.LUT P3, RZ, R16.reuse, 0x2, RZ, 0xc0, !PT ;  /* 0x0000000210ff7812 */ /* 0x040fe2000786c0ff */
[----:B------:R-:W-:Y:S01]  /*14cb0*/  IMAD.WIDE.U32 R2, R7, UR4, RZ ;  /* 0x0000000407027c25 */ /* 0x000fe2000f8e00ff */
[----:B------:R-:W-:-:S03]  /*14cc0*/  LOP3.LUT P1, RZ, R16, 0x1, RZ, 0xc0, !PT ;  /* 0x0000000110ff7812 */ /* 0x000fc6000782c0ff */
[----:B------:R-:W-:Y:S01]  /*14cd0*/  IMAD R11, R7, UR5, R11 ;  /* 0x00000005070b7c24 */ /* 0x000fe2000f8e020b */
[----:B------:R-:W-:Y:S01]  /*14ce0*/  ULDC.64 UR4, c[0x0][0x338] ;  /* 0x0000ce0000047ab9 */ /* 0x000fe20000000a00 */
[----:B------:R-:W-:Y:S02]  /*14cf0*/  IMAD R21, R19, 0x4000, R37 ;  /* 0x0000400013157824 */ /* 0x000fe400078e0225 */
        /* <DEDUP_REMOVED lines=9> */
[----:B------:R-:W-:-:S02]  /*14d90*/  UMOV UR4, 0xffffffff ;  /* 0xffffffff00047882 */ /* 0x000fc40000000000 */
[----:B------:R-:W-:-:S04]  /*14da0*/  IADD3 R18, P0, R2, UR6, RZ ;  /* 0x0000000602127c10 */ /* 0x000fc8000ff1e0ff */
[----:B------:R-:W-:Y:S01]  /*14db0*/  IADD3.X R27, R27, UR7, R3, P0, !PT ;  /* 0x000000071b1b7c10 */ /* 0x000fe200087fe403 */
[----:B------:R-:W-:Y:S08]  /*14dc0*/  BRA.DIV UR4, `(.L_x_1135) ;  /* 0x0000002e04f07947 */ /* 0x000ff0000b800000 */
[----:B------:R-:W1:Y:S01]  /*14dd0*/  SHFL.IDX PT, R2, R18, RZ, 0x1c1f ;  /* 0x001c1fff12027589 */ /* 0x000e6200000e0000 */
[----:B------:R-:W-:-:S03]  /*14de0*/  IADD3 R21, R17, R21, R29 ;  /* 0x0000001511157210 */ /* 0x000fc60007ffe01d */
[----:B------:R-:W2:Y:S02]  /*14df0*/  SHFL.IDX PT, R3, R27, RZ, 0x1c1f ;  /* 0x001c1fff1b037589 */ /* 0x000ea400000e0000 */
[----:B------:R-:W-:Y:S01]  /*14e00*/  IMAD.IADD R25, R30, 0x1, R21 ;  /* 0x000000011e197824 */ /* 0x000fe200078e0215 */
[----:B-1----:R-:W-:-:S05]  /*14e10*/  IADD3 R2, P0, R32, R2, RZ ;  /* 0x0000000220027210 */ /* 0x002fca0007f1e0ff */
[----:B--2---:R-:W-:-:S05]  /*14e20*/  IMAD.X R3, RZ, RZ, R3, P0 ;  /* 0x000000ffff037224 */ /* 0x004fca00000e0603 */
[----:B------:R-:W-:Y:S01]  /*14e30*/  @!PT LDS RZ, [RZ] ;  /* 0x00000000fffff984 */ /* 0x000fe20000000800 */
        /* <DEDUP_REMOVED lines=10> */
[----:B------:R-:W3:Y:S01]  /*14ee0*/  SHFL.IDX PT, R27, R27, 0x3, 0x1c1f ;  /* 0x007c1f001b1b7f89 */ /* 0x000ee200000e0000 */
[----:B-1----:R-:W-:-:S05]  /*14ef0*/  IADD3 R2, P0, R32, R2, RZ ;  /* 0x0000000220027210 */ /* 0x002fca0007f1e0ff */
[----:B--2---:R-:W-:-:S05]  /*14f00*/  IMAD.X R3, RZ, RZ, R3, P0 ;  /* 0x000000ffff037224 */ /* 0x004fca00000e0603 */
[----:B------:R-:W-:Y:S04]  /*14f10*/  LDGSTS.E.BYPASS.LTC128B.128 [R21+0xa400], desc[UR48][R2.64], !P3 ;  /* 0x0a40000002157fae */ /* 0x000fe8000d901d70 */
[----:B------:R1:W-:Y:S04]  /*14f20*/  LDGSTS.E.BYPASS.LTC128B.128 [R25+0xa400], desc[UR48][R2.64+0x40], !P1 ;  /* 0x0a40004002197fae */ /* 0x0003e8000c901d70 */
[----:B-1-3--:R1:W2:Y:S02]  /*14f30*/  SHFL.IDX PT, R2, R18, 0x3, 0x1c1f ;  /* 0x007c1f0012027f89 */ /* 0x00a2a400000e0000 */
.L_x_1226:
        /* <DEDUP_REMOVED lines=9> */
.L_x_1136:
        /* <DEDUP_REMOVED lines=11> */
.L_x_1137:
[----:B------:R2:W-:Y:S01]  /*15080*/  SYNCS.ARRIVE.TRANS64.A1T0 RZ, [R0+URZ+0x22870], RZ ;  /* 0x022870ff00ff79a7 */ /* 0x0005e2000810003f */
[----:B------:R-:W-:Y:S05]  /*15090*/  @!P3 BRA `(.L_x_1138) ;  /* 0x000000000004b947 */ /* 0x000fea0003800000 */
[----:B------:R-:W-:Y:S01]  /*150a0*/  BPT.TRAP 0x1 ;  /* 0x000000040000795c */ /* 0x000fe20000300000 */
.L_x_1138:
[----:B------:R-:W3:Y:S01]  /*150b0*/  SYNCS.PHASECHK.TRANS64.TRYWAIT P0, [R0+URZ+0x22840], R10 ;  /* 0x0228400a000075a7 */ /* 0x000ee2000800017f */
[----:B------:R-:W-:Y:S04]  /*150c0*/  BSSY B0, `(.L_x_1139) ;  /* 0x0000002000007945 */ /* 0x000fe80003800000 */
[----:B---3--:R-:W-:Y:S05]  /*150d0*/  @!P0 BRA `(.L_x_1140) ;  /* 0x0000003000588947 */ /* 0x008fea0003800000 */
.L_x_1227:
[----:B------:R-:W-:Y:S05]  /*150e0*/  BSYNC B0 ;  /* 0x0000000000007941 */ /* 0x000fea0003800000 */
.L_x_1139:
[----:B------:R-:W-:Y:S01]  /*150f0*/  ULDC.64 UR4, c[0x0][0x300] ;  /* 0x0000c00000047ab9 */ /* 0x000fe20000000a00 */
[----:B------:R-:W-:Y:S01]  /*15100*/  ULDC.64 UR6, c[0x0][0x2e8] ;  /* 0x0000ba0000067ab9 */ /* 0x000fe20000000a00 */
[----:B------:R-:W-:Y:S01]  /*15110*/  IMAD R8, R8, UR4, RZ ;  /* 0x0000000408087c24 */ /* 0x000fe2000f8e02ff */
[C---:B------:R-:W-:Y:S01]  /*15120*/  LOP3.LUT P4, RZ, R16.reuse, 0x10, RZ, 0xc0, !PT ;  /* 0x0000001010ff7812 */ /* 0x040fe2000788c0ff */
[C---:B------:R-:W-:Y:S01]  /*15130*/  IMAD.WIDE.U32 R2, R7.reuse, UR4, RZ ;  /* 0x0000000407027c25 */ /* 0x040fe2000f8e00ff */
[C---:B------:R-:W-:Y:S02]  /*15140*/  LOP3.LUT P3, RZ, R16.reuse, 0x8, RZ, 0xc0, !PT ;  /* 0x0000000810ff7812 */ /* 0x040fe4000786c0ff */
[----:B------:R-:W-:Y:S01]  /*15150*/  LOP3.LUT P1, RZ, R16, 0x4, RZ, 0xc0, !PT ;  /* 0x0000000410ff7812 */ /* 0x000fe2000782c0ff */
[----:B------:R-:W-:Y:S01]  /*15160*/  IMAD R8, R7, UR5, R8 ;  /* 0x0000000507087c24 */ /* 0x000fe2000f8e0208 */
[----:B------:R-:W-:Y:S02]  /*15170*/  ULDC.64 UR4, c[0x0][0x310] ;  /* 0x0000c40000047ab9 */ /* 0x000fe40000000a00 */
[----:B------:R-:W-:-:S02]  /*15180*/  IMAD R7, R9, UR4, RZ ;  /* 0x0000000409077c24 */ /* 0x000fc4000f8e02ff */
[----:B------:R-:W-:Y:S02]  /*15190*/  IMAD.IADD R3, R3, 0x1, R8 ;  /* 0x0000000103037824 */ /* 0x000fe400078e0208 */
        /* <DEDUP_REMOVED lines=10> */
[----:B------:R-:W-:Y:S01]  /*15240*/  IMAD R7, R19, 0x6000, R36 ;  /* 0x0000600013077824 */ /* 0x000fe200078e0224 */
[----:B------:R-:W-:Y:S07]  /*15250*/  BRA.DIV UR4, `(.L_x_1141) ;  /* 0x00000032040c7947 */ /* 0x000fee000b800000 */
[----:B------:R-:W4:Y:S01]  /*15260*/  SHFL.IDX PT, R2, R6, RZ, 0x1c1f ;  /* 0x001c1fff06027589 */ /* 0x000f2200000e0000 */
[----:B------:R-:W-:-:S03]  /*15270*/  IMAD.IADD R7, R17, 0x1, R7 ;  /* 0x0000000111077824 */ /* 0x000fc600078e0207 */
[----:B------:R-:W5:Y:S04]  /*15280*/  SHFL.IDX PT, R3, R8, RZ, 0x1c1f ;  /* 0x001c1fff08037589 */ /* 0x000f6800000e0000 */
[----:B------:R-:W-:Y:S04]  /*15290*/  SHFL.IDX PT, R9, R8, 0x2, 0x1c1f ;  /* 0x005c1f0008097f89 */ /* 0x000fe800000e0000 */
[----:B------:R-:W-:Y:S01]  /*152a0*/  SHFL.IDX PT, R14, R6, 0x3, 0x1c1f ;  /* 0x007c1f00060e7f89 */ /* 0x000fe200000e0000 */
        /* <DEDUP_REMOVED lines=15> */
[----:B------:R4:W0:Y:S04]  /*153a0*/  SHFL.IDX PT, R9, R8, 0x3, 0x1c1f ;  /* 0x007c1f0008097f89 */ /* 0x00082800000e0000 */
[----:B------:R4:W-:Y:S04]  /*153b0*/  LDGSTS.E.BYPASS.LTC128B.128 [R7+0x17400], desc[UR48][R2.64], !P4 ;  /* 0x1740000002077fae */ /* 0x0009e8000e101d70 */
[----:B------:R4:W-:Y:S04]  /*153c0*/  LDGSTS.E.BYPASS.LTC128B.128 [R7+0x19400], desc[UR48][R2.64+0x40], !P3 ;  /* 0x1940004002077fae */ /* 0x0009e8000d901d70 */
[----:B------:R4:W-:Y:S02]  /*153d0*/  LDGSTS.E.BYPASS.LTC128B.128 [R7+0x1b400], desc[UR48][R2.64+0x80], !P1 ;  /* 0x1b40008002077fae */ /* 0x0009e4000c901d70 */
.L_x_1237:
[----:B----4-:R-:W-:-:S05]  /*153e0*/  IADD3 R2, P0, R32, R14, RZ ;  /* 0x0000000e20027210 */ /* 0x010fca0007f1e0ff */
[----:B0-----:R-:W-:Y:S01]  /*153f0*/  IMAD.X R3, RZ, RZ, R9, P0 ;  /* 0x000000ffff037224 */ /* 0x001fe200000e0609 */
        /* <DEDUP_REMOVED lines=8> */
.L_x_1142:
        /* <DEDUP_REMOVED lines=11> */
.L_x_1143:
[----:B------:R2:W-:Y:S02]  /*15530*/  SYNCS.ARRIVE.TRANS64.A1T0 RZ, [R0+URZ+0x22830], RZ ;  /* 0x022830ff00ff79a7 */ /* 0x0005e4000810003f */
[----:B--23--:R-:W-:-:S05]  /*15540*/  IMAD.U32 R0, RZ, RZ, UR47 ;  /* 0x0000002fff007e24 */ /* 0x00cfca000f8e00ff */
[----:B------:R-:W-:-:S13]  /*15550*/  ISETP.NE.AND P0, PT, R0, 0x3, PT ;  /* 0x000000030000780c */ /* 0x000fda0003f05270 */
[----:B------:R-:W-:Y:S05]  /*15560*/  @!P0 BRA `(.L_x_1144) ;  /* 0x0000000000048947 */ /* 0x000fea0003800000 */
[----:B------:R-:W-:Y:S01]  /*15570*/  BPT.TRAP 0x1 ;  /* 0x000000040000795c */ /* 0x000fe20000300000 */
.L_x_1144:
[----:B------:R-:W-:Y:S01]  /*15580*/  LOP3.LUT R3, R5, 0x1, RZ, 0x3c, !PT ;  /* 0x0000000105037812 */ /* 0x000fe200078e3cff */
[----:B------:R-:W-:Y:S01]  /*15590*/  IMAD R0, R4, 0x8, R17 ;  /* 0x0000000804007824 */ /* 0x000fe200078e0211 */
[----:B------:R-:W-:Y:S02]  /*155a0*/  BSSY B0, `(.L_x_1145) ;  /* 0x0000004000007945 */ /* 0x000fe40003800000 */
[----:B------:R-:W-:-:S04]  /*155b0*/  SHF.L.U32 R3, R3, 0x1f, RZ ;  /* 0x0000001f03037819 */ /* 0x000fc800000006ff */
[----:B------:R-:W0:Y:S02]  /*155c0*/  SYNCS.PHASECHK.TRANS64.TRYWAIT P1, [R0+URZ+0x22870], R3 ;  /* 0x02287003000075a7 */ /* 0x000e24000802017f */
[----:B0-----:R-:W-:Y:S05]  /*155d0*/  @!P1 BRA `(.L_x_1146) ;  /* 0x00000030005c9947 */ /* 0x001fea0003800000 */
.L_x_1238:
[----:B------:R-:W-:Y:S05]  /*155e0*/  BSYNC B0 ;  /* 0x0000000000007941 */ /* 0x000fea0003800000 */
.L_x_1145:
[----:B------:R-:W-:-:S05]  /*155f0*/  IMAD.U32 R2, RZ, RZ, UR50 ;  /* 0x00000032ff027e24 */ /* 0x000fca000f8e00ff */
[----:B------:R-:W-:-:S13]  /*15600*/  ISETP.NE.AND P1, PT, R2, 0x3, PT ;  /* 0x000000030200780c */ /* 0x000fda0003f25270 */
[----:B------:R-:W-:Y:S05]  /*15610*/  @!P1 BRA `(.L_x_1147) ;  /* 0x0000000000049947 */ /* 0x000fea0003800000 */
[----:B------:R-:W-:Y:S01]  /*15620*/  BPT.TRAP 0x1 ;  /* 0x000000040000795c */ /* 0x000fe20000300000 */
.L_x_1147:
[----:B0-----:R-:W-:Y:S01]  /*15630*/  SHF.L.U32 R3, R5, 0x1f, RZ ;  /* 0x0000001f05037819 */ /* 0x001fe200000006ff */
[----:B-1----:R-:W-:-:S03]  /*15640*/  IMAD.SHL.U32 R18, R4, 0x4000, RZ ;  /* 0x0000400004127824 */ /* 0x002fc600078e00ff */
[----:B------:R-:W0:Y:S02]  /*15650*/  SYNCS.PHASECHK.TRANS64.TRYWAIT P1, [R0+URZ+0x22860], R3 ;  /* 0x02286003000075a7 */ /* 0x000e24000802017f */
[----:B0-----:R-:W-:Y:S05]  /*15660*/  @!P1 BRA `(.L_x_1148) ;  /* 0x00000030004c9947 */ /* 0x001fea0003800000 */
.L_x_1239:
[----:B------:R-:W2:Y:S04]  /*15670*/  LDL R2, [R1+0x4] ;  /* 0x0000040001027983 */ /* 0x000ea80000100800 */
[----:B------:R-:W3:Y:S01]  /*15680*/  LDL R12, [R1] ;  /* 0x00000000010c7983 */ /* 0x000ee20000100800 */
[----:B------:R-:W-:Y:S05]  /*15690*/  WARPSYNC.ALL ;  /* 0x0000000000007948 */ /* 0x000fea0003800000 */
[----:B------:R-:W-:-:S05]  /*156a0*/  IMAD.U32 R21, RZ, RZ, UR50 ;  /* 0x00000032ff157e24 */ /* 0x000fca000f8e00ff */
[----:B------:R-:W-:Y:S02]  /*156b0*/  ISETP.NE.AND P1, PT, R21, 0x3, PT ;  /* 0x000000031500780c */ /* 0x000fe40003f25270 */
[----:B--2---:R-:W-:Y:S02]  /*156c0*/  LOP3.LUT R2, R18, R2, RZ, 0xfc, !PT ;  /* 0x0000000212027212 */ /* 0x004fe400078efcff */
[----:B---3--:R-:W-:-:S03]  /*156d0*/  IADD3 R18, R17, R18, R12 ;  /* 0x0000001211127210 */ /* 0x008fc60007ffe00c */
[----:B0-----:R-:W-:-:S04]  /*156e0*/  IMAD.IADD R3, R17, 0x1, R2 ;  /* 0x0000000111037824 */ /* 0x001fc800078e0202 */
[----:B------:R-:W-:Y:S01]  /*156f0*/  IMAD.IADD R2, R31, 0x1, R3 ;  /* 0x000000011f027824 */ /* 0x000fe200078e0203 */
[----:B------:R-:W0:Y:S02]  /*15700*/  LDSM.16.MT88.4 R4, [R3+0x8400] ;  /* 0x008400000304783b */ /* 0x000e240000004200 */
        /* <DEDUP_REMOVED lines=10> */
[----:B------:R0:W-:Y:S04]  /*157b0*/  STSM.16.M88.4 [R18+0x2400], R12 ;  /* 0x0024000c12007844 */ /* 0x0001e80000000200 */
[----:B------:R-:W1:Y:S01]  /*157c0*/  LDSM.16.MT88.4 R8, [R3+0x9400] ;  /* 0x009400000308783b */ /* 0x000e620000004200 */
[--C-:B0-----:R-:W-:Y:S02]  /*157d0*/  IADD3 R12, R28, 0x400, R18.reuse ;  /* 0x000004001c0c7810 */ /* 0x101fe40007ffe012 */
[----:B------:R-:W-:Y:S02]  /*157e0*/  IADD3 R18, R31, 0x400, R18 ;  /* 0x000004001f127810 */ /* 0x000fe40007ffe012 */
[C-C-:B-1----:R-:W-:Y:S02]  /*157f0*/  PRMT R4, R8.reuse, 0x6420, R9.reuse ;  /* 0x0000642008047816 */ /* 0x142fe40000000009 */
[----:B------:R-:W-:-:S02]  /*15800*/  PRMT R5, R8, 0x7531, R9 ;  /* 0x0000753108057816 */ /* 0x000fc40000000009 */
[C-C-:B------:R-:W-:Y:S02]  /*15810*/  PRMT R6, R10.reuse, 0x6420, R11.reuse ;  /* 0x000064200a067816 */ /* 0x140fe4000000000b */
[----:B------:R-:W-:Y:S02]  /*15820*/  PRMT R7, R10, 0x7531, R11 ;  /* 0x000075310a077816 */ /* 0x000fe4000000000b */
[----:B------:R-:W0:Y:S04]  /*15830*/  LDSM.16.MT88.4 R8, [R2+0x9400] ;  /* 0x009400000208783b */ /* 0x000e280000004200 */
[----:B------:R0:W-:Y:S02]  /*15840*/  STSM.16.M88.4 [R12], R4 ;  /* 0x000000040c007844 */ /* 0x0001e40000000200 */
[----:B0-----:R-:W-:-:S02]  /*15850*/  PRMT R4, R8, 0x6420, R9 ;  /* 0x0000642008047816 */ /* 0x001fc40000000009 */
[----:B------:R-:W-:Y:S02]  /*15860*/  PRMT R5, R8, 0x7531, R9 ;  /* 0x0000753108057816 */ /* 0x000fe40000000009 */
        /* <DEDUP_REMOVED lines=8> */
[----:B------:R-:W-:-:S05]  /*158f0*/  PRMT R11, R14, 0x7531, R15 ;  /* 0x000075310e0b7816 */ /* 0x000fca000000000f */
[----:B------:R1:W-:Y:S02]  /*15900*/  STSM.16.M88.4 [R18], R8 ;  /* 0x0000000812007844 */ /* 0x0003e40000000200 */
[C-C-:B-1----:R-:W-:Y:S02]  /*15910*/  PRMT R8, R4.reuse, 0x6420, R5.reuse ;  /* 0x0000642004087816 */ /* 0x142fe40000000005 */
[----:B------:R-:W-:Y:S02]  /*15920*/  PRMT R9, R4, 0x7531, R5 ;  /* 0x0000753104097816 */ /* 0x000fe40000000005 */
[C-C-:B------:R-:W-:Y:S02]  /*15930*/  PRMT R10, R6.reuse, 0x6420, R7.reuse ;  /* 0x00006420060a7816 */ /* 0x140fe40000000007 */
[----:B------:R-:W-:-:S05]  /*15940*/  PRMT R11, R6, 0x7531, R7 ;  /* 0x00007531060b7816 */ /* 0x000fca0000000007 */
[----:B------:R0:W-:Y:S04]  /*15950*/  STSM.16.M88.4 [R18+0x2000], R8 ;  /* 0x0020000812007844 */ /* 0x0001e80000000200 */
[----:B------:R-:W1:Y:S01]  /*15960*/  LDSM.16.MT88.4 R4, [R3+0xb400] ;  /* 0x00b400000304783b */ /* 0x000e620000004200 */
[----:B0-----:R-:W-:Y:S01]  /*15970*/  IMAD.IADD R18, R28, 0x1, R18 ;  /* 0x000000011c127824 */ /* 0x001fe200078e0212 */
[C-C-:B-1----:R-:W-:Y:S02]  /*15980*/  PRMT R12, R4.reuse, 0x6420, R5.reuse ;  /* 0x00006420040c7816 */ /* 0x142fe40000000005 */
[----:B------:R-:W-:Y:S02]  /*15990*/  PRMT R13, R4, 0x7531, R5 ;  /* 0x00007531040d7816 */ /* 0x000fe40000000005 */
[----:B------:R-:W-:-:S02]  /*159a0*/  PRMT R14, R6, 0x6420, R7 ;  /* 0x00006420060e7816 */ /* 0x000fc40000000007 */
[----:B------:R-:W-:Y:S02]  /*159b0*/  PRMT R15, R6, 0x7531, R7 ;  /* 0x00007531060f7816 */ /* 0x000fe40000000007 */
[----:B------:R-:W0:Y:S04]  /*159c0*/  LDSM.16.MT88.4 R4, [R2+0xb400] ;  /* 0x00b400000204783b */ /* 0x000e280000004200 */
[----:B------:R1:W-:Y:S01]  /*159d0*/  STSM.16.M88.4 [R18], R12 ;  /* 0x0000000c12007844 */ /* 0x0003e20000000200 */
        /* <DEDUP_REMOVED lines=13> */
.L_x_1149:
[----:B0-----:R0:W-:Y:S01]  /*15ab0*/  SYNCS.ARRIVE.TRANS64.A1T0 RZ, [R0+URZ+0x22850], RZ ;  /* 0x022850ff00ff79a7 */ /* 0x0011e2000810003f */
[----:B------:R-:W-:Y:S06]  /*15ac0*/  BAR.SYNC.DEFER_BLOCKING 0x2, 0x80 ;  /* 0x0082000000007b1d */ /* 0x000fec0000010000 */
[----:B------:R-:W-:Y:S05]  /*15ad0*/  @!P0 BRA `(.L_x_1150) ;  /* 0x0000000000048947 */ /* 0x000fea0003800000 */
[----:B------:R-:W-:Y:S01]  /*15ae0*/  BPT.TRAP 0x1 ;  /* 0x000000040000795c */ /* 0x000fe20000300000 */
.L_x_1150:
[----:B0-----:R-:W-:Y:S02]  /*15af0*/  VIADD R0, R0, 0x22880 ;  /* 0x0002288000007836 */ /* 0x001fe40000000000 */
[----:B------:R-:W-:Y:S02]  /*15b00*/  IMAD.MOV.U32 R4, RZ, RZ, R19 ;  /* 0x000000ffff047224 */ /* 0x000fe400078e0013 */
[----:B------:R-:W-:Y:S01]  /*15b10*/  IMAD.MOV.U32 R5, RZ, RZ, R23 ;  /* 0x000000ffff057224 */ /* 0x000fe200078e0017 */
[----:B------:R-:W-:-:S04]  /*15b20*/  PRMT R0, R35, 0x654, R0 ;  /* 0x0000065423007816 */ /* 0x000fc80000000000 */
[----:B------:R2:W-:Y:S01]  /*15b30*/  SYNCS.ARRIVE.TRANS64.RED.A1T0 RZ, [R0+URZ], RZ ;  /* 0x000000ff00ff79a7 */ /* 0x0005e2000810043f */
[----:B------:R-:W-:Y:S05]  /*15b40*/  @P2 BRA `(.L_x_1151) ;  /* 0xffffffec00842947 */ /* 0x000fea000383ffff */
.L_x_1131:
[----:B0-2---:R-:W0:Y:S01]  /*15b50*/  S2R R0, SR_TID.X ;  /* 0x0000000000007919 */ /* 0x005e220000002100 */
[----:B------:R-:W-:Y:S01]  /*15b60*/  BSSY B0, `(.L_x_1152) ;  /* 0x0000012000007945 */ /* 0x000fe20003800000 */
[----:B------:R-:W-:Y:S01]  /*15b70*/  IMAD.U32 R6, RZ, RZ, UR47 ;  /* 0x0000002fff067e24 */ /* 0x000fe2000f8e00ff */
[----:B0-----:R-:W-:-:S04]  /*15b80*/  LOP3.LUT R0, R0, 0x7f, RZ, 0xc0, !PT ;  /* 0x0000007f00007812 */ /* 0x001fc800078ec0ff */
[----:B------:R-:W-:-:S13]  /*15b90*/  ISETP.NE.AND P1, PT, R0, RZ, PT ;  /* 0x000000ff0000720c */ /* 0x000fda0003f25270 */
[----:B------:R-:W-:Y:S05]  /*15ba0*/  @P1 BRA `(.L_x_1153) ;  /* 0x0000000000341947 */ /* 0x000fea0003800000 */
[----:B------:R-:W0:Y:S01]  /*15bb0*/  S2R R7, SR_LANEID ;  /* 0x0000000000077919 */ /* 0x000e220000000000 */
[----:B------:R-:W-:Y:S01]  /*15bc0*/  VOTEU.ANY UR4, UPT, PT ;  /* 0x0000000000047886 */ /* 0x000fe200038e0100 */
[----:B------:R-:W2:Y:S01]  /*15bd0*/  LDC.64 R2, c[0x0][0xc80] ;  /* 0x00032000ff027b82 */ /* 0x000ea20000000a00 */
[----:B------:R-:W0:Y:S08]  /*15be0*/  FLO.U32 R0, UR4 ;  /* 0x0000000400007d00 */ /* 0x000e3000080e0000 */
[----:B------:R-:W2:Y:S01]  /*15bf0*/  POPC R5, UR4 ;  /* 0x0000000400057d09 */ /* 0x000ea20008000000 */
[----:B0-----:R-:W-:-:S13]  /*15c00*/  ISETP.EQ.U32.AND P0, PT, R0, R7, PT ;  /* 0x000000070000720c */ /* 0x001fda0003f02070 */
[----:B--2---:R-:W2:Y:S01]  /*15c10*/  @P0 ATOMG.E.ADD.STRONG.GPU PT, R3, desc[UR48][R2.64], R5 ;  /* 0x00000005020309a8 */ /* 0x004ea200081ee1f0 */
[----:B------:R-:W0:Y:S02]  /*15c20*/  S2R R4, SR_LTMASK ;  /* 0x0000000000047919 */ /* 0x000e240000003900 */
[----:B0-----:R-:W-:-:S04]  /*15c30*/  LOP3.LUT R4, R4, UR4, RZ, 0xc0, !PT ;  /* 0x0000000404047c12 */ /* 0x001fc8000f8ec0ff */
[----:B------:R-:W0:Y:S01]  /*15c40*/  POPC R7, R4 ;  /* 0x0000000400077309 */ /* 0x000e220000000000 */
[----:B--2---:R-:W0:Y:S02]  /*15c50*/  SHFL.IDX PT, R0, R3, R0, 0x1f ;  /* 0x00001f0003007589 */ /* 0x004e2400000e0000 */
[----:B0-----:R-:W-:-:S05]  /*15c60*/  IADD3 R0, R0, UR51, R7 ;  /* 0x0000003300007c10 */ /* 0x001fca000fffe007 */
[----:B------:R0:W-:Y:S02]  /*15c70*/  STL [R1+0xc], R0 ;  /* 0x00000c0001007387 */ /* 0x0001e40000100800 */
.L_x_1153:
[----:B------:R-:W-:Y:S05]  /*15c80*/  BSYNC B0 ;  /* 0x0000000000007941 */ /* 0x000fea0003800000 */
.L_x_1152:
[----:B------:R-:W-:-:S13]  /*15c90*/  ISETP.NE.AND P2, PT, R6, 0x3, PT ;  /* 0x000000030600780c */ /* 0x000fda0003f45270 */
[----:B------:R-:W-:Y:S05]  /*15ca0*/  @!P2 BRA `(.L_x_1154) ;  /* 0x000000000004a947 */ /* 0x000fea0003800000 */
[----:B------:R-:W-:Y:S01]  /*15cb0*/  BPT.TRAP 0x1 ;  /* 0x000000040000795c */ /* 0x000fe20000300000 */
.L_x_1154:
[----:B------:R-:W-:Y:S01]  /*15cc0*/  LOP3.LUT R3, R23, 0x1, RZ, 0x3c, !PT ;  /* 0x0000000117037812 */ /* 0x000fe200078e3cff */
[----:B-1----:R-:W-:Y:S01]  /*15cd0*/  IMAD R18, R19, 0x8, R17 ;  /* 0x0000000813127824 */ /* 0x002fe200078e0211 */
[----:B------:R-:W-:Y:S02]  /*15ce0*/  BSSY B0, `(.L_x_1155) ;  /* 0x0000004000007945 */ /* 0x000fe40003800000 */
[----:B------:R-:W-:-:S04]  /*15cf0*/  SHF.L.U32 R3, R3, 0x1f, RZ ;  /* 0x0000001f03037819 */ /* 0x000fc800000006ff */
[----:B------:R-:W1:Y:S02]  /*15d00*/  SYNCS.PHASECHK.TRANS64.TRYWAIT P0, [R18+URZ+0x22870], R3 ;  /* 0x02287003120075a7 */ /* 0x000e64000800017f */
[----:B-1----:R-:W-:Y:S05]  /*15d10*/  @!P0 BRA `(.L_x_1156) ;  /* 0x0000002800b48947 */ /* 0x002fea0003800000 */
.L_x_1240:
[----:B------:R-:W-:Y:S05]  /*15d20*/  BSYNC B0 ;  /* 0x0000000000007941 */ /* 0x000fea0003800000 */
.L_x_1155:
[----:B0-----:R-:W-:-:S05]  /*15d30*/  IMAD.U32 R0, RZ, RZ, UR50 ;  /* 0x00000032ff007e24 */ /* 0x001fca000f8e00ff */
[----:B------:R-:W-:-:S13]  /*15d40*/  ISETP.NE.AND P0, PT, R0, 0x3, PT ;  /* 0x000000030000780c */ /* 0x000fda0003f05270 */
[----:B------:R-:W-:Y:S05]  /*15d50*/  @!P0 BRA `(.L_x_1157) ;  /* 0x0000000000048947 */ /* 0x000fea0003800000 */
[----:B------:R-:W-:Y:S01]  /*15d60*/  BPT.TRAP 0x1 ;  /* 0x000000040000795c */ /* 0x000fe20000300000 */
.L_x_1157:
[----:B-1----:R-:W-:-:S04]  /*15d70*/  SHF.L.U32 R3, R23, 0x1f, RZ ;  /* 0x0000001f17037819 */ /* 0x002fc800000006ff */
[----:B------:R-:W0:Y:S02]  /*15d80*/  SYNCS.PHASECHK.TRANS64.TRYWAIT P0, [R18+URZ+0x22860], R3 ;  /* 0x02286003120075a7 */ /* 0x000e24000800017f */
[----:B0-----:R-:W-:Y:S05]  /*15d90*/  @!P0 BRA `(.L_x_1158) ;  /* 0x0000002800a88947 */ /* 0x001fea0003800000 */
.L_x_1241:
[----:B------:R-:W2:Y:S04]  /*15da0*/  LDL R0, [R1+0x4] ;  /* 0x0000040001007983 */ /* 0x000ea80000100800 */
[----:B------:R-:W3:Y:S01]  /*15db0*/  LDL R20, [R1] ;  /* 0x0000000001147983 */ /* 0x000ee20000100800 */
[----:B------:R-:W-:Y:S01]  /*15dc0*/  IMAD.SHL.U32 R2, R19, 0x4000, RZ ;  /* 0x0000400013027824 */ /* 0x000fe200078e00ff */
[----:B------:R-:W-:Y:S05]  /*15dd0*/  WARPSYNC.ALL ;  /* 0x0000000000007948 */ /* 0x000fea0003800000 */
[----:B------:R-:W-:-:S05]  /*15de0*/  IMAD.U32 R21, RZ, RZ, UR50 ;  /* 0x00000032ff157e24 */ /* 0x000fca000f8e00ff */
[----:B------:R-:W-:Y:S02]  /*15df0*/  ISETP.NE.AND P0, PT, R21, 0x3, PT ;  /* 0x000000031500780c */ /* 0x000fe40003f05270 */
[----:B--2---:R-:W-:Y:S02]  /*15e00*/  LOP3.LUT R0, R2, R0, RZ, 0xfc, !PT ;  /* 0x0000000002007212 */ /* 0x004fe400078efcff */
[----:B---3--:R-:W-:-:S03]  /*15e10*/  IADD3 R2, R17, R2, R20 ;  /* 0x0000000211027210 */ /* 0x008fc60007ffe014 */
[----:B------:R-:W-:Y:S01]  /*15e20*/  IMAD.IADD R0, R17, 0x1, R0 ;  /* 0x0000000111007824 */ /* 0x000fe200078e0200 */
[----:B------:R-:W-:-:S03]  /*15e30*/  IADD3 R20, R28, 0x400, R2 ;  /* 0x000004001c147810 */ /* 0x000fc60007ffe002 */
[----:B0-----:R-:W-:Y:S01]  /*15e40*/  IMAD.IADD R3, R31, 0x1, R0 ;  /* 0x000000011f037824 */ /* 0x001fe200078e0200 */
[----:B------:R-:W0:Y:S04]  /*15e50*/  LDSM.16.MT88.4 R4, [R0+0x8400] ;  /* 0x008400000004783b */ /* 0x000e280000004200 */
[----:B------:R-:W1:Y:S01]  /*15e60*/  LDSM.16.MT88.4 R8, [R3+0x8400] ;  /* 0x008400000308783b */ /* 0x000e620000004200 */
[C-C-:B0-----:R-:W-:Y:S02]  /*15e70*/  PRMT R12, R4.reuse, 0x6420, R5.reuse ;  /* 0x00006420040c7816 */ /* 0x141fe40000000005 */
[----:B------:R-:W-:Y:S02]  /*15e80*/  PRMT R13, R4, 0x7531, R5 ;  /* 0x00007531040d7816 */ /* 0x000fe40000000005 */
[----:B------:R-:W-:-:S02]  /*15e90*/  PRMT R14, R6, 0x6420, R7 ;  /* 0x00006420060e7816 */ /* 0x000fc40000000007 */
[----:B------:R-:W-:Y:S02]  /*15ea0*/  PRMT R15, R6, 0x7531, R7 ;  /* 0x00007531060f7816 */ /* 0x000fe40000000007 */
[C-C-:B-1----:R-:W-:Y:S02]  /*15eb0*/  PRMT R4, R8.reuse, 0x6420, R9.reuse ;  /* 0x0000642008047816 */ /* 0x142fe40000000009 */
[----:B------:R-:W-:Y:S01]  /*15ec0*/  PRMT R5, R8, 0x7531, R9 ;  /* 0x0000753108057816 */ /* 0x000fe20000000009 */
[----:B------:R-:W-:Y:S01]  /*15ed0*/  STSM.16.M88.4 [R2+0x400], R12 ;  /* 0x0004000c02007844 */ /* 0x000fe20000000200 */
[C-C-:B------:R-:W-:Y:S02]  /*15ee0*/  PRMT R6, R10.reuse, 0x6420, R11.reuse ;  /* 0x000064200a067816 */ /* 0x140fe4000000000b */
[----:B------:R-:W-:-:S05]  /*15ef0*/  PRMT R7, R10, 0x7531, R11 ;  /* 0x000075310a077816 */ /* 0x000fca000000000b */
[----:B------:R0:W-:Y:S04]  /*15f00*/  STSM.16.M88.4 [R2+0x2400], R4 ;  /* 0x0024000402007844 */ /* 0x0001e80000000200 */
[----:B------:R-:W1:Y:S04]  /*15f10*/  LDSM.16.MT88.4 R4, [R0+0x9400] ;  /* 0x009400000004783b */ /* 0x000e680000004200 */
[----:B------:R-:W2:Y:S01]  /*15f20*/  LDSM.16.MT88.4 R8, [R3+0x9400] ;  /* 0x009400000308783b */ /* 0x000ea20000004200 */
[----:B0-----:R-:W-:Y:S02]  /*15f30*/  IADD3 R2, R31, 0x400, R2 ;  /* 0x000004001f027810 */ /* 0x001fe40007ffe002 */
[----:B-1----:R-:W-:-:S02]  /*15f40*/  PRMT R12, R4, 0x6420, R5 ;  /* 0x00006420040c7816 */ /* 0x002fc40000000005 */
[----:B------:R-:W-:Y:S02]  /*15f50*/  PRMT R13, R4, 0x7531, R5 ;  /* 0x00007531040d7816 */ /* 0x000fe40000000005 */
[C-C-:B------:R-:W-:Y:S02]  /*15f60*/  PRMT R14, R6.reuse, 0x6420, R7.reuse ;  /* 0x00006420060e7816 */ /* 0x140fe40000000007 */
[----:B------:R-:W-:Y:S02]  /*15f70*/  PRMT R15, R6, 0x7531, R7 ;  /* 0x00007531060f7816 */ /* 0x000fe40000000007 */
[C-C-:B--2---:R-:W-:Y:S02]  /*15f80*/  PRMT R4, R8.reuse, 0x6420, R9.reuse ;  /* 0x0000642008047816 */ /* 0x144fe40000000009 */
[----:B------:R-:W-:Y:S01]  /*15f90*/  PRMT R5, R8, 0x7531, R9 ;  /* 0x0000753108057816 */ /* 0x000fe20000000009 */
[----:B------:R-:W-:Y:S01]  /*15fa0*/  STSM.16.M88.4 [R20], R12 ;  /* 0x0000000c14007844 */ /* 0x000fe20000000200 */
[----:B------:R-:W-:-:S02]  /*15fb0*/  PRMT R6, R10, 0x6420, R11 ;  /* 0x000064200a067816 */ /* 0x000fc4000000000b */
[----:B------:R-:W-:-:S05]  /*15fc0*/  PRMT R7, R10, 0x7531, R11 ;  /* 0x000075310a077816 */ /* 0x000fca000000000b */
[----:B------:R0:W-:Y:S04]  /*15fd0*/  STSM.16.M88.4 [R20+0x2000], R4 ;  /* 0x0020000414007844 */ /* 0x0001e80000000200 */
[----:B------:R-:W1:Y:S04]  /*15fe0*/  LDSM.16.MT88.4 R4, [R0+0xa400] ;  /* 0x00a400000004783b */ /* 0x000e680000004200 */
[----:B------:R-:W2:Y:S01]  /*15ff0*/  LDSM.16.MT88.4 R8, [R3+0xa400] ;  /* 0x00a400000308783b */ /* 0x000ea20000004200 */
[----:B0-----:R-:W-:Y:S01]  /*16000*/  IMAD.IADD R20, R28, 0x1, R2 ;  /* 0x000000011c147824 */ /* 0x001fe200078e0202 */
        /* <DEDUP_REMOVED lines=18> */
[----:B------:R0:W-:Y:S01]  /*16130*/  STSM.16.M88.4 [R20], R12 ;  /* 0x0000000c14007844 */ /* 0x0001e20000000200 */
        /* <DEDUP_REMOVED lines=11> */
.L_x_1159:
[----:B-1----:R1:W-:Y:S01]  /*161f0*/  SYNCS.ARRIVE.TRANS64.A1T0 RZ, [R18+URZ+0x22850], RZ ;  /* 0x022850ff12ff79a7 */ /* 0x0023e2000810003f */
[----:B------:R-:W-:Y:S06]  /*16200*/  BAR.SYNC.DEFER_BLOCKING 0x2, 0x80 ;  /* 0x0082000000007b1d */ /* 0x000fec0000010000 */
[----:B------:R-:W-:Y:S05]  /*16210*/  @!P2 BRA `(.L_x_1160) ;  /* 0x000000000004a947 */ /* 0x000fea0003800000 */
[----:B------:R-:W-:Y:S01]  /*16220*/  BPT.TRAP 0x1 ;  /* 0x000000040000795c */ /* 0x000fe20000300000 */
.L_x_1160:
[----:B-1----:R-:W-:Y:S02]  /*16230*/  VIADD R18, R18, 0x22880 ;  /* 0x0002288012127836 */ /* 0x002fe40000000000 */
[----:B------:R-:W-:-:S03]  /*16240*/  VIADD R19, R19, 0x1 ;  /* 0x0000000113137836 */ /* 0x000fc60000000000 */
[----:B------:R-:W-:Y:S02]  /*16250*/  PRMT R18, R35, 0x654, R18 ;  /* 0x0000065423127816 */ /* 0x000fe40000000012 */
[C---:B------:R-:W-:Y:S02]  /*16260*/  ISETP.NE.AND P0, PT, R19.reuse, 0x2, PT ;  /* 0x000000021300780c */ /* 0x040fe40003f05270 */
[----:B------:R1:W-:Y:S02]  /*16270*/  SYNCS.ARRIVE.TRANS64.RED.A1T0 RZ, [R18+URZ], RZ ;  /* 0x000000ff12ff79a7 */ /* 0x0003e4000810043f */
[----:B------:R-:W-:Y:S02]  /*16280*/  SEL R0, RZ, 0x1, P0 ;  /* 0x00000001ff007807 */ /* 0x000fe40000000000 */
[----:B------:R-:W-:Y:S02]  /*16290*/  SEL R19, R19, RZ, P0 ;  /* 0x000000ff13137207 */ /* 0x000fe40000000000 */
[----:B------:R-:W-:-:S07]  /*162a0*/  LOP3.LUT R23, R23, R0, RZ, 0x3c, !PT ;  /* 0x0000000017177212 */ /* 0x000fce00078e3cff */
.L_x_1103:
[----:B------:R-:W-:Y:S05]  /*162b0*/  BSYNC B7 ;  /* 0x0000000000077941 */ /* 0x000fea0003800000 */
.L_x_1101:
[----:B------:R3:W5:Y:S01]  /*162c0*/  LDL R2, [R1+0xc] ;  /* 0x00000c0001027983 */ /* 0x0007620000100800 */
[----:B------:R-:W-:-:S13]  /*162d0*/  LOP3.LUT P0, RZ, R16, 0x400, RZ, 0xc0, !PT ;  /* 0x0000040010ff7812 */ /* 0x000fda000780c0ff */
[----:B---3--:R-:W-:Y:S05]  /*162e0*/  @!P0 BRA `(.L_x_1161) ;  /* 0x0000000000248947 */ /* 0x008fea0003800000 */
[----:B------:R-:W3:Y:S08]  /*162f0*/  S2UR UR4, SR_CgaCtaId ;  /* 0x00000000000479c3 */ /* 0x000ef00000008800 */
[----:B------:R-:W-:Y:S01]  /*16300*/  BAR.SYNC.DEFER_BLOCKING 0x5, 0x180 ;  /* 0x0146000000007b1d */ /* 0x000fe20000010000 */
[----:B--2---:R-:W-:Y:S01]  /*16310*/  MOV R0, 0x400 ;  /* 0x0000040000007802 */ /* 0x004fe20000000f00 */
[----:B---3--:R-:W-:-:S05]  /*16320*/  IMAD.U32 R35, RZ, RZ, UR4 ;  /* 0x00000004ff237e24 */ /* 0x008fca000f8e00ff */
[----:B------:R-:W-:-:S05]  /*16330*/  LEA R17, R35, R0, 0x18 ;  /* 0x0000000023117211 */ /* 0x000fca00078ec0ff */
[----:B-----5:R-:W2:Y:S04]  /*16340*/  LDS R2, [R17+0x228d0] ;  /* 0x0228d00011027984 */ /* 0x020ea80000000800 */
[----:B--2---:R2:W-:Y:S01]  /*16350*/  STL [R1+0xc], R2 ;  /* 0x00000c0201007387 */ /* 0x0045e20000100800 */
[----:B------:R-:W-:Y:S06]  /*16360*/  BAR.ARV 0x4, 0x180 ;  /* 0x0106000000007b1d */ /* 0x000fec0000002000 */
[----:B------:R-:W-:Y:S05]  /*16370*/  BRA `(.L_x_1162) ;  /* 0x0000000000207947 */ /* 0x000fea0003800000 */
.L_x_1161:
[----:B------:R-:W3:Y:S01]  /*16380*/  @!P1 S2R R35, SR_CgaCtaId ;  /* 0x0000000000239919 */ /* 0x000ee20000008800 */
[----:B--2---:R-:W-:Y:S01]  /*16390*/  @!P1 MOV R0, 0x400 ;  /* 0x0000040000009802 */ /* 0x004fe20000000f00 */
[----:B------:R-:W-:Y:S03]  /*163a0*/  BAR.SYNC.DEFER_BLOCKING 0x4, 0x180 ;  /* 0x0106000000007b1d */ /* 0x000fe60000010000 */
[----:B---3--:R-:W-:-:S03]  /*163b0*/  @!P1 LEA R17, R35, R0, 0x18 ;  /* 0x0000000023119211 */ /* 0x008fc600078ec0ff */
[----:B-----5:R-:W2:Y:S04]  /*163c0*/  SHFL.IDX PT, R0, R2, RZ, 0x1f ;  /* 0x00001fff02007589 */ /* 0x020ea800000e0000 */
[----:B------:R3:W-:Y:S04]  /*163d0*/  @!P1 STS [R17+0x228d0], R2 ;  /* 0x0228d00211009388 */ /* 0x0007e80000000800 */
[----:B--2---:R3:W-:Y:S01]  /*163e0*/  STL [R1+0xc], R0 ;  /* 0x00000c0001007387 */ /* 0x0047e20000100800 */
[----:B------:R-:W-:Y:S06]  /*163f0*/  BAR.ARV 0x5, 0x180 ;  /* 0x0146000000007b1d */ /* 0x000fec0000002000 */
.L_x_1162:
[----:B---3--:R-:W3:Y:S01]  /*16400*/  LDL R0, [R1+0xc] ;  /* 0x00000c0001007983 */ /* 0x008ee20000100800 */
[----:B------:R-:W-:Y:S02]  /*16410*/  ULDC UR4, c[0x0][0xc38] ;  /* 0x00030e0000047ab9 */ /* 0x000fe40000000800 */
[----:B---3--:R-:W-:-:S13]  /*16420*/  ISETP.GE.AND P0, PT, R0, UR4, PT ;  /* 0x0000000400007c0c */ /* 0x008fda000bf06270 */
[----:B------:R-:W-:Y:S05]  /*16430*/  @!P0 BRA `(.L_x_1163) ;  /* 0xffffffbc00ac8947 */ /* 0x000fea000383ffff */
.L_x_1092:
[----:B------:R-:W3:Y:S01]  /*16440*/  LDL.LU R0, [R1+0x10] ;  /* 0x0000100001007983 */ /* 0x000ee20000300800 */
[----:B------:R-:W-:Y:S01]  /*16450*/  BSSY B0, `(.L_x_1164) ;  /* 0x000000b000007945 */ /* 0x000fe20003800000 */
[----:B0-----:R-:W0:Y:S01]  /*16460*/  S2R R5, SR_CgaCtaId ;  /* 0x0000000000057919 */ /* 0x001e220000008800 */
[----:B---3--:R-:W-:-:S05]  /*16470*/  VIADD R0, R0, 0x1 ;  /* 0x0000000100007836 */ /* 0x008fca0000000000 */
[----:B--2---:R-:W-:-:S04]  /*16480*/  LEA.HI R2, R0, R0, RZ, 0x1 ;  /* 0x0000000000027211 */ /* 0x004fc800078f08ff */
[----:B------:R-:W-:Y:S02]  /*16490*/  LOP3.LUT R3, R2, 0xfffffffe, RZ, 0xc0, !PT ;  /* 0xfffffffe02037812 */ /* 0x000fe400078ec0ff */
[----:B------:R-:W-:-:S03]  /*164a0*/  MOV R2, 0x400 ;  /* 0x0000040000027802 */ /* 0x000fc60000000f00 */
[----:B------:R-:W-:Y:S01]  /*164b0*/  IMAD.IADD R0, R0, 0x1, -R3 ;  /* 0x0000000100007824 */ /* 0x000fe200078e0a03 */
[----:B0-----:R-:W-:-:S04]  /*164c0*/  LEA R5, R5, R2, 0x18 ;  /* 0x0000000205057211 */ /* 0x001fc800078ec0ff */
[----:B------:R-:W-:-:S04]  /*164d0*/  SHF.L.U32 R0, R0, 0x1f, RZ ;  /* 0x0000001f00007819 */ /* 0x000fc800000006ff */
[----:B------:R-:W0:Y:S02]  /*164e0*/  SYNCS.PHASECHK.TRANS64.TRYWAIT P0, [R5+URZ+0x22820], R0 ;  /* 0x02282000050075a7 */ /* 0x000e24000800017f */
[----:B0-----:R-:W-:Y:S05]  /*164f0*/  @!P0 BRA `(.L_x_1165) ;  /* 0x0000002000e48947 */ /* 0x001fea0003800000 */
.L_x_1242:
[----:B------:R-:W-:Y:S05]  /*16500*/  BSYNC B0 ;  /* 0x0000000000007941 */ /* 0x000fea0003800000 */
.L_x_1164:
[----:B------:R-:W-:-:S03]  /*16510*/  UMOV UR4, 0xffffffff ;  /* 0xffffffff00047882 */ /* 0x000fc60000000000 */
[----:B------:R-:W-:Y:S05]  /*16520*/  BRA.DIV UR4, `(.L_x_1166) ;  /* 0x0000002204ec7947 */ /* 0x000fea000b800000 */
[----:B0-----:R-:W0:Y:S02]  /*16530*/  S2R R0, SR_TID.X ;  /* 0x0000000000007919 */ /* 0x001e240000002100 */
[----:B0-----:R-:W-:-:S04]  /*16540*/  SHF.R.U32.HI R0, RZ, 0x5, R0 ;  /* 0x00000005ff007819 */ /* 0x001fc80000011600 */
[----:B------:R-:W-:-:S05]  /*16550*/  LOP3.LUT R0, R0, 0x3, RZ, 0xc0, !PT ;  /* 0x0000000300007812 */ /* 0x000fca00078ec0ff */
[----:B------:R0:W2:Y:S02]  /*16560*/  SHFL.IDX PT, R14, R0, RZ, 0x1f ;  /* 0x00001fff000e7589 */ /* 0x0000a400000e0000 */
.L_x_1245:
[----:B--2---:R-:W-:Y:S01]  /*16570*/  ISETP.NE.AND P0, PT, R14, RZ, PT ;  /* 0x000000ff0e00720c */ /* 0x004fe20003f05270 */
[----:B------:R-:W-:-:S12]  /*16580*/  BSSY B0, `(.L_x_1167) ;  /* 0x000002c000007945 */ /* 0x000fd80003800000 */
[----:B------:R-:W-:Y:S05]  /*16590*/  @P0 BRA `(.L_x_1168) ;  /* 0x0000000000a80947 */ /* 0x000fea0003800000 */
[----:B------:R-:W-:-:S03]  /*165a0*/  UMOV UR4, 0xffffffff ;  /* 0xffffffff00047882 */ /* 0x000fc60000000000 */
[----:B------:R-:W-:Y:S05]  /*165b0*/  BRA.DIV UR4, `(.L_x_1169) ;  /* 0x0000002204fc7947 */ /* 0x000fea000b800000 */
[----:B------:R-:W-:-:S13]  /*165c0*/  ELECT P6, URZ, PT ;  /* 0x00000000003f782f */ /* 0x000fda00038c0000 */
.L_x_1248:
[----:B------:R-:W-:Y:S05]  /*165d0*/  @!P6 BRA `(.L_x_1168) ;  /* 0x000000000098e947 */ /* 0x000fea0003800000 */
[----:B------:R-:W-:-:S06]  /*165e0*/  ULOP3.LUT UR4, UR43, 0x2, URZ, 0xfc, !UPT ;  /* 0x000000022b047892 */ /* 0x000fcc000f8efc3f */
[----:B0-----:R-:W-:-:S05]  /*165f0*/  IMAD.U32 R0, RZ, RZ, UR4 ;  /* 0x00000004ff007e24 */ /* 0x001fca000f8e00ff */
[----:B------:R-:W-:-:S13]  /*16600*/  ISETP.NE.AND P0, PT, R0, 0x3, PT ;  /* 0x000000030000780c */ /* 0x000fda0003f05270 */
[----:B------:R-:W-:Y:S05]  /*16610*/  @!P0 BRA `(.L_x_1170) ;  /* 0x0000000000048947 */ /* 0x000fea0003800000 */
[----:B------:R-:W-:Y:S01]  /*16620*/  BPT.TRAP 0x1 ;  /* 0x000000040000795c */ /* 0x000fe20000300000 */
.L_x_1170:
[----:B------:R-:W-:Y:S01]  /*16630*/  IMAD R3, R19, 0x8, R5 ;  /* 0x0000000813037824 */ /* 0x000fe200078e0205 */
[----:B------:R-:W-:Y:S01]  /*16640*/  SHF.L.U32 R2, R23, 0x1f, RZ ;  /* 0x0000001f17027819 */ /* 0x000fe200000006ff */
[----:B------:R-:W-:-:S03]  /*16650*/  VIADD R19, R19, 0x1 ;  /* 0x0000000113137836 */ /* 0x000fc60000000000 */
[----:B------:R-:W0:Y:S02]  /*16660*/  SYNCS.PHASECHK.TRANS64.TRYWAIT P1, [R3+URZ+0x22840], R2 ;  /* 0x02284002030075a7 */ /* 0x000e24000802017f */
[----:B------:R-:W-:-:S04]  /*16670*/  ISETP.NE.AND P2, PT, R19, 0x2, PT ;  /* 0x000000021300780c */ /* 0x000fc80003f45270 */
[----:B------:R-:W-:Y:S01]  /*16680*/  SEL R0, RZ, 0x1, P2 ;  /* 0x00000001ff007807 */ /* 0x000fe20001000000 */
[----:B0-----:R-:W-:Y:S08]  /*16690*/  @!P1 BRA `(.L_x_1171) ;  /* 0x0000002000e49947 */ /* 0x001ff00003800000 */
.L_x_1249:
[----:B------:R-:W-:Y:S02]  /*166a0*/  SEL R19, R19, RZ, P2 ;  /* 0x000000ff13137207 */ /* 0x000fe40001000000 */
[----:B------:R-:W-:Y:S01]  /*166b0*/  LOP3.LUT R0, R23, R0, RZ, 0x3c, !PT ;  /* 0x0000000017007212 */ /* 0x000fe200078e3cff */
[----:B------:R-:W-:Y:S06]  /*166c0*/  @!P0 BRA `(.L_x_1172) ;  /* 0x0000000000048947 */ /* 0x000fec0003800000 */
[----:B------:R-:W-:Y:S01]  /*166d0*/  BPT.TRAP 0x1 ;  /* 0x000000040000795c */ /* 0x000fe20000300000 */
.L_x_1172:
[----:B------:R-:W-:Y:S01]  /*166e0*/  IMAD R19, R19, 0x8, R5 ;  /* 0x0000000813137824 */ /* 0x000fe200078e0205 */
[----:B------:R-:W-:-:S04]  /*166f0*/  SHF.L.U32 R0, R0, 0x1f, RZ ;  /* 0x0000001f00007819 */ /* 0x000fc800000006ff */
[----:B------:R-:W2:Y:S02]  /*16700*/  SYNCS.PHASECHK.TRANS64.TRYWAIT P1, [R19+URZ+0x22840], R0 ;  /* 0x02284000130075a7 */ /* 0x000ea4000802017f */
[----:B--2---:R-:W-:Y:S05]  /*16710*/  @!P1 BRA `(.L_x_1173) ;  /* 0x0000002000d89947 */ /* 0x004fea0003800000 */
.L_x_1250:
[----:B------:R-:W-:Y:S05]  /*16720*/  @!P0 BRA `(.L_x_1174) ;  /* 0x0000000000048947 */ /* 0x000fea0003800000 */
[----:B------:R-:W-:Y:S01]  /*16730*/  BPT.TRAP 0x1 ;  /* 0x000000040000795c */ /* 0x000fe20000300000 */
.L_x_1174:
[----:B------:R-:W3:Y:S02]  /*16740*/  SYNCS.PHASECHK.TRANS64.TRYWAIT P1, [R3+URZ+0x22860], R2 ;  /* 0x02286002030075a7 */ /* 0x000ee4000802017f */
[----:B---3--:R-:W-:Y:S05]  /*16750*/  @!P1 BRA `(.L_x_1175) ;  /* 0x0000002000dc9947 */ /* 0x008fea0003800000 */
.L_x_1251:
[----:B------:R-:W-:Y:S05]  /*16760*/  @!P0 BRA `(.L_x_1176) ;  /* 0x0000000000048947 */ /* 0x000fea0003800000 */
[----:B------:R-:W-:Y:S01]  /*16770*/  BPT.TRAP 0x1 ;  /* 0x000000040000795c */ /* 0x000fe20000300000 */
.L_x_1176:
[----:B------:R-:W4:Y:S02]  /*16780*/  SYNCS.PHASECHK.TRANS64.TRYWAIT P1, [R19+URZ+0x22860], R0 ;  /* 0x02286000130075a7 */ /* 0x000f24000802017f */
[----:B----4-:R-:W-:Y:S05]  /*16790*/  @!P1 BRA `(.L_x_1177) ;  /* 0x0000002000e09947 */ /* 0x010fea0003800000 */
.L_x_1252:
[----:B------:R-:W-:Y:S05]  /*167a0*/  @!P0 BRA `(.L_x_1178) ;  /* 0x0000000000048947 */ /* 0x000fea0003800000 */
[----:B------:R-:W-:Y:S01]  /*167b0*/  BPT.TRAP 0x1 ;  /* 0x000000040000795c */ /* 0x000fe20000300000 */
.L_x_1178:
[----:B------:R-:W5:Y:S02]  /*167c0*/  SYNCS.PHASECHK.TRANS64.TRYWAIT P1, [R3+URZ+0x22880], R2 ;  /* 0x02288002030075a7 */ /* 0x000f64000802017f */
[----:B-----5:R-:W-:Y:S05]  /*167d0*/  @!P1 BRA `(.L_x_1179) ;  /* 0x0000002000e49947 */ /* 0x020fea0003800000 */
.L_x_1253:
[----:B------:R-:W-:Y:S05]  /*167e0*/  @!P0 BRA `(.L_x_1180) ;  /* 0x0000000000048947 */ /* 0x000fea0003800000 */
[----:B------:R-:W-:Y:S01]  /*167f0*/  BPT.TRAP 0x1 ;  /* 0x000000040000795c */ /* 0x000fe20000300000 */
.L_x_1180:
[----:B------:R0:W0:Y:S02]  /*16800*/  SYNCS.PHASECHK.TRANS64.TRYWAIT P0, [R19+URZ+0x22880], R0 ;  /* 0x02288000130075a7 */ /* 0x000024000800017f */
[----:B0-----:R-:W-:Y:S05]  /*16810*/  @!P0 NANOSLEEP.SYNCS 0x989680 ;  /* 0x009896800000895d */ /* 0x001fea0003900000 */
[----:B------:R-:W0:Y:S02]  /*16820*/  @!P0 SYNCS.PHASECHK.TRANS64 P0, [R19+URZ+0x22880], R0 ;  /* 0x02288000130085a7 */ /* 0x000e24000800007f */
[----:B0-----:R-:W-:Y:S05]  /*16830*/  @!P0 BRA `(.L_x_1180) ;  /* 0xfffffffc00f08947 */ /* 0x001fea000383ffff */
.L_x_1168:
[----:B------:R-:W-:Y:S05]  /*16840*/  BSYNC B0 ;  /* 0x0000000000007941 */ /* 0x000fea0003800000 */
.L_x_1167:
[----:B------:R-:W-:Y:S05]  /*16850*/  EXIT ;  /* 0x000000000000794d */ /* 0x000fea0003800000 */
.L_x_997:
[----:B0-----:R-:W-:-:S04]  /*16860*/  IMAD.U32 R3, RZ, RZ, UR38 ;  /* 0x00000026ff037e24 */ /* 0x001fc8000f8e00ff */
[----:B------:R0:W1:Y:S03]  /*16870*/  SYNCS.PHASECHK.TRANS64.TRYWAIT P1, [R3+URZ+0x22800], R2 ;  /* 0x02280002030075a7 */ /* 0x000066000802017f */
[----:B-1----:R-:W-:Y:S05]  /*16880*/  @!P1 NANOSLEEP.SYNCS 0x989680 ;  /* 0x009896800000995d */ /* 0x002fea0003900000 */
[----:B------:R-:W1:Y:S02]  /*16890*/  @!P1 SYNCS.PHASECHK.TRANS64 P1, [R3+URZ+0x22800], R2 ;  /* 0x02280002030095a7 */ /* 0x000e64000802007f */
[----:B-1----:R-:W-:Y:S05]  /*168a0*/  @!P1 BRA `(.L_x_997) ;  /* 0xfffffffc00ec9947 */ /* 0x002fea000383ffff */
[----:B------:R-:W-:Y:S05]  /*168b0*/  BRA `(.L_x_1181) ;  /* 0xfffffeb000e07947 */ /* 0x000fea000383ffff */
.L_x_1001:
[----:B-1----:R1:W2:Y:S02]  /*168c0*/  SYNCS.PHASECHK.TRANS64.TRYWAIT P1, [R7+URZ+0x22830], R2 ;  /* 0x02283002070075a7 */ /* 0x0022a4000802017f */
[----:B--2---:R-:W-:Y:S05]  /*168d0*/  @!P1 NANOSLEEP.SYNCS 0x989680 ;  /* 0x009896800000995d */ /* 0x004fea0003900000 */
[----:B------:R-:W2:Y:S02]  /*168e0*/  @!P1 SYNCS.PHASECHK.TRANS64 P1, [R7+URZ+0x22830], R2 ;  /* 0x02283002070095a7 */ /* 0x000ea4000802007f */
[----:B--2---:R-:W-:Y:S05]  /*168f0*/  @!P1 BRA `(.L_x_1001) ;  /* 0xfffffffc00f09947 */ /* 0x004fea000383ffff */
[----:B------:R-:W-:Y:S05]  /*16900*/  BRA `(.L_x_1000) ;  /* 0xfffffeb000fc7947 */ /* 0x000fea000383ffff */
.L_x_1018:
[----:B-1----:R-:W-:-:S04]  /*16910*/  IMAD.U32 R5, RZ, RZ, UR6 ;  /* 0x00000006ff057e24 */ /* 0x002fc8000f8e00ff */
[----:B------:R1:W2:Y:S03]  /*16920*/  SYNCS.PHASECHK.TRANS64.TRYWAIT P1, [R5+URZ+0x22830], R4 ;  /* 0x02283004050075a7 */ /* 0x0002a6000802017f */
[----:B--2---:R-:W-:Y:S05]  /*16930*/  @!P1 NANOSLEEP.SYNCS 0x989680 ;  /* 0x009896800000995d */ /* 0x004fea0003900000 */
[----:B------:R-:W2:Y:S02]  /*16940*/  @!P1 SYNCS.PHASECHK.TRANS64 P1, [R5+URZ+0x22830], R4 ;  /* 0x02283004050095a7 */ /* 0x000ea4000802007f */
[----:B--2---:R-:W-:Y:S05]  /*16950*/  @!P1 BRA `(.L_x_1018) ;  /* 0xfffffffc00ec9947 */ /* 0x004fea000383ffff */
[----:B------:R-:W-:Y:S05]  /*16960*/  BRA `(.L_x_1015) ;  /* 0xfffffeec009c7947 */ /* 0x000fea000383ffff */
.L_x_1022:
[----:B-1----:R-:W-:-:S04]  /*16970*/  IMAD.U32 R5, RZ, RZ, UR6 ;  /* 0x00000006ff057e24 */ /* 0x002fc8000f8e00ff */
[----:B------:R1:W2:Y:S03]  /*16980*/  SYNCS.PHASECHK.TRANS64.TRYWAIT P1, [R5+URZ+0x22850], R4 ;  /* 0x02285004050075a7 */ /* 0x0002a6000802017f */
[----:B--2---:R-:W-:Y:S05]  /*16990*/  @!P1 NANOSLEEP.SYNCS 0x989680 ;  /* 0x009896800000995d */ /* 0x004fea0003900000 */
[----:B------:R-:W2:Y:S02]  /*169a0*/  @!P1 SYNCS.PHASECHK.TRANS64 P1, [R5+URZ+0x22850], R4 ;  /* 0x02285004050095a7 */ /* 0x000ea4000802007f */
[----:B--2---:R-:W-:Y:S05]  /*169b0*/  @!P1 BRA `(.L_x_1022) ;  /* 0xfffffffc00ec9947 */ /* 0x004fea000383ffff */
[----:B------:R-:W-:Y:S05]  /*169c0*/  BRA `(.L_x_1019) ;  /* 0xfffffef000487947 */ /* 0x000fea000383ffff */
.L_x_1041:
[----:B-1----:R-:W-:-:S04]  /*169d0*/  IMAD.U32 R5, RZ, RZ, UR6 ;  /* 0x00000006ff057e24 */ /* 0x002fc8000f8e00ff */
[----:B------:R1:W2:Y:S03]  /*169e0*/  SYNCS.PHASECHK.TRANS64.TRYWAIT P1, [R5+URZ+0x22830], R4 ;  /* 0x02283004050075a7 */ /* 0x0002a6000802017f */
[----:B--2---:R-:W-:Y:S05]  /*169f0*/  @!P1 NANOSLEEP.SYNCS 0x989680 ;  /* 0x009896800000995d */ /* 0x004fea0003900000 */
[----:B------:R-:W2:Y:S02]  /*16a00*/  @!P1 SYNCS.PHASECHK.TRANS64 P1, [R5+URZ+0x22830], R4 ;  /* 0x02283004050095a7 */ /* 0x000ea4000802007f */
[----:B--2---:R-:W-:Y:S05]  /*16a10*/  @!P1 BRA `(.L_x_1041) ;  /* 0xfffffffc00ec9947 */ /* 0x004fea000383ffff */
[----:B------:R-:W-:Y:S05]  /*16a20*/  BRA `(.L_x_1038) ;  /* 0xffffff2400f07947 */ /* 0x000fea000383ffff */
.L_x_1045:
[----:B-1----:R-:W-:-:S04]  /*16a30*/  IMAD.U32 R5, RZ, RZ, UR6 ;  /* 0x00000006ff057e24 */ /* 0x002fc8000f8e00ff */
[----:B------:R1:W2:Y:S03]  /*16a40*/  SYNCS.PHASECHK.TRANS64.TRYWAIT P1, [R5+URZ+0x22850], R4 ;  /* 0x02285004050075a7 */ /* 0x0002a6000802017f */
[----:B--2---:R-:W-:Y:S05]  /*16a50*/  @!P1 NANOSLEEP.SYNCS 0x989680 ;  /* 0x009896800000995d */ /* 0x004fea0003900000 */
[----:B------:R-:W2:Y:S02]  /*16a60*/  @!P1 SYNCS.PHASECHK.TRANS64 P1, [R5+URZ+0x22850], R4 ;  /* 0x02285004050095a7 */ /* 0x000ea4000802007f */
[----:B--2---:R-:W-:Y:S05]  /*16a70*/  @!P1 BRA `(.L_x_1045) ;  /* 0xfffffffc00ec9947 */ /* 0x004fea000383ffff */
[----:B------:R-:W-:Y:S05]  /*16a80*/  BRA `(.L_x_1042) ;  /* 0xffffff28009c7947 */ /* 0x000fea000383ffff */
.L_x_1053:
[----:B-1----:R-:W-:-:S04]  /*16a90*/  IMAD.U32 R5, RZ, RZ, UR6 ;  /* 0x00000006ff057e24 */ /* 0x002fc8000f8e00ff */
[----:B------:R1:W2:Y:S03]  /*16aa0*/  SYNCS.PHASECHK.TRANS64.TRYWAIT P1, [R5+URZ+0x22830], R4 ;  /* 0x02283004050075a7 */ /* 0x0002a6000802017f */
[----:B--2---:R-:W-:Y:S05]  /*16ab0*/  @!P1 NANOSLEEP.SYNCS 0x989680 ;  /* 0x009896800000995d */ /* 0x004fea0003900000 */
[----:B------:R-:W2:Y:S02]  /*16ac0*/  @!P1 SYNCS.PHASECHK.TRANS64 P1, [R5+URZ+0x22830], R4 ;  /* 0x02283004050095a7 */ /* 0x000ea4000802007f */
[----:B--2---:R-:W-:Y:S05]  /*16ad0*/  @!P1 BRA `(.L_x_1053) ;  /* 0xfffffffc00ec9947 */ /* 0x004fea000383ffff */
[----:B------:R-:W-:Y:S05]  /*16ae0*/  BRA `(.L_x_1050) ;  /* 0xffffff4c007c7947 */ /* 0x000fea000383ffff */
.L_x_1057:
[----:B-1----:R-:W-:-:S04]  /*16af0*/  IMAD.U32 R5, RZ, RZ, UR6 ;  /* 0x00000006ff057e24 */ /* 0x002fc8000f8e00ff */
[----:B------:R1:W2:Y:S03]  /*16b00*/  SYNCS.PHASECHK.TRANS64.TRYWAIT P1, [R5+URZ+0x22850], R4 ;  /* 0x02285004050075a7 */ /* 0x0002a6000802017f */
[----:B--2---:R-:W-:Y:S05]  /*16b10*/  @!P1 NANOSLEEP.SYNCS 0x989680 ;  /* 0x009896800000995d */ /* 0x004fea0003900000 */
[----:B------:R-:W2:Y:S02]  /*16b20*/  @!P1 SYNCS.PHASECHK.TRANS64 P1, [R5+URZ+0x22850], R4 ;  /* 0x02285004050095a7 */ /* 0x000ea4000802007f */
[----:B--2---:R-:W-:Y:S05]  /*16b30*/  @!P1 BRA `(.L_x_1057) ;  /* 0xfffffffc00ec9947 */ /* 0x004fea000383ffff */
[----:B------:R-:W-:Y:S05]  /*16b40*/  BRA `(.L_x_1054) ;  /* 0xffffff50001c7947 */ /* 0x000fea000383ffff */
.L_x_1072:
[----:B-1----:R-:W-:-:S04]  /*16b50*/  IMAD.U32 R7, RZ, RZ, UR5 ;  /* 0x00000005ff077e24 */ /* 0x002fc8000f8e00ff */
[----:B------:R1:W2:Y:S03]  /*16b60*/  SYNCS.PHASECHK.TRANS64.TRYWAIT P1, [R7+URZ+0x22850], R0 ;  /* 0x02285000070075a7 */ /* 0x0002a6000802017f */
[----:B--2---:R-:W-:Y:S05]  /*16b70*/  @!P1 NANOSLEEP.SYNCS 0x989680 ;  /* 0x009896800000995d */ /* 0x004fea0003900000 */
[----:B------:R-:W2:Y:S02]  /*16b80*/  @!P1 SYNCS.PHASECHK.TRANS64 P1, [R7+URZ+0x22850], R0 ;  /* 0x02285000070095a7 */ /* 0x000ea4000802007f */
[----:B--2---:R-:W-:Y:S05]  /*16b90*/  @!P1 BRA `(.L_x_1072) ;  /* 0xfffffffc00ec9947 */ /* 0x004fea000383ffff */
[----:B------:R-:W-:Y:S05]  /*16ba0*/  BRA `(.L_x_1071) ;  /* 0xffffff8400007947 */ /* 0x000fea000383ffff */
.L_x_1112:
[----:B------:R-:W2:Y:S01]  /*16bb0*/  S2R R18, SR_TID.X ;  /* 0x0000000000127919 */ /* 0x000ea20000002100 */
[----:B------:R-:W-:Y:S02]  /*16bc0*/  IMAD.MOV.U32 R12, RZ, RZ, RZ ;  /* 0x000000ffff0c7224 */ /* 0x000fe400078e00ff */
[----:B------:R-:W-:Y:S02]  /*16bd0*/  IMAD.MOV.U32 R11, RZ, RZ, 0x1f ;  /* 0x0000001fff0b7424 */ /* 0x000fe400078e00ff */
[----:B------:R-:W-:Y:S01]  /*16be0*/  IMAD.MOV.U32 R15, RZ, RZ, -0x1 ;  /* 0xffffffffff0f7424 */ /* 0x000fe200078e00ff */
[----:B--2---:R-:W-:-:S04]  /*16bf0*/  SHF.R.U32.HI R18, RZ, 0x5, R18 ;  /* 0x00000005ff127819 */ /* 0x004fc80000011612 */
[----:B------:R-:W-:-:S05]  /*16c00*/  LOP3.LUT R18, R18, 0x3, RZ, 0xc0, !PT ;  /* 0x0000000312127812 */ /* 0x000fca00078ec0ff */
[----:B------:R-:W-:-:S07]  /*16c10*/  IMAD.MOV.U32 R13, RZ, RZ, R18 ;  /* 0x000000ffff0d7224 */ /* 0x000fce00078e0012 */
[----:B01---5:R-:W-:Y:S05]  /*16c20*/  WARPSYNC.COLLECTIVE R15, `(.L_x_1182) ;  /* 0x000000000f087348 */ /* 0x023fea0003c00000 */
[----:B------:R2:W3:Y:S02]  /*16c30*/  SHFL.IDX P6, R14, R13, R12, R11 ;  /* 0x0000000c0d0e7389 */ /* 0x0004e400000c000b */
[----:B0123-5:R-:W-:Y:S01]  /*16c40*/  ENDCOLLECTIVE ;  /* 0x000000000000791b */ /* 0x02ffe20003800000 */
.L_x_1182:
[----:B------:R-:W-:Y:S05]  /*16c50*/  BRA `(.L_x_1183) ;  /* 0xffffffc400847947 */ /* 0x000fea000383ffff */
.L_x_1115:
[----:B0-----:R0:W1:Y:S02]  /*16c60*/  SYNCS.PHASECHK.TRANS64.TRYWAIT P0, [R0+URZ+0x22880], R21 ;  /* 0x02288015000075a7 */ /* 0x001064000800017f */
[----:B-1----:R-:W-:Y:S05]  /*16c70*/  @!P0 NANOSLEEP.SYNCS 0x989680 ;  /* 0x009896800000895d */ /* 0x002fea0003900000 */
[----:B------:R-:W1:Y:S02]  /*16c80*/  @!P0 SYNCS.PHASECHK.TRANS64 P0, [R0+URZ+0x22880], R21 ;  /* 0x02288015000085a7 */ /* 0x000e64000800007f */
[----:B-1----:R-:W-:Y:S05]  /*16c90*/  @!P0 BRA `(.L_x_1115) ;  /* 0xfffffffc00f08947 */ /* 0x002fea000383ffff */
[----:B------:R-:W-:Y:S05]  /*16ca0*/  BRA `(.L_x_1184) ;  /* 0xffffffc800287947 */ /* 0x000fea000383ffff */
.L_x_1116:
[----:B------:R-:W-:Y:S01]  /*16cb0*/  BSSY B0, `(.L_x_1185) ;  /* 0x0000008000007945 */ /* 0x000fe20003800000 */
[----:B------:R-:W-:Y:S02]  /*16cc0*/  IMAD.MOV.U32 R13, RZ, RZ, R9 ;  /* 0x000000ffff0d7224 */ /* 0x000fe400078e0009 */
[----:B------:R-:W-:Y:S02]  /*16cd0*/  IMAD.MOV.U32 R12, RZ, RZ, RZ ;  /* 0x000000ffff0c7224 */ /* 0x000fe400078e00ff */
[----:B------:R-:W-:Y:S02]  /*16ce0*/  IMAD.MOV.U32 R11, RZ, RZ, 0x1c1f ;  /* 0x00001c1fff0b7424 */ /* 0x000fe400078e00ff */
[----:B------:R-:W-:-:S07]  /*16cf0*/  IMAD.MOV.U32 R15, RZ, RZ, -0x1 ;  /* 0xffffffffff0f7424 */ /* 0x000fce00078e00ff */
[----:B0-----:R-:W-:Y:S05]  /*16d00*/  WARPSYNC.COLLECTIVE R15, `(.L_x_1186) ;  /* 0x000000000f087348 */ /* 0x001fea0003c00000 */
[----:B------:R1:W2:Y:S02]  /*16d10*/  SHFL.IDX P6, R14, R13, R12, R11 ;  /* 0x0000000c0d0e7389 */ /* 0x0002a400000c000b */
[----:B012---:R-:W-:Y:S01]  /*16d20*/  ENDCOLLECTIVE ;  /* 0x000000000000791b */ /* 0x007fe20003800000 */
.L_x_1186:
[----:B------:R-:W-:Y:S05]  /*16d30*/  BSYNC B0 ;  /* 0x0000000000007941 */ /* 0x000fea0003800000 */
.L_x_1185:
[----:B------:R-:W-:Y:S01]  /*16d40*/  IMAD.MOV.U32 R13, RZ, RZ, R10 ;  /* 0x000000ffff0d7224 */ /* 0x000fe200078e000a */
[----:B------:R-:W-:Y:S01]  /*16d50*/  LOP3.LUT P2, RZ, R16, 0x2, RZ, 0xc0, !PT ;  /* 0x0000000210ff7812 */ /* 0x000fe2000784c0ff */
[----:B------:R-:W-:Y:S01]  /*16d60*/  IMAD.MOV.U32 R12, RZ, RZ, RZ ;  /* 0x000000ffff0c7224 */ /* 0x000fe200078e00ff */
[----:B------:R-:W-:Y:S01]  /*16d70*/  IADD3 R6, R17, R6, R29 ;  /* 0x0000000611067210 */ /* 0x000fe20007ffe01d */
[----:B------:R-:W-:Y:S01]  /*16d80*/  IMAD.MOV.U32 R11, RZ, RZ, 0x1c1f ;  /* 0x00001c1fff0b7424 */ /* 0x000fe200078e00ff */
[C---:B------:R-:W-:Y:S01]  /*16d90*/  ISETP.GE.AND P3, PT, R8.reuse, 0x21, PT ;  /* 0x000000210800780c */ /* 0x040fe20003f66270 */
[----:B------:R-:W-:Y:S01]  /*16da0*/  IMAD.MOV.U32 R15, RZ, RZ, -0x1 ;  /* 0xffffffffff0f7424 */ /* 0x000fe200078e00ff */
[----:B------:R-:W-:Y:S01]  /*16db0*/  ISETP.GE.AND P5, PT, R8, 0x61, PT ;  /* 0x000000610800780c */ /* 0x000fe20003fa6270 */
[----:B------:R-:W-:Y:S02]  /*16dc0*/  IMAD.MOV.U32 R3, RZ, RZ, R14 ;  /* 0x000000ffff037224 */ /* 0x000fe400078e000e */
[----:B------:R-:W-:-:S10]  /*16dd0*/  IMAD.IADD R7, R30, 0x1, R6 ;  /* 0x000000011e077824 */ /* 0x000fd400078e0206 */
[----:B------:R-:W-:Y:S05]  /*16de0*/  WARPSYNC.COLLECTIVE R15, `(.L_x_1187) ;  /* 0x000000000f087348 */ /* 0x000fea0003c00000 */
[----:B------:R0:W1:Y:S02]  /*16df0*/  SHFL.IDX P6, R14, R13, R12, R11 ;  /* 0x0000000c0d0e7389 */ /* 0x00006400000c000b */
[----:B01----:R-:W-:Y:S01]  /*16e00*/  ENDCOLLECTIVE ;  /* 0x000000000000791b */ /* 0x003fe20003800000 */
.L_x_1187:
[----:B------:R-:W-:Y:S02]  /*16e10*/  IMAD.MOV.U32 R13, RZ, RZ, R9 ;  /* 0x000000ffff0d7224 */ /* 0x000fe400078e0009 */
[----:B------:R-:W-:Y:S02]  /*16e20*/  IMAD.MOV.U32 R12, RZ, RZ, 0x1 ;  /* 0x00000001ff0c7424 */ /* 0x000fe400078e00ff */
[----:B------:R-:W-:-:S07]  /*16e30*/  IMAD.MOV.U32 R2, RZ, RZ, R14 ;  /* 0x000000ffff027224 */ /* 0x000fce00078e000e */
[----:B------:R-:W-:Y:S05]  /*16e40*/  WARPSYNC.COLLECTIVE R15, `(.L_x_1188) ;  /* 0x000000000f087348 */ /* 0x000fea0003c00000 */
[----:B------:R0:W1:Y:S02]  /*16e50*/  SHFL.IDX P6, R14, R13, R12, R11 ;  /* 0x0000000c0d0e7389 */ /* 0x00006400000c000b */
[----:B01----:R-:W-:Y:S01]  /*16e60*/  ENDCOLLECTIVE ;  /* 0x000000000000791b */ /* 0x003fe20003800000 */
.L_x_1188:
        /* <DEDUP_REMOVED lines=14> */
.L_x_1189:
[----:B------:R-:W-:Y:S02]  /*16f50*/  IMAD.MOV.U32 R13, RZ, RZ, R9 ;  /* 0x000000ffff0d7224 */ /* 0x000fe400078e0009 */
[----:B------:R-:W-:Y:S02]  /*16f60*/  IMAD.MOV.U32 R12, RZ, RZ, 0x2 ;  /* 0x00000002ff0c7424 */ /* 0x000fe400078e00ff */
[----:B------:R-:W-:-:S07]  /*16f70*/  IMAD.MOV.U32 R2, RZ, RZ, R14 ;  /* 0x000000ffff027224 */ /* 0x000fce00078e000e */
[----:B------:R-:W-:Y:S05]  /*16f80*/  WARPSYNC.COLLECTIVE R15, `(.L_x_1190) ;  /* 0x000000000f087348 */ /* 0x000fea0003c00000 */
[----:B------:R0:W1:Y:S02]  /*16f90*/  SHFL.IDX P6, R14, R13, R12, R11 ;  /* 0x0000000c0d0e7389 */ /* 0x00006400000c000b */
[----:B01----:R-:W-:Y:S01]  /*16fa0*/  ENDCOLLECTIVE ;  /* 0x000000000000791b */ /* 0x003fe20003800000 */
.L_x_1190:
        /* <DEDUP_REMOVED lines=14> */
.L_x_1191:
[----:B------:R-:W-:Y:S02]  /*17090*/  IMAD.MOV.U32 R13, RZ, RZ, R9 ;  /* 0x000000ffff0d7224 */ /* 0x000fe400078e0009 */
[----:B------:R-:W-:Y:S02]  /*170a0*/  IMAD.MOV.U32 R12, RZ, RZ, 0x3 ;  /* 0x00000003ff0c7424 */ /* 0x000fe400078e00ff */
[----:B------:R-:W-:-:S07]  /*170b0*/  IMAD.MOV.U32 R2, RZ, RZ, R14 ;  /* 0x000000ffff027224 */ /* 0x000fce00078e000e */
[----:B------:R-:W-:Y:S05]  /*170c0*/  WARPSYNC.COLLECTIVE R15, `(.L_x_1192) ;  /* 0x000000000f087348 */ /* 0x000fea0003c00000 */
[----:B------:R0:W1:Y:S02]  /*170d0*/  SHFL.IDX P6, R14, R13, R12, R11 ;  /* 0x0000000c0d0e7389 */ /* 0x00006400000c000b */
[----:B01----:R-:W-:Y:S01]  /*170e0*/  ENDCOLLECTIVE ;  /* 0x000000000000791b */ /* 0x003fe20003800000 */
.L_x_1192:
        /* <DEDUP_REMOVED lines=14> */
.L_x_1193:
[----:B------:R-:W-:Y:S01]  /*171d0*/  @!PT LDS RZ, [RZ] ;  /* 0x00000000fffff984 */ /* 0x000fe20000000800 */
[----:B------:R-:W-:Y:S01]  /*171e0*/  @!PT LDS RZ, [RZ] ;  /* 0x00000000fffff984 */ /* 0x000fe20000000800 */
[----:B------:R-:W-:Y:S01]  /*171f0*/  @!PT LDS RZ, [RZ] ;  /* 0x00000000fffff984 */ /* 0x000fe20000000800 */
[----:B------:R0:W-:Y:S02]  /*17200*/  LDGSTS.E.BYPASS.LTC128B.128 [R7+0xa400], desc[UR48][R2.64+0x40], !P0 ;  /* 0x0a40004002077fae */ /* 0x0001e4000c101d70 */
[----:B0-----:R-:W-:Y:S01]  /*17210*/  IMAD.MOV.U32 R2, RZ, RZ, R14 ;  /* 0x000000ffff027224 */ /* 0x001fe200078e000e */
[----:B------:R-:W-:Y:S06]  /*17220*/  BRA `(.L_x_1194) ;  /* 0xffffffc400bc7947 */ /* 0x000fec000383ffff */
.L_x_1121:
[----:B---3--:R3:W4:Y:S02]  /*17230*/  SYNCS.PHASECHK.TRANS64.TRYWAIT P0, [R0+URZ+0x22840], R21 ;  /* 0x02284015000075a7 */ /* 0x008724000800017f */
[----:B----4-:R-:W-:Y:S05]  /*17240*/  @!P0 NANOSLEEP.SYNCS 0x989680 ;  /* 0x009896800000895d */ /* 0x010fea0003900000 */
[----:B------:R-:W4:Y:S02]  /*17250*/  @!P0 SYNCS.PHASECHK.TRANS64 P0, [R0+URZ+0x22840], R21 ;  /* 0x02284015000085a7 */ /* 0x000f24000800007f */
[----:B----4-:R-:W-:Y:S05]  /*17260*/  @!P0 BRA `(.L_x_1121) ;  /* 0xfffffffc00f08947 */ /* 0x010fea000383ffff */
[----:B------:R-:W-:Y:S05]  /*17270*/  BRA `(.L_x_1195) ;  /* 0xffffffc8001c7947 */ /* 0x000fea000383ffff */
.L_x_1122:
        /* <DEDUP_REMOVED lines=8> */
.L_x_1197:
[----:B------:R-:W-:Y:S05]  /*17300*/  BSYNC B0 ;  /* 0x0000000000007941 */ /* 0x000fea0003800000 */
.L_x_1196:
[----:B------:R-:W-:Y:S01]  /*17310*/  IMAD.MOV.U32 R13, RZ, RZ, R4 ;  /* 0x000000ffff0d7224 */ /* 0x000fe200078e0004 */
[----:B------:R-:W-:Y:S01]  /*17320*/  LOP3.LUT R16, R16, 0xf7ffffff, RZ, 0xc0, !PT ;  /* 0xf7ffffff10107812 */ /* 0x000fe200078ec0ff */
[----:B------:R-:W-:Y:S02]  /*17330*/  IMAD.MOV.U32 R12, RZ, RZ, RZ ;  /* 0x000000ffff0c7224 */ /* 0x000fe400078e00ff */
[----:B------:R-:W-:Y:S01]  /*17340*/  IMAD.MOV.U32 R11, RZ, RZ, 0x1c1f ;  /* 0x00001c1fff0b7424 */ /* 0x000fe200078e00ff */
[----:B------:R-:W-:Y:S01]  /*17350*/  @P5 LOP3.LUT R16, R16, 0x8000000, RZ, 0xfc, !PT ;  /* 0x0800000010105812 */ /* 0x000fe200078efcff */
[----:B------:R-:W-:Y:S02]  /*17360*/  IMAD.MOV.U32 R15, RZ, RZ, -0x1 ;  /* 0xffffffffff0f7424 */ /* 0x000fe400078e00ff */
[----:B------:R-:W-:Y:S01]  /*17370*/  IMAD.MOV.U32 R2, RZ, RZ, R14 ;  /* 0x000000ffff027224 */ /* 0x000fe200078e000e */
[----:B------:R-:W-:Y:S01]  /*17380*/  LOP3.LUT P5, RZ, R16, 0x8, RZ, 0xc0, !PT ;  /* 0x0000000810ff7812 */ /* 0x000fe200078ac0ff */
[----:B------:R-:W-:-:S12]  /*17390*/  @P4 IMAD.IADD R7, R17, 0x1, R6 ;  /* 0x0000000111074824 */ /* 0x000fd800078e0206 */
[----:B------:R-:W-:Y:S05]  /*173a0*/  WARPSYNC.COLLECTIVE R15, `(.L_x_1198) ;  /* 0x000000000f087348 */ /* 0x000fea0003c00000 */
[----:B------:R0:W1:Y:S02]  /*173b0*/  SHFL.IDX P6, R14, R13, R12, R11 ;  /* 0x0000000c0d0e7389 */ /* 0x00006400000c000b */
[----:B01----:R-:W-:Y:S01]  /*173c0*/  ENDCOLLECTIVE ;  /* 0x000000000000791b */ /* 0x003fe20003800000 */
.L_x_1198:
[----:B------:R-:W-:Y:S02]  /*173d0*/  @P3 IMAD.IADD R9, R17, 0x1, R6 ;  /* 0x0000000111093824 */ /* 0x000fe400078e0206 */
[----:B------:R-:W-:Y:S02]  /*173e0*/  IMAD.MOV.U32 R13, RZ, RZ, R5 ;  /* 0x000000ffff0d7224 */ /* 0x000fe400078e0005 */
[----:B------:R-:W-:Y:S01]  /*173f0*/  IMAD.MOV.U32 R12, RZ, RZ, 0x1 ;  /* 0x00000001ff0c7424 */ /* 0x000fe200078e00ff */
[----:B------:R-:W-:Y:S02]  /*17400*/  LOP3.LUT P6, RZ, R16, 0x10, RZ, 0xc0, !PT ;  /* 0x0000001010ff7812 */ /* 0x000fe400078cc0ff */
[----:B------:R-:W-:-:S05]  /*17410*/  @P4 IADD3 R14, P0, R32, R14, RZ ;  /* 0x0000000e200e4210 */ /* 0x000fca0007f1e0ff */
[----:B------:R-:W-:Y:S02]  /*17420*/  @P4 IMAD.X R3, RZ, RZ, R2, P0 ;  /* 0x000000ffff034224 */ /* 0x000fe400000e0602 */
[----:B------:R-:W-:-:S05]  /*17430*/  @P4 IMAD.MOV.U32 R2, RZ, RZ, R14 ;  /* 0x000000ffff024224 */ /* 0x000fca00078e000e */
[----:B------:R-:W-:Y:S01]  /*17440*/  @!PT LDS RZ, [RZ] ;  /* 0x00000000fffff984 */ /* 0x000fe20000000800 */
[----:B------:R-:W-:Y:S01]  /*17450*/  @!PT LDS RZ, [RZ] ;  /* 0x00000000fffff984 */ /* 0x000fe20000000800 */
[----:B------:R-:W-:Y:S01]  /*17460*/  @!PT LDS RZ, [RZ] ;  /* 0x00000000fffff984 */ /* 0x000fe20000000800 */
[----:B------:R0:W-:Y:S02]  /*17470*/  @P4 LDGSTS.E.BYPASS.LTC128B.128 [R7+0x16400], desc[UR48][R2.64], !P6 ;  /* 0x1640000002074fae */ /* 0x0001e4000f101d70 */
[----:B0-----:R-:W-:Y:S05]  /*17480*/  WARPSYNC.COLLECTIVE R15, `(.L_x_1199) ;  /* 0x000000000f087348 */ /* 0x001fea0003c00000 */
[----:B------:R1:W2:Y:S02]  /*17490*/  SHFL.IDX P6, R14, R13, R12, R11 ;  /* 0x0000000c0d0e7389 */ /* 0x0002a400000c000b */
[----:B012---:R-:W-:Y:S01]  /*174a0*/  ENDCOLLECTIVE ;  /* 0x000000000000791b */ /* 0x007fe20003800000 */
.L_x_1199:
        /* <DEDUP_REMOVED lines=12> */
.L_x_1200:
[----:B------:R-:W-:Y:S02]  /*17570*/  IMAD.MOV.U32 R13, RZ, RZ, R5 ;  /* 0x000000ffff0d7224 */ /* 0x000fe400078e0005 */
[----:B------:R-:W-:Y:S01]  /*17580*/  IMAD.MOV.U32 R12, RZ, RZ, 0x2 ;  /* 0x00000002ff0c7424 */ /* 0x000fe200078e00ff */
[----:B------:R-:W-:-:S05]  /*17590*/  @P3 IADD3 R14, P0, R32, R14, RZ ;  /* 0x0000000e200e3210 */ /* 0x000fca0007f1e0ff */
[----:B------:R-:W-:Y:S02]  /*175a0*/  @P3 IMAD.X R21, RZ, RZ, R2, P0 ;  /* 0x000000ffff153224 */ /* 0x000fe400000e0602 */
[----:B------:R-:W-:-:S07]  /*175b0*/  @P3 IMAD.MOV.U32 R2, RZ, RZ, R14 ;  /* 0x000000ffff023224 */ /* 0x000fce00078e000e */
[----:B------:R-:W-:Y:S05]  /*175c0*/  WARPSYNC.COLLECTIVE R15, `(.L_x_1201) ;  /* 0x000000000f087348 */ /* 0x000fea0003c00000 */
[----:B------:R0:W1:Y:S02]  /*175d0*/  SHFL.IDX P6, R14, R13, R12, R11 ;  /* 0x0000000c0d0e7389 */ /* 0x00006400000c000b */
[----:B01----:R-:W-:Y:S01]  /*175e0*/  ENDCOLLECTIVE ;  /* 0x000000000000791b */ /* 0x003fe20003800000 */
.L_x_1201:
[----:B------:R-:W-:-:S05]  /*175f0*/  @P3 IMAD.MOV.U32 R3, RZ, RZ, R21 ;  /* 0x000000ffff033224 */ /* 0x000fca00078e0015 */
[----:B------:R-:W-:Y:S01]  /*17600*/  @!PT LDS RZ, [RZ] ;  /* 0x00000000fffff984 */ /* 0x000fe20000000800 */
[----:B------:R-:W-:Y:S01]  /*17610*/  @!PT LDS RZ, [RZ] ;  /* 0x00000000fffff984 */ /* 0x000fe20000000800 */
[----:B------:R-:W-:Y:S01]  /*17620*/  @!PT LDS RZ, [RZ] ;  /* 0x00000000fffff984 */ /* 0x000fe20000000800 */
[----:B------:R-:W-:Y:S04]  /*17630*/  @P3 LDGSTS.E.BYPASS.LTC128B.128 [R9+0x16c00], desc[UR48][R2.64], !P4 ;  /* 0x16c0000002093fae */ /* 0x000fe8000e101d70 */
[----:B------:R-:W-:Y:S01]  /*17640*/  @P3 LDGSTS.E.BYPASS.LTC128B.128 [R9+0x18c00], desc[UR48][R2.64+0x40], !P5 ;  /* 0x18c0004002093fae */ /* 0x000fe2000e901d70 */
[----:B------:R-:W-:-:S03]  /*17650*/  IMAD.MOV.U32 R13, RZ, RZ, R4 ;  /* 0x000000ffff0d7224 */ /* 0x000fc600078e0004 */
[----:B------:R0:W-:Y:S02]  /*17660*/  @P3 LDGSTS.E.BYPASS.LTC128B.128 [R9+0x1ac00], desc[UR48][R2.64+0x80], !P1 ;  /* 0x1ac0008002093fae */ /* 0x0001e4000c901d70 */
[----:B0-----:R-:W-:-:S07]  /*17670*/  IMAD.MOV.U32 R2, RZ, RZ, R14 ;  /* 0x000000ffff027224 */ /* 0x001fce00078e000e */
[----:B------:R-:W-:Y:S05]  /*17680*/  WARPSYNC.COLLECTIVE R15, `(.L_x_1202) ;  /* 0x000000000f087348 */ /* 0x000fea0003c00000 */
[----:B------:R0:W1:Y:S02]  /*17690*/  SHFL.IDX P6, R14, R13, R12, R11 ;  /* 0x0000000c0d0e7389 */ /* 0x00006400000c000b */
[----:B01----:R-:W-:Y:S01]  /*176a0*/  ENDCOLLECTIVE ;  /* 0x000000000000791b */ /* 0x003fe20003800000 */
.L_x_1202:
        /* <DEDUP_REMOVED lines=8> */
.L_x_1203:
[----:B------:R-:W-:-:S05]  /*17730*/  @P2 IMAD.MOV.U32 R3, RZ, RZ, R21 ;  /* 0x000000ffff032224 */ /* 0x000fca00078e0015 */
[----:B------:R-:W-:Y:S01]  /*17740*/  @!PT LDS RZ, [RZ] ;  /* 0x00000000fffff984 */ /* 0x000fe20000000800 */
[----:B------:R-:W-:Y:S01]  /*17750*/  @!PT LDS RZ, [RZ] ;  /* 0x00000000fffff984 */ /* 0x000fe20000000800 */
[----:B------:R-:W-:Y:S01]  /*17760*/  @!PT LDS RZ, [RZ] ;  /* 0x00000000fffff984 */ /* 0x000fe20000000800 */
[----:B------:R0:W-:Y:S04]  /*17770*/  @P2 LDGSTS.E.BYPASS.LTC128B.128 [R7+0x17400], desc[UR48][R2.64], !P4 ;  /* 0x1740000002072fae */ /* 0x0001e8000e101d70 */
[----:B------:R0:W-:Y:S01]  /*17780*/  @P2 LDGSTS.E.BYPASS.LTC128B.128 [R7+0x19400], desc[UR48][R2.64+0x40], !P5 ;  /* 0x1940004002072fae */ /* 0x0001e2000e901d70 */
[----:B------:R-:W-:Y:S01]  /*17790*/  LOP3.LUT P5, RZ, R16, 0x8000000, RZ, 0xc0, !PT ;  /* 0x0800000010ff7812 */ /* 0x000fe200078ac0ff */
[----:B------:R-:W-:Y:S02]  /*177a0*/  IMAD.MOV.U32 R13, RZ, RZ, R4 ;  /* 0x000000ffff0d7224 */ /* 0x000fe400078e0004 */
[----:B------:R0:W-:Y:S01]  /*177b0*/  @P2 LDGSTS.E.BYPASS.LTC128B.128 [R7+0x1b400], desc[UR48][R2.64+0x80], !P1 ;  /* 0x1b40008002072fae */ /* 0x0001e2000c901d70 */
[----:B------:R-:W-:-:S09]  /*177c0*/  IMAD.MOV.U32 R5, RZ, RZ, R14 ;  /* 0x000000ffff057224 */ /* 0x000fd200078e000e */
[----:B0-----:R-:W-:Y:S05]  /*177d0*/  WARPSYNC.COLLECTIVE R15, `(.L_x_1204) ;  /* 0x000000000f087348 */ /* 0x001fea0003c00000 */
[----:B------:R1:W2:Y:S02]  /*177e0*/  SHFL.IDX P6, R14, R13, R12, R11 ;  /* 0x0000000c0d0e7389 */ /* 0x0002a400000c000b */
[----:B012---:R-:W-:Y:S01]  /*177f0*/  ENDCOLLECTIVE ;  /* 0x000000000000791b */ /* 0x007fe20003800000 */
.L_x_1204:
[----:B------:R-:W-:Y:S05]  /*17800*/  BRA `(.L_x_1205) ;  /* 0xffffffc400987947 */ /* 0x000fea000383ffff */
.L_x_1127:
[----:B------:R-:W-:Y:S02]  /*17810*/  IMAD.MOV.U32 R13, RZ, RZ, R4 ;  /* 0x000000ffff0d7224 */ /* 0x000fe400078e0004 */
[----:B------:R-:W-:Y:S02]  /*17820*/  IMAD.MOV.U32 R12, RZ, RZ, RZ ;  /* 0x000000ffff0c7224 */ /* 0x000fe400078e00ff */
[----:B------:R-:W-:Y:S02]  /*17830*/  IMAD.MOV.U32 R11, RZ, RZ, 0x1c1f ;  /* 0x00001c1fff0b7424 */ /* 0x000fe400078e00ff */
[----:B------:R-:W-:Y:S02]  /*17840*/  IMAD.MOV.U32 R15, RZ, RZ, -0x1 ;  /* 0xffffffffff0f7424 */ /* 0x000fe400078e00ff */
[----:B------:R-:W-:-:S07]  /*17850*/  VIADD R5, R10, UR42 ;  /* 0x0000002a0a057c36 */ /* 0x000fce0008000000 */
[----:B-----5:R-:W-:Y:S05]  /*17860*/  WARPSYNC.COLLECTIVE R15, `(.L_x_1206) ;  /* 0x000000000f087348 */ /* 0x020fea0003c00000 */
[----:B------:R0:W1:Y:S02]  /*17870*/  SHFL.IDX P6, R14, R13, R12, R11 ;  /* 0x0000000c0d0e7389 */ /* 0x00006400000c000b */
[----:B01---5:R-:W-:Y:S01]  /*17880*/  ENDCOLLECTIVE ;  /* 0x000000000000791b */ /* 0x023fe20003800000 */
.L_x_1206:
[C---:B------:R-:W-:Y:S01]  /*17890*/  VIADD R6, R5.reuse, 0x20 ;  /* 0x0000002005067836 */ /* 0x040fe20000000000 */
[----:B------:R-:W-:Y:S01]  /*178a0*/  ISETP.GE.AND P0, PT, R5, UR40, PT ;  /* 0x0000002805007c0c */ /* 0x000fe2000bf06270 */
[----:B------:R-:W-:Y:S02]  /*178b0*/  IMAD.MOV.U32 R13, RZ, RZ, R0 ;  /* 0x000000ffff0d7224 */ /* 0x000fe400078e0000 */
[----:B------:R-:W-:-:S10]  /*178c0*/  IMAD.MOV.U32 R2, RZ, RZ, R14 ;  /* 0x000000ffff027224 */ /* 0x000fd400078e000e */
[----:B------:R-:W-:Y:S05]  /*178d0*/  WARPSYNC.COLLECTIVE R15, `(.L_x_1207) ;  /* 0x000000000f087348 */ /* 0x000fea0003c00000 */
[----:B------:R0:W1:Y:S02]  /*178e0*/  SHFL.IDX P6, R14, R13, R12, R11 ;  /* 0x0000000c0d0e7389 */ /* 0x00006400000c000b */
[----:B01----:R-:W-:Y:S01]  /*178f0*/  ENDCOLLECTIVE ;  /* 0x000000000000791b */ /* 0x003fe20003800000 */
.L_x_1207:
[----:B------:R-:W-:Y:S02]  /*17900*/  IMAD.MOV.U32 R13, RZ, RZ, R4 ;  /* 0x000000ffff0d7224 */ /* 0x000fe400078e0004 */
[----:B------:R-:W-:Y:S01]  /*17910*/  IMAD.MOV.U32 R12, RZ, RZ, 0x1 ;  /* 0x00000001ff0c7424 */ /* 0x000fe200078e00ff */
[----:B------:R-:W-:-:S05]  /*17920*/  @!P0 IADD3 R14, P1, R32, R14, RZ ;  /* 0x0000000e200e8210 */ /* 0x000fca0007f3e0ff */
[----:B------:R-:W-:Y:S02]  /*17930*/  @!P0 IMAD.X R3, RZ, RZ, R2, P1 ;  /* 0x000000ffff038224 */ /* 0x000fe400008e0602 */
[----:B------:R-:W-:-:S07]  /*17940*/  @!P0 IMAD.MOV.U32 R2, RZ, RZ, R14 ;  /* 0x000000ffff028224 */ /* 0x000fce00078e000e */
[----:B------:R-:W-:Y:S05]  /*17950*/  WARPSYNC.COLLECTIVE R15, `(.L_x_1208) ;  /* 0x000000000f087348 */ /* 0x000fea0003c00000 */
[----:B------:R0:W1:Y:S02]  /*17960*/  SHFL.IDX P6, R14, R13, R12, R11 ;  /* 0x0000000c0d0e7389 */ /* 0x00006400000c000b */
[----:B01----:R-:W-:Y:S01]  /*17970*/  ENDCOLLECTIVE ;  /* 0x000000000000791b */ /* 0x003fe20003800000 */
.L_x_1208:
[----:B------:R-:W-:Y:S01]  /*17980*/  @!PT LDS RZ, [RZ] ;  /* 0x00000000fffff984 */ /* 0x000fe20000000800 */
[----:B------:R-:W-:Y:S01]  /*17990*/  @!PT LDS RZ, [RZ] ;  /* 0x00000000fffff984 */ /* 0x000fe20000000800 */
[----:B------:R-:W-:Y:S01]  /*179a0*/  @!PT LDS RZ, [RZ] ;  /* 0x00000000fffff984 */ /* 0x000fe20000000800 */
[----:B------:R-:W-:Y:S04]  /*179b0*/  @!P0 LDGSTS.E.BYPASS.LTC128B.128 [R8+0x10400], desc[UR48][R2.64], !P3 ;  /* 0x1040000002088fae */ /* 0x000fe8000d901d70 */
[----:B------:R-:W-:Y:S04]  /*179c0*/  @!P0 LDGSTS.E.BYPASS.LTC128B.128 [R8+0x12400], desc[UR48][R2.64+0x40], !P4 ;  /* 0x1240004002088fae */ /* 0x000fe8000e101d70 */
[----:B------:R0:W-:Y:S01]  /*179d0*/  @!P0 LDGSTS.E.BYPASS.LTC128B.128 [R8+0x14400], desc[UR48][R2.64+0x80], !P5 ;  /* 0x1440008002088fae */ /* 0x0001e2000e901d70 */
[----:B------:R-:W-:Y:S01]  /*179e0*/  ISETP.GE.AND P0, PT, R6, UR40, PT ;  /* 0x0000002806007c0c */ /* 0x000fe2000bf06270 */
[----:B------:R-:W-:-:S02]  /*179f0*/  IMAD.MOV.U32 R13, RZ, RZ, R0 ;  /* 0x000000ffff0d7224 */ /* 0x000fc400078e0000 */
[----:B------:R-:W-:Y:S02]  /*17a00*/  VIADD R6, R5, 0x40 ;  /* 0x0000004005067836 */ /* 0x000fe40000000000 */
[----:B0-----:R-:W-:-:S08]  /*17a10*/  IMAD.MOV.U32 R2, RZ, RZ, R14 ;  /* 0x000000ffff027224 */ /* 0x001fd000078e000e */
[----:B------:R-:W-:Y:S05]  /*17a20*/  WARPSYNC.COLLECTIVE R15, `(.L_x_1209) ;  /* 0x000000000f087348 */ /* 0x000fea0003c00000 */
[----:B------:R0:W1:Y:S02]  /*17a30*/  SHFL.IDX P6, R14, R13, R12, R11 ;  /* 0x0000000c0d0e7389 */ /* 0x00006400000c000b */
[----:B01----:R-:W-:Y:S01]  /*17a40*/  ENDCOLLECTIVE ;  /* 0x000000000000791b */ /* 0x003fe20003800000 */
.L_x_1209:
        /* <DEDUP_REMOVED lines=8> */
.L_x_1210:
        /* <DEDUP_REMOVED lines=8> */
[----:B------:R-:W-:Y:S01]  /*17b50*/  ISETP.GE.AND P0, PT, R6, UR40, PT ;  /* 0x0000002806007c0c */ /* 0x000fe2000bf06270 */
[----:B0-----:R-:W-:-:S12]  /*17b60*/  IMAD.MOV.U32 R2, RZ, RZ, R14 ;  /* 0x000000ffff027224 */ /* 0x001fd800078e000e */
[----:B------:R-:W-:Y:S05]  /*17b70*/  WARPSYNC.COLLECTIVE R15, `(.L_x_1211) ;  /* 0x000000000f087348 */ /* 0x000fea0003c00000 */
[----:B------:R0:W1:Y:S02]  /*17b80*/  SHFL.IDX P6, R14, R13, R12, R11 ;  /* 0x0000000c0d0e7389 */ /* 0x00006400000c000b */
[----:B01----:R-:W-:Y:S01]  /*17b90*/  ENDCOLLECTIVE ;  /* 0x000000000000791b */ /* 0x003fe20003800000 */
.L_x_1211:
        /* <DEDUP_REMOVED lines=8> */
.L_x_1212:
        /* <DEDUP_REMOVED lines=12> */
.L_x_1213:
[----:B------:R-:W-:Y:S05]  /*17ce0*/  BRA `(.L_x_1214) ;  /* 0xffffffc800847947 */ /* 0x000fea000383ffff */
.L_x_1130:
[----:B0-----:R0:W1:Y:S02]  /*17cf0*/  SYNCS.PHASECHK.TRANS64.TRYWAIT P0, [R17+URZ+0x22820], R0 ;  /* 0x02282000110075a7 */ /* 0x001064000800017f */
[----:B-1----:R-:W-:Y:S05]  /*17d00*/  @!P0 NANOSLEEP.SYNCS 0x989680 ;  /* 0x009896800000895d */ /* 0x002fea0003900000 */
[----:B------:R-:W1:Y:S02]  /*17d10*/  @!P0 SYNCS.PHASECHK.TRANS64 P0, [R17+URZ+0x22820], R0 ;  /* 0x02282000110085a7 */ /* 0x000e64000800007f */
[----:B-1----:R-:W-:Y:S05]  /*17d20*/  @!P0 BRA `(.L_x_1130) ;  /* 0xfffffffc00f08947 */ /* 0x002fea000383ffff */
[----:B------:R-:W-:Y:S05]  /*17d30*/  BRA `(.L_x_1215) ;  /* 0xffffffc800e87947 */ /* 0x000fea000383ffff */
.L_x_1134:
[----:B0-----:R0:W1:Y:S02]  /*17d40*/  SYNCS.PHASECHK.TRANS64.TRYWAIT P0, [R0+URZ+0x22880], R10 ;  /* 0x0228800a000075a7 */ /* 0x001064000800017f */
[----:B-1----:R-:W-:Y:S05]  /*17d50*/  @!P0 NANOSLEEP.SYNCS 0x989680 ;  /* 0x009896800000895d */ /* 0x002fea0003900000 */
[----:B------:R-:W1:Y:S02]  /*17d60*/  @!P0 SYNCS.PHASECHK.TRANS64 P0, [R0+URZ+0x22880], R10 ;  /* 0x0228800a000085a7 */ /* 0x000e64000800007f */
[----:B-1----:R-:W-:Y:S05]  /*17d70*/  @!P0 BRA `(.L_x_1134) ;  /* 0xfffffffc00f08947 */ /* 0x002fea000383ffff */
[----:B------:R-:W-:Y:S05]  /*17d80*/  BRA `(.L_x_1216) ;  /* 0xffffffcc00b47947 */ /* 0x000fea000383ffff */
.L_x_1135:
        /* <DEDUP_REMOVED lines=8> */
.L_x_1218:
[----:B------:R-:W-:Y:S05]  /*17e10*/  BSYNC B0 ;  /* 0x0000000000007941 */ /* 0x000fea0003800000 */
.L_x_1217:
        /* <DEDUP_REMOVED lines=10> */
.L_x_1219:
[----:B------:R-:W-:Y:S02]  /*17ec0*/  IMAD.MOV.U32 R13, RZ, RZ, R27 ;  /* 0x000000ffff0d7224 */ /* 0x000fe400078e001b */
[----:B------:R-:W-:Y:S02]  /*17ed0*/  IMAD.MOV.U32 R12, RZ, RZ, 0x1 ;  /* 0x00000001ff0c7424 */ /* 0x000fe400078e00ff */
[----:B------:R-:W-:-:S07]  /*17ee0*/  IMAD.MOV.U32 R2, RZ, RZ, R14 ;  /* 0x000000ffff027224 */ /* 0x000fce00078e000e */
[----:B------:R-:W-:Y:S05]  /*17ef0*/  WARPSYNC.COLLECTIVE R15, `(.L_x_1220) ;  /* 0x000000000f087348 */ /* 0x000fea0003c00000 */
[----:B------:R0:W1:Y:S02]  /*17f00*/  SHFL.IDX P6, R14, R13, R12, R11 ;  /* 0x0000000c0d0e7389 */ /* 0x00006400000c000b */
[----:B01----:R-:W-:Y:S01]  /*17f10*/  ENDCOLLECTIVE ;  /* 0x000000000000791b */ /* 0x003fe20003800000 */
.L_x_1220:
        /* <DEDUP_REMOVED lines=12> */
.L_x_1221:
[----:B------:R-:W-:Y:S02]  /*17fe0*/  IMAD.MOV.U32 R13, RZ, RZ, R27 ;  /* 0x000000ffff0d7224 */ /* 0x000fe400078e001b */
[----:B------:R-:W-:Y:S02]  /*17ff0*/  IMAD.MOV.U32 R12, RZ, RZ, 0x2 ;  /* 0x00000002ff0c7424 */ /* 0x000fe400078e00ff */
[----:B------:R-:W-:-:S07]  /*18000*/  IMAD.MOV.U32 R2, RZ, RZ, R14 ;  /* 0x000000ffff027224 */ /* 0x000fce00078e000e */
[----:B------:R-:W-:Y:S05]  /*18010*/  WARPSYNC.COLLECTIVE R15, `(.L_x_1222) ;  /* 0x000000000f087348 */ /* 0x000fea0003c00000 */
[----:B------:R0:W1:Y:S02]  /*18020*/  SHFL.IDX P6, R14, R13, R12, R11 ;  /* 0x0000000c0d0e7389 */ /* 0x00006400000c000b */
[----:B01----:R-:W-:Y:S01]  /*18030*/  ENDCOLLECTIVE ;  /* 0x000000000000791b */ /* 0x003fe20003800000 */
.L_x_1222:
        /* <DEDUP_REMOVED lines=12> */
.L_x_1223:
[----:B------:R-:W-:Y:S02]  /*18100*/  IMAD.MOV.U32 R13, RZ, RZ, R27 ;  /* 0x000000ffff0d7224 */ /* 0x000fe400078e001b */
[----:B------:R-:W-:Y:S02]  /*18110*/  IMAD.MOV.U32 R12, RZ, RZ, 0x3 ;  /* 0x00000003ff0c7424 */ /* 0x000fe400078e00ff */
[----:B------:R-:W-:-:S07]  /*18120*/  IMAD.MOV.U32 R2, RZ, RZ, R14 ;  /* 0x000000ffff027224 */ /* 0x000fce00078e000e */
[----:B------:R-:W-:Y:S05]  /*18130*/  WARPSYNC.COLLECTIVE R15, `(.L_x_1224) ;  /* 0x000000000f087348 */ /* 0x000fea0003c00000 */
[----:B------:R0:W1:Y:S02]  /*18140*/  SHFL.IDX P6, R14, R13, R12, R11 ;  /* 0x0000000c0d0e7389 */ /* 0x00006400000c000b */
[----:B01----:R-:W-:Y:S01]  /*18150*/  ENDCOLLECTIVE ;  /* 0x000000000000791b */ /* 0x003fe20003800000 */
.L_x_1224:
        /* <DEDUP_REMOVED lines=12> */
.L_x_1225:
[----:B------:R-:W-:Y:S01]  /*18220*/  IMAD.MOV.U32 R2, RZ, RZ, R14 ;  /* 0x000000ffff027224 */ /* 0x000fe200078e000e */
[----:B------:R-:W-:Y:S06]  /*18230*/  BRA `(.L_x_1226) ;  /* 0xffffffcc00407947 */ /* 0x000fec000383ffff */
.L_x_1140:
[----:B---3--:R3:W4:Y:S02]  /*18240*/  SYNCS.PHASECHK.TRANS64.TRYWAIT P0, [R0+URZ+0x22840], R10 ;  /* 0x0228400a000075a7 */ /* 0x008724000800017f */
[----:B----4-:R-:W-:Y:S05]  /*18250*/  @!P0 NANOSLEEP.SYNCS 0x989680 ;  /* 0x009896800000895d */ /* 0x010fea0003900000 */
[----:B------:R-:W4:Y:S02]  /*18260*/  @!P0 SYNCS.PHASECHK.TRANS64 P0, [R0+URZ+0x22840], R10 ;  /* 0x0228400a000085a7 */ /* 0x000f24000800007f */
[----:B----4-:R-:W-:Y:S05]  /*18270*/  @!P0 BRA `(.L_x_1140) ;  /* 0xfffffffc00f08947 */ /* 0x010fea000383ffff */
[----:B------:R-:W-:Y:S05]  /*18280*/  BRA `(.L_x_1227) ;  /* 0xffffffcc00947947 */ /* 0x000fea000383ffff */
.L_x_1141:
        /* <DEDUP_REMOVED lines=8> */
.L_x_1229:
[----:B------:R-:W-:Y:S05]  /*18310*/  BSYNC B0 ;  /* 0x0000000000007941 */ /* 0x000fea0003800000 */
.L_x_1228:
[----:B------:R-:W-:Y:S02]  /*18320*/  IMAD.MOV.U32 R13, RZ, RZ, R6 ;  /* 0x000000ffff0d7224 */ /* 0x000fe400078e0006 */
        /* <DEDUP_REMOVED lines=8> */
.L_x_1230:
[----:B------:R-:W-:Y:S02]  /*183b0*/  IMAD.MOV.U32 R13, RZ, RZ, R8 ;  /* 0x000000ffff0d7224 */ /* 0x000fe400078e0008 */
[----:B------:R-:W-:Y:S02]  /*183c0*/  IMAD.MOV.U32 R12, RZ, RZ, 0x1 ;  /* 0x00000001ff0c7424 */ /* 0x000fe400078e00ff */
[----:B------:R-:W-:-:S07]  /*183d0*/  IMAD.MOV.U32 R2, RZ, RZ, R14 ;  /* 0x000000ffff027224 */ /* 0x000fce00078e000e */
[----:B------:R-:W-:Y:S05]  /*183e0*/  WARPSYNC.COLLECTIVE R15, `(.L_x_1231) ;  /* 0x000000000f087348 */ /* 0x000fea0003c00000 */
[----:B------:R0:W1:Y:S02]  /*183f0*/  SHFL.IDX P6, R14, R13, R12, R11 ;  /* 0x0000000c0d0e7389 */ /* 0x00006400000c000b */
[----:B01----:R-:W-:Y:S01]  /*18400*/  ENDCOLLECTIVE ;  /* 0x000000000000791b */ /* 0x003fe20003800000 */
.L_x_1231:
        /* <DEDUP_REMOVED lines=13> */
.L_x_1232:
[----:B------:R-:W-:Y:S02]  /*184e0*/  IMAD.MOV.U32 R13, RZ, RZ, R8 ;  /* 0x000000ffff0d7224 */ /* 0x000fe400078e0008 */
[----:B------:R-:W-:Y:S02]  /*184f0*/  IMAD.MOV.U32 R12, RZ, RZ, 0x2 ;  /* 0x00000002ff0c7424 */ /* 0x000fe400078e00ff */
[----:B------:R-:W-:-:S07]  /*18500*/  IMAD.MOV.U32 R2, RZ, RZ, R14 ;  /* 0x000000ffff027224 */ /* 0x000fce00078e000e */
[----:B------:R-:W-:Y:S05]  /*18510*/  WARPSYNC.COLLECTIVE R15, `(.L_x_1233) ;  /* 0x000000000f087348 */ /* 0x000fea0003c00000 */
[----:B------:R0:W1:Y:S02]  /*18520*/  SHFL.IDX P6, R14, R13, R12, R11 ;  /* 0x0000000c0d0e7389 */ /* 0x00006400000c000b */
[----:B01----:R-:W-:Y:S01]  /*18530*/  ENDCOLLECTIVE ;  /* 0x000000000000791b */ /* 0x003fe20003800000 */
.L_x_1233:
        /* <DEDUP_REMOVED lines=13> */
.L_x_1234:
[----:B------:R-:W-:Y:S02]  /*18610*/  IMAD.MOV.U32 R13, RZ, RZ, R8 ;  /* 0x000000ffff0d7224 */ /* 0x000fe400078e0008 */
[----:B------:R-:W-:Y:S02]  /*18620*/  IMAD.MOV.U32 R12, RZ, RZ, 0x3 ;  /* 0x00000003ff0c7424 */ /* 0x000fe400078e00ff */
[----:B------:R-:W-:-:S07]  /*18630*/  IMAD.MOV.U32 R2, RZ, RZ, R14 ;  /* 0x000000ffff027224 */ /* 0x000fce00078e000e */
[----:B------:R-:W-:Y:S05]  /*18640*/  WARPSYNC.COLLECTIVE R15, `(.L_x_1235) ;  /* 0x000000000f087348 */ /* 0x000fea0003c00000 */
[----:B------:R0:W1:Y:S02]  /*18650*/  SHFL.IDX P6, R14, R13, R12, R11 ;  /* 0x0000000c0d0e7389 */ /* 0x00006400000c000b */
[----:B01----:R-:W-:Y:S01]  /*18660*/  ENDCOLLECTIVE ;  /* 0x000000000000791b */ /* 0x003fe20003800000 */
.L_x_1235:
        /* <DEDUP_REMOVED lines=13> */
.L_x_1236:
[----:B------:R-:W-:Y:S05]  /*18740*/  BRA `(.L_x_1237) ;  /* 0xffffffcc00247947 */ /* 0x000fea000383ffff */
.L_x_1146:
[----:B0-----:R0:W2:Y:S02]  /*18750*/  SYNCS.PHASECHK.TRANS64.TRYWAIT P1, [R0+URZ+0x22870], R3 ;  /* 0x02287003000075a7 */ /* 0x0010a4000802017f */
[----:B--2---:R-:W-:Y:S05]  /*18760*/  @!P1 NANOSLEEP.SYNCS 0x989680 ;  /* 0x009896800000995d */ /* 0x004fea0003900000 */
[----:B------:R-:W2:Y:S02]  /*18770*/  @!P1 SYNCS.PHASECHK.TRANS64 P1, [R0+URZ+0x22870], R3 ;  /* 0x02287003000095a7 */ /* 0x000ea4000802007f */
[----:B--2---:R-:W-:Y:S05]  /*18780*/  @!P1 BRA `(.L_x_1146) ;  /* 0xfffffffc00f09947 */ /* 0x004fea000383ffff */
[----:B------:R-:W-:Y:S05]  /*18790*/  BRA `(.L_x_1238) ;  /* 0xffffffcc00907947 */ /* 0x000fea000383ffff */
.L_x_1148:
[----:B0-----:R0:W1:Y:S02]  /*187a0*/  SYNCS.PHASECHK.TRANS64.TRYWAIT P1, [R0+URZ+0x22860], R3 ;  /* 0x02286003000075a7 */ /* 0x001064000802017f */
[----:B-1----:R-:W-:Y:S05]  /*187b0*/  @!P1 NANOSLEEP.SYNCS 0x989680 ;  /* 0x009896800000995d */ /* 0x002fea0003900000 */
[----:B------:R-:W1:Y:S02]  /*187c0*/  @!P1 SYNCS.PHASECHK.TRANS64 P1, [R0+URZ+0x22860], R3 ;  /* 0x02286003000095a7 */ /* 0x000e64000802007f */
[----:B-1----:R-:W-:Y:S05]  /*187d0*/  @!P1 BRA `(.L_x_1148) ;  /* 0xfffffffc00f09947 */ /* 0x002fea000383ffff */
[----:B------:R-:W-:Y:S05]  /*187e0*/  BRA `(.L_x_1239) ;  /* 0xffffffcc00a07947 */ /* 0x000fea000383ffff */
.L_x_1156:
[----:B-1----:R1:W2:Y:S02]  /*187f0*/  SYNCS.PHASECHK.TRANS64.TRYWAIT P0, [R18+URZ+0x22870], R3 ;  /* 0x02287003120075a7 */ /* 0x0022a4000800017f */
[----:B--2---:R-:W-:Y:S05]  /*18800*/  @!P0 NANOSLEEP.SYNCS 0x989680 ;  /* 0x009896800000895d */ /* 0x004fea0003900000 */
[----:B------:R-:W2:Y:S02]  /*18810*/  @!P0 SYNCS.PHASECHK.TRANS64 P0, [R18+URZ+0x22870], R3 ;  /* 0x02287003120085a7 */ /* 0x000ea4000800007f */
[----:B--2---:R-:W-:Y:S05]  /*18820*/  @!P0 BRA `(.L_x_1156) ;  /* 0xfffffffc00f08947 */ /* 0x004fea000383ffff */
[----:B------:R-:W-:Y:S05]  /*18830*/  BRA `(.L_x_1240) ;  /* 0xffffffd400387947 */ /* 0x000fea000383ffff */
.L_x_1158:
[----:B0-----:R0:W1:Y:S02]  /*18840*/  SYNCS.PHASECHK.TRANS64.TRYWAIT P0, [R18+URZ+0x22860], R3 ;  /* 0x02286003120075a7 */ /* 0x001064000800017f */
[----:B-1----:R-:W-:Y:S05]  /*18850*/  @!P0 NANOSLEEP.SYNCS 0x989680 ;  /* 0x009896800000895d */ /* 0x002fea0003900000 */
[----:B------:R-:W1:Y:S02]  /*18860*/  @!P0 SYNCS.PHASECHK.TRANS64 P0, [R18+URZ+0x22860], R3 ;  /* 0x02286003120085a7 */ /* 0x000e64000800007f */
[----:B-1----:R-:W-:Y:S05]  /*18870*/  @!P0 BRA `(.L_x_1158) ;  /* 0xfffffffc00f08947 */ /* 0x002fea000383ffff */
[----:B------:R-:W-:Y:S05]  /*18880*/  BRA `(.L_x_1241) ;  /* 0xffffffd400447947 */ /* 0x000fea000383ffff */
.L_x_1165:
[----:B0-----:R0:W2:Y:S02]  /*18890*/  SYNCS.PHASECHK.TRANS64.TRYWAIT P0, [R5+URZ+0x22820], R0 ;  /* 0x02282000050075a7 */ /* 0x0010a4000800017f */
[----:B--2---:R-:W-:Y:S05]  /*188a0*/  @!P0 NANOSLEEP.SYNCS 0x989680 ;  /* 0x009896800000895d */ /* 0x004fea0003900000 */
[----:B------:R-:W2:Y:S02]  /*188b0*/  @!P0 SYNCS.PHASECHK.TRANS64 P0, [R5+URZ+0x22820], R0 ;  /* 0x02282000050085a7 */ /* 0x000ea4000800007f */
[----:B--2---:R-:W-:Y:S05]  /*188c0*/  @!P0 BRA `(.L_x_1165) ;  /* 0xfffffffc00f08947 */ /* 0x004fea000383ffff */
[----:B------:R-:W-:Y:S05]  /*188d0*/  BRA `(.L_x_1242) ;  /* 0xffffffdc00087947 */ /* 0x000fea000383ffff */
.L_x_1166:
[----:B------:R-:W2:Y:S01]  /*188e0*/  S2R R2, SR_TID.X ;  /* 0x0000000000027919 */ /* 0x000ea20000002100 */
[----:B------:R-:W-:Y:S01]  /*188f0*/  BSSY B0, `(.L_x_1243) ;  /* 0x000000a000007945 */ /* 0x000fe20003800000 */
[----:B------:R-:W-:Y:S02]  /*18900*/  IMAD.MOV.U32 R12, RZ, RZ, RZ ;  /* 0x000000ffff0c7224 */ /* 0x000fe400078e00ff */
[----:B------:R-:W-:Y:S02]  /*18910*/  IMAD.MOV.U32 R11, RZ, RZ, 0x1f ;  /* 0x0000001fff0b7424 */ /* 0x000fe400078e00ff */
[----:B------:R-:W-:Y:S01]  /*18920*/  IMAD.MOV.U32 R15, RZ, RZ, -0x1 ;  /* 0xffffffffff0f7424 */ /* 0x000fe200078e00ff */
[----:B--2---:R-:W-:-:S04]  /*18930*/  SHF.R.U32.HI R2, RZ, 0x5, R2 ;  /* 0x00000005ff027819 */ /* 0x004fc80000011602 */
[----:B------:R-:W-:-:S05]  /*18940*/  LOP3.LUT R2, R2, 0x3, RZ, 0xc0, !PT ;  /* 0x0000000302027812 */ /* 0x000fca00078ec0ff */
[----:B------:R-:W-:-:S07]  /*18950*/  IMAD.MOV.U32 R13, RZ, RZ, R2 ;  /* 0x000000ffff0d7224 */ /* 0x000fce00078e0002 */
[----:B01----:R-:W-:Y:S05]  /*18960*/  WARPSYNC.COLLECTIVE R15, `(.L_x_1244) ;  /* 0x000000000f087348 */ /* 0x003fea0003c00000 */
[----:B------:R2:W3:Y:S02]  /*18970*/  SHFL.IDX P6, R14, R13, R12, R11 ;  /* 0x0000000c0d0e7389 */ /* 0x0004e400000c000b */
[----:B0123--:R-:W-:Y:S01]  /*18980*/  ENDCOLLECTIVE ;  /* 0x000000000000791b */ /* 0x00ffe20003800000 */
.L_x_1244:
[----:B------:R-:W-:Y:S05]  /*18990*/  BSYNC B0 ;  /* 0x0000000000007941 */ /* 0x000fea0003800000 */
.L_x_1243:
[----:B------:R-:W-:Y:S05]  /*189a0*/  BRA `(.L_x_1245) ;  /* 0xffffffd800f07947 */ /* 0x000fea000383ffff */
.L_x_1169:
[----:B------:R-:W-:Y:S01]  /*189b0*/  BSSY B1, `(.L_x_1246) ;  /* 0x0000006000017945 */ /* 0x000fe20003800000 */
[----:B------:R-:W-:-:S07]  /*189c0*/  IMAD.MOV.U32 R15, RZ, RZ, -0x1 ;  /* 0xffffffffff0f7424 */ /* 0x000fce00078e00ff */
[----:B01----:R-:W-:Y:S05]  /*189d0*/  WARPSYNC.COLLECTIVE R15, `(.L_x_1247) ;  /* 0x000000000f0c7348 */ /* 0x003fea0003c00000 */
[----:B------:R-:W-:Y:S02]  /*189e0*/  ELECT P6, UR62, PT ;  /* 0x00000000003e782f */ /* 0x000fe400038c0000 */
[----:B------:R-:W-:Y:S01]  /*189f0*/  MOV R14, UR62 ;  /* 0x0000003e000e7c02 */ /* 0x000fe20008000f00 */
[----:B01----:R-:W-:Y:S10]  /*18a00*/  ENDCOLLECTIVE ;  /* 0x000000000000791b */ /* 0x003ff40003800000 */
.L_x_1247:
[----:B------:R-:W-:Y:S05]  /*18a10*/  BSYNC B1 ;  /* 0x0000000000017941 */ /* 0x000fea0003800000 */
.L_x_1246:
[----:B------:R-:W-:Y:S05]  /*18a20*/  BRA `(.L_x_1248) ;  /* 0xffffffd800e87947 */ /* 0x000fea000383ffff */
.L_x_1171:
[----:B0-----:R0:W2:Y:S02]  /*18a30*/  SYNCS.PHASECHK.TRANS64.TRYWAIT P1, [R3+URZ+0x22840], R2 ;  /* 0x02284002030075a7 */ /* 0x0010a4000802017f */
[----:B--2---:R-:W-:Y:S05]  /*18a40*/  @!P1 NANOSLEEP.SYNCS 0x989680 ;  /* 0x009896800000995d */ /* 0x004fea0003900000 */
[----:B------:R-:W2:Y:S02]  /*18a50*/  @!P1 SYNCS.PHASECHK.TRANS64 P1, [R3+URZ+0x22840], R2 ;  /* 0x02284002030095a7 */ /* 0x000ea4000802007f */
[----:B--2---:R-:W-:Y:S05]  /*18a60*/  @!P1 BRA `(.L_x_1171) ;  /* 0xfffffffc00f09947 */ /* 0x004fea000383ffff */
[----:B------:R-:W-:Y:S05]  /*18a70*/  BRA `(.L_x_1249) ;  /* 0xffffffdc00087947 */ /* 0x000fea000383ffff */
.L_x_1173:
[----:B--2---:R2:W3:Y:S02]  /*18a80*/  SYNCS.PHASECHK.TRANS64.TRYWAIT P1, [R19+URZ+0x22840], R0 ;  /* 0x02284000130075a7 */ /* 0x0044e4000802017f */
[----:B---3--:R-:W-:Y:S05]  /*18a90*/  @!P1 NANOSLEEP.SYNCS 0x989680 ;  /* 0x009896800000995d */ /* 0x008fea0003900000 */
[----:B------:R-:W3:Y:S02]  /*18aa0*/  @!P1 SYNCS.PHASECHK.TRANS64 P1, [R19+URZ+0x22840], R0 ;  /* 0x02284000130095a7 */ /* 0x000ee4000802007f */
[----:B---3--:R-:W-:Y:S05]  /*18ab0*/  @!P1 BRA `(.L_x_1173) ;  /* 0xfffffffc00f09947 */ /* 0x008fea000383ffff */
[----:B------:R-:W-:Y:S05]  /*18ac0*/  BRA `(.L_x_1250) ;  /* 0xffffffdc00147947 */ /* 0x000fea000383ffff */
.L_x_1175:
[----:B---3--:R3:W4:Y:S02]  /*18ad0*/  SYNCS.PHASECHK.TRANS64.TRYWAIT P1, [R3+URZ+0x22860], R2 ;  /* 0x02286002030075a7 */ /* 0x008724000802017f */
[----:B----4-:R-:W-:Y:S05]  /*18ae0*/  @!P1 NANOSLEEP.SYNCS 0x989680 ;  /* 0x009896800000995d */ /* 0x010fea0003900000 */
[----:B------:R-:W4:Y:S02]  /*18af0*/  @!P1 SYNCS.PHASECHK.TRANS64 P1, [R3+URZ+0x22860], R2 ;  /* 0x02286002030095a7 */ /* 0x000f24000802007f */
[----:B----4-:R-:W-:Y:S05]  /*18b00*/  @!P1 BRA `(.L_x_1175) ;  /* 0xfffffffc00f09947 */ /* 0x010fea000383ffff */
[----:B------:R-:W-:Y:S05]  /*18b10*/  BRA `(.L_x_1251) ;  /* 0xffffffdc00107947 */ /* 0x000fea000383ffff */
.L_x_1177:
[----:B----4-:R4:W0:Y:S02]  /*18b20*/  SYNCS.PHASECHK.TRANS64.TRYWAIT P1, [R19+URZ+0x22860], R0 ;  /* 0x02286000130075a7 */ /* 0x010824000802017f */
[----:B0-----:R-:W-:Y:S05]  /*18b30*/  @!P1 NANOSLEEP.SYNCS 0x989680 ;  /* 0x009896800000995d */ /* 0x001fea0003900000 */
[----:B------:R-:W0:Y:S02]  /*18b40*/  @!P1 SYNCS.PHASECHK.TRANS64 P1, [R19+URZ+0x22860], R0 ;  /* 0x02286000130095a7 */ /* 0x000e24000802007f */
[----:B0-----:R-:W-:Y:S05]  /*18b50*/  @!P1 BRA `(.L_x_1177) ;  /* 0xfffffffc00f09947 */ /* 0x001fea000383ffff */
[----:B------:R-:W-:Y:S05]  /*18b60*/  BRA `(.L_x_1252) ;  /* 0xffffffdc000c7947 */ /* 0x000fea000383ffff */
.L_x_1179:
[----:B------:R0:W0:Y:S02]  /*18b70*/  SYNCS.PHASECHK.TRANS64.TRYWAIT P1, [R3+URZ+0x22880], R2 ;  /* 0x02288002030075a7 */ /* 0x000024000802017f */
[----:B0-----:R-:W-:Y:S05]  /*18b80*/  @!P1 NANOSLEEP.SYNCS 0x989680 ;  /* 0x009896800000995d */ /* 0x001fea0003900000 */
[----:B------:R-:W0:Y:S02]  /*18b90*/  @!P1 SYNCS.PHASECHK.TRANS64 P1, [R3+URZ+0x22880], R2 ;  /* 0x02288002030095a7 */ /* 0x000e24000802007f */
[----:B0-----:R-:W-:Y:S05]  /*18ba0*/  @!P1 BRA `(.L_x_1179) ;  /* 0xfffffffc00f09947 */ /* 0x001fea000383ffff */
[----:B------:R-:W-:Y:S05]  /*18bb0*/  BRA `(.L_x_1253) ;  /* 0xffffffdc00087947 */ /* 0x000fea000383ffff */
.L_x_1254:
        /* <DEDUP_REMOVED lines=12> */
.L_x_3193:


//--------------------- .text._ZN7cutlass13device_kernelIN5flash11enable_sm90INS1_16FlashAttnFwdSm90INS1_25CollectiveMainloopFwdSm90ILi2EN4cute5tupleIJNS5_1CILi1EEES8_S8_EEENS6_IJNS7_ILi128EEESA_NS7_ILi192EEEEEELi128ENS_12float_e4m3_tEfNS_4arch4Sm90ELb0ELb1ELb1ELb1ELb1ELb0ELb0ELb1ELb1ELb1ELb0ELb0EEENS1_21CollectiveEpilogueFwdINS6_IJSA_SA_SA_EEES9_NS_10bfloat16_tESF_Li256ELb1ELb1ELb0ELb1EEENS1_36VarlenDynamicPersistentTileSchedulerILi128ELi128ELi256ELi128ELb0ELb1ELb1ELb1ELb0ELb1EEEEEEEEEvNT_6ParamsE --------------------------
	.section	.text._ZN7cutlass13device_kernelIN5flash11enable_sm90INS1_16FlashAttnFwdSm90INS1_25CollectiveMainloopFwdSm90ILi2EN4cute5tupleIJNS5_1CILi1EEES8_S8_EEENS6_IJNS7_ILi128EEESA_NS7_ILi192EEEEEELi128ENS_12float_e4m3_tEfNS_4arch4Sm90ELb0ELb1ELb1ELb1ELb1ELb0ELb0ELb1ELb1ELb1ELb0ELb0EEENS1_21CollectiveEpilogueFwdINS6_IJSA_SA_SA_EEES9_NS_10bfloat16_tESF_Li256ELb1ELb1ELb0ELb1EEENS1_36VarlenDynamicPersistentTileSchedulerILi128ELi128ELi256ELi128ELb0ELb1ELb1ELb1ELb0ELb1EEEEEEEEEvNT_6ParamsE,"ax",@progbits
	.align	128
.text._ZN7cutlass13device_kernelIN5flash11enable_sm90INS1_16FlashAttnFwdSm90INS1_25CollectiveMainloopFwdSm90ILi2EN4cute5tupleIJNS5_1CILi1EEES8_S8_EEENS6_IJNS7_ILi128EEESA_NS7_ILi192EEEEEELi128ENS_12float_e4m3_tEfNS_4arch4Sm90ELb0ELb1ELb1ELb1ELb1ELb0ELb0ELb1ELb1ELb1ELb0ELb0EEENS1_21CollectiveEpilogueFwdINS6_IJSA_SA_SA_EEES9_NS_10bfloat16_tESF_Li256ELb1ELb1ELb0ELb1EEENS1_36VarlenDynamicPersistentTileSchedulerILi128ELi128ELi256ELi128ELb0ELb1ELb1ELb1ELb0ELb1EEEEEEEEEvNT_6ParamsE:
        .type           _ZN7cutlass13device_kernelIN5flash11enable_sm90INS1_16FlashAttnFwdSm90INS1_25CollectiveMainloopFwdSm90ILi2EN4cute5tupleIJNS5_1CILi1EEES8_S8_EEENS6_IJNS7_ILi128EEESA_NS7_ILi192EEEEEELi128ENS_12float_e4m3_tEfNS_4arch4Sm90ELb0ELb1ELb1ELb1ELb1ELb0ELb0ELb1ELb1ELb1ELb0ELb0EEENS1_21CollectiveEpilogueFwdINS6_IJSA_SA_SA_EEES9_NS_10bfloat16_tESF_Li256ELb1ELb1ELb0ELb1EEENS1_36VarlenDynamicPersistentTileSchedulerILi128ELi128ELi256ELi128ELb0ELb1ELb1ELb1ELb0ELb1EEEEEEEEEvNT_6ParamsE,@function
        .size           _ZN7cutlass13device_kernelIN5flash11enable_sm90INS1_16FlashAttnFwdSm90INS1_25CollectiveMainloopFwdSm90ILi2EN4cute5tupleIJNS5_1CILi1EEES8_S8_EEENS6_IJNS7_ILi128EEESA_NS7_ILi192EEEEEELi128ENS_12float_e4m3_tEfNS_4arch4Sm90ELb0ELb1ELb1ELb1ELb1ELb0ELb0ELb1ELb1ELb1ELb0ELb0EEENS1_21CollectiveEpilogueFwdINS6_IJSA_SA_SA_EEES9_NS_10bfloat16_tESF_Li256ELb1ELb1ELb0ELb1EEENS1_36VarlenDynamicPersistentTileSchedulerILi128ELi128ELi256ELi128ELb0ELb1ELb1ELb1ELb0ELb1EEEEEEEEEvNT_6ParamsE,(.L_x_3194 - _ZN7cutlass13device_kernelIN5flash11enable_sm90INS1_16FlashAttnFwdSm90INS1_25CollectiveMainloopFwdSm90ILi2EN4cute5tupleIJNS5_1CILi1EEES8_S8_EEENS6_IJNS7_ILi128EEESA_NS7_ILi192EEEEEELi128ENS_12float_e4m3_tEfNS_4arch4Sm90ELb0ELb1ELb1ELb1ELb1ELb0ELb0ELb1ELb1ELb1ELb0ELb0EEENS1_21CollectiveEpilogueFwdINS6_IJSA_SA_SA_EEES9_NS_10bfloat16_tESF_Li256ELb1ELb1ELb0ELb1EEENS1_36VarlenDynamicPersistentTileSchedulerILi128ELi128ELi256ELi128ELb0ELb1ELb1ELb1ELb0ELb1EEEEEEEEEvNT_6ParamsE)
        .other          _ZN7cutlass13device_kernelIN5flash11enable_sm90INS1_16FlashAttnFwdSm90INS1_25CollectiveMainloopFwdSm90ILi2EN4cute5tupleIJNS5_1CILi1EEES8_S8_EEENS6_IJNS7_ILi128EEESA_NS7_ILi192EEEEEELi128ENS_12float_e4m3_tEfNS_4arch4Sm90ELb0ELb1ELb1ELb1ELb1ELb0ELb0ELb1ELb1ELb1ELb0ELb0EEENS1_21CollectiveEpilogueFwdINS6_IJSA_SA_SA_EEES9_NS_10bfloat16_tESF_Li256ELb1ELb1ELb0ELb1EEENS1_36VarlenDynamicPersistentTileSchedulerILi128ELi128ELi256ELi128ELb0ELb1ELb1ELb1ELb0ELb1EEEEEEEEEvNT_6ParamsE,@"STO_CUDA_ENTRY STV_DEFAULT"
_ZN7cutlass13device_kernelIN5flash11enable_sm90INS1_16FlashAttnFwdSm90INS1_25CollectiveMainloopFwdSm90ILi2EN4cute5tupleIJNS5_1CILi1EEES8_S8_EEENS6_IJNS7_ILi128EEESA_NS7_ILi192EEEEEELi128ENS_12float_e4m3_tEfNS_4arch4Sm90ELb0ELb1ELb1ELb1ELb1ELb0ELb0ELb1ELb1ELb1ELb0ELb0EEENS1_21CollectiveEpilogueFwdINS6_IJSA_SA_SA_EEES9_NS_10bfloat16_tESF_Li256ELb1ELb1ELb0ELb1EEENS1_36VarlenDynamicPersistentTileSchedulerILi128ELi128ELi256ELi128ELb0ELb1ELb1ELb1ELb0ELb1EEEEEEEEEvNT_6ParamsE:
        /* <DEDUP_REMOVED lines=45> */
.L_x_1255:
        /* <DEDUP_REMOVED lines=22> */
.L_x_1256:
        /* <DEDUP_REMOVED lines=18> */
.L_x_1257:
        /* <DEDUP_REMOVED lines=22> */
.L_x_1258:
        /* <DEDUP_REMOVED lines=24> */
.L_x_1259:
        /* <DEDUP_REMOVED lines=8> */
.L_x_1261:
        /* <DEDUP_REMOVED lines=35> */
[----:B------:R-:W-:Y:S02]  /*0ae0*/  LOP3.LUT R11, R11, 0xfffffffc, RZ, 0xc0, !PT ;  /* 0xfffffffc0b0b7812 */ /* 0x000fe400078ec0ff */
[----:B------:R-:W-:Y:S01]  /*0af0*/  LEA.HI R8, R6, R177, RZ, 0x2 ;  /* 0x000000b106087211 */ /* 0x000fe200078f10ff */
[----:B------:R-:W-:Y:S01]  /*0b00*/  IMAD R181, R5, 0x40, R4 ;  /* 0x0000004005b57824 */ /* 0x000fe200078e0204 */
[----:B------:R-:W-:Y:S01]  /*0b10*/  LEA.HI R3, R3, R184, RZ, 0x3 ;  /* 0x000000b803037211 */ /* 0x000fe200078f18ff */
[----:B------:R-:W-:Y:S01]  /*0b20*/  IMAD.IADD R11, R184, 0x1, -R11 ;  /* 0x00000001b80b7824 */ /* 0x000fe200078e0a0b */
[----:B------:R-:W-:-:S02]  /*0b30*/  SHF.R.S32.HI R9, RZ, 0x2, R8 ;  /* 0x00000002ff097819 */ /* 0x000fc40000011408 */
[----:B------:R-:W-:Y:S02]  /*0b40*/  SHF.R.S32.HI R10, RZ, 0x1f, R8 ;  /* 0x0000001fff0a7819 */ /* 0x000fe40000011408 */
[----:B------:R-:W-:Y:S02]  /*0b50*/  SHF.R.S32.HI R179, RZ, 0x7, R0 ;  /* 0x00000007ffb37819 */ /* 0x000fe40000011400 */
[----:B------:R-:W-:Y:S02]  /*0b60*/  LEA.HI R10, R10, R9, RZ, 0x3 ;  /* 0x000000090a0a7211 */ /* 0x000fe400078f18ff */
[----:B------:R-:W-:Y:S02]  /*0b70*/  LOP3.LUT R5, R3, 0xfffffff8, RZ, 0xc0, !PT ;  /* 0xfffffff803057812 */ /* 0x000fe400078ec0ff */
[----:B------:R-:W-:Y:S02]  /*0b80*/  SHF.R.S32.HI R7, RZ, 0x4, R2 ;  /* 0x00000004ff077819 */ /* 0x000fe40000011402 */
[----:B------:R-:W-:Y:S01]  /*0b90*/  LOP3.LUT R10, R10, 0xfffffff8, RZ, 0xc0, !PT ;  /* 0xfffffff80a0a7812 */ /* 0x000fe200078ec0ff */
[----:B------:R-:W-:Y:S01]  /*0ba0*/  IMAD.IADD R172, R184, 0x1, -R5 ;  /* 0x00000001b8ac7824 */ /* 0x000fe200078e0a05 */
[----:B------:R-:W-:-:S02]  /*0bb0*/  LEA.HI R6, R6, R177, RZ, 0x5 ;  /* 0x000000b106067211 */ /* 0x000fc400078f28ff */
[----:B------:R-:W-:Y:S01]  /*0bc0*/  LEA.HI R0, R0, R179, RZ, 0x1 ;  /* 0x000000b300007211 */ /* 0x000fe200078f08ff */
[----:B------:R-:W-:Y:S01]  /*0bd0*/  IMAD.IADD R9, R9, 0x1, -R10 ;  /* 0x0000000109097824 */ /* 0x000fe200078e0a0a */
[----:B------:R-:W-:Y:S01]  /*0be0*/  LEA.HI R2, R2, R7, RZ, 0x1 ;  /* 0x0000000702027211 */ /* 0x000fe200078f08ff */
[----:B------:R-:W-:Y:S01]  /*0bf0*/  IMAD.SHL.U32 R169, R172, 0x8, RZ ;  /* 0x00000008aca97824 */ /* 0x000fe200078e00ff */
[----:B------:R-:W-:Y:S02]  /*0c00*/  SHF.R.S32.HI R6, RZ, 0x5, R6 ;  /* 0x00000005ff067819 */ /* 0x000fe40000011406 */
[----:B------:R-:W-:Y:S01]  /*0c10*/  LEA.HI R4, R11, R11, RZ, 0x1 ;  /* 0x0000000b0b047211 */ /* 0x000fe200078f08ff */
[----:B------:R-:W-:Y:S01]  /*0c20*/  VIADD R171, R169, 0x40 ;  /* 0x00000040a9ab7836 */ /* 0x000fe20000000000 */
[----:B------:R-:W-:Y:S01]  /*0c30*/  LOP3.LUT R0, R0, 0x3fffffe, RZ, 0xc0, !PT ;  /* 0x03fffffe00007812 */ /* 0x000fe200078ec0ff */
[----:B------:R-:W-:Y:S01]  /*0c40*/  IMAD R9, R6, 0x10, R9 ;  /* 0x0000001006097824 */ /* 0x000fe200078e0209 */
[----:B------:R-:W-:-:S02]  /*0c50*/  LOP3.LUT R2, R2, 0x1ffffffe, RZ, 0xc0, !PT ;  /* 0x1ffffffe02027812 */ /* 0x000fc400078ec0ff */
[----:B------:R-:W-:Y:S01]  /*0c60*/  LOP3.LUT R4, R4, 0x1ffffffe, RZ, 0xc0, !PT ;  /* 0x1ffffffe04047812 */ /* 0x000fe200078ec0ff */
[----:B------:R-:W-:Y:S01]  /*0c70*/  IMAD.IADD R0, R179, 0x1, -R0 ;  /* 0x00000001b3007824 */ /* 0x000fe200078e0a00 */
[----:B------:R-:W-:Y:S01]  /*0c80*/  LOP3.LUT R18, R8, 0x7ffffffc, RZ, 0xc0, !PT ;  /* 0x7ffffffc08127812 */ /* 0x000fe200078ec0ff */
[----:B------:R-:W-:Y:S01]  /*0c90*/  IMAD.IADD R2, R7, 0x1, -R2 ;  /* 0x0000000107027824 */ /* 0x000fe200078e0a02 */
[----:B------:R-:W-:Y:S01]  /*0ca0*/  SHF.R.S32.HI R175, RZ, 0x3, R3 ;  /* 0x00000003ffaf7819 */ /* 0x000fe20000011403 */
[----:B------:R-:W-:Y:S01]  /*0cb0*/  IMAD.IADD R11, R11, 0x1, -R4 ;  /* 0x000000010b0b7824 */ /* 0x000fe200078e0a04 */
[----:B------:R-:W-:Y:S01]  /*0cc0*/  SHF.R.S32.HI R183, RZ, 0x1f, R169 ;  /* 0x0000001fffb77819 */ /* 0x000fe200000114a9 */
[----:B------:R-:W-:Y:S01]  /*0cd0*/  IMAD R180, R0, 0x40, R9 ;  /* 0x0000004000b47824 */ /* 0x000fe200078e0209 */
[----:B------:R-:W-:Y:S01]  /*0ce0*/  SHF.R.S32.HI R182, RZ, 0x1f, R171 ;  /* 0x0000001fffb67819 */ /* 0x000fe200000114ab */
[----:B------:R-:W-:Y:S02]  /*0cf0*/  IMAD R181, R2, 0x8, R181 ;  /* 0x0000000802b57824 */ /* 0x000fe400078e02b5 */
[----:B------:R-:W-:-:S02]  /*0d00*/  IMAD.IADD R18, R177, 0x1, -R18 ;  /* 0x00000001b1127824 */ /* 0x000fc400078e0a12 */
[----:B------:R-:W-:-:S07]  /*0d10*/  IMAD R168, R11, 0x8, R180 ;  /* 0x000000080ba87824 */ /* 0x000fce00078e02b4 */
.L_x_1369:
[----:B0---4-:R-:W0:Y:S01]  /*0d20*/  LDC.64 R2, c[0x0][0xa28] ;  /* 0x00028a00ff027b82 */ /* 0x011e220000000a00 */
[----:B------:R-:W-:Y:S01]  /*0d30*/  IMAD.MOV.U32 R7, RZ, RZ, RZ ;  /* 0x000000ffff077224 */ /* 0x000fe200078e00ff */
[----:B------:R-:W-:Y:S01]  /*0d40*/  ULDC.64 UR4, c[0x0][0x418] ;  /* 0x0001060000047ab9 */ /* 0x000fe20000000a00 */
[----:B------:R-:W-:-:S05]  /*0d50*/  ULDC.64 UR6, c[0x0][0xa20] ;  /* 0x0002880000067ab9 */ /* 0x000fca0000000a00 */
[----:B--23--:R-:W1:Y:S01]  /*0d60*/  LDC.64 R4, c[0x0][0xa18] ;  /* 0x00028600ff047b82 */ /* 0x00ce620000000a00 */
[----:B0-----:R-:W-:-:S04]  /*0d70*/  ISETP.NE.U32.AND P0, PT, R2, RZ, PT ;  /* 0x000000ff0200720c */ /* 0x001fc80003f05070 */
[----:B------:R-:W-:Y:S02]  /*0d80*/  ISETP.NE.AND.EX P0, PT, R3, RZ, PT, P0 ;  /* 0x000000ff0300720c */ /* 0x000fe40003f05300 */
[----:B-1----:R-:W-:-:S04]  /*0d90*/  ISETP.NE.U32.AND P1, PT, R4, RZ, PT ;  /* 0x000000ff0400720c */ /* 0x002fc80003f25070 */
[----:B------:R-:W-:-:S07]  /*0da0*/  ISETP.NE.AND.EX P1, PT, R5, RZ, PT, P1 ;  /* 0x000000ff0500720c */ /* 0x000fce0003f25310 */
[----:B------:R-:W0:Y:S08]  /*0db0*/  @P0 LDC.64 R2, c[0x0][0xa28] ;  /* 0x00028a00ff020b82 */ /* 0x000e300000000a00 */
[----:B------:R-:W1:Y:S01]  /*0dc0*/  @P1 LDC.64 R4, c[0x0][0xa18] ;  /* 0x00028600ff041b82 */ /* 0x000e620000000a00 */
[----:B0-----:R-:W-:-:S05]  /*0dd0*/  @P0 IMAD.WIDE R2, R23, 0x4, R2 ;  /* 0x0000000417020825 */ /* 0x001fca00078e0202 */
[----:B------:R0:W5:Y:S01]  /*0de0*/  @P0 LDG.E R7, desc[UR44][R2.64] ;  /* 0x0000002c02070981 */ /* 0x000162000c1e1900 */
[----:B-1----:R-:W-:-:S05]  /*0df0*/  @P1 IMAD.WIDE R4, R23, 0x4, R4 ;  /* 0x0000000417041825 */ /* 0x002fca00078e0204 */
[----:B------:R0:W5:Y:S01]  /*0e00*/  @P1 LDG.E R17, desc[UR44][R4.64] ;  /* 0x0000002c04111981 */ /* 0x000162000c1e1900 */
[----:B------:R-:W-:Y:S01]  /*0e10*/  UISETP.NE.U32.AND UP0, UPT, UR4, URZ, UPT ;  /* 0x0000003f0400728c */ /* 0x000fe2000bf05070 */
[----:B------:R-:W-:Y:S01]  /*0e20*/  ISETP.NE.U32.AND P2, PT, RZ, UR6, PT ;  /* 0x00000006ff007c0c */ /* 0x000fe2000bf45070 */
[----:B------:R-:W-:Y:S01]  /*0e30*/  IMAD.MOV.U32 R173, RZ, RZ, R22 ;  /* 0x000000ffffad7224 */ /* 0x000fe200078e0016 */
[----:B------:R-:W-:Y:S01]  /*0e40*/  ULDC UR4, c[0x0][0x424] ;  /* 0x0001090000047ab9 */ /* 0x000fe20000000800 */
[----:B------:R-:W-:Y:S01]  /*0e50*/  UISETP.NE.AND.EX UP0, UPT, UR5, URZ, UPT, UP0 ;  /* 0x0000003f0500728c */ /* 0x000fe2000bf05300 */
[----:B------:R-:W-:Y:S02]  /*0e60*/  ISETP.NE.AND.EX P2, PT, RZ, UR7, PT, P2 ;  /* 0x00000007ff007c0c */ /* 0x000fe4000bf45320 */
[----:B------:R-:W-:Y:S01]  /*0e70*/  ULDC UR5, c[0x0][0x2f0] ;  /* 0x0000bc0000057ab9 */ /* 0x000fe20000000800 */
[----:B------:R-:W-:-:S04]  /*0e80*/  USEL UR4, UR4, 0x1, UP0 ;  /* 0x0000000104047887 */ /* 0x000fc80008000000 */
[----:B------:R-:W-:Y:S01]  /*0e90*/  UIMAD UR4, UR4, UR5, URZ ;  /* 0x00000005040472a4 */ /* 0x000fe2000f8e023f */
[----:B0-----:R-:W-:Y:S11]  /*0ea0*/  @P1 BRA `(.L_x_1262) ;  /* 0x0000000000281947 */ /* 0x001ff60003800000 */
[----:B------:R-:W-:Y:S01]  /*0eb0*/  ULDC.64 UR6, c[0x0][0xa00] ;  /* 0x0002800000067ab9 */ /* 0x000fe20000000a00 */
[----:B-----5:R-:W0:Y:S01]  /*0ec0*/  LDC R17, c[0x0][0x288] ;  /* 0x0000a200ff117b82 */ /* 0x020e220000000800 */
[----:B------:R-:W-:-:S04]  /*0ed0*/  ISETP.NE.U32.AND P0, PT, RZ, UR6, PT ;  /* 0x00000006ff007c0c */ /* 0x000fc8000bf05070 */
[----:B------:R-:W-:-:S13]  /*0ee0*/  ISETP.NE.AND.EX P0, PT, RZ, UR7, PT, P0 ;  /* 0x00000007ff007c0c */ /* 0x000fda000bf05300 */
[----:B------:R-:W-:Y:S05]  /*0ef0*/  @!P0 BRA `(.L_x_1262) ;  /* 0x0000000000148947 */ /* 0x000fea0003800000 */
[----:B------:R-:W1:Y:S02]  /*0f00*/  LDC.64 R2, c[0x0][0xa00] ;  /* 0x00028000ff027b82 */ /* 0x000e640000000a00 */
[----:B-1----:R-:W-:-:S05]  /*0f10*/  IMAD.WIDE R2, R23, 0x4, R2 ;  /* 0x0000000417027825 */ /* 0x002fca00078e0202 */
[----:B0-----:R-:W2:Y:S04]  /*0f20*/  LDG.E R17, desc[UR44][R2.64] ;  /* 0x0000002c02117981 */ /* 0x001ea8000c1e1900 */
[----:B------:R-:W2:Y:S02]  /*0f30*/  LDG.E R0, desc[UR44][R2.64+0x4] ;  /* 0x0000042c02007981 */ /* 0x000ea4000c1e1900 */
[----:B--2---:R-:W-:-:S07]  /*0f40*/  IMAD.IADD R17, R0, 0x1, -R17 ;  /* 0x0000000100117824 */ /* 0x004fce00078e0a11 */
.L_x_1262:
[----:B------:R-:W-:Y:S02]  /*0f50*/  IMAD.U32 R16, RZ, RZ, UR4 ;  /* 0x00000004ff107e24 */ /* 0x000fe4000f8e00ff */
[----:B------:R-:W-:Y:S01]  /*0f60*/  IMAD.MOV.U32 R174, RZ, RZ, R23 ;  /* 0x000000ffffae7224 */ /* 0x000fe200078e0017 */
[----:B------:R-:W-:Y:S06]  /*0f70*/  @!P2 BRA `(.L_x_1263) ;  /* 0x000000000010a947 */ /* 0x000fec0003800000 */
[----:B------:R-:W1:Y:S02]  /*0f80*/  LDC.64 R2, c[0x0][0xa20] ;  /* 0x00028800ff027b82 */ /* 0x000e640000000a00 */
[----:B-1----:R-:W-:-:S05]  /*0f90*/  IMAD.WIDE R2, R23, 0x4, R2 ;  /* 0x0000000417027825 */ /* 0x002fca00078e0202 */
[----:B------:R1:W5:Y:S01]  /*0fa0*/  LDG.E R16, desc[UR44][R2.64] ;  /* 0x0000002c02107981 */ /* 0x000362000c1e1900 */
[----:B------:R-:W-:Y:S05]  /*0fb0*/  BRA `(.L_x_1264) ;  /* 0x0000000000247947 */ /* 0x000fea0003800000 */
.L_x_1263:
[----:B------:R-:W-:Y:S02]  /*0fc0*/  ULDC.64 UR4, c[0x0][0xa08] ;  /* 0x0002820000047ab9 */ /* 0x000fe40000000a00 */
[----:B------:R-:W-:-:S04]  /*0fd0*/  ISETP.NE.U32.AND P0, PT, RZ, UR4, PT ;  /* 0x00000004ff007c0c */ /* 0x000fc8000bf05070 */
[----:B------:R-:W-:-:S13]  /*0fe0*/  ISETP.NE.AND.EX P0, PT, RZ, UR5, PT, P0 ;  /* 0x00000005ff007c0c */ /* 0x000fda000bf05300 */
[----:B------:R-:W-:Y:S05]  /*0ff0*/  @!P0 BRA `(.L_x_1264) ;  /* 0x0000000000148947 */ /* 0x000fea0003800000 */
[----:B------:R-:W1:Y:S02]  /*1000*/  LDC.64 R2, c[0x0][0xa08] ;  /* 0x00028200ff027b82 */ /* 0x000e640000000a00 */
[----:B-1----:R-:W-:-:S05]  /*1010*/  IMAD.WIDE R2, R23, 0x4, R2 ;  /* 0x0000000417027825 */ /* 0x002fca00078e0202 */
[----:B------:R-:W2:Y:S04]  /*1020*/  LDG.E R16, desc[UR44][R2.64] ;  /* 0x0000002c02107981 */ /* 0x000ea8000c1e1900 */
[----:B------:R-:W2:Y:S02]  /*1030*/  LDG.E R5, desc[UR44][R2.64+0x4] ;  /* 0x0000042c02057981 */ /* 0x000ea4000c1e1900 */
[----:B--2---:R-:W-:-:S07]  /*1040*/  IMAD.IADD R16, R5, 0x1, -R16 ;  /* 0x0000000105107824 */ /* 0x004fce00078e0a10 */
.L_x_1264:
[----:B------:R-:W2:Y:S01]  /*1050*/  LDL.LU R4, [R1] ;  /* 0x0000000001047983 */ /* 0x000ea20000300800 */
[----:B------:R-:W3:Y:S01]  /*1060*/  LDC R178, c[0x0][0x448] ;  /* 0x00011200ffb27b82 */ /* 0x000ee20000000800 */
[----:B------:R-:W-:Y:S02]  /*1070*/  IMAD.SHL.U32 R19, R21, 0x80, RZ ;  /* 0x0000008015137824 */ /* 0x000fe400078e00ff */
[----:B-----5:R-:W-:Y:S02]  /*1080*/  IMAD.IADD R16, R16, 0x1, -R7 ;  /* 0x0000000110107824 */ /* 0x020fe400078e0a07 */
[----:B------:R-:W-:-:S03]  /*1090*/  VIADD R0, R19, 0x7f ;  /* 0x0000007f13007836 */ /* 0x000fc60000000000 */
[----:B------:R-:W4:Y:S01]  /*10a0*/  LDC.64 R8, c[0x0][0x9e0] ;  /* 0x00027800ff087b82 */ /* 0x000f220000000a00 */
[----:B---3--:R-:W-:Y:S02]  /*10b0*/  ISETP.NE.AND P2, PT, R178, 0x1, PT ;  /* 0x00000001b200780c */ /* 0x008fe40003f45270 */
[----:B----4-:R-:W-:-:S11]  /*10c0*/  ISETP.GE.AND P1, PT, R9, 0x1, PT ;  /* 0x000000010900780c */ /* 0x010fd60003f26270 */
[----:B-1----:R-:W1:Y:S08]  /*10d0*/  @P2 LDC R3, c[0x0][0x44c] ;  /* 0x00011300ff032b82 */ /* 0x002e700000000800 */
[----:B------:R-:W3:Y:S01]  /*10e0*/  @P2 LDC R5, c[0x0][0x450] ;  /* 0x00011400ff052b82 */ /* 0x000ee20000000800 */
[----:B-1----:R-:W-:Y:S01]  /*10f0*/  @P2 IMAD.HI.U32 R2, R0, R3, RZ ;  /* 0x0000000300022227 */ /* 0x002fe200078e00ff */
[----:B0-----:R-:W-:-:S04]  /*1100*/  IADD3 R3, R16, 0x1, -R17 ;  /* 0x0000000110037810 */ /* 0x001fc80007ffe811 */
[----:B---3--:R-:W-:-:S05]  /*1110*/  @P2 SHF.R.U32.HI R0, RZ, R5, R2 ;  /* 0x00000005ff002219 */ /* 0x008fca0000011602 */
[----:B------:R-:W-:-:S04]  /*1120*/  IMAD.IADD R3, R3, 0x1, R0 ;  /* 0x0000000103037824 */ /* 0x000fc800078e0200 */
[----:B------:R-:W-:Y:S01]  /*1130*/  IMAD.IADD R0, R3, 0x1, R8 ;  /* 0x0000000103007824 */ /* 0x000fe200078e0208 */
[----:B--2---:R-:W-:-:S04]  /*1140*/  LOP3.LUT R4, R4, 0xfffffffd, RZ, 0xc0, !PT ;  /* 0xfffffffd04047812 */ /* 0x004fc800078ec0ff */
[----:B------:R-:W-:-:S04]  /*1150*/  @P2 LOP3.LUT R4, R4, 0x2, RZ, 0xfc, !PT ;  /* 0x0000000204042812 */ /* 0x000fc800078efcff */
[----:B------:R-:W-:-:S04]  /*1160*/  LOP3.LUT R4, R4, 0xfffffffe, RZ, 0xc0, !PT ;  /* 0xfffffffe04047812 */ /* 0x000fc800078ec0ff */
[----:B------:R-:W-:-:S05]  /*1170*/  @P1 LOP3.LUT R4, R4, 0x1, RZ, 0xfc, !PT ;  /* 0x0000000104041812 */ /* 0x000fca00078efcff */
[----:B------:R0:W-:Y:S01]  /*1180*/  STL [R1], R4 ;  /* 0x0000000401007387 */ /* 0x0001e20000100800 */
[----:B------:R-:W-:Y:S05]  /*1190*/  @!P1 BRA `(.L_x_1265) ;  /* 0x0000000000409947 */ /* 0x000fea0003800000 */
[C---:B------:R-:W-:Y:S01]  /*11a0*/  ISETP.GT.AND P0, PT, R3.reuse, RZ, PT ;  /* 0x000000ff0300720c */ /* 0x040fe20003f04270 */
[----:B------:R-:W-:-:S12]  /*11b0*/  VIADD R2, R3, 0xffffffff ;  /* 0xffffffff03027836 */ /* 0x000fd80000000000 */
[----:B------:R-:W-:Y:S05]  /*11c0*/  @P0 BRA `(.L_x_1266) ;  /* 0x00000000001c0947 */ /* 0x000fea0003800000 */
[----:B------:R-:W-:Y:S01]  /*11d0*/  ISETP.NE.AND P0, PT, R9, 0x1, PT ;  /* 0x000000010900780c */ /* 0x000fe20003f05270 */
[----:B------:R-:W-:-:S12]  /*11e0*/  IMAD.MOV R3, RZ, RZ, -R3 ;  /* 0x000000ffff037224 */ /* 0x000fd800078e0a03 */
[----:B0-----:R-:W0:Y:S02]  /*11f0*/  @P0 LDC.64 R4, c[0x0][0x9e8] ;  /* 0x00027a00ff040b82 */ /* 0x001e240000000a00 */
[----:B0-----:R-:W-:-:S05]  /*1200*/  @P0 IMAD.HI.U32 R2, R3, R4, RZ ;  /* 0x0000000403020227 */ /* 0x001fca00078e00ff */
[----:B------:R-:W-:-:S04]  /*1210*/  @P0 SHF.R.U32.HI R3, RZ, R5, R2 ;  /* 0x00000005ff030219 */ /* 0x000fc80000011602 */
[----:B------:R-:W-:Y:S01]  /*1220*/  LOP3.LUT R2, RZ, R3, RZ, 0x33, !PT ;  /* 0x00000003ff027212 */ /* 0x000fe200078e33ff */
[----:B------:R-:W-:Y:S06]  /*1230*/  BRA `(.L_x_1267) ;  /* 0x0000000000107947 */ /* 0x000fec0003800000 */
.L_x_1266:
[----:B------:R-:W-:-:S13]  /*1240*/  ISETP.NE.AND P0, PT, R9, 0x1, PT ;  /* 0x000000010900780c */ /* 0x000fda0003f05270 */
[----:B0-----:R-:W0:Y:S02]  /*1250*/  @P0 LDC.64 R4, c[0x0][0x9e8] ;  /* 0x00027a00ff040b82 */ /* 0x001e240000000a00 */
[----:B0-----:R-:W-:-:S05]  /*1260*/  @P0 IMAD.HI.U32 R4, R2, R4, RZ ;  /* 0x0000000402040227 */ /* 0x001fca00078e00ff */
[----:B------:R-:W-:-:S07]  /*1270*/  @P0 SHF.R.U32.HI R2, RZ, R5, R4 ;  /* 0x00000005ff020219 */ /* 0x000fce0000011604 */
.L_x_1267:
[----:B------:R-:W-:-:S05]  /*1280*/  IMAD R3, R2, R9, R9 ;  /* 0x0000000902037224 */ /* 0x000fca00078e0209 */
[----:B------:R-:W-:-:S07]  /*1290*/  VIMNMX R0, R0, R3, PT ;  /* 0x0000000300007248 */ /* 0x000fce0003fe0100 */
.L_x_1265:
[----:B0-----:R-:W0:Y:S01]  /*12a0*/  @P2 LDC R4, c[0x0][0x44c] ;  /* 0x00011300ff042b82 */ /* 0x001e220000000800 */
[----:B------:R-:W-:Y:S01]  /*12b0*/  VIADD R2, R0, 0x7f ;  /* 0x0000007f00027836 */ /* 0x000fe20000000000 */
[----:B------:R-:W-:Y:S01]  /*12c0*/  ULDC UR4, c[0x0][0x9dc] ;  /* 0x0002770000047ab9 */ /* 0x000fe20000000800 */
[C---:B------:R-:W-:Y:S02]  /*12d0*/  VIADD R0, R16.reuse, 0x7f ;  /* 0x0000007f10007836 */ /* 0x040fe40000000000 */
[----:B------:R-:W-:Y:S01]  /*12e0*/  IMAD.MOV.U32 R7, RZ, RZ, R19 ;  /* 0x000000ffff077224 */ /* 0x000fe200078e0013 */
[----:B------:R-:W-:Y:S01]  /*12f0*/  SHF.R.S32.HI R5, RZ, 0x1f, R2 ;  /* 0x0000001fff057819 */ /* 0x000fe20000011402 */
[----:B------:R-:W-:Y:S01]  /*1300*/  IMAD.IADD R88, R16, 0x1, -R17 ;  /* 0x0000000110587824 */ /* 0x000fe200078e0a11 */
[----:B------:R-:W1:Y:S01]  /*1310*/  @P2 LDC R11, c[0x0][0x450] ;  /* 0x00011400ff0b2b82 */ /* 0x000e620000000800 */
[----:B------:R-:W-:Y:S02]  /*1320*/  SHF.R.S32.HI R3, RZ, 0x1f, R0 ;  /* 0x0000001fff037819 */ /* 0x000fe40000011400 */
[----:B------:R-:W-:-:S02]  /*1330*/  LEA.HI R5, R5, R2, RZ, 0x7 ;  /* 0x0000000205057211 */ /* 0x000fc400078f38ff */
[----:B------:R-:W-:Y:S02]  /*1340*/  LEA.HI R3, R3, R0, RZ, 0x7 ;  /* 0x0000000003037211 */ /* 0x000fe400078f38ff */
[----:B------:R-:W-:Y:S02]  /*1350*/  SHF.R.S32.HI R0, RZ, 0x7, R5 ;  /* 0x00000007ff007819 */ /* 0x000fe40000011405 */
[----:B------:R-:W-:-:S04]  /*1360*/  SHF.R.S32.HI R3, RZ, 0x7, R3 ;  /* 0x00000007ff037819 */ /* 0x000fc80000011403 */
[----:B------:R-:W-:Y:S01]  /*1370*/  VIMNMX R89, R3, R0, PT ;  /* 0x0000000003597248 */ /* 0x000fe20003fe0100 */
[----:B0-----:R-:W-:-:S05]  /*1380*/  @P2 IMAD.HI.U32 R4, R19, R4, RZ ;  /* 0x0000000413042227 */ /* 0x001fca00078e00ff */
[----:B-1----:R-:W-:-:S05]  /*1390*/  @P2 SHF.R.U32.HI R7, RZ, R11, R4 ;  /* 0x0000000bff072219 */ /* 0x002fca0000011604 */
[----:B------:R-:W-:-:S04]  /*13a0*/  IMAD.IADD R2, R88, 0x1, R7 ;  /* 0x0000000158027824 */ /* 0x000fc800078e0207 */
[----:B------:R-:W-:Y:S01]  /*13b0*/  VIADD R3, R2, -UR4 ;  /* 0x8000000402037c36 */ /* 0x000fe20008000000 */
[----:B------:R-:W-:Y:S06]  /*13c0*/  @!P1 BRA `(.L_x_1268) ;  /* 0x00000000003c9947 */ /* 0x000fec0003800000 */
[----:B------:R-:W-:-:S13]  /*13d0*/  ISETP.GT.AND P0, PT, R2, -0x1, PT ;  /* 0xffffffff0200780c */ /* 0x000fda0003f04270 */
[----:B------:R-:W-:Y:S05]  /*13e0*/  @P0 BRA `(.L_x_1269) ;  /* 0x00000000001c0947 */ /* 0x000fea0003800000 */
[----:B------:R-:W-:Y:S02]  /*13f0*/  ISETP.NE.AND P0, PT, R9, 0x1, PT ;  /* 0x000000010900780c */ /* 0x000fe40003f05270 */
[----:B------:R-:W-:-:S11]  /*1400*/  LOP3.LUT R5, RZ, R2, RZ, 0x33, !PT ;  /* 0x00000002ff057212 */ /* 0x000fd600078e33ff */
[----:B------:R-:W0:Y:S02]  /*1410*/  @P0 LDC.64 R6, c[0x0][0x9e8] ;  /* 0x00027a00ff060b82 */ /* 0x000e240000000a00 */
[----:B0-----:R-:W-:-:S05]  /*1420*/  @P0 IMAD.HI.U32 R0, R5, R6, RZ ;  /* 0x0000000605000227 */ /* 0x001fca00078e00ff */
[----:B------:R-:W-:-:S04]  /*1430*/  @P0 SHF.R.U32.HI R5, RZ, R7, R0 ;  /* 0x00000007ff050219 */ /* 0x000fc80000011600 */
[----:B------:R-:W-:Y:S01]  /*1440*/  LOP3.LUT R2, RZ, R5, RZ, 0x33, !PT ;  /* 0x00000005ff027212 */ /* 0x000fe200078e33ff */
[----:B------:R-:W-:Y:S06]  /*1450*/  BRA `(.L_x_1270) ;  /* 0x0000000000107947 */ /* 0x000fec0003800000 */
.L_x_1269:
[----:B------:R-:W-:-:S13]  /*1460*/  ISETP.NE.AND P0, PT, R9, 0x1, PT ;  /* 0x000000010900780c */ /* 0x000fda0003f05270 */
[----:B------:R-:W0:Y:S02]  /*1470*/  @P0 LDC.64 R4, c[0x0][0x9e8] ;  /* 0x00027a00ff040b82 */ /* 0x000e240000000a00 */
[----:B0-----:R-:W-:-:S05]  /*1480*/  @P0 IMAD.HI.U32 R0, R2, R4, RZ ;  /* 0x0000000402000227 */ /* 0x001fca00078e00ff */
[----:B------:R-:W-:-:S07]  /*1490*/  @P0 SHF.R.U32.HI R2, RZ, R5, R0 ;  /* 0x00000005ff020219 */ /* 0x000fce0000011600 */
.L_x_1270:
[----:B------:R-:W-:-:S05]  /*14a0*/  IMAD R2, R2, R9, RZ ;  /* 0x0000000902027224 */ /* 0x000fca00078e02ff */
[----:B------:R-:W-:-:S07]  /*14b0*/  VIMNMX R3, R3, R2, !PT ;  /* 0x0000000203037248 */ /* 0x000fce0007fe0100 */
.L_x_1268:
        /* <DEDUP_REMOVED lines=72> */
.L_x_1272:
        /* <DEDUP_REMOVED lines=22> */
[-C--:B--2---:R-:W-:Y:S02]  /*1aa0*/  @P0 IMAD R7, R7, R14.reuse, RZ ;  /* 0x0000000e07070224 */ /* 0x084fe400078e02ff */
[----:B------:R-:W-:Y:S02]  /*1ab0*/  @P1 IMAD.IADD R5, R5, 0x1, R11 ;  /* 0x0000000105051824 */ /* 0x000fe400078e020b */
[----:B------:R-:W-:-:S04]  /*1ac0*/  @P0 IMAD.WIDE.U32 R2, R22, R14, R2 ;  /* 0x0000000e16020225 */ /* 0x000fc800078e0002 */
[-C--:B---3--:R-:W-:Y:S02]  /*1ad0*/  @P1 IMAD R0, R9, R24.reuse, RZ ;  /* 0x0000001809001224 */ /* 0x088fe400078e02ff */
[C---:B------:R-:W-:Y:S02]  /*1ae0*/  @P0 IMAD R9, R22.reuse, R15, R7 ;  /* 0x0000000f16090224 */ /* 0x040fe400078e0207 */
        /* <DEDUP_REMOVED lines=22> */
.L_x_1477:
[----:B------:R-:W-:Y:S05]  /*1c50*/  @!P0 BRA `(.L_x_1274) ;  /* 0x0000000000048947 */ /* 0x000fea0003800000 */
[----:B------:R-:W-:Y:S01]  /*1c60*/  BPT.TRAP 0x1 ;  /* 0x000000040000795c */ /* 0x000fe20000300000 */
.L_x_1274:
[----:B------:R-:W-:Y:S02]  /*1c70*/  IMAD.U32 R13, RZ, RZ, UR36 ;  /* 0x00000024ff0d7e24 */ /* 0x000fe4000f8e00ff */
[----:B0-----:R-:W-:-:S03]  /*1c80*/  IMAD.U32 R2, RZ, RZ, UR37 ;  /* 0x00000025ff027e24 */ /* 0x001fc6000f8e00ff */
[----:B------:R-:W-:Y:S02]  /*1c90*/  LEA R13, R13, UR38, 0x3 ;  /* 0x000000260d0d7c11 */ /* 0x000fe4000f8e18ff */
[----:B------:R-:W-:-:S04]  /*1ca0*/  SHF.L.U32 R2, R2, 0x1f, RZ ;  /* 0x0000001f02027819 */ /* 0x000fc800000006ff */
[----:B------:R0:W1:Y:S01]  /*1cb0*/  SYNCS.PHASECHK.TRANS64.TRYWAIT P1, [R13+URZ+0x22830], R2 ;  /* 0x022830020d0075a7 */ /* 0x000062000802017f */
[----:B------:R-:W-:Y:S05]  /*1cc0*/  @!P0 BRA `(.L_x_1275) ;  /* 0x0000000000048947 */ /* 0x000fea0003800000 */
[----:B------:R-:W-:Y:S01]  /*1cd0*/  BPT.TRAP 0x1 ;  /* 0x000000040000795c */ /* 0x000fe20000300000 */
.L_x_1275:
[----:B-1----:R-:W-:Y:S05]  /*1ce0*/  @P1 BRA `(.L_x_1276) ;  /* 0x0000000000081947 */ /* 0x002fea0003800000 */
[----:B------:R-:W1:Y:S02]  /*1cf0*/  SYNCS.PHASECHK.TRANS64.TRYWAIT P1, [R13+URZ+0x22830], R2 ;  /* 0x022830020d0075a7 */ /* 0x000e64000802017f */
[----:B-1----:R-:W-:Y:S05]  /*1d00*/  @!P1 BRA `(.L_x_1277) ;  /* 0x0000016000a89947 */ /* 0x002fea0003800000 */
.L_x_1276:
[----:B------:R-:W-:Y:S05]  /*1d10*/  WARPSYNC.ALL ;  /* 0x0000000000007948 */ /* 0x000fea0003800000 */
[----:B------:R-:W-:Y:S01]  /*1d20*/  UIADD3 UR4, UR38, 0x16400, URZ ;  /* 0x0001640026047890 */ /* 0x000fe2000fffe03f */
[----:B------:R-:W-:Y:S01]  /*1d30*/  WARPGROUP.ARRIVE ;  /* 0x00000000000079c5 */ /* 0x000fe20000000000 */
[----:B------:R-:W-:Y:S02]  /*1d40*/  ULOP3.LUT UR24, UR43, 0x10000, URZ, 0xfc, !UPT ;  /* 0x000100002b187892 */ /* 0x000fe4000f8efc3f */
[----:B------:R-:W-:Y:S01]  /*1d50*/  USHF.R.U32.HI UR4, URZ, 0x4, UR4 ;  /* 0x000000043f047899 */ /* 0x000fe20008011604 */
[----:B------:R-:W-:Y:S01]  /*1d60*/  UMOV UR25, 0x80000020 ;  /* 0x8000002000197882 */ /* 0x000fe20000000000 */
[----:B------:R-:W-:-:S02]  /*1d70*/  UMOV UR27, 0x80000020 ;  /* 0x80000020001b7882 */ /* 0x000fc40000000000 */
[----:B------:R-:W-:Y:S02]  /*1d80*/  ULOP3.LUT UR4, UR4, 0x3fff, URZ, 0xc0, !UPT ;  /* 0x00003fff04047892 */ /* 0x000fe4000f8ec03f */
[----:B------:R-:W-:Y:S02]  /*1d90*/  UIADD3 UR28, UR24, 0x2, URZ ;  /* 0x00000002181c7890 */ /* 0x000fe4000fffe03f */
[----:B------:R-:W-:Y:S01]  /*1da0*/  ULOP3.LUT UR32, UR4, 0x10000, URZ, 0xfc, !UPT ;  /* 0x0001000004207892 */ /* 0x000fe2000f8efc3f */
[----:B------:R-:W-:Y:S01]  /*1db0*/  UMOV UR29, 0x80000020 ;  /* 0x80000020001d7882 */ /* 0x000fe20000000000 */
[----:B------:R-:W-:Y:S02]  /*1dc0*/  UMOV UR31, 0x80000020 ;  /* 0x80000020001f7882 */ /* 0x000fe40000000000 */
        /* <DEDUP_REMOVED lines=37> */
.L_x_1278:
[----:B------:R-:W2:Y:S01]  /*2020*/  LDL R104, [R1] ;  /* 0x0000000001687983 */ /* 0x000ea20000100800 */
[----:B------:R-:W-:Y:S01]  /*2030*/  ISETP.NE.AND P2, PT, R178, 0x1, PT ;  /* 0x00000001b200780c */ /* 0x000fe20003f45270 */
[C---:B------:R-:W-:Y:S01]  /*2040*/  FMUL.FTZ R8, R0.reuse, R35 ;  /* 0x0000002300087220 */ /* 0x040fe20000410000 */
[C---:B------:R-:W-:Y:S01]  /*2050*/  FMUL.FTZ R45, R0.reuse, R45 ;  /* 0x0000002d002d7220 */ /* 0x040fe20000410000 */
[----:B------:R-:W-:Y:S01]  /*2060*/  R2UR UR4, R13 ;  /* 0x000000000d0472ca */ /* 0x000fe200000e0000 */
[C---:B------:R-:W-:Y:S01]  /*2070*/  FMUL.FTZ R52, R0.reuse, R52 ;  /* 0x0000003400347220 */ /* 0x040fe20000410000 */
[C---:B------:R-:W-:Y:S01]  /*2080*/  FMUL.FTZ R20, R0.reuse, R42 ;  /* 0x0000002a00147220 */ /* 0x040fe20000410000 */
[----:B------:R3:W4:Y:S01]  /*2090*/  MUFU.TANH R115, R45 ;  /* 0x0000002d00737308 */ /* 0x0007220000002400 */
[----:B------:R-:W-:Y:S02]  /*20a0*/  IMAD.MOV.U32 R42, RZ, RZ, -0x80 ;  /* 0xffffff80ff2a7424 */ /* 0x000fe400078e00ff */
[C---:B------:R-:W-:Y:S01]  /*20b0*/  FMUL.FTZ R6, R0.reuse, R31 ;  /* 0x0000001f00067220 */ /* 0x040fe20000410000 */
[C---:B------:R-:W-:Y:S01]  /*20c0*/  FMUL.FTZ R31, R0.reuse, R36 ;  /* 0x00000024001f7220 */ /* 0x040fe20000410000 */
[C---:B------:R-:W-:Y:S01]  /*20d0*/  FMUL.FTZ R36, R0.reuse, R55 ;  /* 0x0000003700247220 */ /* 0x040fe20000410000 */
[C---:B------:R-:W-:Y:S01]  /*20e0*/  FMUL.FTZ R40, R0.reuse, R40 ;  /* 0x0000002800287220 */ /* 0x040fe20000410000 */
[----:B------:R-:W-:Y:S01]  /*20f0*/  FMUL.FTZ R44, R0, R44 ;  /* 0x0000002c002c7220 */ /* 0x000fe20000410000 */
[----:B------:R-:W5:Y:S01]  /*2100*/  @P2 LDC R12, c[0x0][0x44c] ;  /* 0x00011300ff0c2b82 */ /* 0x000f620000000800 */
[----:B------:R4:W2:Y:S01]  /*2110*/  MUFU.TANH R119, R52 ;  /* 0x0000003400777308 */ /* 0x0008a20000002400 */
[----:B---3--:R-:W-:Y:S01]  /*2120*/  IMAD.IADD R45, R168, 0x1, R19 ;  /* 0x00000001a82d7824 */ /* 0x008fe200078e0213 */
[----:B------:R-:W-:Y:S01]  /*2130*/  UIADD3 UR4, UR4, 0x22840, URZ ;  /* 0x0002284004047890 */ /* 0x000fe2000fffe03f */
[----:B------:R-:W-:Y:S01]  /*2140*/  FMUL.FTZ R48, R0, R48 ;  /* 0x0000003000307220 */ /* 0x000fe20000410000 */
[----:B------:R-:W-:-:S02]  /*2150*/  IMAD R55, R89, R42, 0x80 ;  /* 0x0000008059377424 */ /* 0x000fc400078e022a */
[C---:B------:R-:W-:Y:S01]  /*2160*/  FMUL.FTZ R15, R0.reuse, R25 ;  /* 0x00000019000f7220 */ /* 0x040fe20000410000 */
[C---:B01----:R-:W-:Y:S01]  /*2170*/  FMUL.FTZ R2, R0.reuse, R26 ;  /* 0x0000001a00027220 */ /* 0x043fe20000410000 */
[----:B------:R-:W0:Y:S01]  /*2180*/  @P2 LDC R35, c[0x0][0x450] ;  /* 0x00011400ff232b82 */ /* 0x000e220000000800 */
        /* <DEDUP_REMOVED lines=10> */
[----:B------:R1:W3:Y:S01]  /*2230*/  MUFU.TANH R125, R40 ;  /* 0x00000028007d7308 */ /* 0x0002e20000002400 */
[C---:B------:R-:W-:Y:S01]  /*2240*/  FMUL.FTZ R26, R0.reuse, R46 ;  /* 0x0000002e001a7220 */ /* 0x040fe20000410000 */
[C---:B------:R-:W-:Y:S01]  /*2250*/  FMUL.FTZ R30, R0.reuse, R50 ;  /* 0x00000032001e7220 */ /* 0x040fe20000410000 */
[C---:B------:R-:W-:Y:S01]  /*2260*/  FMUL.FTZ R33, R0.reuse, R37 ;  /* 0x0000002500217220 */ /* 0x040fe20000410000 */
[----:B------:R-:W-:Y:S01]  /*2270*/  FMUL.FTZ R14, R0, R39 ;  /* 0x00000027000e7220 */ /* 0x000fe20000410000 */
[----:B-----5:R-:W-:-:S04]  /*2280*/  @P2 IMAD.HI.U32 R12, R45, R12, RZ ;  /* 0x0000000c2d0c2227 */ /* 0x020fc800078e00ff */
[C---:B------:R-:W-:Y:S01]  /*2290*/  FMUL.FTZ R41, R0.reuse, R41 ;  /* 0x0000002900297220 */ /* 0x040fe20000410000 */
[C---:B------:R-:W-:Y:S01]  /*22a0*/  FMUL.FTZ R24, R0.reuse, R43 ;  /* 0x0000002b00187220 */ /* 0x040fe20000410000 */
[----:B------:R5:W2:Y:S01]  /*22b0*/  MUFU.TANH R123, R44 ;  /* 0x0000002c007b7308 */ /* 0x000aa20000002400 */
[C---:B------:R-:W-:Y:S01]  /*22c0*/  FMUL.FTZ R28, R0.reuse, R47 ;  /* 0x0000002f001c7220 */ /* 0x040fe20000410000 */
[C---:B------:R-:W-:Y:S01]  /*22d0*/  FMUL.FTZ R32, R0.reuse, R51 ;  /* 0x0000003300207220 */ /* 0x040fe20000410000 */
[C---:B------:R-:W-:Y:S01]  /*22e0*/  FMUL.FTZ R53, R0.reuse, R53 ;  /* 0x0000003500357220 */ /* 0x040fe20000410000 */
[C---:B------:R-:W-:Y:S01]  /*22f0*/  FMUL.FTZ R34, R0.reuse, R54 ;  /* 0x0000003600227220 */ /* 0x040fe20000410000 */
[----:B0-----:R-:W-:Y:S01]  /*2300*/  @P2 SHF.R.U32.HI R45, RZ, R35, R12 ;  /* 0x00000023ff2d2219 */ /* 0x001fe2000001160c */
[----:B------:R-:W-:Y:S02]  /*2310*/  VIADD R35, R55, 0x1 ;  /* 0x0000000137237836 */ /* 0x000fe40000000000 */
[C---:B------:R-:W-:Y:S01]  /*2320*/  FMUL.FTZ R56, R0.reuse, R56 ;  /* 0x0000003800387220 */ /* 0x040fe20000410000 */
[----:B------:R0:W2:Y:S01]  /*2330*/  MUFU.TANH R121, R48 ;  /* 0x0000003000797308 */ /* 0x0000a20000002400 */
[C---:B------:R-:W-:Y:S01]  /*2340*/  FMUL.FTZ R57, R0.reuse, R57 ;  /* 0x0000003900397220 */ /* 0x040fe20000410000 */
[----:B----4-:R-:W4:Y:S01]  /*2350*/  SHFL.IDX PT, R52, R45, RZ, 0x1c1f ;  /* 0x001c1fff2d347589 */ /* 0x010f2200000e0000 */
[C---:B------:R-:W-:Y:S01]  /*2360*/  FMUL.FTZ R38, R0.reuse, R58 ;  /* 0x0000003a00267220 */ /* 0x040fe20000410000 */
[C---:B-1----:R-:W-:Y:S01]  /*2370*/  FMUL.FTZ R40, R0.reuse, R59 ;  /* 0x0000003b00287220 */ /* 0x042fe20000410000 */
[C---:B------:R-:W-:Y:S01]  /*2380*/  FMUL.FTZ R60, R0.reuse, R60 ;  /* 0x0000003c003c7220 */ /* 0x040fe20000410000 */
[C---:B-----5:R-:W-:Y:S01]  /*2390*/  FMUL.FTZ R44, R0.reuse, R62 ;  /* 0x0000003e002c7220 */ /* 0x060fe20000410000 */
[C---:B------:R-:W-:Y:S01]  /*23a0*/  FMUL.FTZ R46, R0.reuse, R63 ;  /* 0x0000003f002e7220 */ /* 0x040fe20000410000 */
[C---:B------:R-:W-:Y:S01]  /*23b0*/  FMUL.FTZ R65, R0.reuse, R65 ;  /* 0x0000004100417220 */ /* 0x040fe20000410000 */
[C---:B0-----:R-:W-:Y:S01]  /*23c0*/  FMUL.FTZ R48, R0.reuse, R66 ;  /* 0x0000004200307220 */ /* 0x041fe20000410000 */
        /* <DEDUP_REMOVED lines=23> */
[----:B------:R-:W0:Y:S01]  /*2540*/  MUFU.TANH R4, R4 ;  /* 0x0000000400047308 */ /* 0x000e220000002400 */
[----:B------:R-:W-:Y:S01]  /*2550*/  ULDC UR30, c[0x0][0x9dc] ;  /* 0x00027700001e7ab9 */ /* 0x000fe20000000800 */
[----:B------:R-:W-:Y:S01]  /*2560*/  SYNCS.ARRIVE.TRANS64.RED.A1T0 RZ, [UR4], RZ ;  /* 0x000000ffffff79a7 */ /* 0x000fe20008100404 */
[----:B------:R-:W-:Y:S01]  /*2570*/  ULOP3.LUT UR4, URZ, UR30, URZ, 0x33, !UPT ;  /* 0x0000001e3f047292 */ /* 0x000fe2000f8e333f */
[----:B------:R-:W-:Y:S01]  /*2580*/  IADD3 R37, -R17, R37, R16 ;  /* 0x0000002511257210 */ /* 0x000fe20007ffe110 */
[----:B------:R-:W-:Y:S01]  /*2590*/  FMUL.FTZ R61, R0, R61 ;  /* 0x0000003d003d7220 */ /* 0x000fe20000410000 */
[----:B------:R-:W-:Y:S01]  /*25a0*/  IMAD.IADD R35, R16, 0x1, R55 ;  /* 0x0000000110237824 */ /* 0x000fe200078e0237 */
[----:B------:R-:W-:Y:S01]  /*25b0*/  ULDC UR5, c[0x0][0x9e0] ;  /* 0x0002780000057ab9 */ /* 0x000fe20000000800 */
[----:B------:R-:W1:Y:S01]  /*25c0*/  MUFU.TANH R15, R15 ;  /* 0x0000000f000f7308 */ /* 0x000e620000002400 */
[----:B------:R-:W-:Y:S01]  /*25d0*/  FMUL.FTZ R49, R0, R49 ;  /* 0x0000003100317220 */ /* 0x000fe20000410000 */
[----:B------:R-:W-:Y:S01]  /*25e0*/  IMAD R54, R18, -0x2, R35 ;  /* 0xfffffffe12367824 */ /* 0x000fe200078e0223 */
[----:B------:R-:W-:Y:S01]  /*25f0*/  LEA R58, R89, 0xffffff80, 0x7 ;  /* 0xffffff80593a7811 */ /* 0x000fe200078e38ff */
[----:B------:R-:W-:-:S04]  /*2600*/  VIADD R59, R37, UR5 ;  /* 0x00000005253b7c36 */ /* 0x000fc80008000000 */
[----:B------:R-:W0:Y:S01]  /*2610*/  MUFU.TANH R2, R2 ;  /* 0x0000000200027308 */ /* 0x000e220000002400 */
[----:B----4-:R-:W-:-:S07]  /*2620*/  VIADDMNMX R42, R52, R59, R54, PT ;  /* 0x0000003b342a7246 */ /* 0x010fce0003800136 */
        /* <DEDUP_REMOVED lines=24> */
[----:B------:R-:W0:Y:S01]  /*27b0*/  MUFU.TANH R57, R57 ;  /* 0x0000003900397308 */ /* 0x000e220000002400 */
[----:B--2---:R-:W-:-:S07]  /*27c0*/  LOP3.LUT P1, RZ, R104, 0x1, RZ, 0xc0, !PT ;  /* 0x0000000168ff7812 */ /* 0x004fce000782c0ff */
[----:B------:R-:W2:Y:S08]  /*27d0*/  MUFU.TANH R38, R38 ;  /* 0x0000002600267308 */ /* 0x000eb00000002400 */
        /* <DEDUP_REMOVED lines=30> */
[----:B-----5:R-:W-:-:S04]  /*29c0*/  VIADD R61, R37, UR4 ;  /* 0x00000004253d7c36 */ /* 0x020fc80008000000 */
[----:B---3--:R-:W-:Y:S01]  /*29d0*/  IMAD.IADD R49, R61, 0x1, R52 ;  /* 0x000000013d317824 */ /* 0x008fe200078e0234 */
[----:B-12-4-:R-:W-:Y:S06]  /*29e0*/  @!P1 BRA `(.L_x_1279) ;  /* 0x0000000000609947 */ /* 0x016fec0003800000 */
[----:B------:R-:W-:Y:S01]  /*29f0*/  IADD3 R35, -R17, R16, R52 ;  /* 0x0000001011237210 */ /* 0x000fe20007ffe134 */
[----:B------:R-:W-:Y:S03]  /*2a00*/  BSSY B0, `(.L_x_1280) ;  /* 0x0000012000007945 */ /* 0x000fe60003800000 */
        /* <DEDUP_REMOVED lines=11> */
.L_x_1281:
[----:B------:R-:W-:Y:S02]  /*2ac0*/  ULDC UR4, c[0x0][0x9e4] ;  /* 0x0002790000047ab9 */ /* 0x000fe40000000800 */
[----:B------:R-:W-:-:S05]  /*2ad0*/  IMAD.U32 R37, RZ, RZ, UR4 ;  /* 0x00000004ff257e24 */ /* 0x000fca000f8e00ff */
[----:B------:R-:W-:-:S13]  /*2ae0*/  ISETP.NE.AND P1, PT, R37, 0x1, PT ;  /* 0x000000012500780c */ /* 0x000fda0003f25270 */
[----:B------:R-:W1:Y:S02]  /*2af0*/  @P1 LDC.64 R62, c[0x0][0x9e8] ;  /* 0x00027a00ff3e1b82 */ /* 0x000e640000000a00 */
[----:B-1----:R-:W-:-:S05]  /*2b00*/  @P1 IMAD.HI.U32 R52, R35, R62, RZ ;  /* 0x0000003e23341227 */ /* 0x002fca00078e00ff */
[----:B------:R-:W-:-:S07]  /*2b10*/  @P1 SHF.R.U32.HI R35, RZ, R63, R52 ;  /* 0x0000003fff231219 */ /* 0x000fce0000011634 */
.L_x_1282:
[----:B------:R-:W-:Y:S05]  /*2b20*/  BSYNC B0 ;  /* 0x0000000000007941 */ /* 0x000fea0003800000 */
.L_x_1280:
[----:B------:R-:W-:-:S04]  /*2b30*/  IMAD R35, R35, R37, -R58 ;  /* 0x0000002523237224 */ /* 0x000fc800078e0a3a */
[----:B------:R-:W-:-:S05]  /*2b40*/  IMAD R35, R18, -0x2, R35 ;  /* 0xfffffffe12237824 */ /* 0x000fca00078e0223 */
[----:B------:R-:W-:Y:S02]  /*2b50*/  VIADDMNMX R42, R35, R37, R42, PT ;  /* 0x00000025232a7246 */ /* 0x000fe4000380012a */
[----:B------:R-:W-:-:S07]  /*2b60*/  VIMNMX R49, R49, R35, !PT ;  /* 0x0000002331317248 */ /* 0x000fce0007fe0100 */
.L_x_1279:
[C---:B------:R-:W-:Y:S01]  /*2b70*/  ISETP.GE.AND P6, PT, R55.reuse, 0x9, PT ;  /* 0x000000093700780c */ /* 0x040fe20003fc6270 */
[----:B------:R-:W1:Y:S01]  /*2b80*/  SHFL.IDX PT, R52, R45, 0x1, 0x1c1f ;  /* 0x003c1f002d347f89 */ /* 0x000e6200000e0000 */
[----:B------:R-:W-:Y:S02]  /*2b90*/  ISETP.GE.AND P1, PT, R55, 0x2, PT ;  /* 0x000000023700780c */ /* 0x000fe40003f26270 */
[C---:B------:R-:W-:Y:S02]  /*2ba0*/  ISETP.GT.AND P2, PT, R49.reuse, 0x8, !P6 ;  /* 0x000000083100780c */ /* 0x040fe40007744270 */
[----:B------:R-:W-:Y:S02]  /*2bb0*/  ISETP.GT.AND P3, PT, R49, 0x1, !P1 ;  /* 0x000000013100780c */ /* 0x000fe40004f64270 */
[----:B------:R-:W-:Y:S02]  /*2bc0*/  ISETP.LT.OR P2, PT, R42, 0x9, P2 ;  /* 0x000000092a00780c */ /* 0x000fe40001741670 */
[----:B------:R-:W-:-:S02]  /*2bd0*/  ISETP.GE.AND P4, PT, R55, 0xa, PT ;  /* 0x0000000a3700780c */ /* 0x000fc40003f86270 */
[----:B0-----:R-:W-:Y:S02]  /*2be0*/  FSEL R131, R21, -INF , !P2 ;  /* 0xff80000015837808 */ /* 0x001fe40005000000 */
[C---:B------:R-:W-:Y:S02]  /*2bf0*/  ISETP.LT.OR P3, PT, R42.reuse, 0x2, P3 ;  /* 0x000000022a00780c */ /* 0x040fe40001f61670 */
[----:B------:R-:W-:Y:S02]  /*2c00*/  ISETP.GT.AND P2, PT, R49, 0x9, !P4 ;  /* 0x000000093100780c */ /* 0x000fe40006744270 */
[----:B------:R-:W-:Y:S02]  /*2c10*/  FSEL R103, R15, -INF , !P3 ;  /* 0xff8000000f677808 */ /* 0x000fe40005800000 */
        /* <DEDUP_REMOVED lines=20> */
[C---:B------:R-:W-:Y:S02]  /*2d60*/  ISETP.LT.OR P2, PT, R42.reuse, 0x1a, P2 ;  /* 0x0000001a2a00780c */ /* 0x040fe40001741670 */
[----:B------:R-:W-:Y:S02]  /*2d70*/  ISETP.GE.AND P3, PT, R55, 0x21, PT ;  /* 0x000000213700780c */ /* 0x000fe40003f66270 */
[----:B------:R-:W-:Y:S02]  /*2d80*/  FSEL R109, R33, -INF , !P2 ;  /* 0xff800000216d7808 */ /* 0x000fe40005000000 */
[----:B------:R-:W-:Y:S02]  /*2d90*/  ISETP.GT.AND P2, PT, R49, 0x20, !P3 ;  /* 0x000000203100780c */ /* 0x000fe40005f44270 */
[----:B------:R-:W-:Y:S02]  /*2da0*/  P2R R70, PR, RZ, 0x8 ;  /* 0x00000008ff467803 */ /* 0x000fe40000000000 */
[----:B------:R-:W-:-:S02]  /*2db0*/  ISETP.LT.OR P2, PT, R42, 0x21, P2 ;  /* 0x000000212a00780c */ /* 0x000fc40001741670 */
[----:B------:R-:W-:Y:S02]  /*2dc0*/  ISETP.GE.AND P3, PT, R55, 0x22, PT ;  /* 0x000000223700780c */ /* 0x000fe40003f66270 */
        /* <DEDUP_REMOVED lines=101> */
[C---:B------:R-:W-:Y:S02]  /*3420*/  ISETP.GE.AND P2, PT, R55.reuse, 0x72, PT ;  /* 0x000000723700780c */ /* 0x040fe40003f46270 */
[----:B------:R-:W-:Y:S02]  /*3430*/  ISETP.GE.AND P5, PT, R55, 0x1, PT ;  /* 0x000000013700780c */ /* 0x000fe40003fa6270 */
[----:B------:R-:W-:-:S04]  /*3440*/  ISETP.GT.AND P3, PT, R49, 0x71, !P2 ;  /* 0x000000713100780c */ /* 0x000fc80005764270 */
[----:B------:R-:W-:-:S04]  /*3450*/  ISETP.LT.OR P3, PT, R42, 0x72, P3 ;  /* 0x000000722a00780c */ /* 0x000fc80001f61670 */
[----:B------:R-:W-:Y:S02]  /*3460*/  FSEL R25, R81, -INF , !P3 ;  /* 0xff80000051197808 */ /* 0x000fe40005800000 */
[----:B------:R-:W-:-:S04]  /*3470*/  ISETP.GE.AND P3, PT, R55, 0x79, PT ;  /* 0x000000793700780c */ /* 0x000fc80003f66270 */
[----:B------:R-:W-:-:S04]  /*3480*/  ISETP.GT.AND P4, PT, R49, 0x78, !P3 ;  /* 0x000000783100780c */ /* 0x000fc80005f84270 */
[----:B------:R-:W-:-:S04]  /*3490*/  ISETP.LT.OR P4, PT, R42, 0x79, P4 ;  /* 0x000000792a00780c */ /* 0x000fc80002781670 */
[----:B------:R-:W-:Y:S02]  /*34a0*/  FSEL R15, R84, -INF , !P4 ;  /* 0xff800000540f7808 */ /* 0x000fe40006000000 */
[----:B------:R-:W-:-:S04]  /*34b0*/  ISETP.GT.AND P4, PT, R49, RZ, !P5 ;  /* 0x000000ff3100720c */ /* 0x000fc80006f84270 */
[----:B------:R-:W-:-:S04]  /*34c0*/  ISETP.LT.OR P4, PT, R42, 0x1, P4 ;  /* 0x000000012a00780c */ /* 0x000fc80002781670 */
[----:B------:R-:W-:Y:S02]  /*34d0*/  FSEL R133, R4, -INF , !P4 ;  /* 0xff80000004857808 */ /* 0x000fe40006000000 */
[----:B------:R-:W-:Y:S02]  /*34e0*/  ISETP.GE.AND P4, PT, R55, 0x7a, PT ;  /* 0x0000007a3700780c */ /* 0x000fe40003f86270 */
[----:B-1----:R-:W-:Y:S02]  /*34f0*/  VIADDMNMX R4, R52, R59, R54, PT ;  /* 0x0000003b34047246 */ /* 0x002fe40003800136 */
[----:B------:R-:W-:Y:S02]  /*3500*/  P2R R80, PR, RZ, 0x10 ;  /* 0x00000010ff507803 */ /* 0x000fe40000000000 */
[----:B------:R-:W-:-:S04]  /*3510*/  ISETP.GT.AND P4, PT, R49, 0x79, !P4 ;  /* 0x000000793100780c */ /* 0x000fc80006784270 */
[----:B------:R-:W-:Y:S01]  /*3520*/  ISETP.LT.OR P4, PT, R42, 0x7a, P4 ;  /* 0x0000007a2a00780c */ /* 0x000fe20002781670 */
[----:B------:R-:W-:-:S03]  /*3530*/  IMAD.IADD R42, R61, 0x1, R52 ;  /* 0x000000013d2a7824 */ /* 0x000fc600078e0234 */
[----:B------:R-:W-:Y:S02]  /*3540*/  FSEL R21, R85, -INF , !P4 ;  /* 0xff80000055157808 */ /* 0x000fe40006000000 */
[----:B------:R-:W-:-:S13]  /*3550*/  LOP3.LUT P4, RZ, R104, 0x1, RZ, 0xc0, !PT ;  /* 0x0000000168ff7812 */ /* 0x000fda000788c0ff */
[----:B------:R-:W-:Y:S05]  /*3560*/  @!P4 BRA `(.L_x_1283) ;  /* 0x000000000060c947 */ /* 0x000fea0003800000 */
        /* <DEDUP_REMOVED lines=13> */
.L_x_1285:
[----:B------:R-:W-:Y:S02]  /*3640*/  ULDC UR4, c[0x0][0x9e4] ;  /* 0x0002790000047ab9 */ /* 0x000fe40000000800 */
[----:B------:R-:W-:-:S05]  /*3650*/  IMAD.U32 R49, RZ, RZ, UR4 ;  /* 0x00000004ff317e24 */ /* 0x000fca000f8e00ff */
[----:B------:R-:W-:-:S13]  /*3660*/  ISETP.NE.AND P4, PT, R49, 0x1, PT ;  /* 0x000000013100780c */ /* 0x000fda0003f85270 */
[----:B------:R-:W0:Y:S02]  /*3670*/  @P4 LDC.64 R54, c[0x0][0x9e8] ;  /* 0x00027a00ff364b82 */ /* 0x000e240000000a00 */
[----:B0-----:R-:W-:-:S05]  /*3680*/  @P4 IMAD.HI.U32 R54, R45, R54, RZ ;  /* 0x000000362d364227 */ /* 0x001fca00078e00ff */
[----:B------:R-:W-:-:S07]  /*3690*/  @P4 SHF.R.U32.HI R45, RZ, R55, R54 ;  /* 0x00000037ff2d4219 */ /* 0x000fce0000011636 */
.L_x_1286:
[----:B------:R-:W-:Y:S05]  /*36a0*/  BSYNC B0 ;  /* 0x0000000000007941 */ /* 0x000fea0003800000 */
.L_x_1284:
[----:B------:R-:W-:-:S04]  /*36b0*/  IMAD R45, R45, R49, -R58 ;  /* 0x000000312d2d7224 */ /* 0x000fc800078e0a3a */
[----:B------:R-:W-:-:S05]  /*36c0*/  IMAD R45, R18, -0x2, R45 ;  /* 0xfffffffe122d7824 */ /* 0x000fca00078e022d */
[----:B------:R-:W-:Y:S02]  /*36d0*/  VIADDMNMX R4, R45, R49, R4, PT ;  /* 0x000000312d047246 */ /* 0x000fe40003800104 */
[----:B------:R-:W-:-:S07]  /*36e0*/  VIMNMX R42, R42, R45, !PT ;  /* 0x0000002d2a2a7248 */ /* 0x000fce0007fe0100 */
.L_x_1283:
[C---:B------:R-:W-:Y:S01]  /*36f0*/  ISETP.GT.AND P1, PT, R42.reuse, 0x1, !P1 ;  /* 0x000000012a00780c */ /* 0x040fe20004f24270 */
[----:B------:R-:W-:Y:S01]  /*3700*/  ULDC UR4, c[0x0][0x988] ;  /* 0x0002620000047ab9 */ /* 0x000fe20000000800 */
[----:B------:R-:W-:Y:S02]  /*3710*/  ISETP.GT.AND P6, PT, R42, 0x8, !P6 ;  /* 0x000000082a00780c */ /* 0x000fe400077c4270 */
[C---:B------:R-:W-:Y:S02]  /*3720*/  ISETP.LT.OR P1, PT, R4.reuse, 0x2, P1 ;  /* 0x000000020400780c */ /* 0x040fe40000f21670 */
[----:B------:R-:W-:Y:S02]  /*3730*/  ISETP.LT.OR P6, PT, R4, 0x9, P6 ;  /* 0x000000090400780c */ /* 0x000fe400037c1670 */
[----:B------:R-:W-:Y:S02]  /*3740*/  FSEL R3, R3, -INF , !P1 ;  /* 0xff80000003037808 */ /* 0x000fe40004800000 */
[----:B------:R-:W-:-:S02]  /*3750*/  ISETP.NE.AND P1, PT, R62, RZ, PT ;  /* 0x000000ff3e00720c */ /* 0x000fc40003f25270 */
[----:B------:R-:W-:Y:S02]  /*3760*/  FSEL R5, R5, -INF , !P6 ;  /* 0xff80000005057808 */ /* 0x000fe40007000000 */
[----:B------:R-:W-:Y:S02]  /*3770*/  ISETP.GT.AND P1, PT, R42, 0x9, !P1 ;  /* 0x000000092a00780c */ /* 0x000fe40004f24270 */
[----:B------:R-:W-:Y:S02]  /*3780*/  ISETP.NE.AND P6, PT, R64, RZ, PT ;  /* 0x000000ff4000720c */ /* 0x000fe40003fc5270 */
[----:B------:R-:W-:Y:S02]  /*3790*/  ISETP.LT.OR P1, PT, R4, 0xa, P1 ;  /* 0x0000000a0400780c */ /* 0x000fe40000f21670 */
[----:B------:R-:W-:Y:S02]  /*37a0*/  ISETP.NE.AND P4, PT, R66, RZ, PT ;  /* 0x000000ff4200720c */ /* 0x000fe40003f85270 */
        /* <DEDUP_REMOVED lines=10> */
[----:B------:R-:W-:Y:S01]  /*3850*/  FSEL R49, R8, -INF , !P1 ;  /* 0xff80000008317808 */ /* 0x000fe20004800000 */
[----:B------:R-:W-:Y:S01]  /*3860*/  IMAD.U32 R8, RZ, RZ, UR4 ;  /* 0x00000004ff087e24 */ /* 0x000fe2000f8e00ff */
        /* <DEDUP_REMOVED lines=8> */
[----:B------:R-:W-:Y:S02]  /*38f0*/  ISETP.NE.AND P6, PT, R83, RZ, PT ;  /* 0x000000ff5300720c */ /* 0x000fe40003fc5270 */
[----:B------:R-:W-:Y:S02]  /*3900*/  ISETP.GT.AND P1, PT, R42, 0x19, !P1 ;  /* 0x000000192a00780c */ /* 0x000fe40004f24270 */
[----:B------:R-:W-:Y:S02]  /*3910*/  FMNMX.FTZ R6, R125, R6, !PT ;  /* 0x000000067d067209 */ /* 0x000fe40007810000 */
[----:B------:R-:W-:Y:S02]  /*3920*/  ISETP.LT.OR P1, PT, R4, 0x1a, P1 ;  /* 0x0000001a0400780c */ /* 0x000fe40000f21670 */
[----:B------:R-:W-:Y:S02]  /*3930*/  FMNMX.FTZ R6, R111, R6, !PT ;  /* 0x000000066f067209 */ /* 0x000fe40007810000 */
[----:B------:R-:W-:-:S02]  /*3940*/  FSEL R55, R14, -INF , !P1 ;  /* 0xff8000000e377808 */ /* 0x000fc40004800000 */
[----:B------:R-:W-:Y:S02]  /*3950*/  ISETP.NE.AND P1, PT, R70, RZ, PT ;  /* 0x000000ff4600720c */ /* 0x000fe40003f25270 */
[----:B------:R-:W-:Y:S02]  /*3960*/  ISETP.NE.AND P4, PT, R86, RZ, PT ;  /* 0x000000ff5600720c */ /* 0x000fe40003f85270 */
[----:B------:R-:W-:Y:S02]  /*3970*/  ISETP.GT.AND P1, PT, R42, 0x20, !P1 ;  /* 0x000000202a00780c */ /* 0x000fe40004f24270 */
[----:B------:R-:W-:Y:S02]  /*3980*/  FMNMX.FTZ R6, R123, R6, !PT ;  /* 0x000000067b067209 */ /* 0x000fe40007810000 */
        /* <DEDUP_REMOVED lines=38> */
[----:B------:R-:W-:Y:S02]  /*3bf0*/  ISETP.NE.AND P1, PT, R82, RZ, PT ;  /* 0x000000ff5200720c */ /* 0x000fe40003f25270 */
[----:B------:R-:W-:Y:S02]  /*3c00*/  FMNMX.FTZ R6, R29, R6, !PT ;  /* 0x000000061d067209 */ /* 0x000fe40007810000 */
[----:B------:R-:W-:Y:S02]  /*3c10*/  ISETP.GT.AND P1, PT, R42, 0x38, !P1 ;  /* 0x000000382a00780c */ /* 0x000fe40004f24270 */
[----:B------:R-:W-:Y:S02]  /*3c20*/  FMNMX.FTZ R6, R27, R6, !PT ;  /* 0x000000061b067209 */ /* 0x000fe40007810000 */
[----:B------:R-:W-:Y:S02]  /*3c30*/  ISETP.LT.OR P1, PT, R4, 0x39, P1 ;  /* 0x000000390400780c */ /* 0x000fe40000f21670 */
[----:B------:R-:W-:-:S02]  /*3c40*/  FMNMX.FTZ R6, R25, R6, !PT ;  /* 0x0000000619067209 */ /* 0x000fc40007810000 */
[----:B------:R-:W-:Y:S02]  /*3c50*/  FSEL R71, R34, -INF , !P1 ;  /* 0xff80000022477808 */ /* 0x000fe40004800000 */
[----:B------:R-:W-:Y:S02]  /*3c60*/  ISETP.GT.AND P1, PT, R42, 0x39, !P6 ;  /* 0x000000392a00780c */ /* 0x000fe40007724270 */
[----:B------:R-:W-:Y:S02]  /*3c70*/  FMNMX.FTZ R6, R15, R6, !PT ;  /* 0x000000060f067209 */ /* 0x000fe40007810000 */
[----:B------:R-:W-:Y:S02]  /*3c80*/  ISETP.LT.OR P1, PT, R4, 0x3a, P1 ;  /* 0x0000003a0400780c */ /* 0x000fe40000f21670 */
[----:B------:R-:W-:Y:S02]  /*3c90*/  FMNMX.FTZ R6, R21, R6, !PT ;  /* 0x0000000615067209 */ /* 0x000fe40007810000 */
[----:B------:R-:W-:-:S02]  /*3ca0*/  FSEL R73, R36, -INF , !P1 ;  /* 0xff80000024497808 */ /* 0x000fc40004800000 */
[----:B------:R-:W-:Y:S01]  /*3cb0*/  ISETP.GT.AND P1, PT, R42, 0x40, !P4 ;  /* 0x000000402a00780c */ /* 0x000fe20006724270 */
[----:B------:R-:W0:Y:S01]  /*3cc0*/  SHFL.BFLY PT, R9, R6, 0x2, 0x1f ;  /* 0x0c401f0006097f89 */ /* 0x000e2200000e0000 */
[----:B------:R-:W-:Y:S02]  /*3cd0*/  ISETP.NE.AND P6, PT, R100, RZ, PT ;  /* 0x000000ff6400720c */ /* 0x000fe40003fc5270 */
[----:B------:R-:W-:Y:S02]  /*3ce0*/  ISETP.LT.OR P1, PT, R4, 0x41, P1 ;  /* 0x000000410400780c */ /* 0x000fe40000f21670 */
[----:B------:R-:W-:Y:S02]  /*3cf0*/  ISETP.NE.AND P4, PT, R76, RZ, PT ;  /* 0x000000ff4c00720c */ /* 0x000fe40003f85270 */
[----:B------:R-:W-:Y:S02]  /*3d00*/  FSEL R75, R38, -INF , !P1 ;  /* 0xff800000264b7808 */ /* 0x000fe40004800000 */
[----:B------:R-:W-:-:S02]  /*3d10*/  ISETP.NE.AND P1, PT, R56, RZ, PT ;  /* 0x000000ff3800720c */ /* 0x000fc40003f25270 */
[C---:B------:R-:W-:Y:S02]  /*3d20*/  ISETP.GT.AND P5, PT, R42.reuse, RZ, !P5 ;  /* 0x000000ff2a00720c */ /* 0x040fe40006fa4270 */
[----:B------:R-:W-:Y:S02]  /*3d30*/  ISETP.GT.AND P1, PT, R42, 0x41, !P1 ;  /* 0x000000412a00780c */ /* 0x000fe40004f24270 */
[C---:B------:R-:W-:Y:S02]  /*3d40*/  ISETP.LT.OR P5, PT, R4.reuse, 0x1, P5 ;  /* 0x000000010400780c */ /* 0x040fe40002fa1670 */
[----:B------:R-:W-:Y:S02]  /*3d50*/  ISETP.LT.OR P1, PT, R4, 0x42, P1 ;  /* 0x000000420400780c */ /* 0x000fe40000f21670 */
[----:B------:R-:W-:Y:S02]  /*3d60*/  ISETP.GT.AND P2, PT, R42, 0x71, !P2 ;  /* 0x000000712a00780c */ /* 0x000fe40005744270 */
[----:B------:R-:W-:-:S02]  /*3d70*/  FSEL R79, R40, -INF , !P1 ;  /* 0xff800000284f7808 */ /* 0x000fc40004800000 */
[----:B------:R-:W-:Y:S02]  /*3d80*/  ISETP.NE.AND P1, PT, R87, RZ, PT ;  /* 0x000000ff5700720c */ /* 0x000fe40003f25270 */
[----:B0-----:R-:W-:Y:S02]  /*3d90*/  FMNMX.FTZ R14, R6, R9, !PT ;  /* 0x00000009060e7209 */ /* 0x001fe40007810000 */
[C---:B------:R-:W-:Y:S02]  /*3da0*/  ISETP.GT.AND P1, PT, R42.reuse, 0x48, !P1 ;  /* 0x000000482a00780c */ /* 0x040fe40004f24270 */
[----:B------:R-:W-:Y:S01]  /*3db0*/  ISETP.GT.AND P3, PT, R42, 0x78, !P3 ;  /* 0x000000782a00780c */ /* 0x000fe20005f64270 */
[----:B------:R-:W0:Y:S01]  /*3dc0*/  SHFL.BFLY PT, R9, R14, 0x1, 0x1f ;  /* 0x0c201f000e097f89 */ /* 0x000e2200000e0000 */
[C---:B------:R-:W-:Y:S02]  /*3dd0*/  ISETP.LT.OR P1, PT, R4.reuse, 0x49, P1 ;  /* 0x000000490400780c */ /* 0x040fe40000f21670 */
[----:B------:R-:W-:-:S02]  /*3de0*/  ISETP.LT.OR P2, PT, R4, 0x72, P2 ;  /* 0x000000720400780c */ /* 0x000fc40001741670 */
[----:B------:R-:W-:Y:S02]  /*3df0*/  FSEL R81, R44, -INF , !P1 ;  /* 0xff8000002c517808 */ /* 0x000fe40004800000 */
[----:B------:R-:W-:Y:S02]  /*3e00*/  ISETP.NE.AND P1, PT, R60, RZ, PT ;  /* 0x000000ff3c00720c */ /* 0x000fe40003f25270 */
[----:B------:R-:W-:Y:S02]  /*3e10*/  FSEL R44, R2, -INF , !P5 ;  /* 0xff800000022c7808 */ /* 0x000fe40006800000 */
[----:B------:R-:W-:Y:S02]  /*3e20*/  ISETP.GT.AND P1, PT, R42, 0x49, !P1 ;  /* 0x000000492a00780c */ /* 0x000fe40004f24270 */
[C---:B------:R-:W-:Y:S02]  /*3e30*/  ISETP.LT.OR P3, PT, R4.reuse, 0x79, P3 ;  /* 0x000000790400780c */ /* 0x040fe40001f61670 */
[----:B------:R-:W-:-:S02]  /*3e40*/  ISETP.LT.OR P1, PT, R4, 0x4a, P1 ;  /* 0x0000004a0400780c */ /* 0x000fc40000f21670 */
[----:B------:R-:W-:Y:S02]  /*3e50*/  ISETP.NE.AND P5, PT, R178, 0x1, PT ;  /* 0x00000001b200780c */ /* 0x000fe40003fa5270 */
[----:B------:R-:W-:Y:S02]  /*3e60*/  FSEL R83, R46, -INF , !P1 ;  /* 0xff8000002e537808 */ /* 0x000fe40004800000 */
[----:B------:R-:W-:Y:S02]  /*3e70*/  ISETP.NE.AND P1, PT, R90, RZ, PT ;  /* 0x000000ff5a00720c */ /* 0x000fe40003f25270 */
[----:B0-----:R-:W-:Y:S02]  /*3e80*/  FMNMX.FTZ R9, R14, R9, !PT ;  /* 0x000000090e097209 */ /* 0x001fe40007810000 */
[----:B------:R-:W-:Y:S02]  /*3e90*/  ISETP.GT.AND P1, PT, R42, 0x50, !P1 ;  /* 0x000000502a00780c */ /* 0x000fe40004f24270 */
[----:B------:R-:W-:Y:S01]  /*3ea0*/  FMNMX.FTZ R14, R44, R3, !PT ;  /* 0x000000032c0e7209 */ /* 0x000fe20007810000 */
[----:B------:R-:W-:-:S01]  /*3eb0*/  FFMA.FTZ R20, R9, R8, -8 ;  /* 0xc100000009147423 */ /* 0x000fc20000010008 */
        /* <DEDUP_REMOVED lines=24> */
[----:B------:R-:W-:-:S04]  /*4040*/  ISETP.LT.OR P1, PT, R4, 0x69, P1 ;  /* 0x000000690400780c */ /* 0x000fc80000f21670 */
[----:B------:R-:W-:Y:S02]  /*4050*/  FSEL R99, R99, -INF , !P1 ;  /* 0xff80000063637808 */ /* 0x000fe40004800000 */
[----:B------:R-:W-:Y:S02]  /*4060*/  ISETP.GT.AND P1, PT, R42, 0x69, !P4 ;  /* 0x000000692a00780c */ /* 0x000fe40006724270 */
[----:B------:R-:W-:Y:S02]  /*4070*/  ISETP.NE.AND P4, PT, R80, RZ, PT ;  /* 0x000000ff5000720c */ /* 0x000fe40003f85270 */
[----:B------:R-:W-:Y:S02]  /*4080*/  ISETP.LT.OR P1, PT, R4, 0x6a, P1 ;  /* 0x0000006a0400780c */ /* 0x000fe40000f21670 */
[----:B------:R-:W-:Y:S02]  /*4090*/  ISETP.GT.AND P4, PT, R42, 0x79, !P4 ;  /* 0x000000792a00780c */ /* 0x000fe40006784270 */
[----:B------:R-:W-:-:S02]  /*40a0*/  FSEL R101, R101, -INF , !P1 ;  /* 0xff80000065657808 */ /* 0x000fc40004800000 */
[----:B------:R-:W-:Y:S02]  /*40b0*/  FSETP.NEU.FTZ.AND P1, PT, R9, -INF , PT ;  /* 0xff8000000900780b */ /* 0x000fe40003f3d000 */
[----:B------:R-:W-:Y:S02]  /*40c0*/  ISETP.LT.OR P4, PT, R4, 0x7a, P4 ;  /* 0x0000007a0400780c */ /* 0x000fe40002781670 */
[----:B------:R-:W-:Y:S02]  /*40d0*/  FSEL R46, R20, RZ, P1 ;  /* 0x000000ff142e7208 */ /* 0x000fe40000800000 */
[----:B------:R-:W-:Y:S02]  /*40e0*/  FMNMX.FTZ R20, R5, R14, !PT ;  /* 0x0000000e05147209 */ /* 0x000fe40007810000 */
[----:B------:R-:W-:Y:S01]  /*40f0*/  ISETP.GT.AND P1, PT, R42, 0x70, !P6 ;  /* 0x000000702a00780c */ /* 0x000fe20007724270 */
[----:B------:R-:W-:-:S01]  /*4100*/  FFMA.FTZ R123, R123, R8, -R46 ;  /* 0x000000087b7b7223 */ /* 0x000fc2000001082e */
[----:B------:R-:W-:Y:S01]  /*4110*/  FMNMX.FTZ R20, R45, R20, !PT ;  /* 0x000000142d147209 */ /* 0x000fe20007810000 */
[----:B------:R-:W-:-:S01]  /*4120*/  FFMA.FTZ R40, R119, R8, -R46 ;  /* 0x0000000877287223 */ /* 0x000fc2000001082e */
[----:B------:R-:W-:Y:S01]  /*4130*/  ISETP.LT.OR P1, PT, R4, 0x71, P1 ;  /* 0x000000710400780c */ /* 0x000fe20000f21670 */
[----:B------:R-:W-:-:S01]  /*4140*/  FFMA.FTZ R119, R117, R8, -R46 ;  /* 0x0000000875777223 */ /* 0x000fc2000001082e */
[----:B------:R-:W-:Y:S01]  /*4150*/  FMNMX.FTZ R20, R7, R20, !PT ;  /* 0x0000001407147209 */ /* 0x000fe20007810000 */
[----:B------:R-:W-:-:S01]  /*4160*/  FFMA.FTZ R121, R121, R8, -R46 ;  /* 0x0000000879797223 */ /* 0x000fc2000001082e */
[----:B------:R-:W-:Y:S01]  /*4170*/  FSEL R117, R10, -INF , !P2 ;  /* 0xff8000000a757808 */ /* 0x000fe20005000000 */
[----:B------:R-:W-:-:S01]  /*4180*/  FFMA.FTZ R36, R63, R8, -R46 ;  /* 0x000000083f247223 */ /* 0x000fc2000001082e */
[----:B------:R-:W-:Y:S01]  /*4190*/  FMNMX.FTZ R20, R49, R20, !PT ;  /* 0x0000001431147209 */ /* 0x000fe20007810000 */
[----:B------:R-:W-:-:S01]  /*41a0*/  FFMA.FTZ R2, R133, R8, -R46 ;  /* 0x0000000885027223 */ /* 0x000fc2000001082e */
[----:B------:R-:W-:Y:S01]  /*41b0*/  FSEL R63, R12, -INF , !P3 ;  /* 0xff8000000c3f7808 */ /* 0x000fe20005800000 */
[----:B------:R-:W-:-:S01]  /*41c0*/  FFMA.FTZ R103, R103, R8, -R46 ;  /* 0x0000000867677223 */ /* 0x000fc2000001082e */
[----:B------:R-:W-:Y:S01]  /*41d0*/  FMNMX.FTZ R24, R51, R20, !PT ;  /* 0x0000001433187209 */ /* 0x000fe20007810000 */
[----:B------:R-:W-:-:S01]  /*41e0*/  FFMA.FTZ R6, R131, R8, -R46 ;  /* 0x0000000883067223 */ /* 0x000fc2000001082e */
[--C-:B------:R-:W-:Y:S01]  /*41f0*/  FFMA.FTZ R105, R105, R8, -R46.reuse ;  /* 0x0000000869697223 */ /* 0x100fe2000001082e */
        /* <DEDUP_REMOVED lines=24> */
[----:B------:R-:W2:Y:S01]  /*4380*/  MUFU.EX2 R105, R105 ;  /* 0x0000006900697308 */ /* 0x000ea20000000800 */
[----:B------:R-:W-:Y:S01]  /*4390*/  FMNMX.FTZ R26, R69, R26, !PT ;  /* 0x0000001a451a7209 */ /* 0x000fe20007810000 */
[-CC-:B------:R-:W-:Y:S01]  /*43a0*/  FFMA.FTZ R31, R31, R8.reuse, -R46.reuse ;  /* 0x000000081f1f7223 */ /* 0x180fe2000001082e */
[----:B------:R-:W-:-:S01]  /*43b0*/  FFMA.FTZ R10, R29, R8, -R46 ;  /* 0x000000081d0a7223 */ /* 0x000fc2000001082e */
[----:B------:R-:W-:Y:S01]  /*43c0*/  FFMA.FTZ R15, R15, R8, -R46 ;  /* 0x000000080f0f7223 */ /* 0x000fe2000001082e */
[----:B------:R-:W-:-:S02]  /*43d0*/  FMNMX.FTZ R28, R71, R26, !PT ;  /* 0x0000001a471c7209 */ /* 0x000fc40007810000 */
[----:B------:R-:W-:Y:S01]  /*43e0*/  LOP3.LUT P6, RZ, R104, 0x1, RZ, 0xc0, !PT ;  /* 0x0000000168ff7812 */ /* 0x000fe200078cc0ff */
[----:B------:R3:W-:Y:S01]  /*43f0*/  MUFU.EX2 R26, R123 ;  /* 0x0000007b001a7308 */ /* 0x0007e20000000800 */
[----:B------:R-:W-:-:S04]  /*4400*/  FMNMX.FTZ R28, R73, R28, !PT ;  /* 0x0000001c491c7209 */ /* 0x000fc80007810000 */
[----:B------:R-:W-:-:S03]  /*4410*/  FMNMX.FTZ R28, R75, R28, !PT ;  /* 0x0000001c4b1c7209 */ /* 0x000fc60007810000 */
[----:B------:R-:W4:Y:S01]  /*4420*/  MUFU.EX2 R14, R129 ;  /* 0x00000081000e7308 */ /* 0x000f220000000800 */
[----:B------:R-:W-:Y:S01]  /*4430*/  FMNMX.FTZ R28, R79, R28, !PT ;  /* 0x0000001c4f1c7209 */ /* 0x000fe20007810000 */
[----:B---3--:R-:W-:Y:S01]  /*4440*/  FFMA.FTZ R123, R77, R8, -R46 ;  /* 0x000000084d7b7223 */ /* 0x008fe2000001082e */
[----:B------:R-:W-:Y:S02]  /*4450*/  FSEL R77, R11, -INF , !P1 ;  /* 0xff8000000b4d7808 */ /* 0x000fe40004800000 */
[----:B------:R-:W-:-:S03]  /*4460*/  FMNMX.FTZ R30, R81, R28, !PT ;  /* 0x0000001c511e7209 */ /* 0x000fc60007810000 */
[----:B------:R3:W-:Y:S01]  /*4470*/  MUFU.EX2 R28, R121 ;  /* 0x00000079001c7308 */ /* 0x0007e20000000800 */
[----:B------:R-:W-:-:S04]  /*4480*/  FMNMX.FTZ R30, R83, R30, !PT ;  /* 0x0000001e531e7209 */ /* 0x000fc80007810000 */
[----:B------:R-:W-:-:S03]  /*4490*/  FMNMX.FTZ R30, R85, R30, !PT ;  /* 0x0000001e551e7209 */ /* 0x000fc60007810000 */
[----:B------:R-:W5:Y:S01]  /*44a0*/  MUFU.EX2 R107, R107 ;  /* 0x0000006b006b7308 */ /* 0x000f620000000800 */
[----:B------:R-:W-:Y:S02]  /*44b0*/  FMNMX.FTZ R30, R87, R30, !PT ;  /* 0x0000001e571e7209 */ /* 0x000fe40007810000 */
[----:B---3--:R-:W-:Y:S01]  /*44c0*/  FSEL R121, R13, -INF , !P4 ;  /* 0xff8000000d797808 */ /* 0x008fe20006000000 */
[----:B------:R-:W-:-:S01]  /*44d0*/  FFMA.FTZ R13, R27, R8, -R46 ;  /* 0x000000081b0d7223 */ /* 0x000fc2000001082e */
[----:B------:R-:W-:-:S03]  /*44e0*/  FMNMX.FTZ R30, R91, R30, !PT ;  /* 0x0000001e5b1e7209 */ /* 0x000fc60007810000 */
[----:B------:R-:W3:Y:S01]  /*44f0*/  MUFU.EX2 R20, R127 ;  /* 0x0000007f00147308 */ /* 0x000ee20000000800 */
[----:B------:R-:W-:-:S04]  /*4500*/  FMNMX.FTZ R30, R93, R30, !PT ;  /* 0x0000001e5d1e7209 */ /* 0x000fc80007810000 */
[----:B------:R-:W-:-:S03]  /*4510*/  FMNMX.FTZ R30, R95, R30, !PT ;  /* 0x0000001e5f1e7209 */ /* 0x000fc60007810000 */
[----:B------:R-:W3:Y:S01]  /*4520*/  MUFU.EX2 R109, R109 ;  /* 0x0000006d006d7308 */ /* 0x000ee20000000800 */
        /* <DEDUP_REMOVED lines=9> */
[----:B------:R-:W-:Y:S01]  /*45c0*/  FMNMX.FTZ R4, R121, R30, !PT ;  /* 0x0000001e79047209 */ /* 0x000fe20007810000 */
[----:B------:R-:W-:-:S04]  /*45d0*/  FFMA.FTZ R30, R37, R8, -R46 ;  /* 0x00000008251e7223 */ /* 0x000fc8000001082e */
[----:B------:R-:W0:Y:S02]  /*45e0*/  SHFL.BFLY PT, R11, R4, 0x2, 0x1f ;  /* 0x0c401f00040b7f89 */ /* 0x000e2400000e0000 */
[----:B------:R-:W-:Y:S08]  /*45f0*/  MUFU.EX2 R113, R113 ;  /* 0x0000007100717308 */ /* 0x000ff00000000800 */
[----:B------:R-:W-:Y:S08]  /*4600*/  MUFU.EX2 R53, R53 ;  /* 0x0000003500357308 */ /* 0x000ff00000000800 */
[----:B------:R-:W-:Y:S01]  /*4610*/  MUFU.EX2 R38, R38 ;  /* 0x0000002600267308 */ /* 0x000fe20000000800 */
[----:B0-----:R-:W-:Y:S01]  /*4620*/  FMNMX.FTZ R32, R4, R11, !PT ;  /* 0x0000000b04207209 */ /* 0x001fe20007810000 */
[----:B------:R-:W-:-:S06]  /*4630*/  FFMA.FTZ R4, R25, R8, -R46 ;  /* 0x0000000819047223 */ /* 0x000fcc000001082e */
[----:B------:R-:W-:Y:S01]  /*4640*/  MUFU.EX2 R123, R123 ;  /* 0x0000007b007b7308 */ /* 0x000fe20000000800 */
[----:B------:R-:W0:Y:S07]  /*4650*/  SHFL.BFLY PT, R11, R32, 0x1, 0x1f ;  /* 0x0c201f00200b7f89 */ /* 0x000e2e00000e0000 */
[----:B------:R-:W-:Y:S08]  /*4660*/  MUFU.EX2 R36, R36 ;  /* 0x0000002400247308 */ /* 0x000ff00000000800 */
[----:B------:R-:W-:Y:S08]  /*4670*/  MUFU.EX2 R40, R40 ;  /* 0x0000002800287308 */ /* 0x000ff00000000800 */
[----:B------:R-:W-:Y:S01]  /*4680*/  MUFU.EX2 R119, R119 ;  /* 0x0000007700777308 */ /* 0x000fe20000000800 */
[----:B0-----:R-:W-:Y:S01]  /*4690*/  FMNMX.FTZ R11, R32, R11, !PT ;  /* 0x0000000b200b7209 */ /* 0x001fe20007810000 */
[----:B------:R-:W-:Y:S01]  /*46a0*/  FFMA.FTZ R32, R21, R8, -R46 ;  /* 0x0000000815207223 */ /* 0x000fe2000001082e */
[----:B------:R-:W-:-:S02]  /*46b0*/  FADD.FTZ R21, R2, R103 ;  /* 0x0000006702157221 */ /* 0x000fc40000010000 */
[C---:B------:R-:W-:Y:S01]  /*46c0*/  FSETP.NEU.FTZ.AND P1, PT, R11.reuse, -INF , PT ;  /* 0xff8000000b00780b */ /* 0x040fe20003f3d000 */
[----:B------:R-:W-:-:S01]  /*46d0*/  FFMA.FTZ R25, R11, R8, -8 ;  /* 0xc10000000b197423 */ /* 0x000fc20000010008 */
[----:B-1----:R-:W-:Y:S01]  /*46e0*/  FADD.FTZ R62, R6, R21 ;  /* 0x00000015063e7221 */ /* 0x002fe20000010000 */
[----:B------:R-:W-:Y:S03]  /*46f0*/  MUFU.EX2 R39, R39 ;  /* 0x0000002700277308 */ /* 0x000fe60000000800 */
[----:B------:R-:W-:Y:S01]  /*4700*/  FSEL R42, R25, RZ, P1 ;  /* 0x000000ff192a7208 */ /* 0x000fe20000800000 */
[C---:B--2---:R-:W-:Y:S01]  /*4710*/  FADD.FTZ R21, R105.reuse, R62 ;  /* 0x0000003e69157221 */ /* 0x044fe20000010000 */
[----:B------:R-:W-:-:S03]  /*4720*/  F2FP.SATFINITE.E4M3.F32.PACK_AB_MERGE_C R105, R105, R6, RZ ;  /* 0x000000066969723e */ /* 0x000fc600048070ff */
        /* <DEDUP_REMOVED lines=8> */
[----:B----4-:R-:W-:Y:S01]  /*47b0*/  FADD.FTZ R66, R14, R21 ;  /* 0x000000150e427221 */ /* 0x010fe20000010000 */
[----:B------:R-:W-:-:S01]  /*47c0*/  FFMA.FTZ R55, R55, R8, -R42 ;  /* 0x0000000837377223 */ /* 0x000fc2000001082a */
[-CC-:B------:R-:W-:Y:S01]  /*47d0*/  FFMA.FTZ R57, R57, R8.reuse, -R42.reuse ;  /* 0x0000000839397223 */ /* 0x180fe2000001082a */
[----:B------:R-:W-:-:S01]  /*47e0*/  FFMA.FTZ R59, R59, R8, -R42 ;  /* 0x000000083b3b7223 */ /* 0x000fc2000001082a */
[----:B-----5:R-:W-:Y:S01]  /*47f0*/  FADD.FTZ R25, R107, R66 ;  /* 0x000000426b197221 */ /* 0x020fe20000010000 */
[----:B------:R-:W-:-:S01]  /*4800*/  FFMA.FTZ R61, R61, R8, -R42 ;  /* 0x000000083d3d7223 */ /* 0x000fc2000001082a */
[----:B------:R-:W0:Y:S01]  /*4810*/  MUFU.EX2 R3, R3 ;  /* 0x0000000300037308 */ /* 0x000e220000000800 */
[----:B------:R-:W-:-:S01]  /*4820*/  FFMA.FTZ R65, R65, R8, -R42 ;  /* 0x0000000841417223 */ /* 0x000fc2000001082a */
[----:B---3--:R-:W-:Y:S01]  /*4830*/  FADD.FTZ R66, R20, R25 ;  /* 0x0000001914427221 */ /* 0x008fe20000010000 */
[----:B------:R-:W-:-:S01]  /*4840*/  FFMA.FTZ R67, R67, R8, -R42 ;  /* 0x0000000843437223 */ /* 0x000fc2000001082a */
[----:B------:R-:W-:Y:S01]  /*4850*/  F2FP.SATFINITE.E4M3.F32.PACK_AB_MERGE_C R164, R103, R2, R105 ;  /* 0x0000000267a4723e */ /* 0x000fe20004807069 */
[----:B------:R-:W-:-:S01]  /*4860*/  FFMA.FTZ R69, R69, R8, -R42 ;  /* 0x0000000845457223 */ /* 0x000fc2000001082a */
[C---:B------:R-:W-:Y:S01]  /*4870*/  FADD.FTZ R25, R109.reuse, R66 ;  /* 0x000000426d197221 */ /* 0x040fe20000010000 */
[----:B------:R-:W-:Y:S01]  /*4880*/  F2FP.SATFINITE.E4M3.F32.PACK_AB_MERGE_C R109, R109, R20, RZ ;  /* 0x000000146d6d723e */ /* 0x000fe200048070ff */
[----:B------:R-:W1:Y:S01]  /*4890*/  MUFU.EX2 R5, R5 ;  /* 0x0000000500057308 */ /* 0x000e620000000800 */
[----:B------:R-:W-:-:S01]  /*48a0*/  FFMA.FTZ R71, R71, R8, -R42 ;  /* 0x0000000847477223 */ /* 0x000fc2000001082a */
[--C-:B------:R-:W-:Y:S01]  /*48b0*/  FFMA.FTZ R73, R73, R8, -R42.reuse ;  /* 0x0000000849497223 */ /* 0x100fe2000001082a */
[----:B------:R-:W-:Y:S01]  /*48c0*/  F2FP.SATFINITE.E4M3.F32.PACK_AB_MERGE_C R166, R107, R14, R109 ;  /* 0x0000000e6ba6723e */ /* 0x000fe2000480706d */
        /* <DEDUP_REMOVED lines=20> */
[----:B------:R-:W1:Y:S01]  /*4a10*/  MUFU.EX2 R48, R49 ;  /* 0x0000003100307308 */ /* 0x000e620000000800 */
[----:B--2---:R-:W-:-:S01]  /*4a20*/  FADD.FTZ R64, R46, R21 ;  /* 0x000000152e407221 */ /* 0x004fc20000010000 */
[----:B------:R-:W-:-:S04]  /*4a30*/  F2FP.SATFINITE.E4M3.F32.PACK_AB_MERGE_C R46, R46, R5, RZ ;  /* 0x000000052e2e723e */ /* 0x000fc800048070ff */
[----:B------:R-:W-:Y:S02]  /*4a40*/  F2FP.SATFINITE.E4M3.F32.PACK_AB_MERGE_C R165, R3, R44, R46 ;  /* 0x0000002c03a5723e */ /* 0x000fe4000480702e */
[----:B------:R-:W2:Y:S01]  /*4a50*/  MUFU.EX2 R51, R51 ;  /* 0x0000003300337308 */ /* 0x000ea20000000800 */
[----:B0-----:R-:W-:-:S01]  /*4a60*/  FADD.FTZ R21, R7, R64 ;  /* 0x0000004007157221 */ /* 0x001fc20000010000 */
[----:B------:R-:W-:-:S04]  /*4a70*/  FADD.FTZ R64, R24, R25 ;  /* 0x0000001918407221 */ /* 0x000fc80000010000 */
[----:B------:R-:W-:Y:S02]  /*4a80*/  FADD.FTZ R25, R111, R64 ;  /* 0x000000406f197221 */ /* 0x000fe40000010000 */
[----:B------:R-:W0:Y:S01]  /*4a90*/  MUFU.EX2 R50, R55 ;  /* 0x0000003700327308 */ /* 0x000e220000000800 */
[----:B-1----:R-:W-:-:S01]  /*4aa0*/  FADD.FTZ R20, R48, R21 ;  /* 0x0000001530147221 */ /* 0x002fc20000010000 */
[----:B------:R-:W-:Y:S01]  /*4ab0*/  FADD.FTZ R14, R26, R25 ;  /* 0x000000191a0e7221 */ /* 0x000fe20000010000 */
[----:B------:R-:W-:-:S03]  /*4ac0*/  F2FP.SATFINITE.E4M3.F32.PACK_AB_MERGE_C R26, R115, R26, RZ ;  /* 0x0000001a731a723e */ /* 0x000fc600048070ff */
[----:B------:R-:W-:Y:S01]  /*4ad0*/  FADD.FTZ R115, R115, R14 ;  /* 0x0000000e73737221 */ /* 0x000fe20000010000 */
[----:B------:R-:W-:Y:S01]  /*4ae0*/  F2FP.SATFINITE.E4M3.F32.PACK_AB_MERGE_C R160, R111, R24, R26 ;  /* 0x000000186fa0723e */ /* 0x000fe2000480701a */
[----:B------:R-:W1:Y:S01]  /*4af0*/  MUFU.EX2 R57, R57 ;  /* 0x0000003900397308 */ /* 0x000e620000000800 */
[----:B--2---:R-:W-:-:S01]  /*4b00*/  FADD.FTZ R21, R51, R20 ;  /* 0x0000001433157221 */ /* 0x004fc20000010000 */
[----:B------:R-:W-:Y:S01]  /*4b10*/  FADD.FTZ R20, R28, R115 ;  /* 0x000000731c147221 */ /* 0x000fe20000010000 */
[----:B------:R-:W-:-:S03]  /*4b20*/  F2FP.SATFINITE.E4M3.F32.PACK_AB_MERGE_C R24, R119, R40, RZ ;  /* 0x000000287718723e */ /* 0x000fc600048070ff */
[----:B------:R-:W-:Y:S01]  /*4b30*/  FADD.FTZ R25, R113, R20 ;  /* 0x0000001471197221 */ /* 0x000fe20000010000 */
[----:B------:R-:W-:Y:S01]  /*4b40*/  F2FP.SATFINITE.E4M3.F32.PACK_AB_MERGE_C R20, R38, R53, RZ ;  /* 0x000000352614723e */ /* 0x000fe200048070ff */
[----:B------:R-:W2:Y:S01]  /*4b50*/  MUFU.EX2 R52, R59 ;  /* 0x0000003b00347308 */ /* 0x000ea20000000800 */
[----:B0-----:R-:W-:-:S01]  /*4b60*/  FADD.FTZ R2, R50, R21 ;  /* 0x0000001532027221 */ /* 0x001fc20000010000 */
[----:B------:R-:W-:Y:S01]  /*4b70*/  FADD.FTZ R40, R40, R25 ;  /* 0x0000001928287221 */ /* 0x000fe20000010000 */
[----:B------:R-:W-:Y:S02]  /*4b80*/  F2FP.SATFINITE.E4M3.F32.PACK_AB_MERGE_C R156, R36, R123, R20 ;  /* 0x0000007b249c723e */ /* 0x000fe40004807014 */
[----:B------:R-:W-:Y:S01]  /*4b90*/  F2FP.SATFINITE.E4M3.F32.PACK_AB_MERGE_C R162, R113, R28, R24 ;  /* 0x0000001c71a2723e */ /* 0x000fe20004807018 */
[----:B------:R-:W-:-:S01]  /*4ba0*/  FADD.FTZ R40, R119, R40 ;  /* 0x0000002877287221 */ /* 0x000fc20000010000 */
[----:B------:R-:W-:Y:S01]  /*4bb0*/  F2FP.SATFINITE.E4M3.F32.PACK_AB_MERGE_C R50, R50, R51, RZ ;  /* 0x000000333232723e */ /* 0x000fe200048070ff */
[----:B------:R-:W0:Y:S01]  /*4bc0*/  MUFU.EX2 R61, R61 ;  /* 0x0000003d003d7308 */ /* 0x000e220000000800 */
[----:B-1----:R-:W-:-:S01]  /*4bd0*/  FADD.FTZ R21, R57, R2 ;  /* 0x0000000239157221 */ /* 0x002fc20000010000 */
[----:B------:R-:W-:Y:S01]  /*4be0*/  FADD.FTZ R123, R123, R40 ;  /* 0x000000287b7b7221 */ /* 0x000fe20000010000 */
[----:B------:R-:W-:Y:S01]  /*4bf0*/  F2FP.SATFINITE.E4M3.F32.PACK_AB_MERGE_C R167, R48, R7, R50 ;  /* 0x0000000730a7723e */ /* 0x000fe20004807032 */
[----:B------:R-:W-:-:S02]  /*4c00*/  IMAD.MOV.U32 R7, RZ, RZ, R19 ;  /* 0x000000ffff077224 */ /* 0x000fc400078e0013 */
[----:B------:R-:W-:-:S02]  /*4c10*/  FADD.FTZ R36, R36, R123 ;  /* 0x0000007b24247221 */ /* 0x000fc40000010000 */
[----:B------:R-:W1:Y:S01]  /*4c20*/  MUFU.EX2 R54, R65 ;  /* 0x0000004100367308 */ /* 0x000e620000000800 */
[----:B--2---:R-:W-:-:S01]  /*4c30*/  FADD.FTZ R14, R52, R21 ;  /* 0x00000015340e7221 */ /* 0x004fc20000010000 */
[----:B------:R-:W-:-:S04]  /*4c40*/  FADD.FTZ R53, R53, R36 ;  /* 0x0000002435357221 */ /* 0x000fc80000010000 */
[----:B------:R-:W-:Y:S02]  /*4c50*/  FADD.FTZ R38, R38, R53 ;  /* 0x0000003526267221 */ /* 0x000fe40000010000 */
        /* <DEDUP_REMOVED lines=14> */
[----:B------:R-:W-:-:S04]  /*4d40*/  F2FP.SATFINITE.E4M3.F32.PACK_AB_MERGE_C R58, R58, R71, RZ ;  /* 0x000000473a3a723e */ /* 0x000fc800048070ff */
[----:B------:R-:W-:Y:S02]  /*4d50*/  F2FP.SATFINITE.E4M3.F32.PACK_AB_MERGE_C R163, R56, R67, R58 ;  /* 0x0000004338a3723e */ /* 0x000fe4000480703a */
        /* <DEDUP_REMOVED lines=8> */
[----:B------:R-:W-:-:S04]  /*4de0*/  F2FP.SATFINITE.E4M3.F32.PACK_AB_MERGE_C R62, R62, R81, RZ ;  /* 0x000000513e3e723e */ /* 0x000fc800048070ff */
[----:B------:R-:W-:Y:S02]  /*4df0*/  F2FP.SATFINITE.E4M3.F32.PACK_AB_MERGE_C R157, R60, R75, R62 ;  /* 0x0000004b3c9d723e */ /* 0x000fe4000480703e */
[----:B------:R-:W-:Y:S01]  /*4e00*/  MUFU.EX2 R43, R43 ;  /* 0x0000002b002b7308 */ /* 0x000fe20000000800 */
[----:B-1----:R-:W-:-:S07]  /*4e10*/  F2FP.SATFINITE.E4M3.F32.PACK_AB_MERGE_C R21, R30, R39, RZ ;  /* 0x000000271e15723e */ /* 0x002fce00048070ff */
[----:B------:R-:W0:Y:S01]  /*4e20*/  MUFU.EX2 R34, R34 ;  /* 0x0000002200227308 */ /* 0x000e220000000800 */
[----:B--2---:R-:W-:-:S07]  /*4e30*/  FADD.FTZ R5, R85, R24 ;  /* 0x0000001855057221 */ /* 0x004fce0000010000 */
[----:B------:R-:W1:Y:S08]  /*4e40*/  MUFU.EX2 R6, R87 ;  /* 0x0000005700067308 */ /* 0x000e700000000800 */
[----:B------:R-:W2:Y:S01]  /*4e50*/  MUFU.EX2 R91, R91 ;  /* 0x0000005b005b7308 */ /* 0x000ea20000000800 */
[C---:B0-----:R-:W-:Y:S01]  /*4e60*/  F2FP.SATFINITE.E4M3.F32.PACK_AB_MERGE_C R158, R34.reuse, R43, R21 ;  /* 0x0000002b229e723e */ /* 0x041fe20004807015 */
[----:B------:R-:W-:Y:S01]  /*4e70*/  FADD.FTZ R43, R43, R38 ;  /* 0x000000262b2b7221 */ /* 0x000fe20000010000 */
[----:B------:R-:W0:Y:S03]  /*4e80*/  @P5 LDC R21, c[0x0][0x450] ;  /* 0x00011400ff155b82 */ /* 0x000e260000000800 */
[----:B------:R-:W-:-:S02]  /*4e90*/  FADD.FTZ R34, R34, R43 ;  /* 0x0000002b22227221 */ /* 0x000fc40000010000 */
[----:B------:R-:W-:Y:S01]  /*4ea0*/  MUFU.EX2 R31, R31 ;  /* 0x0000001f001f7308 */ /* 0x000fe20000000800 */
[----:B-1----:R-:W-:-:S01]  /*4eb0*/  FADD.FTZ R26, R6, R5 ;  /* 0x00000005061a7221 */ /* 0x002fc20000010000 */
[----:B------:R-:W-:-:S04]  /*4ec0*/  FADD.FTZ R39, R39, R34 ;  /* 0x0000002227277221 */ /* 0x000fc80000010000 */
[----:B------:R-:W-:Y:S02]  /*4ed0*/  FADD.FTZ R39, R30, R39 ;  /* 0x000000271e277221 */ /* 0x000fe40000010000 */
[----:B------:R-:W1:Y:S01]  /*4ee0*/  MUFU.EX2 R10, R10 ;  /* 0x0000000a000a7308 */ /* 0x000e620000000800 */
[----:B--2---:R-:W-:-:S02]  /*4ef0*/  FADD.FTZ R3, R91, R26 ;  /* 0x0000001a5b037221 */ /* 0x004fc40000010000 */
[----:B------:R-:W2:Y:S05]  /*4f00*/  @P5 LDC R26, c[0x0][0x44c] ;  /* 0x00011300ff1a5b82 */ /* 0x000eaa0000000800 */
[----:B------:R-:W3:Y:S08]  /*4f10*/  MUFU.EX2 R2, R93 ;  /* 0x0000005d00027308 */ /* 0x000ef00000000800 */
[----:B------:R-:W-:Y:S01]  /*4f20*/  MUFU.EX2 R12, R12 ;  /* 0x0000000c000c7308 */ /* 0x000fe20000000800 */
[----:B-1----:R-:W-:-:S07]  /*4f30*/  F2FP.SATFINITE.E4M3.F32.PACK_AB_MERGE_C R5, R10, R31, RZ ;  /* 0x0000001f0a05723e */ /* 0x002fce00048070ff */
[----:B------:R-:W1:Y:S01]  /*4f40*/  MUFU.EX2 R33, R33 ;  /* 0x0000002100217308 */ /* 0x000e620000000800 */
[C---:B---3--:R-:W-:Y:S01]  /*4f50*/  F2FP.SATFINITE.E4M3.F32.PACK_AB_MERGE_C R91, R2.reuse, R91, RZ ;  /* 0x0000005b025b723e */ /* 0x048fe200048070ff */
[----:B------:R-:W-:Y:S01]  /*4f60*/  FADD.FTZ R2, R2, R3 ;  /* 0x0000000302027221 */ /* 0x000fe20000010000 */
[----:B--2---:R-:W-:Y:S02]  /*4f70*/  @P5 IMAD.HI.U32 R26, R19, R26, RZ ;  /* 0x0000001a131a5227 */ /* 0x004fe400078e00ff */
[----:B------:R-:W-:-:S03]  /*4f80*/  F2FP.SATFINITE.E4M3.F32.PACK_AB_MERGE_C R159, R6, R85, R91 ;  /* 0x00000055069f723e */ /* 0x000fc6000480705b */
[----:B------:R-:W2:Y:S01]  /*4f90*/  MUFU.EX2 R95, R95 ;  /* 0x0000005f005f7308 */ /* 0x000ea20000000800 */
[----:B0-----:R-:W-:-:S05]  /*4fa0*/  @P5 SHF.R.U32.HI R7, RZ, R21, R26 ;  /* 0x00000015ff075219 */ /* 0x001fca000001161a */
[----:B------:R-:W-:Y:S02]  /*4fb0*/  IMAD.IADD R88, R88, 0x1, R7 ;  /* 0x0000000158587824 */ /* 0x000fe400078e0207 */
[----:B------:R-:W0:Y:S01]  /*4fc0*/  MUFU.EX2 R14, R97 ;  /* 0x00000061000e7308 */ /* 0x000e220000000800 */
[----:B-1----:R-:W-:Y:S01]  /*4fd0*/  F2FP.SATFINITE.E4M3.F32.PACK_AB_MERGE_C R152, R33, R12, R5 ;  /* 0x0000000c2198723e */ /* 0x002fe20004807005 */
[----:B------:R-:W-:Y:S01]  /*4fe0*/  FADD.FTZ R12, R12, R39 ;  /* 0x000000270c0c7221 */ /* 0x000fe20000010000 */
[----:B------:R-:W-:-:S03]  /*4ff0*/  VIADD R7, R89, 0xfffffffe ;  /* 0xfffffffe59077836 */ /* 0x000fc60000000000 */
[----:B------:R-:W-:Y:S02]  /*5000*/  FADD.FTZ R12, R33, R12 ;  /* 0x0000000c210c7221 */ /* 0x000fe40000010000 */
[----:B------:R-:W1:Y:S01]  /*5010*/  MUFU.EX2 R99, R99 ;  /* 0x0000006300637308 */ /* 0x000e620000000800 */
[----:B--2---:R-:W-:-:S01]  /*5020*/  FADD.FTZ R3, R95, R2 ;  /* 0x000000025f037221 */ /* 0x004fc20000010000 */
[----:B------:R-:W-:-:S04]  /*5030*/  FADD.FTZ R31, R31, R12 ;  /* 0x0000000c1f1f7221 */ /* 0x000fc80000010000 */
[----:B------:R-:W-:Y:S02]  /*5040*/  FADD.FTZ R10, R10, R31 ;  /* 0x0000001f0a0a7221 */ /* 0x000fe40000010000 */
[----:B------:R-:W-:Y:S01]  /*5050*/  MUFU.EX2 R15, R15 ;  /* 0x0000000f000f7308 */ /* 0x000fe20000000800 */
[----:B0-----:R-:W-:-:S07]  /*5060*/  FADD.FTZ R2, R14, R3 ;  /* 0x000000030e027221 */ /* 0x001fce0000010000 */
[----:B------:R-:W0:Y:S01]  /*5070*/  MUFU.EX2 R32, R32 ;  /* 0x0000002000207308 */ /* 0x000e220000000800 */
[----:B-1----:R-:W-:-:S07]  /*5080*/  FADD.FTZ R3, R99, R2 ;  /* 0x0000000263037221 */ /* 0x002fce0000010000 */
        /* <DEDUP_REMOVED lines=12> */
[----:B------:R-:W-:Y:S01]  /*5150*/  MUFU.EX2 R63, R63 ;  /* 0x0000003f003f7308 */ /* 0x000fe20000000800 */
[----:B-1----:R-:W-:-:S07]  /*5160*/  FADD.FTZ R3, R77, R20 ;  /* 0x000000144d037221 */ /* 0x002fce0000010000 */
[----:B------:R-:W0:Y:S01]  /*5170*/  MUFU.EX2 R42, R42 ;  /* 0x0000002a002a7308 */ /* 0x000e220000000800 */
[----:B--2---:R-:W-:-:S01]  /*5180*/  FADD.FTZ R2, R24, R3 ;  /* 0x0000000318027221 */ /* 0x004fc20000010000 */
[----:B------:R-:W-:Y:S01]  /*5190*/  FADD.FTZ R3, R15, R4 ;  /* 0x000000040f037221 */ /* 0x000fe20000010000 */
[----:B------:R-:W-:-:S03]  /*51a0*/  VIADD R4, R88, UR5 ;  /* 0x0000000558047c36 */ /* 0x000fc60008000000 */
[----:B------:R-:W-:Y:S01]  /*51b0*/  FADD.FTZ R3, R32, R3 ;  /* 0x0000000320037221 */ /* 0x000fe20000010000 */
[----:B0-----:R-:W-:Y:S01]  /*51c0*/  F2FP.SATFINITE.E4M3.F32.PACK_AB_MERGE_C R5, R42, R63, RZ ;  /* 0x0000003f2a05723e */ /* 0x001fe200048070ff */
[----:B------:R-:W-:-:S03]  /*51d0*/  FADD.FTZ R63, R63, R2 ;  /* 0x000000023f3f7221 */ /* 0x000fc60000010000 */
[----:B------:R-:W-:Y:S01]  /*51e0*/  F2FP.SATFINITE.E4M3.F32.PACK_AB_MERGE_C R155, R24, R77, R5 ;  /* 0x0000004d189b723e */ /* 0x000fe20004807005 */
[----:B------:R-:W-:-:S01]  /*51f0*/  FADD.FTZ R2, R42, R63 ;  /* 0x0000003f2a027221 */ /* 0x000fc20000010000 */
[----:B------:R-:W-:Y:S06]  /*5200*/  @!P6 BRA `(.L_x_1287) ;  /* 0x000000000048e947 */ /* 0x000fec0003800000 */
[C---:B------:R-:W-:Y:S01]  /*5210*/  ISETP.GT.AND P1, PT, R88.reuse, RZ, PT ;  /* 0x000000ff5800720c */ /* 0x040fe20003f24270 */
[----:B------:R-:W-:-:S12]  /*5220*/  VIADD R5, R88, 0xffffffff ;  /* 0xffffffff58057836 */ /* 0x000fd80000000000 */
[----:B------:R-:W-:Y:S05]  /*5230*/  @P1 BRA `(.L_x_1288) ;  /* 0x0000000000201947 */ /* 0x000fea0003800000 */
[----:B------:R-:W0:Y:S01]  /*5240*/  LDC R10, c[0x0][0x9e4] ;  /* 0x00027900ff0a7b82 */ /* 0x000e220000000800 */
[----:B------:R-:W-:Y:S01]  /*5250*/  IMAD.MOV R5, RZ, RZ, -R88 ;  /* 0x000000ffff057224 */ /* 0x000fe200078e0a58 */
[----:B0-----:R-:W-:-:S13]  /*5260*/  ISETP.NE.AND P1, PT, R10, 0x1, PT ;  /* 0x000000010a00780c */ /* 0x001fda0003f25270 */
[----:B------:R-:W0:Y:S02]  /*5270*/  @P1 LDC.64 R12, c[0x0][0x9e8] ;  /* 0x00027a00ff0c1b82 */ /* 0x000e240000000a00 */
[----:B0-----:R-:W-:-:S05]  /*5280*/  @P1 IMAD.HI.U32 R6, R5, R12, RZ ;  /* 0x0000000c05061227 */ /* 0x001fca00078e00ff */
[----:B------:R-:W-:-:S04]  /*5290*/  @P1 SHF.R.U32.HI R5, RZ, R13, R6 ;  /* 0x0000000dff051219 */ /* 0x000fc80000011606 */
[----:B------:R-:W-:Y:S01]  /*52a0*/  LOP3.LUT R5, RZ, R5, RZ, 0x33, !PT ;  /* 0x00000005ff057212 */ /* 0x000fe200078e33ff */
[----:B------:R-:W-:Y:S06]  /*52b0*/  BRA `(.L_x_1289) ;  /* 0x0000000000147947 */ /* 0x000fec0003800000 */
.L_x_1288:
[----:B------:R-:W0:Y:S02]  /*52c0*/  LDC R10, c[0x0][0x9e4] ;  /* 0x00027900ff0a7b82 */ /* 0x000e240000000800 */
[----:B0-----:R-:W-:-:S13]  /*52d0*/  ISETP.NE.AND P1, PT, R10, 0x1, PT ;  /* 0x000000010a00780c */ /* 0x001fda0003f25270 */
[----:B------:R-:W0:Y:S02]  /*52e0*/  @P1 LDC.64 R12, c[0x0][0x9e8] ;  /* 0x00027a00ff0c1b82 */ /* 0x000e240000000a00 */
[----:B0-----:R-:W-:-:S05]  /*52f0*/  @P1 IMAD.HI.U32 R6, R5, R12, RZ ;  /* 0x0000000c05061227 */ /* 0x001fca00078e00ff */
[----:B------:R-:W-:-:S07]  /*5300*/  @P1 SHF.R.U32.HI R5, RZ, R13, R6 ;  /* 0x0000000dff051219 */ /* 0x000fce0000011606 */
.L_x_1289:
[----:B------:R-:W-:-:S05]  /*5310*/  IMAD R5, R5, R10, R10 ;  /* 0x0000000a05057224 */ /* 0x000fca00078e020a */
[----:B------:R-:W-:-:S07]  /*5320*/  VIMNMX R4, R4, R5, PT ;  /* 0x0000000504047248 */ /* 0x000fce0003fe0100 */
.L_x_1287:
        /* <DEDUP_REMOVED lines=46> */
.L_x_1309:
[----:B------:R-:W-:Y:S01]  /*5610*/  ISETP.NE.AND P2, PT, RZ, UR39, PT ;  /* 0x00000027ff007c0c */ /* 0x000fe2000bf45270 */
[----:B------:R-:W-:-:S04]  /*5620*/  UISETP.NE.AND UP0, UPT, UR27, 0x1, UPT ;  /* 0x000000011b00788c */ /* 0x000fc8000bf05270 */
[----:B------:R-:W-:-:S04]  /*5630*/  USEL UR37, URZ, 0x1, UP0 ;  /* 0x000000013f257887 */ /* 0x000fc80008000000 */
[----:B------:R-:W-:-:S04]  /*5640*/  ULOP3.LUT UR37, UR26, UR37, URZ, 0x3c, !UPT ;  /* 0x000000251a257292 */ /* 0x000fc8000f8e3c3f */
[----:B------:R-:W-:Y:S08]  /*5650*/  @P2 BRA `(.L_x_1291) ;  /* 0x0000000000382947 */ /* 0x000ff00003800000 */
[----:B------:R-:W-:Y:S05]  /*5660*/  @!P0 BRA `(.L_x_1292) ;  /* 0x0000000000048947 */ /* 0x000fea0003800000 */
[----:B------:R-:W-:Y:S01]  /*5670*/  BPT.TRAP 0x1 ;  /* 0x000000040000795c */ /* 0x000fe20000300000 */
.L_x_1292:
        /* <DEDUP_REMOVED lines=9> */
.L_x_1293:
[----:B-1----:R-:W-:Y:S05]  /*5710*/  @P1 BRA `(.L_x_1291) ;  /* 0x0000000000081947 */ /* 0x002fea0003800000 */
[----:B------:R-:W1:Y:S02]  /*5720*/  SYNCS.PHASECHK.TRANS64.TRYWAIT P1, [UR4+0x22830], R8 ;  /* 0x02283008ff0075a7 */ /* 0x000e640008020144 */
[----:B-1----:R-:W-:Y:S05]  /*5730*/  @!P1 BRA `(.L_x_1294) ;  /* 0x0000012800309947 */ /* 0x002fea0003800000 */
.L_x_1291:
[----:B-1----:R-:W1:Y:S01]  /*5740*/  S2R R9, SR_TID.X ;  /* 0x0000000000097919 */ /* 0x002e620000002100 */
[----:B------:R-:W-:Y:S01]  /*5750*/  UIADD3 UR36, UR27, 0x1, URZ ;  /* 0x000000011b247890 */ /* 0x000fe2000fffe03f */
[----:B------:R-:W-:Y:S01]  /*5760*/  UMOV UR4, UR24 ;  /* 0x0000001800047c82 */ /* 0x000fe20008000000 */
[----:B------:R-:W-:Y:S02]  /*5770*/  UMOV UR5, UR25 ;  /* 0x0000001900057c82 */ /* 0x000fe40008000000 */
[----:B------:R-:W-:Y:S01]  /*5780*/  UISETP.NE.AND UP0, UPT, UR36, 0x2, UPT ;  /* 0x000000022400788c */ /* 0x000fe2000bf05270 */
[----:B------:R-:W-:Y:S01]  /*5790*/  UMOV UR7, 0x80000020 ;  /* 0x8000002000077882 */ /* 0x000fe20000000000 */
[----:B------:R-:W-:Y:S02]  /*57a0*/  UMOV UR11, 0x80000020 ;  /* 0x80000020000b7882 */ /* 0x000fe40000000000 */
[----:B------:R-:W-:Y:S01]  /*57b0*/  USEL UR36, UR36, URZ, UP0 ;  /* 0x0000003f24247287 */ /* 0x000fe20008000000 */
[----:B------:R-:W-:Y:S01]  /*57c0*/  UMOV UR15, 0x80000020 ;  /* 0x80000020000f7882 */ /* 0x000fe20000000000 */
[----:B------:R-:W-:-:S02]  /*57d0*/  UMOV UR19, 0x80000020 ;  /* 0x8000002000137882 */ /* 0x000fc40000000000 */
[----:B------:R-:W-:Y:S01]  /*57e0*/  UIMAD UR22, UR36, 0x600, UR32 ;  /* 0x00000600241678a4 */ /* 0x000fe2000f8e0220 */
[----:B------:R-:W-:-:S03]  /*57f0*/  UMOV UR23, 0x80000020 ;  /* 0x8000002000177882 */ /* 0x000fc60000000000 */
[----:B------:R-:W-:Y:S02]  /*5800*/  UIADD3 UR10, UR22, 0x200, URZ ;  /* 0x00000200160a7890 */ /* 0x000fe4000fffe03f */
[----:B------:R-:W-:Y:S02]  /*5810*/  UIADD3 UR14, UR22, 0x202, URZ ;  /* 0x00000202160e7890 */ /* 0x000fe4000fffe03f */
[----:B------:R-:W-:Y:S01]  /*5820*/  UMOV UR6, UR22 ;  /* 0x0000001600067c82 */ /* 0x000fe20008000000 */
[----:B------:R-:W-:Y:S01]  /*5830*/  UIADD3 UR18, UR22, 0x400, URZ ;  /* 0x0000040016127890 */ /* 0x000fe2000fffe03f */
[----:B-1----:R-:W-:-:S05]  /*5840*/  SHF.R.U32.HI R9, RZ, 0x7, R9 ;  /* 0x00000007ff097819 */ /* 0x002fca0000011609 */
[----:B0-----:R-:W-:-:S05]  /*5850*/  VIADD R8, R9, 0x8 ;  /* 0x0000000809087836 */ /* 0x001fca0000000000 */
[----:B------:R0:W-:Y:S06]  /*5860*/  BAR.SYNC.DEFER_BLOCKING R8, 0x100 ;  /* 0x000400080000751d */ /* 0x0001ec0000010000 */
[----:B------:R-:W-:-:S06]  /*5870*/  WARPGROUP.ARRIVE ;  /* 0x00000000000079c5 */ /* 0x000fcc0000000000 */
[----:B------:R-:W-:Y:S01]  /*5880*/  QGMMA.64x128x32.F32.E4M3.E4M3 R24, gdesc[UR4], RZ, !UPT, gsb0 ;  /* 0x01e00000041879f3 */ /* 0x000fe2000c0008ff */
[----:B------:R-:W-:Y:S01]  /*5890*/  UIADD3 UR6, UR22, 0x2, URZ ;  /* 0x0000000216067890 */ /* 0x000fe2000fffe03f */
[----:B------:R-:W-:Y:S01]  /*58a0*/  UMOV UR4, UR28 ;  /* 0x0000001c00047c82 */ /* 0x000fe20008000000 */
[----:B------:R-:W-:Y:S01]  /*58b0*/  UMOV UR5, UR29 ;  /* 0x0000001d00057c82 */ /* 0x000fe20008000000 */
[----:B------:R-:W-:Y:S01]  /*58c0*/  UMOV UR7, 0x80000020 ;  /* 0x8000002000077882 */ /* 0x000fe20000000000 */
[----:B------:R-:W-:Y:S01]  /*58d0*/  UIADD3 UR22, UR22, 0x402, URZ ;  /* 0x0000040216167890 */ /* 0x000fe2000fffe03f */
        /* <DEDUP_REMOVED lines=19> */
.L_x_1296:
[----:B------:R-:W-:Y:S01]  /*5a10*/  ULEA UR4, UR27, UR38, 0x3 ;  /* 0x000000261b047291 */ /* 0x000fe2000f8e183f */
[----:B------:R-:W-:-:S05]  /*5a20*/  IMAD.U32 R8, RZ, RZ, UR26 ;  /* 0x0000001aff087e24 */ /* 0x000fca000f8e00ff */
[----:B------:R-:W-:-:S04]  /*5a30*/  SHF.L.U32 R8, R8, 0x1f, RZ ;  /* 0x0000001f08087819 */ /* 0x000fc800000006ff */
[----:B------:R0:W1:Y:S01]  /*5a40*/  SYNCS.PHASECHK.TRANS64.TRYWAIT P1, [UR4+0x22850], R8 ;  /* 0x02285008ff0075a7 */ /* 0x0000620008020144 */
[----:B------:R-:W-:Y:S05]  /*5a50*/  @!P0 BRA `(.L_x_1297) ;  /* 0x0000000000048947 */ /* 0x000fea0003800000 */
[----:B------:R-:W-:Y:S01]  /*5a60*/  BPT.TRAP 0x1 ;  /* 0x000000040000795c */ /* 0x000fe20000300000 */
.L_x_1297:
[----:B-1----:R-:W-:Y:S05]  /*5a70*/  @P1 BRA `(.L_x_1295) ;  /* 0x0000000000081947 */ /* 0x002fea0003800000 */
[----:B------:R-:W1:Y:S02]  /*5a80*/  SYNCS.PHASECHK.TRANS64.TRYWAIT P1, [UR4+0x22850], R8 ;  /* 0x02285008ff0075a7 */ /* 0x000e640008020144 */
[----:B-1----:R-:W-:Y:S05]  /*5a90*/  @!P1 BRA `(.L_x_1298) ;  /* 0x0000012400709947 */ /* 0x002fea0003800000 */
.L_x_1295:
        /* <DEDUP_REMOVED lines=19> */
[----:B------:R-:W-:Y:S01]  /*5bd0*/  UIADD3 UR4, UR4, 0x6, URZ ;  /* 0x0000000604047890 */ /* 0x000fe2000fffe03f */
[----:B------:R-:W-:Y:S02]  /*5be0*/  WARPGROUP.DEPBAR.LE gsb0, 0x0 ;  /* 0x00008000000079c5 */ /* 0x000fe40000010000 */
[----:B------:R-:W-:-:S06]  /*5bf0*/  WARPGROUP.ARRIVE ;  /* 0x00000000000079c5 */ /* 0x000fcc0000000000 */
[----:B------:R-:W-:Y:S01]  /*5c00*/  QGMMA.64x128x32.F32.E4M3.E4M3 R88, R156, gdesc[UR4], R88, gsb0 ;  /* 0x01e000049c587df3 */ /* 0x000fe20008000858 */
[----:B------:R-:W-:Y:S01]  /*5c10*/  UMOV UR6, UR4 ;  /* 0x0000000400067c82 */ /* 0x000fe20008000000 */
        /* <DEDUP_REMOVED lines=8> */
.L_x_1299:
[----:B0-----:R-:W2:Y:S01]  /*5ca0*/  LDL R8, [R1] ;  /* 0x0000000001087983 */ /* 0x001ea20000100800 */
[----:B------:R-:W-:Y:S01]  /*5cb0*/  ISETP.NE.AND P1, PT, R178, 0x1, PT ;  /* 0x00000001b200780c */ /* 0x000fe20003f25270 */
[C---:B------:R-:W-:Y:S01]  /*5cc0*/  FMUL.FTZ R159, R0.reuse, R37 ;  /* 0x00000025009f7220 */ /* 0x040fe20000410000 */
[----:B------:R-:W-:Y:S01]  /*5cd0*/  FMUL.FTZ R37, R0, R67 ;  /* 0x0000004300257220 */ /* 0x000fe20000410000 */
[----:B------:R-:W-:Y:S01]  /*5ce0*/  IMAD.IADD R67, R168, 0x1, R19 ;  /* 0x00000001a8437824 */ /* 0x000fe200078e0213 */
[----:B------:R-:W-:Y:S01]  /*5cf0*/  ULEA UR4, UR36, UR38, 0x3 ;  /* 0x0000002624047291 */ /* 0x000fe2000f8e183f */
[C---:B------:R-:W-:Y:S01]  /*5d00*/  FMUL.FTZ R14, R0.reuse, R35 ;  /* 0x00000023000e7220 */ /* 0x040fe20000410000 */
[C---:B------:R-:W-:Y:S01]  /*5d10*/  FMUL.FTZ R160, R0.reuse, R40 ;  /* 0x0000002800a07220 */ /* 0x040fe20000410000 */
[C---:B------:R-:W-:Y:S01]  /*5d20*/  FMUL.FTZ R35, R0.reuse, R63 ;  /* 0x0000003f00237220 */ /* 0x040fe20000410000 */
[----:B------:R-:W-:Y:S01]  /*5d30*/  FMUL.FTZ R40, R0, R74 ;  /* 0x0000004a00287220 */ /* 0x000fe20000410000 */
[----:B------:R-:W-:Y:S01]  /*5d40*/  UIADD3 UR4, UR4, 0x22840, URZ ;  /* 0x0002284004047890 */ /* 0x000fe2000fffe03f */
[----:B------:R-:W-:-:S02]  /*5d50*/  IMAD.SHL.U32 R74, R7, 0x80, RZ ;  /* 0x00000080074a7824 */ /* 0x000fc400078e00ff */
[C---:B------:R-:W-:Y:S01]  /*5d60*/  FMUL.FTZ R155, R0.reuse, R29 ;  /* 0x0000001d009b7220 */ /* 0x040fe20000410000 */
[C---:B------:R-:W-:Y:S01]  /*5d70*/  FMUL.FTZ R154, R0.reuse, R28 ;  /* 0x0000001c009a7220 */ /* 0x040fe20000410000 */
[----:B------:R-:W0:Y:S01]  /*5d80*/  @P1 LDC R9, c[0x0][0x450] ;  /* 0x00011400ff091b82 */ /* 0x000e220000000800 */
        /* <DEDUP_REMOVED lines=57> */
[----:B------:R-:W1:Y:S01]  /*6120*/  MUFU.TANH R152, R152 ;  /* 0x0000009800987308 */ /* 0x000e620000002400 */
[----:B------:R-:W-:Y:S01]  /*6130*/  SYNCS.ARRIVE.TRANS64.RED.A1T0 RZ, [UR4], RZ ;  /* 0x000000ffffff79a7 */ /* 0x000fe20008100404 */
[----:B------:R-:W-:-:S06]  /*6140*/  ULOP3.LUT UR4, URZ, UR30, URZ, 0x33, !UPT ;  /* 0x0000001e3f047292 */ /* 0x000fcc000f8e333f */
        /* <DEDUP_REMOVED lines=28> */
[----:B--2---:R-:W-:-:S02]  /*6310*/  LOP3.LUT P5, RZ, R8, 0x1, RZ, 0xc0, !PT ;  /* 0x0000000108ff7812 */ /* 0x004fc400078ac0ff */
[----:B------:R-:W2:Y:S05]  /*6320*/  @P1 LDC R8, c[0x0][0x44c] ;  /* 0x00011300ff081b82 */ /* 0x000eaa0000000800 */
[----:B------:R-:W0:Y:S08]  /*6330*/  MUFU.TANH R51, R51 ;  /* 0x0000003300337308 */ /* 0x000e300000002400 */
[----:B------:R-:W0:Y:S08]  /*6340*/  MUFU.TANH R31, R31 ;  /* 0x0000001f001f7308 */ /* 0x000e300000002400 */
[----:B------:R-:W0:Y:S01]  /*6350*/  MUFU.TANH R30, R30 ;  /* 0x0000001e001e7308 */ /* 0x000e220000002400 */
[----:B--2---:R-:W-:-:S07]  /*6360*/  @P1 IMAD.HI.U32 R8, R67, R8, RZ ;  /* 0x0000000843081227 */ /* 0x004fce00078e00ff */
[----:B------:R-:W2:Y:S01]  /*6370*/  MUFU.TANH R52, R52 ;  /* 0x0000003400347308 */ /* 0x000ea20000002400 */
[----:B0-----:R-:W-:Y:S02]  /*6380*/  @P1 SHF.R.U32.HI R67, RZ, R9, R8 ;  /* 0x00000009ff431219 */ /* 0x001fe40000011608 */
[----:B------:R-:W-:-:S03]  /*6390*/  IADD3 R9, -R74, 0x1, RZ ;  /* 0x000000014a097810 */ /* 0x000fc60007ffe1ff */
[----:B------:R-:W0:Y:S02]  /*63a0*/  SHFL.IDX PT, R63, R67, RZ, 0x1c1f ;  /* 0x001c1fff433f7589 */ /* 0x000e2400000e0000 */
[----:B------:R-:W0:Y:S01]  /*63b0*/  MUFU.TANH R53, R53 ;  /* 0x0000003500357308 */ /* 0x000e220000002400 */
[----:B------:R-:W-:-:S05]  /*63c0*/  IMAD R9, R18, -0x2, R9 ;  /* 0xfffffffe12097824 */ /* 0x000fca00078e0209 */
[----:B------:R-:W-:Y:S02]  /*63d0*/  IADD3 R9, -R17, R9, R16 ;  /* 0x0000000911097210 */ /* 0x000fe40007ffe110 */
[----:B------:R-:W1:Y:S03]  /*63e0*/  MUFU.TANH R33, R33 ;  /* 0x0000002100217308 */ /* 0x000e660000002400 */
[C---:B------:R-:W-:Y:S02]  /*63f0*/  VIADD R76, R9.reuse, UR33 ;  /* 0x00000021094c7c36 */ /* 0x040fe40008000000 */
[----:B------:R-:W-:-:S03]  /*6400*/  VIADD R78, R9, UR4 ;  /* 0x00000004094e7c36 */ /* 0x000fc60008000000 */
[----:B------:R-:W1:Y:S01]  /*6410*/  MUFU.TANH R32, R32 ;  /* 0x0000002000207308 */ /* 0x000e620000002400 */
[----:B0-----:R-:W-:-:S07]  /*6420*/  IMAD.IADD R68, R76, 0x1, R63 ;  /* 0x000000014c447824 */ /* 0x001fce00078e023f */
[----:B------:R-:W0:Y:S01]  /*6430*/  MUFU.TANH R54, R54 ;  /* 0x0000003600367308 */ /* 0x000e220000002400 */
[----:B------:R-:W-:-:S07]  /*6440*/  IMAD.IADD R70, R78, 0x1, R63 ;  /* 0x000000014e467824 */ /* 0x000fce00078e023f */
        /* <DEDUP_REMOVED lines=26> */
[----:B------:R-:W0:Y:S01]  /*65f0*/  MUFU.TANH R47, R47 ;  /* 0x0000002f002f7308 */ /* 0x000e220000002400 */
[----:B-1234-:R-:W-:Y:S05]  /*6600*/  @!P5 BRA `(.L_x_1300) ;  /* 0x000000000058d947 */ /* 0x01efea0003800000 */
[----:B------:R-:W-:Y:S01]  /*6610*/  IADD3 R63, -R17, R16, R63 ;  /* 0x00000010113f7210 */ /* 0x000fe20007ffe13f */
[----:B------:R-:W-:Y:S03]  /*6620*/  BSSY B0, `(.L_x_1301) ;  /* 0x0000010000007945 */ /* 0x000fe60003800000 */
        /* <DEDUP_REMOVED lines=10> */
.L_x_1302:
[----:B------:R-:W-:-:S05]  /*66d0*/  IMAD.U32 R65, RZ, RZ, UR31 ;  /* 0x0000001fff417e24 */ /* 0x000fca000f8e00ff */
[----:B------:R-:W-:-:S13]  /*66e0*/  ISETP.NE.AND P1, PT, R65, 0x1, PT ;  /* 0x000000014100780c */ /* 0x000fda0003f25270 */
[----:B------:R-:W1:Y:S02]  /*66f0*/  @P1 LDC.64 R8, c[0x0][0x9e8] ;  /* 0x00027a00ff081b82 */ /* 0x000e640000000a00 */
[----:B-1----:R-:W-:-:S05]  /*6700*/  @P1 IMAD.HI.U32 R8, R63, R8, RZ ;  /* 0x000000083f081227 */ /* 0x002fca00078e00ff */
[----:B------:R-:W-:-:S07]  /*6710*/  @P1 SHF.R.U32.HI R63, RZ, R9, R8 ;  /* 0x00000009ff3f1219 */ /* 0x000fce0000011608 */
.L_x_1303:
[----:B------:R-:W-:Y:S05]  /*6720*/  BSYNC B0 ;  /* 0x0000000000007941 */ /* 0x000fea0003800000 */
.L_x_1301:
[----:B------:R-:W-:-:S04]  /*6730*/  IMAD R63, R63, R65, -R74 ;  /* 0x000000413f3f7224 */ /* 0x000fc800078e0a4a */
[----:B------:R-:W-:-:S05]  /*6740*/  IMAD R63, R18, -0x2, R63 ;  /* 0xfffffffe123f7824 */ /* 0x000fca00078e023f */
[----:B------:R-:W-:Y:S02]  /*6750*/  VIADDMNMX R68, R63, R65, R68, PT ;  /* 0x000000413f447246 */ /* 0x000fe40003800144 */
[----:B------:R-:W-:-:S07]  /*6760*/  VIMNMX R70, R70, R63, !PT ;  /* 0x0000003f46467248 */ /* 0x000fce0007fe0100 */
.L_x_1300:
[----:B------:R-:W-:-:S04]  /*6770*/  ISETP.GT.AND P1, PT, R7, -0x1, PT ;  /* 0xffffffff0700780c */ /* 0x000fc80003f24270 */
[C---:B------:R-:W-:Y:S02]  /*6780*/  ISETP.GT.AND P3, PT, R70.reuse, RZ, P1 ;  /* 0x000000ff4600720c */ /* 0x040fe40000f64270 */
[----:B------:R-:W-:Y:S02]  /*6790*/  ISETP.GT.AND P4, PT, R70, 0x1, P1 ;  /* 0x000000014600780c */ /* 0x000fe40000f84270 */
[C---:B------:R-:W-:Y:S02]  /*67a0*/  ISETP.LT.OR P3, PT, R68.reuse, 0x1, P3 ;  /* 0x000000014400780c */ /* 0x040fe40001f61670 */
[----:B------:R-:W-:Y:S02]  /*67b0*/  ISETP.LT.OR P4, PT, R68, 0x2, P4 ;  /* 0x000000024400780c */ /* 0x000fe40002781670 */
[----:B------:R-:W-:Y:S02]  /*67c0*/  ISETP.GT.AND P2, PT, R70, 0x8, P1 ;  /* 0x000000084600780c */ /* 0x000fe40000f44270 */
[----:B------:R-:W-:-:S02]  /*67d0*/  FSEL R63, R152, -INF , !P3 ;  /* 0xff800000983f7808 */ /* 0x000fc40005800000 */
[----:B------:R-:W-:Y:S02]  /*67e0*/  FSEL R65, R153, -INF , !P4 ;  /* 0xff80000099417808 */ /* 0x000fe40006000000 */
[C---:B------:R-:W-:Y:S02]  /*67f0*/  ISETP.GT.AND P3, PT, R70.reuse, 0x9, P1 ;  /* 0x000000094600780c */ /* 0x040fe40000f64270 */
[----:B------:R-:W-:Y:S02]  /*6800*/  ISETP.GT.AND P4, PT, R70, 0x10, P1 ;  /* 0x000000104600780c */ /* 0x000fe40000f84270 */
[C---:B------:R-:W-:Y:S02]  /*6810*/  ISETP.LT.OR P2, PT, R68.reuse, 0x9, P2 ;  /* 0x000000094400780c */ /* 0x040fe40001741670 */
[C---:B------:R-:W-:Y:S02]  /*6820*/  ISETP.LT.OR P3, PT, R68.reuse, 0xa, P3 ;  /* 0x0000000a4400780c */ /* 0x040fe40001f61670 */
[----:B------:R-:W-:-:S02]  /*6830*/  ISETP.LT.OR P4, PT, R68, 0x11, P4 ;  /* 0x000000114400780c */ /* 0x000fc40002781670 */
[----:B------:R-:W-:Y:S02]  /*6840*/  FSEL R187, R154, -INF , !P2 ;  /* 0xff8000009abb7808 */ /* 0x000fe40005000000 */
[----:B------:R-:W-:Y:S02]  /*6850*/  ISETP.GT.AND P2, PT, R70, 0x11, P1 ;  /* 0x000000114600780c */ /* 0x000fe40000f44270 */
[----:B------:R-:W-:Y:S02]  /*6860*/  FSEL R69, R155, -INF , !P3 ;  /* 0xff8000009b457808 */ /* 0x000fe40005800000 */
[----:B------:R-:W-:Y:S02]  /*6870*/  FSEL R195, R156, -INF , !P4 ;  /* 0xff8000009cc37808 */ /* 0x000fe40006000000 */
[C---:B------:R-:W-:Y:S02]  /*6880*/  ISETP.GT.AND P3, PT, R70.reuse, 0x18, P1 ;  /* 0x000000184600780c */ /* 0x040fe40000f64270 */
[----:B------:R-:W-:-:S02]  /*6890*/  ISETP.GT.AND P4, PT, R70, 0x19, P1 ;  /* 0x000000194600780c */ /* 0x000fc40000f84270 */
[C---:B------:R-:W-:Y:S02]  /*68a0*/  ISETP.LT.OR P2, PT, R68.reuse, 0x12, P2 ;  /* 0x000000124400780c */ /* 0x040fe40001741670 */
[C---:B------:R-:W-:Y:S02]  /*68b0*/  ISETP.LT.OR P3, PT, R68.reuse, 0x19, P3 ;  /* 0x000000194400780c */ /* 0x040fe40001f61670 */
[----:B------:R-:W-:Y:S02]  /*68c0*/  ISETP.LT.OR P4, PT, R68, 0x1a, P4 ;  /* 0x0000001a4400780c */ /* 0x000fe40002781670 */
[----:B------:R-:W-:Y:S02]  /*68d0*/  FSEL R199, R157, -INF , !P2 ;  /* 0xff8000009dc77808 */ /* 0x000fe40005000000 */
        /* <DEDUP_REMOVED lines=23> */
[C---:B------:R-:W-:Y:S02]  /*6a50*/  ISETP.LT.OR P2, PT, R68.reuse, 0x39, P2 ;  /* 0x000000394400780c */ /* 0x040fe40001741670 */
[C---:B------:R-:W-:Y:S02]  /*6a60*/  ISETP.LT.OR P3, PT, R68.reuse, 0x3a, P3 ;  /* 0x0000003a4400780c */ /* 0x040fe40001f61670 */
[----:B------:R-:W-:-:S02]  /*6a70*/  ISETP.LT.OR P4, PT, R68, 0x41, P4 ;  /* 0x000000414400780c */ /* 0x000fc40002781670 */
[----:B------:R-:W-:Y:S02]  /*6a80*/  FSEL R161, R50, -INF , !P2 ;  /* 0xff80000032a17808 */ /* 0x000fe40005000000 */
[----:B------:R-:W-:Y:S02]  /*6a90*/  FSEL R159, R51, -INF , !P3 ;  /* 0xff800000339f7808 */ /* 0x000fe40005800000 */
[----:B------:R-:W-:Y:S02]  /*6aa0*/  FSEL R157, R52, -INF , !P4 ;  /* 0xff800000349d7808 */ /* 0x000fe40006000000 */
[C---:B------:R-:W-:Y:S02]  /*6ab0*/  ISETP.GT.AND P2, PT, R70.reuse, 0x41, P1 ;  /* 0x000000414600780c */ /* 0x040fe40000f44270 */
[C---:B------:R-:W-:Y:S02]  /*6ac0*/  ISETP.GT.AND P3, PT, R70.reuse, 0x48, P1 ;  /* 0x000000484600780c */ /* 0x040fe40000f64270 */
[----:B------:R-:W-:-:S02]  /*6ad0*/  ISETP.GT.AND P4, PT, R70, 0x49, P1 ;  /* 0x000000494600780c */ /* 0x000fc40000f84270 */
[C---:B------:R-:W-:Y:S02]  /*6ae0*/  ISETP.LT.OR P2, PT, R68.reuse, 0x42, P2 ;  /* 0x000000424400780c */ /* 0x040fe40001741670 */
[C---:B------:R-:W-:Y:S02]  /*6af0*/  ISETP.LT.OR P3, PT, R68.reuse, 0x49, P3 ;  /* 0x000000494400780c */ /* 0x040fe40001f61670 */
[----:B------:R-:W-:Y:S02]  /*6b00*/  ISETP.LT.OR P4, PT, R68, 0x4a, P4 ;  /* 0x0000004a4400780c */ /* 0x000fe40002781670 */
[----:B------:R-:W-:Y:S02]  /*6b10*/  FSEL R155, R53, -INF , !P2 ;  /* 0xff800000359b7808 */ /* 0x000fe40005000000 */
[----:B0-----:R-:W-:Y:S02]  /*6b20*/  FSEL R153, R54, -INF , !P3 ;  /* 0xff80000036997808 */ /* 0x001fe40005800000 */
        /* <DEDUP_REMOVED lines=9> */
[----:B------:R-:W-:Y:S01]  /*6bc0*/  FSEL R77, R58, -INF , !P4 ;  /* 0xff8000003a4d7808 */ /* 0x000fe20006000000 */
[----:B------:R-:W0:Y:S01]  /*6bd0*/  SHFL.IDX PT, R57, R67, 0x1, 0x1c1f ;  /* 0x003c1f0043397f89 */ /* 0x000e2200000e0000 */
[C---:B------:R-:W-:Y:S02]  /*6be0*/  ISETP.GT.AND P2, PT, R70.reuse, 0x59, P1 ;  /* 0x000000594600780c */ /* 0x040fe40000f44270 */
        /* <DEDUP_REMOVED lines=10> */
[----:B------:R-:W-:Y:S01]  /*6c90*/  ISETP.GT.AND P4, PT, R70, 0x70, P1 ;  /* 0x000000704600780c */ /* 0x000fe20000f84270 */
[--C-:B0-----:R-:W-:Y:S01]  /*6ca0*/  IMAD.IADD R48, R76, 0x1, R57.reuse ;  /* 0x000000014c307824 */ /* 0x101fe200078e0239 */
[----:B------:R-:W-:Y:S01]  /*6cb0*/  ISETP.LT.OR P2, PT, R68, 0x69, P2 ;  /* 0x000000694400780c */ /* 0x000fe20001741670 */
[----:B------:R-:W-:Y:S01]  /*6cc0*/  IMAD.IADD R50, R78, 0x1, R57 ;  /* 0x000000014e327824 */ /* 0x000fe200078e0239 */
        /* <DEDUP_REMOVED lines=13> */
[----:B------:R-:W-:Y:S01]  /*6da0*/  FSEL R49, R72, -INF , !P4 ;  /* 0xff80000048317808 */ /* 0x000fe20006000000 */
[----:B------:R-:W-:Y:S06]  /*6db0*/  @!P5 BRA `(.L_x_1304) ;  /* 0x000000000058d947 */ /* 0x000fec0003800000 */
[----:B------:R-:W-:Y:S01]  /*6dc0*/  IADD3 R57, -R17, R16, R57 ;  /* 0x0000001011397210 */ /* 0x000fe20007ffe139 */
[----:B------:R-:W-:Y:S03]  /*6dd0*/  BSSY B0, `(.L_x_1305) ;  /* 0x0000010000007945 */ /* 0x000fe60003800000 */
        /* <DEDUP_REMOVED lines=10> */
.L_x_1306:
[----:B------:R-:W-:-:S05]  /*6e80*/  IMAD.U32 R52, RZ, RZ, UR31 ;  /* 0x0000001fff347e24 */ /* 0x000fca000f8e00ff */
[----:B------:R-:W-:-:S13]  /*6e90*/  ISETP.NE.AND P2, PT, R52, 0x1, PT ;  /* 0x000000013400780c */ /* 0x000fda0003f45270 */
[----:B------:R-:W0:Y:S02]  /*6ea0*/  @P2 LDC.64 R8, c[0x0][0x9e8] ;  /* 0x00027a00ff082b82 */ /* 0x000e240000000a00 */
[----:B0-----:R-:W-:-:S05]  /*6eb0*/  @P2 IMAD.HI.U32 R8, R57, R8, RZ ;  /* 0x0000000839082227 */ /* 0x001fca00078e00ff */
[----:B------:R-:W-:-:S07]  /*6ec0*/  @P2 SHF.R.U32.HI R57, RZ, R9, R8 ;  /* 0x00000009ff392219 */ /* 0x000fce0000011608 */
.L_x_1307:
[----:B------:R-:W-:Y:S05]  /*6ed0*/  BSYNC B0 ;  /* 0x0000000000007941 */ /* 0x000fea0003800000 */
.L_x_1305:
[----:B------:R-:W-:-:S04]  /*6ee0*/  IMAD R57, R57, R52, -R74 ;  /* 0x0000003439397224 */ /* 0x000fc800078e0a4a */
[----:B------:R-:W-:-:S05]  /*6ef0*/  IMAD R57, R18, -0x2, R57 ;  /* 0xfffffffe12397824 */ /* 0x000fca00078e0239 */
[----:B------:R-:W-:Y:S02]  /*6f00*/  VIADDMNMX R48, R57, R52, R48, PT ;  /* 0x0000003439307246 */ /* 0x000fe40003800130 */
[----:B------:R-:W-:-:S07]  /*6f10*/  VIMNMX R50, R50, R57, !PT ;  /* 0x0000003932327248 */ /* 0x000fce0007fe0100 */
.L_x_1304:
        /* <DEDUP_REMOVED lines=11> */
[----:B------:R-:W-:-:S02]  /*6fd0*/  ISETP.GT.AND P2, PT, R50, 0x9, P1 ;  /* 0x000000093200780c */ /* 0x000fc40000f44270 */
[----:B------:R-:W-:Y:S02]  /*6fe0*/  FMNMX.FTZ R8, R197, R8, !PT ;  /* 0x00000008c5087209 */ /* 0x000fe40007810000 */
[C---:B------:R-:W-:Y:S02]  /*6ff0*/  ISETP.GT.AND P4, PT, R50.reuse, 0x10, P1 ;  /* 0x000000103200780c */ /* 0x040fe40000f84270 */
[----:B------:R-:W-:Y:S02]  /*7000*/  FMNMX.FTZ R8, R193, R8, !PT ;  /* 0x00000008c1087209 */ /* 0x000fe40007810000 */
[----:B------:R-:W-:Y:S02]  /*7010*/  FSEL R13, R13, -INF , !P3 ;  /* 0xff8000000d0d7808 */ /* 0x000fe40005800000 */
[----:B------:R-:W-:Y:S02]  /*7020*/  FMNMX.FTZ R8, R191, R8, !PT ;  /* 0x00000008bf087209 */ /* 0x000fe40007810000 */
[----:B------:R-:W-:-:S02]  /*7030*/  ISETP.GT.AND P3, PT, R50, 0x11, P1 ;  /* 0x000000113200780c */ /* 0x000fc40000f64270 */
[----:B------:R-:W-:Y:S02]  /*7040*/  FMNMX.FTZ R8, R189, R8, !PT ;  /* 0x00000008bd087209 */ /* 0x000fe40007810000 */
[C---:B------:R-:W-:Y:S02]  /*7050*/  ISETP.LT.OR P2, PT, R48.reuse, 0xa, P2 ;  /* 0x0000000a3000780c */ /* 0x040fe40001741670 */
        /* <DEDUP_REMOVED lines=36> */
[----:B------:R-:W-:-:S04]  /*72a0*/  FMNMX.FTZ R8, R55, R8, !PT ;  /* 0x0000000837087209 */ /* 0x000fc80007810000 */
[----:B------:R-:W-:-:S04]  /*72b0*/  FMNMX.FTZ R8, R53, R8, !PT ;  /* 0x0000000835087209 */ /* 0x000fc80007810000 */
[----:B------:R-:W-:-:S04]  /*72c0*/  FMNMX.FTZ R8, R51, R8, !PT ;  /* 0x0000000833087209 */ /* 0x000fc80007810000 */
[----:B------:R-:W-:Y:S02]  /*72d0*/  FMNMX.FTZ R52, R49, R8, !PT ;  /* 0x0000000831347209 */ /* 0x000fe40007810000 */
[----:B------:R-:W0:Y:S03]  /*72e0*/  LDC R8, c[0x0][0x988] ;  /* 0x00026200ff087b82 */ /* 0x000e260000000800 */
        /* <DEDUP_REMOVED lines=10> */
[----:B------:R-:W-:Y:S01]  /*7390*/  ISETP.GT.AND P3, PT, R50, 0x21, P1 ;  /* 0x000000213200780c */ /* 0x000fe20000f64270 */
[-CC-:B------:R-:W-:Y:S01]  /*73a0*/  FFMA.FTZ R11, R195, R8.reuse, -R52.reuse ;  /* 0x00000008c30b7223 */ /* 0x180fe20000010834 */
[----:B------:R-:W-:Y:S01]  /*73b0*/  FSEL R187, R20, -INF , !P2 ;  /* 0xff80000014bb7808 */ /* 0x000fe20005000000 */
[-CC-:B------:R-:W-:Y:S01]  /*73c0*/  FFMA.FTZ R65, R65, R8.reuse, -R52.reuse ;  /* 0x0000000841417223 */ /* 0x180fe20000010834 */
[----:B------:R-:W-:Y:S01]  /*73d0*/  ISETP.LT.OR P3, PT, R48, 0x22, P3 ;  /* 0x000000223000780c */ /* 0x000fe20001f61670 */
[----:B------:R-:W-:Y:S01]  /*73e0*/  MUFU.EX2 R12, R12 ;  /* 0x0000000c000c7308 */ /* 0x000fe20000000800 */
[C---:B------:R-:W-:Y:S01]  /*73f0*/  ISETP.GT.AND P2, PT, R50.reuse, 0x31, P1 ;  /* 0x000000313200780c */ /* 0x040fe20000f44270 */
[-CC-:B------:R-:W-:Y:S01]  /*7400*/  FFMA.FTZ R69, R69, R8.reuse, -R52.reuse ;  /* 0x0000000845457223 */ /* 0x180fe20000010834 */
[----:B------:R-:W-:Y:S01]  /*7410*/  FSEL R21, R21, -INF , !P3 ;  /* 0xff80000015157808 */ /* 0x000fe20005800000 */
[-CC-:B------:R-:W-:Y:S01]  /*7420*/  FFMA.FTZ R159, R159, R8.reuse, -R52.reuse ;  /* 0x000000089f9f7223 */ /* 0x180fe20000010834 */
[----:B------:R-:W-:Y:S01]  /*7430*/  ISETP.GT.AND P3, PT, R50, RZ, P1 ;  /* 0x000000ff3200720c */ /* 0x000fe20000f64270 */
[-CC-:B------:R-:W-:Y:S01]  /*7440*/  FFMA.FTZ R155, R155, R8.reuse, -R52.reuse ;  /* 0x000000089b9b7223 */ /* 0x180fe20000010834 */
[C---:B------:R-:W-:Y:S01]  /*7450*/  ISETP.LT.OR P2, PT, R48.reuse, 0x32, P2 ;  /* 0x000000323000780c */ /* 0x040fe20001741670 */
[----:B------:R-:W-:Y:S01]  /*7460*/  MUFU.EX2 R65, R65 ;  /* 0x0000004100417308 */ /* 0x000fe20000000800 */
[----:B------:R-:W-:Y:S01]  /*7470*/  ISETP.LT.OR P3, PT, R48, 0x1, P3 ;  /* 0x000000013000780c */ /* 0x000fe20001f61670 */
[-CC-:B------:R-:W-:Y:S01]  /*7480*/  FFMA.FTZ R153, R153, R8.reuse, -R52.reuse ;  /* 0x0000000899997223 */ /* 0x180fe20000010834 */
[----:B------:R-:W-:-:S01]  /*7490*/  FFMA.FTZ R71, R71, R8, -R52 ;  /* 0x0000000847477223 */ /* 0x000fc20000010834 */
[----:B------:R-:W-:Y:S01]  /*74a0*/  FFMA.FTZ R53, R53, R8, -R52 ;  /* 0x0000000835357223 */ /* 0x000fe20000010834 */
[----:B------:R-:W-:-:S02]  /*74b0*/  FSEL R203, R10, -INF , !P3 ;  /* 0xff8000000acb7808 */ /* 0x000fc40005800000 */
[----:B------:R-:W-:Y:S01]  /*74c0*/  ISETP.GT.AND P3, PT, R50, 0x30, P1 ;  /* 0x000000303200780c */ /* 0x000fe20000f64270 */
[----:B------:R-:W-:Y:S01]  /*74d0*/  MUFU.EX2 R14, R14 ;  /* 0x0000000e000e7308 */ /* 0x000fe20000000800 */
[----:B------:R-:W-:Y:S02]  /*74e0*/  FMNMX.FTZ R10, R203, R6, !PT ;  /* 0x00000006cb0a7209 */ /* 0x000fe40007810000 */
[----:B------:R-:W-:Y:S02]  /*74f0*/  ISETP.LT.OR P3, PT, R48, 0x31, P3 ;  /* 0x000000313000780c */ /* 0x000fe40001f61670 */
[----:B------:R-:W-:Y:S02]  /*7500*/  FMNMX.FTZ R20, R57, R10, !PT ;  /* 0x0000000a39147209 */ /* 0x000fe40007810000 */
[----:B------:R-:W-:Y:S01]  /*7510*/  FSEL R195, R29, -INF , !P3 ;  /* 0xff8000001dc37808 */ /* 0x000fe20005800000 */
[----:B------:R-:W-:-:S01]  /*7520*/  FFMA.FTZ R29, R199, R8, -R52 ;  /* 0x00000008c71d7223 */ /* 0x000fc20000010834 */
[----:B------:R-:W-:Y:S01]  /*7530*/  FMNMX.FTZ R20, R13, R20, !PT ;  /* 0x000000140d147209 */ /* 0x000fe20007810000 */
[----:B------:R0:W-:Y:S01]  /*7540*/  MUFU.EX2 R10, R11 ;  /* 0x0000000b000a7308 */ /* 0x0001e20000000800 */
[----:B------:R-:W-:-:S02]  /*7550*/  ISETP.GT.AND P3, PT, R50, 0x38, P1 ;  /* 0x000000383200780c */ /* 0x000fc40000f64270 */
[----:B------:R-:W-:Y:S02]  /*7560*/  FMNMX.FTZ R20, R59, R20, !PT ;  /* 0x000000143b147209 */ /* 0x000fe40007810000 */
[----:B------:R-:W-:Y:S02]  /*7570*/  ISETP.LT.OR P3, PT, R48, 0x39, P3 ;  /* 0x000000393000780c */ /* 0x000fe40001f61670 */
[----:B------:R-:W-:Y:S01]  /*7580*/  FMNMX.FTZ R20, R15, R20, !PT ;  /* 0x000000140f147209 */ /* 0x000fe20007810000 */
[----:B------:R-:W-:Y:S01]  /*7590*/  MUFU.EX2 R69, R69 ;  /* 0x0000004500457308 */ /* 0x000fe20000000800 */
[----:B------:R-:W-:Y:S01]  /*75a0*/  FSEL R199, R28, -INF , !P2 ;  /* 0xff8000001cc77808 */ /* 0x000fe20005000000 */
[----:B0-----:R-:W-:Y:S01]  /*75b0*/  FFMA.FTZ R11, R197, R8, -R52 ;  /* 0x00000008c50b7223 */ /* 0x001fe20000010834 */
[----:B------:R-:W-:Y:S02]  /*75c0*/  FMNMX.FTZ R24, R61, R20, !PT ;  /* 0x000000143d187209 */ /* 0x000fe40007810000 */
[----:B------:R-:W-:-:S02]  /*75d0*/  ISETP.GT.AND P2, PT, R50, 0x39, P1 ;  /* 0x000000393200780c */ /* 0x000fc40000f44270 */
[----:B------:R-:W-:Y:S01]  /*75e0*/  FMNMX.FTZ R24, R25, R24, !PT ;  /* 0x0000001819187209 */ /* 0x000fe20007810000 */
[----:B------:R0:W-:Y:S01]  /*75f0*/  MUFU.EX2 R20, R11 ;  /* 0x0000000b00147308 */ /* 0x0001e20000000800 */
[----:B------:R-:W-:Y:S01]  /*7600*/  FSEL R201, R31, -INF , !P3 ;  /* 0xff8000001fc97808 */ /* 0x000fe20005800000 */
[--C-:B------:R-:W-:Y:S01]  /*7610*/  FFMA.FTZ R31, R193, R8, -R52.reuse ;  /* 0x00000008c11f7223 */ /* 0x100fe20000010834 */
[----:B------:R-:W-:Y:S02]  /*7620*/  FMNMX.FTZ R24, R63, R24, !PT ;  /* 0x000000183f187209 */ /* 0x000fe40007810000 */
[----:B------:R-:W-:Y:S02]  /*7630*/  ISETP.GT.AND P3, PT, R50, 0x40, P1 ;  /* 0x000000403200780c */ /* 0x000fe40000f64270 */
[----:B------:R-:W-:Y:S01]  /*7640*/  FMNMX.FTZ R24, R67, R24, !PT ;  /* 0x0000001843187209 */ /* 0x000fe20007810000 */
[----:B------:R-:W-:Y:S01]  /*7650*/  MUFU.EX2 R29, R29 ;  /* 0x0000001d001d7308 */ /* 0x000fe20000000800 */
[----:B------:R-:W-:Y:S01]  /*7660*/  ISETP.LT.OR P2, PT, R48, 0x3a, P2 ;  /* 0x0000003a3000780c */ /* 0x000fe20001741670 */
[----:B0-----:R-:W-:Y:S01]  /*7670*/  FFMA.FTZ R11, R191, R8, -R52 ;  /* 0x00000008bf0b7223 */ /* 0x001fe20000010834 */
[----:B------:R-:W-:-:S02]  /*7680*/  FMNMX.FTZ R26, R21, R24, !PT ;  /* 0x00000018151a7209 */ /* 0x000fc40007810000 */
[----:B------:R-:W-:Y:S02]  /*7690*/  ISETP.LT.OR P3, PT, R48, 0x41, P3 ;  /* 0x000000413000780c */ /* 0x000fe40001f61670 */
[----:B------:R-:W-:Y:S01]  /*76a0*/  FMNMX.FTZ R26, R27, R26, !PT ;  /* 0x0000001a1b1a7209 */ /* 0x000fe20007810000 */
[----:B------:R0:W-:Y:S01]  /*76b0*/  MUFU.EX2 R24, R11 ;  /* 0x0000000b00187308 */ /* 0x0001e20000000800 */
[----:B------:R-:W-:Y:S02]  /*76c0*/  FSEL R197, R30, -INF , !P2 ;  /* 0xff8000001ec57808 */ /* 0x000fe40005000000 */
[----:B------:R-:W-:Y:S02]  /*76d0*/  FMNMX.FTZ R26, R187, R26, !PT ;  /* 0x0000001abb1a7209 */ /* 0x000fe40007810000 */
[C---:B------:R-:W-:Y:S02]  /*76e0*/  ISETP.GT.AND P2, PT, R50.reuse, 0x41, P1 ;  /* 0x000000413200780c */ /* 0x040fe40000f44270 */
[----:B------:R-:W-:Y:S01]  /*76f0*/  FMNMX.FTZ R26, R195, R26, !PT ;  /* 0x0000001ac31a7209 */ /* 0x000fe20007810000 */
[----:B------:R-:W-:Y:S01]  /*7700*/  MUFU.EX2 R31, R31 ;  /* 0x0000001f001f7308 */ /* 0x000fe20000000800 */
[----:B------:R-:W-:Y:S01]  /*7710*/  FSEL R193, R33, -INF , !P3 ;  /* 0xff80000021c17808 */ /* 0x000fe20005800000 */
[--C-:B------:R-:W-:Y:S01]  /*7720*/  FFMA.FTZ R33, R189, R8, -R52.reuse ;  /* 0x00000008bd217223 */ /* 0x100fe20000010834 */
[----:B------:R-:W-:Y:S01]  /*7730*/  FMNMX.FTZ R28, R199, R26, !PT ;  /* 0x0000001ac71c7209 */ /* 0x000fe20007810000 */
[----:B0-----:R-:W-:Y:S01]  /*7740*/  FFMA.FTZ R11, R185, R8, -R52 ;  /* 0x00000008b90b7223 */ /* 0x001fe20000010834 */
[----:B------:R-:W-:-:S02]  /*7750*/  ISETP.GT.AND P3, PT, R50, 0x48, P1 ;  /* 0x000000483200780c */ /* 0x000fc40000f64270 */
[C---:B------:R-:W-:Y:S01]  /*7760*/  ISETP.LT.OR P2, PT, R48.reuse, 0x42, P2 ;  /* 0x000000423000780c */ /* 0x040fe20001741670 */
[----:B------:R0:W-:Y:S01]  /*7770*/  MUFU.EX2 R26, R11 ;  /* 0x0000000b001a7308 */ /* 0x0001e20000000800 */
[----:B------:R-:W-:Y:S02]  /*7780*/  FMNMX.FTZ R28, R201, R28, !PT ;  /* 0x0000001cc91c7209 */ /* 0x000fe40007810000 */
[----:B------:R-:W-:Y:S02]  /*7790*/  ISETP.LT.OR P3, PT, R48, 0x49, P3 ;  /* 0x000000493000780c */ /* 0x000fe40001f61670 */
[----:B------:R-:W-:Y:S02]  /*77a0*/  FSEL R191, R32, -INF , !P2 ;  /* 0xff80000020bf7808 */ /* 0x000fe40005000000 */
[----:B------:R-:W-:Y:S01]  /*77b0*/  ISETP.GT.AND P2, PT, R50, 0x49, P1 ;  /* 0x000000493200780c */ /* 0x000fe20000f44270 */
[----:B------:R-:W-:Y:S01]  /*77c0*/  MUFU.EX2 R33, R33 ;  /* 0x0000002100217308 */ /* 0x000fe20000000800 */
[----:B------:R-:W-:Y:S01]  /*77d0*/  FMNMX.FTZ R28, R197, R28, !PT ;  /* 0x0000001cc51c7209 */ /* 0x000fe20007810000 */
[----:B0-----:R-:W-:Y:S01]  /*77e0*/  FFMA.FTZ R11, R165, R8, -R52 ;  /* 0x00000008a50b7223 */ /* 0x001fe20000010834 */
[----:B------:R-:W-:-:S02]  /*77f0*/  FSEL R205, R34, -INF , !P3 ;  /* 0xff80000022cd7808 */ /* 0x000fc40005800000 */
[----:B------:R-:W-:Y:S02]  /*7800*/  ISETP.GT.AND P3, PT, R50, 0x50, P1 ;  /* 0x000000503200780c */ /* 0x000fe40000f64270 */
[C---:B------:R-:W-:Y:S01]  /*7810*/  ISETP.LT.OR P2, PT, R48.reuse, 0x4a, P2 ;  /* 0x0000004a3000780c */ /* 0x040fe20001741670 */
[----:B------:R-:W-:Y:S01]  /*7820*/  MUFU.EX2 R159, R159 ;  /* 0x0000009f009f7308 */ /* 0x000fe20000000800 */
[----:B------:R-:W-:Y:S02]  /*7830*/  FMNMX.FTZ R28, R193, R28, !PT ;  /* 0x0000001cc11c7209 */ /* 0x000fe40007810000 */
[----:B------:R-:W-:Y:S02]  /*7840*/  ISETP.LT.OR P3, PT, R48, 0x51, P3 ;  /* 0x000000513000780c */ /* 0x000fe40001f61670 */
[----:B------:R-:W-:Y:S01]  /*7850*/  FSEL R189, R35, -INF , !P2 ;  /* 0xff80000023bd7808 */ /* 0x000fe20005000000 */
[----:B------:R-:W-:Y:S01]  /*7860*/  FFMA.FTZ R35, R167, R8, -R52 ;  /* 0x00000008a7237223 */ /* 0x000fe20000010834 */
[----:B------:R-:W-:Y:S01]  /*7870*/  ISETP.GT.AND P2, PT, R50, 0x51, P1 ;  /* 0x000000513200780c */ /* 0x000fe20000f44270 */
[----:B------:R-:W-:Y:S01]  /*7880*/  MUFU.EX2 R155, R155 ;  /* 0x0000009b009b7308 */ /* 0x000fe20000000800 */
[----:B------:R-:W-:-:S02]  /*7890*/  FMNMX.FTZ R30, R191, R28, !PT ;  /* 0x0000001cbf1e7209 */ /* 0x000fc40007810000 */
[----:B------:R-:W-:Y:S02]  /*78a0*/  FSEL R185, R36, -INF , !P3 ;  /* 0xff80000024b97808 */ /* 0x000fe40005800000 */
[----:B------:R-:W-:Y:S02]  /*78b0*/  ISETP.GT.AND P3, PT, R50, 0x58, P1 ;  /* 0x000000583200780c */ /* 0x000fe40000f64270 */
[C---:B------:R-:W-:Y:S01]  /*78c0*/  ISETP.LT.OR P2, PT, R48.reuse, 0x52, P2 ;  /* 0x000000523000780c */ /* 0x040fe20001741670 */
[----:B------:R0:W-:Y:S01]  /*78d0*/  MUFU.EX2 R28, R11 ;  /* 0x0000000b001c7308 */ /* 0x0001e20000000800 */
[----:B------:R-:W-:Y:S02]  /*78e0*/  FMNMX.FTZ R30, R205, R30, !PT ;  /* 0x0000001ecd1e7209 */ /* 0x000fe40007810000 */
[----:B------:R-:W-:Y:S02]  /*78f0*/  ISETP.LT.OR P3, PT, R48, 0x59, P3 ;  /* 0x000000593000780c */ /* 0x000fe40001f61670 */
[----:B------:R-:W-:-:S02]  /*7900*/  FSEL R37, R37, -INF , !P2 ;  /* 0xff80000025257808 */ /* 0x000fc40005000000 */
[----:B------:R-:W-:Y:S01]  /*7910*/  FMNMX.FTZ R30, R189, R30, !PT ;  /* 0x0000001ebd1e7209 */ /* 0x000fe20007810000 */
[----:B------:R-:W-:Y:S01]  /*7920*/  MUFU.EX2 R35, R35 ;  /* 0x0000002300237308 */ /* 0x000fe20000000800 */
[----:B------:R-:W-:Y:S01]  /*7930*/  ISETP.GT.AND P2, PT, R50, 0x59, P1 ;  /* 0x000000593200780c */ /* 0x000fe20000f44270 */
[-CC-:B0-----:R-:W-:Y:S01]  /*7940*/  FFMA.FTZ R11, R161, R8.reuse, -R52.reuse ;  /* 0x00000008a10b7223 */ /* 0x181fe20000010834 */
[----:B------:R-:W-:Y:S01]  /*7950*/  FSEL R167, R38, -INF , !P3 ;  /* 0xff80000026a77808 */ /* 0x000fe20005800000 */
[--C-:B------:R-:W-:Y:S01]  /*7960*/  FFMA.FTZ R38, R77, R8, -R52.reuse ;  /* 0x000000084d267223 */ /* 0x100fe20000010834 */
[----:B------:R-:W-:Y:S01]  /*7970*/  FMNMX.FTZ R30, R185, R30, !PT ;  /* 0x0000001eb91e7209 */ /* 0x000fe20007810000 */
[----:B------:R-:W-:Y:S01]  /*7980*/  FFMA.FTZ R77, R83, R8, -R52 ;  /* 0x00000008534d7223 */ /* 0x000fe20000010834 */
[----:B------:R-:W-:Y:S01]  /*7990*/  ISETP.GT.AND P3, PT, R50, 0x60, P1 ;  /* 0x000000603200780c */ /* 0x000fe20000f64270 */
[----:B------:R-:W-:Y:S01]  /*79a0*/  MUFU.EX2 R71, R71 ;  /* 0x0000004700477308 */ /* 0x000fe20000000800 */
[----:B------:R-:W-:-:S02]  /*79b0*/  ISETP.LT.OR P2, PT, R48, 0x5a, P2 ;  /* 0x0000005a3000780c */ /* 0x000fc40001741670 */
[----:B------:R-:W-:Y:S02]  /*79c0*/  FMNMX.FTZ R32, R37, R30, !PT ;  /* 0x0000001e25207209 */ /* 0x000fe40007810000 */
[----:B------:R-:W-:Y:S02]  /*79d0*/  ISETP.LT.OR P3, PT, R48, 0x61, P3 ;  /* 0x000000613000780c */ /* 0x000fe40001f61670 */
[----:B------:R-:W-:Y:S01]  /*79e0*/  FSEL R165, R39, -INF , !P2 ;  /* 0xff80000027a57808 */ /* 0x000fe20005000000 */
[----:B------:R-:W-:-:S01]  /*79f0*/  FFMA.FTZ R39, R163, R8, -R52 ;  /* 0x00000008a3277223 */ /* 0x000fc20000010834 */
[----:B------:R-:W-:Y:S01]  /*7a00*/  ISETP.GT.AND P2, PT, R50, 0x61, P1 ;  /* 0x000000613200780c */ /* 0x000fe20000f44270 */
[----:B------:R0:W-:Y:S01]  /*7a10*/  MUFU.EX2 R30, R11 ;  /* 0x0000000b001e7308 */ /* 0x0001e20000000800 */
[----:B------:R-:W-:Y:S02]  /*7a20*/  FMNMX.FTZ R32, R167, R32, !PT ;  /* 0x00000020a7207209 */ /* 0x000fe40007810000 */
[----:B------:R-:W-:Y:S01]  /*7a30*/  FSEL R163, R40, -INF , !P3 ;  /* 0xff80000028a37808 */ /* 0x000fe20005800000 */
[----:B------:R-:W-:-:S01]  /*7a40*/  FFMA.FTZ R40, R81, R8, -R52 ;  /* 0x0000000851287223 */ /* 0x000fc20000010834 */
[----:B------:R-:W-:-:S02]  /*7a50*/  ISETP.GT.AND P3, PT, R50, 0x68, P1 ;  /* 0x000000683200780c */ /* 0x000fc40000f64270 */
[C---:B------:R-:W-:Y:S01]  /*7a60*/  ISETP.LT.OR P2, PT, R48.reuse, 0x62, P2 ;  /* 0x000000623000780c */ /* 0x040fe20001741670 */
[----:B------:R-:W-:Y:S01]  /*7a70*/  MUFU.EX2 R39, R39 ;  /* 0x0000002700277308 */ /* 0x000fe20000000800 */
[----:B------:R-:W-:Y:S01]  /*7a80*/  FMNMX.FTZ R32, R165, R32, !PT ;  /* 0x00000020a5207209 */ /* 0x000fe20007810000 */
[----:B0-----:R-:W-:Y:S01]  /*7a90*/  FFMA.FTZ R11, R157, R8, -R52 ;  /* 0x000000089d0b7223 */ /* 0x001fe20000010834 */
[----:B------:R-:W-:Y:S02]  /*7aa0*/  ISETP.LT.OR P3, PT, R48, 0x69, P3 ;  /* 0x000000693000780c */ /* 0x000fe40001f61670 */
[----:B------:R-:W-:Y:S02]  /*7ab0*/  FSEL R41, R41, -INF , !P2 ;  /* 0xff80000029297808 */ /* 0x000fe40005000000 */
[----:B------:R-:W-:Y:S01]  /*7ac0*/  ISETP.GT.AND P2, PT, R50, 0x69, P1 ;  /* 0x000000693200780c */ /* 0x000fe20000f44270 */
[----:B------:R-:W-:Y:S01]  /*7ad0*/  MUFU.EX2 R38, R38 ;  /* 0x0000002600267308 */ /* 0x000fe20000000800 */
[----:B------:R-:W-:-:S02]  /*7ae0*/  FMNMX.FTZ R32, R163, R32, !PT ;  /* 0x00000020a3207209 */ /* 0x000fc40007810000 */
[----:B------:R-:W-:Y:S02]  /*7af0*/  FSEL R161, R42, -INF , !P3 ;  /* 0xff8000002aa17808 */ /* 0x000fe40005800000 */
[----:B------:R-:W-:Y:S02]  /*7b00*/  ISETP.GT.AND P3, PT, R50, 0x70, P1 ;  /* 0x000000703200780c */ /* 0x000fe40000f64270 */
[C---:B------:R-:W-:Y:S01]  /*7b10*/  ISETP.LT.OR P2, PT, R48.reuse, 0x6a, P2 ;  /* 0x0000006a3000780c */ /* 0x040fe20001741670 */
[----:B------:R-:W-:Y:S01]  /*7b20*/  MUFU.EX2 R40, R40 ;  /* 0x0000002800287308 */ /* 0x000fe20000000800 */
[----:B------:R-:W-:Y:S02]  /*7b30*/  FMNMX.FTZ R34, R41, R32, !PT ;  /* 0x0000002029227209 */ /* 0x000fe40007810000 */
[----:B------:R-:W-:Y:S02]  /*7b40*/  ISETP.LT.OR P3, PT, R48, 0x71, P3 ;  /* 0x000000713000780c */ /* 0x000fe40001f61670 */
[----:B------:R-:W-:-:S02]  /*7b50*/  FSEL R43, R43, -INF , !P2 ;  /* 0xff8000002b2b7808 */ /* 0x000fc40005000000 */
[----:B------:R-:W-:Y:S01]  /*7b60*/  ISETP.GT.AND P2, PT, R50, 0x71, P1 ;  /* 0x000000713200780c */ /* 0x000fe20000f44270 */
[----:B------:R0:W-:Y:S01]  /*7b70*/  MUFU.EX2 R32, R11 ;  /* 0x0000000b00207308 */ /* 0x0001e20000000800 */
[----:B------:R-:W-:Y:S02]  /*7b80*/  FMNMX.FTZ R34, R161, R34, !PT ;  /* 0x00000022a1227209 */ /* 0x000fe40007810000 */
[----:B------:R-:W-:Y:S01]  /*7b90*/  FSEL R157, R44, -INF , !P3 ;  /* 0xff8000002c9d7808 */ /* 0x000fe20005800000 */
[----:B------:R-:W-:-:S01]  /*7ba0*/  FFMA.FTZ R44, R55, R8, -R52 ;  /* 0x00000008372c7223 */ /* 0x000fc20000010834 */
[----:B------:R-:W-:Y:S02]  /*7bb0*/  ISETP.GT.AND P3, PT, R50, 0x78, P1 ;  /* 0x000000783200780c */ /* 0x000fe40000f64270 */
[----:B------:R-:W-:Y:S01]  /*7bc0*/  ISETP.LT.OR P2, PT, R48, 0x72, P2 ;  /* 0x000000723000780c */ /* 0x000fe20001741670 */
[----:B------:R-:W-:Y:S01]  /*7bd0*/  MUFU.EX2 R77, R77 ;  /* 0x0000004d004d7308 */ /* 0x000fe20000000800 */
[----:B------:R-:W-:-:S02]  /*7be0*/  FMNMX.FTZ R34, R43, R34, !PT ;  /* 0x000000222b227209 */ /* 0x000fc40007810000 */
[----:B------:R-:W-:Y:S01]  /*7bf0*/  ISETP.GT.AND P1, PT, R50, 0x79, P1 ;  /* 0x000000793200780c */ /* 0x000fe20000f24270 */
[----:B------:R-:W-:-:S01]  /*7c00*/  FFMA.FTZ R50, R51, R8, -R52 ;  /* 0x0000000833327223 */ /* 0x000fc20000010834 */
[C---:B------:R-:W-:Y:S02]  /*7c10*/  ISETP.LT.OR P3, PT, R48.reuse, 0x79, P3 ;  /* 0x000000793000780c */ /* 0x040fe40001f61670 */
[----:B------:R-:W-:Y:S01]  /*7c20*/  FSEL R45, R45, -INF , !P2 ;  /* 0xff8000002d2d7808 */ /* 0x000fe20005000000 */
[----:B------:R-:W-:Y:S01]  /*7c30*/  MUFU.EX2 R44, R44 ;  /* 0x0000002c002c7308 */ /* 0x000fe20000000800 */
[----:B------:R-:W-:Y:S02]  /*7c40*/  FMNMX.FTZ R34, R157, R34, !PT ;  /* 0x000000229d227209 */ /* 0x000fe40007810000 */
[----:B------:R-:W-:Y:S02]  /*7c50*/  ISETP.LT.OR P1, PT, R48, 0x7a, P1 ;  /* 0x0000007a3000780c */ /* 0x000fe40000f21670 */
[----:B------:R-:W-:-:S02]  /*7c60*/  FSEL R207, R46, -INF , !P3 ;  /* 0xff8000002ecf7808 */ /* 0x000fc40005800000 */
[----:B------:R-:W-:Y:S01]  /*7c70*/  FMNMX.FTZ R36, R45, R34, !PT ;  /* 0x000000222d247209 */ /* 0x000fe20007810000 */
[----:B------:R-:W-:Y:S01]  /*7c80*/  MUFU.EX2 R53, R53 ;  /* 0x0000003500357308 */ /* 0x000fe20000000800 */
[----:B------:R-:W-:Y:S02]  /*7c90*/  FSEL R47, R47, -INF , !P1 ;  /* 0xff8000002f2f7808 */ /* 0x000fe40004800000 */
[----:B------:R-:W-:Y:S02]  /*7ca0*/  FMNMX.FTZ R36, R207, R36, !PT ;  /* 0x00000024cf247209 */ /* 0x000fe40007810000 */
[----:B------:R-:W-:Y:S02]  /*7cb0*/  FSEL R48, R9, RZ, P4 ;  /* 0x000000ff09307208 */ /* 0x000fe40002000000 */
[----:B0-----:R-:W-:Y:S01]  /*7cc0*/  FMNMX.FTZ R11, R47, R36, !PT ;  /* 0x000000242f0b7209 */ /* 0x001fe20007810000 */
[----:B------:R-:W-:-:S01]  /*7cd0*/  FFMA.FTZ R36, R73, R8, -R52 ;  /* 0x0000000849247223 */ /* 0x000fc20000010834 */
[----:B------:R-:W-:Y:S01]  /*7ce0*/  FFMA.FTZ R73, R75, R8, -R52 ;  /* 0x000000084b497223 */ /* 0x000fe20000010834 */
[----:B------:R-:W-:-:S01]  /*7cf0*/  FADD.FTZ R51, -R48, R5 ;  /* 0x0000000530337221 */ /* 0x000fc20000010100 */
[-CC-:B------:R-:W-:Y:S01]  /*7d00*/  FFMA.FTZ R5, R49, R8.reuse, -R52.reuse ;  /* 0x0000000831057223 */ /* 0x180fe20000010834 */
[----:B------:R-:W0:Y:S01]  /*7d10*/  SHFL.BFLY PT, R42, R11, 0x2, 0x1f ;  /* 0x0c401f000b2a7f89 */ /* 0x000e2200000e0000 */
[----:B------:R-:W-:-:S01]  /*7d20*/  FFMA.FTZ R75, R79, R8, -R52 ;  /* 0x000000084f4b7223 */ /* 0x000fc20000010834 */
[-C--:B------:R-:W-:Y:S01]  /*7d30*/  FMUL.FTZ R49, R51, R8.reuse ;  /* 0x0000000833317220 */ /* 0x080fe20000410000 */
[----:B------:R-:W-:-:S01]  /*7d40*/  FFMA.FTZ R79, R87, R8, -R52 ;  /* 0x00000008574f7223 */ /* 0x000fc20000010834 */
[----:B------:R-:W-:Y:S08]  /*7d50*/  MUFU.EX2 R34, R153 ;  /* 0x0000009900227308 */ /* 0x000ff00000000800 */
[----:B------:R-:W1:Y:S08]  /*7d60*/  MUFU.EX2 R49, R49 ;  /* 0x0000003100317308 */ /* 0x000e700000000800 */
[----:B------:R-:W-:Y:S01]  /*7d70*/  MUFU.EX2 R36, R36 ;  /* 0x0000002400247308 */ /* 0x000fe20000000800 */
[----:B0-----:R-:W-:Y:S01]  /*7d80*/  FMNMX.FTZ R46, R11, R42, !PT ;  /* 0x0000002a0b2e7209 */ /* 0x001fe20007810000 */
[----:B------:R-:W-:-:S06]  /*7d90*/  FFMA.FTZ R42, R85, R8, -R52 ;  /* 0x00000008552a7223 */ /* 0x000fcc0000010834 */
[----:B------:R-:W-:Y:S01]  /*7da0*/  MUFU.EX2 R73, R73 ;  /* 0x0000004900497308 */ /* 0x000fe20000000800 */
[----:B------:R-:W0:Y:S01]  /*7db0*/  SHFL.BFLY PT, R11, R46, 0x1, 0x1f ;  /* 0x0c201f002e0b7f89 */ /* 0x000e2200000e0000 */
[----:B-1----:R-:W-:-:S06]  /*7dc0*/  FFMA.FTZ R68, R49, R3, R12 ;  /* 0x0000000331447223 */ /* 0x002fcc000001000c */
[----:B------:R-:W-:Y:S08]  /*7dd0*/  MUFU.EX2 R75, R75 ;  /* 0x0000004b004b7308 */ /* 0x000ff00000000800 */
[----:B------:R-:W-:Y:S08]  /*7de0*/  MUFU.EX2 R42, R42 ;  /* 0x0000002a002a7308 */ /* 0x000ff00000000800 */
[----:B------:R-:W-:Y:S01]  /*7df0*/  MUFU.EX2 R79, R79 ;  /* 0x0000004f004f7308 */ /* 0x000fe20000000800 */
[----:B0-----:R-:W-:-:S04]  /*7e00*/  FMNMX.FTZ R11, R46, R11, !PT ;  /* 0x0000000b2e0b7209 */ /* 0x001fc80007810000 */
[C---:B------:R-:W-:Y:S01]  /*7e10*/  FSETP.NEU.FTZ.AND P1, PT, R11.reuse, -INF , PT ;  /* 0xff8000000b00780b */ /* 0x040fe20003f3d000 */
[----:B------:R-:W-:-:S02]  /*7e20*/  FFMA.FTZ R48, R11, R8, -8 ;  /* 0xc10000000b307423 */ /* 0x000fc40000010008 */
[----:B------:R0:W-:Y:S03]  /*7e30*/  MUFU.EX2 R46, R50 ;  /* 0x00000032002e7308 */ /* 0x0001e60000000800 */
[----:B------:R-:W-:-:S05]  /*7e40*/  FSEL R48, R48, RZ, P1 ;  /* 0x000000ff30307208 */ /* 0x000fca0000800000 */
[-CC-:B------:R-:W-:Y:S01]  /*7e50*/  FFMA.FTZ R51, R203, R8.reuse, -R48.reuse ;  /* 0x00000008cb337223 */ /* 0x180fe20000010830 */
[----:B0-----:R-:W-:-:S01]  /*7e60*/  FFMA.FTZ R50, R57, R8, -R48 ;  /* 0x0000000839327223 */ /* 0x001fc20000010830 */
[----:B------:R-:W-:Y:S01]  /*7e70*/  FSEL R57, R11, RZ, P1 ;  /* 0x000000ff0b397208 */ /* 0x000fe20000800000 */
[----:B------:R-:W-:-:S01]  /*7e80*/  FFMA.FTZ R13, R13, R8, -R48 ;  /* 0x000000080d0d7223 */ /* 0x000fc20000010830 */
[-CC-:B------:R-:W-:Y:S01]  /*7e90*/  FFMA.FTZ R52, R59, R8.reuse, -R48.reuse ;  /* 0x000000083b347223 */ /* 0x180fe20000010830 */
[----:B------:R-:W-:-:S01]  /*7ea0*/  FFMA.FTZ R15, R15, R8, -R48 ;  /* 0x000000080f0f7223 */ /* 0x000fc20000010830 */
[----:B------:R-:W-:Y:S01]  /*7eb0*/  MUFU.EX2 R51, R51 ;  /* 0x0000003300337308 */ /* 0x000fe20000000800 */
[----:B------:R-:W-:-:S01]  /*7ec0*/  FADD.FTZ R57, -R57, R6 ;  /* 0x0000000639397221 */ /* 0x000fc20000010100 */
[-CC-:B------:R-:W-:Y:S01]  /*7ed0*/  FFMA.FTZ R54, R61, R8.reuse, -R48.reuse ;  /* 0x000000083d367223 */ /* 0x180fe20000010830 */
[----:B------:R-:W-:-:S01]  /*7ee0*/  FFMA.FTZ R25, R25, R8, -R48 ;  /* 0x0000000819197223 */ /* 0x000fc20000010830 */
[-C--:B------:R-:W-:Y:S01]  /*7ef0*/  FFMA.FTZ R56, R63, R8.reuse, -R48 ;  /* 0x000000083f387223 */ /* 0x080fe20000010830 */
[-C--:B------:R-:W-:Y:S01]  /*7f00*/  FMUL.FTZ R64, R57, R8.reuse ;  /* 0x0000000839407220 */ /* 0x080fe20000410000 */
[----:B------:R-:W-:Y:S01]  /*7f10*/  FADD.FTZ R63, R65, R68 ;  /* 0x00000044413f7221 */ /* 0x000fe20000010000 */
[----:B------:R-:W-:-:S01]  /*7f20*/  FFMA.FTZ R55, R67, R8, -R48 ;  /* 0x0000000843377223 */ /* 0x000fc20000010830 */
[----:B------:R-:W-:Y:S01]  /*7f30*/  MUFU.EX2 R50, R50 ;  /* 0x0000003200327308 */ /* 0x000fe20000000800 */
[----:B------:R-:W-:-:S01]  /*7f40*/  FFMA.FTZ R58, R21, R8, -R48 ;  /* 0x00000008153a7223 */ /* 0x000fc20000010830 */
[----:B------:R-:W-:Y:S01]  /*7f50*/  FADD.FTZ R70, R14, R63 ;  /* 0x0000003f0e467221 */ /* 0x000fe20000010000 */
[----:B------:R-:W-:-:S01]  /*7f60*/  FFMA.FTZ R21, R27, R8, -R48 ;  /* 0x000000081b157223 */ /* 0x000fc20000010830 */
[-CC-:B------:R-:W-:Y:S01]  /*7f70*/  FFMA.FTZ R60, R187, R8.reuse, -R48.reuse ;  /* 0x00000008bb3c7223 */ /* 0x180fe20000010830 */
[----:B------:R-:W-:-:S01]  /*7f80*/  FFMA.FTZ R27, R195, R8, -R48 ;  /* 0x00000008c31b7223 */ /* 0x000fc20000010830 */
[----:B------:R-:W-:Y:S01]  /*7f90*/  FADD.FTZ R67, R69, R70 ;  /* 0x0000004645437221 */ /* 0x000fe20000010000 */
[----:B------:R-:W-:-:S01]  /*7fa0*/  FFMA.FTZ R62, R199, R8, -R48 ;  /* 0x00000008c73e7223 */ /* 0x000fc20000010830 */
[----:B------:R-:W0:Y:S01]  /*7fb0*/  MUFU.EX2 R64, R64 ;  /* 0x0000004000407308 */ /* 0x000e220000000800 */
[----:B------:R-:W-:-:S01]  /*7fc0*/  FFMA.FTZ R201, R201, R8, -R48 ;  /* 0x00000008c9c97223 */ /* 0x000fc20000010830 */
[----:B------:R-:W-:Y:S01]  /*7fd0*/  FADD.FTZ R70, R10, R67 ;  /* 0x000000430a467221 */ /* 0x000fe20000010000 */
[----:B------:R-:W-:-:S01]  /*7fe0*/  FFMA.FTZ R57, R197, R8, -R48 ;  /* 0x00000008c5397223 */ /* 0x000fc20000010830 */
[-CC-:B------:R-:W-:Y:S01]  /*7ff0*/  FFMA.FTZ R59, R193, R8.reuse, -R48.reuse ;  /* 0x00000008c13b7223 */ /* 0x180fe20000010830 */
[----:B------:R-:W-:-:S01]  /*8000*/  FFMA.FTZ R66, R191, R8, -R48 ;  /* 0x00000008bf427223 */ /* 0x000fc20000010830 */
[----:B------:R-:W-:Y:S01]  /*8010*/  FADD.FTZ R67, R29, R70 ;  /* 0x000000461d437221 */ /* 0x000fe20000010000 */
[----:B------:R-:W-:-:S01]  /*8020*/  FFMA.FTZ R61, R205, R8, -R48 ;  /* 0x00000008cd3d7223 */ /* 0x000fc20000010830 */
[----:B------:R-:W1:Y:S01]  /*8030*/  MUFU.EX2 R13, R13 ;  /* 0x0000000d000d7308 */ /* 0x000e620000000800 */
[----:B------:R-:W-:-:S01]  /*8040*/  FFMA.FTZ R68, R189, R8, -R48 ;  /* 0x00000008bd447223 */ /* 0x000fc20000010830 */
[----:B------:R-:W-:Y:S01]  /*8050*/  FADD.FTZ R72, R20, R67 ;  /* 0x0000004314487221 */ /* 0x000fe20000010000 */
[----:B------:R-:W-:-:S01]  /*8060*/  FFMA.FTZ R63, R185, R8, -R48 ;  /* 0x00000008b93f7223 */ /* 0x000fc20000010830 */
[-CC-:B------:R-:W-:Y:S01]  /*8070*/  FFMA.FTZ R70, R37, R8.reuse, -R48.reuse ;  /* 0x0000000825467223 */ /* 0x180fe20000010830 */
[----:B------:R-:W-:-:S01]  /*8080*/  FFMA.FTZ R37, R167, R8, -R48 ;  /* 0x00000008a7257223 */ /* 0x000fc20000010830 */
[----:B------:R-:W-:Y:S01]  /*8090*/  FADD.FTZ R67, R31, R72 ;  /* 0x000000481f437221 */ /* 0x000fe20000010000 */
[----:B------:R-:W-:-:S01]  /*80a0*/  FFMA.FTZ R74, R165, R8, -R48 ;  /* 0x00000008a54a7223 */ /* 0x000fc20000010830 */
[----:B------:R-:W2:Y:S01]  /*80b0*/  MUFU.EX2 R52, R52 ;  /* 0x0000003400347308 */ /* 0x000ea20000000800 */
[----:B0-----:R-:W-:-:S01]  /*80c0*/  FFMA.FTZ R3, R64, R2, R51 ;  /* 0x0000000240037223 */ /* 0x001fc20000010033 */
[----:B------:R-:W-:Y:S01]  /*80d0*/  FADD.FTZ R72, R24, R67 ;  /* 0x0000004318487221 */ /* 0x000fe20000010000 */
[----:B------:R-:W-:-:S01]  /*80e0*/  FFMA.FTZ R161, R161, R8, -R48 ;  /* 0x00000008a1a17223 */ /* 0x000fc20000010830 */
[----:B------:R-:W-:Y:S01]  /*80f0*/  FFMA.FTZ R43, R43, R8, -R48 ;  /* 0x000000082b2b7223 */ /* 0x000fe20000010830 */
[----:B------:R-:W-:-:S01]  /*8100*/  FADD.FTZ R2, R50, R3 ;  /* 0x0000000332027221 */ /* 0x000fc20000010000 */
[----:B------:R-:W-:Y:S01]  /*8110*/  FADD.FTZ R67, R33, R72 ;  /* 0x0000004821437221 */ /* 0x000fe20000010000 */
[----:B------:R-:W-:-:S01]  /*8120*/  FFMA.FTZ R157, R157, R8, -R48 ;  /* 0x000000089d9d7223 */ /* 0x000fc20000010830 */
[----:B------:R-:W0:Y:S01]  /*8130*/  MUFU.EX2 R15, R15 ;  /* 0x0000000f000f7308 */ /* 0x000e220000000800 */
[----:B-1----:R-:W-:-:S01]  /*8140*/  FADD.FTZ R3, R13, R2 ;  /* 0x000000020d037221 */ /* 0x002fc20000010000 */
[----:B------:R-:W-:Y:S01]  /*8150*/  FADD.FTZ R72, R26, R67 ;  /* 0x000000431a487221 */ /* 0x000fe20000010000 */
[----:B------:R-:W-:-:S01]  /*8160*/  FFMA.FTZ R67, R163, R8, -R48 ;  /* 0x00000008a3437223 */ /* 0x000fc20000010830 */
[-CC-:B------:R-:W-:Y:S01]  /*8170*/  FFMA.FTZ R45, R45, R8.reuse, -R48.reuse ;  /* 0x000000082d2d7223 */ /* 0x180fe20000010830 */
[----:B------:R-:W-:-:S01]  /*8180*/  FFMA.FTZ R207, R207, R8, -R48 ;  /* 0x00000008cfcf7223 */ /* 0x000fc20000010830 */
[----:B------:R-:W-:Y:S01]  /*8190*/  FADD.FTZ R81, R35, R72 ;  /* 0x0000004823517221 */ /* 0x000fe20000010000 */
[----:B------:R-:W-:-:S01]  /*81a0*/  FFMA.FTZ R47, R47, R8, -R48 ;  /* 0x000000082f2f7223 */ /* 0x000fc20000010830 */
[----:B------:R-:W1:Y:S01]  /*81b0*/  MUFU.EX2 R54, R54 ;  /* 0x0000003600367308 */ /* 0x000e620000000800 */
[----:B--2---:R-:W-:-:S01]  /*81c0*/  FADD.FTZ R2, R52, R3 ;  /* 0x0000000334027221 */ /* 0x004fc20000010000 */
[----:B------:R-:W-:-:S04]  /*81d0*/  FADD.FTZ R72, R28, R81 ;  /* 0x000000511c487221 */ /* 0x000fc80000010000 */
[----:B------:R-:W-:Y:S01]  /*81e0*/  FADD.FTZ R81, R39, R72 ;  /* 0x0000004827517221 */ /* 0x000fe20000010000 */
[----:B------:R-:W-:-:S01]  /*81f0*/  FFMA.FTZ R72, R41, R8, -R48 ;  /* 0x0000000829487223 */ /* 0x000fc20000010830 */
        /* <DEDUP_REMOVED lines=18> */
[----:B------:R-:W-:-:S06]  /*8320*/  FADD.FTZ R2, R30, R81 ;  /* 0x000000511e027221 */ /* 0x000fcc0000010000 */
        /* <DEDUP_REMOVED lines=43> */
[----:B------:R-:W-:-:S06]  /*85e0*/  FADD.FTZ R2, R46, R41 ;  /* 0x000000292e027221 */ /* 0x000fcc0000010000 */
        /* <DEDUP_REMOVED lines=12> */
.L_x_1308:
        /* <DEDUP_REMOVED lines=18> */
[----:B------:R-:W-:Y:S01]  /*87d0*/  SYNCS.ARRIVE.TRANS64.RED.A1T0 RZ, [UR4], RZ ;  /* 0x000000ffffff79a7 */ /* 0x000fe20008100404 */
        /* <DEDUP_REMOVED lines=16> */
[----:B------:R-:W-:Y:S01]  /*88e0*/  F2FP.SATFINITE.E4M3.F32.PACK_AB_MERGE_C R163, R62, R27, R6 ;  /* 0x0000001b3ea3723e */ /* 0x000fe20004807006 */
[-C--:B------:R-:W-:Y:S01]  /*88f0*/  FMUL.FTZ R112, R112, R49.reuse ;  /* 0x0000003170707220 */ /* 0x080fe20000410000 */
        /* <DEDUP_REMOVED lines=70> */
.L_x_1290:
[----:B------:R-:W2:Y:S01]  /*8d60*/  LDL R4, [R1] ;  /* 0x0000000001047983 */ /* 0x000ea20000100800 */
[----:B------:R-:W-:Y:S02]  /*8d70*/  ISETP.NE.AND P2, PT, R178, 0x1, PT ;  /* 0x00000001b200780c */ /* 0x000fe40003f45270 */
[----:B------:R-:W-:-:S11]  /*8d80*/  IADD3 R13, R16, 0x1, -R17 ;  /* 0x00000001100d7810 */ /* 0x000fd60007ffe811 */
[----:B------:R-:W0:Y:S08]  /*8d90*/  @P2 LDC R5, c[0x0][0x44c] ;  /* 0x00011300ff052b82 */ /* 0x000e300000000800 */
[----:B------:R-:W1:Y:S01]  /*8da0*/  @P2 LDC R6, c[0x0][0x450] ;  /* 0x00011400ff062b82 */ /* 0x000e620000000800 */
[----:B--2---:R-:W-:Y:S01]  /*8db0*/  LOP3.LUT P1, RZ, R4, 0x1, RZ, 0xc0, !PT ;  /* 0x0000000104ff7812 */ /* 0x004fe2000782c0ff */
[----:B------:R-:W-:-:S04]  /*8dc0*/  VIADD R4, R19, 0x7f ;  /* 0x0000007f13047836 */ /* 0x000fc80000000000 */
[----:B0-----:R-:W-:-:S05]  /*8dd0*/  @P2 IMAD.HI.U32 R5, R4, R5, RZ ;  /* 0x0000000504052227 */ /* 0x001fca00078e00ff */
[----:B-1----:R-:W-:-:S05]  /*8de0*/  @P2 SHF.R.U32.HI R4, RZ, R6, R5 ;  /* 0x00000006ff042219 */ /* 0x002fca0000011605 */
[----:B------:R-:W-:-:S04]  /*8df0*/  IMAD.IADD R4, R13, 0x1, R4 ;  /* 0x000000010d047824 */ /* 0x000fc800078e0204 */
[----:B------:R-:W-:Y:S01]  /*8e00*/  VIADD R5, R4, -UR30 ;  /* 0x8000001e04057c36 */ /* 0x000fe20008000000 */
[----:B------:R-:W-:Y:S06]  /*8e10*/  @!P1 BRA `(.L_x_1310) ;  /* 0x0000000000449947 */ /* 0x000fec0003800000 */
        /* <DEDUP_REMOVED lines=10> */
.L_x_1311:
[----:B------:R-:W0:Y:S02]  /*8ec0*/  LDC R15, c[0x0][0x9e4] ;  /* 0x00027900ff0f7b82 */ /* 0x000e240000000800 */
[----:B0-----:R-:W-:-:S13]  /*8ed0*/  ISETP.NE.AND P1, PT, R15, 0x1, PT ;  /* 0x000000010f00780c */ /* 0x001fda0003f25270 */
[----:B------:R-:W0:Y:S02]  /*8ee0*/  @P1 LDC.64 R12, c[0x0][0x9e8] ;  /* 0x00027a00ff0c1b82 */ /* 0x000e240000000a00 */
[----:B0-----:R-:W-:-:S05]  /*8ef0*/  @P1 IMAD.HI.U32 R6, R4, R12, RZ ;  /* 0x0000000c04061227 */ /* 0x001fca00078e00ff */
[----:B------:R-:W-:-:S07]  /*8f00*/  @P1 SHF.R.U32.HI R4, RZ, R13, R6 ;  /* 0x0000000dff041219 */ /* 0x000fce0000011606 */
.L_x_1312:
[----:B------:R-:W-:-:S05]  /*8f10*/  IMAD R4, R4, R15, RZ ;  /* 0x0000000f04047224 */ /* 0x000fca00078e02ff */
[----:B------:R-:W-:-:S07]  /*8f20*/  VIMNMX R5, R5, R4, !PT ;  /* 0x0000000405057248 */ /* 0x000fce0007fe0100 */
.L_x_1310:
        /* <DEDUP_REMOVED lines=11> */
.L_x_1324:
[----:B------:R-:W-:Y:S01]  /*8fe0*/  ISETP.NE.AND P2, PT, RZ, UR39, PT ;  /* 0x00000027ff007c0c */ /* 0x000fe2000bf45270 */
[----:B------:R-:W-:-:S04]  /*8ff0*/  UISETP.NE.AND UP0, UPT, UR4, 0x1, UPT ;  /* 0x000000010400788c */ /* 0x000fc8000bf05270 */
[----:B------:R-:W-:-:S04]  /*9000*/  USEL UR37, URZ, 0x1, UP0 ;  /* 0x000000013f257887 */ /* 0x000fc80008000000 */
[----:B------:R-:W-:-:S04]  /*9010*/  ULOP3.LUT UR37, UR5, UR37, URZ, 0x3c, !UPT ;  /* 0x0000002505257292 */ /* 0x000fc8000f8e3c3f */
[----:B------:R-:W-:Y:S08]  /*9020*/  @P2 BRA `(.L_x_1314) ;  /* 0x0000000000382947 */ /* 0x000ff00003800000 */
[----:B------:R-:W-:Y:S05]  /*9030*/  @!P0 BRA `(.L_x_1315) ;  /* 0x0000000000048947 */ /* 0x000fea0003800000 */
[----:B------:R-:W-:Y:S01]  /*9040*/  BPT.TRAP 0x1 ;  /* 0x000000040000795c */ /* 0x000fe20000300000 */
.L_x_1315:
        /* <DEDUP_REMOVED lines=9> */
.L_x_1316:
[----:B-1----:R-:W-:Y:S05]  /*90e0*/  @P1 BRA `(.L_x_1314) ;  /* 0x0000000000081947 */ /* 0x002fea0003800000 */
[----:B------:R-:W1:Y:S02]  /*90f0*/  SYNCS.PHASECHK.TRANS64.TRYWAIT P1, [UR6+0x22830], R5 ;  /* 0x02283005ff0075a7 */ /* 0x000e640008020146 */
[----:B-1----:R-:W-:Y:S05]  /*9100*/  @!P1 BRA `(.L_x_1317) ;  /* 0x000000ec00ec9947 */ /* 0x002fea0003800000 */
.L_x_1314:
        /* <DEDUP_REMOVED lines=40> */
.L_x_1319:
[----:B------:R-:W-:Y:S01]  /*9390*/  ULEA UR6, UR4, UR38, 0x3 ;  /* 0x0000002604067291 */ /* 0x000fe2000f8e183f */
[----:B------:R-:W-:-:S05]  /*93a0*/  IMAD.U32 R5, RZ, RZ, UR5 ;  /* 0x00000005ff057e24 */ /* 0x000fca000f8e00ff */
[----:B------:R-:W-:-:S04]  /*93b0*/  SHF.L.U32 R5, R5, 0x1f, RZ ;  /* 0x0000001f05057819 */ /* 0x000fc800000006ff */
[----:B------:R0:W1:Y:S01]  /*93c0*/  SYNCS.PHASECHK.TRANS64.TRYWAIT P1, [UR6+0x22850], R5 ;  /* 0x02285005ff0075a7 */ /* 0x0000620008020146 */
[----:B------:R-:W-:Y:S05]  /*93d0*/  @!P0 BRA `(.L_x_1320) ;  /* 0x0000000000048947 */ /* 0x000fea0003800000 */
[----:B------:R-:W-:Y:S01]  /*93e0*/  BPT.TRAP 0x1 ;  /* 0x000000040000795c */ /* 0x000fe20000300000 */
.L_x_1320:
[----:B-1----:R-:W-:Y:S05]  /*93f0*/  @P1 BRA `(.L_x_1318) ;  /* 0x0000000000081947 */ /* 0x002fea0003800000 */
[----:B------:R-:W1:Y:S02]  /*9400*/  SYNCS.PHASECHK.TRANS64.TRYWAIT P1, [UR6+0x22850], R5 ;  /* 0x02285005ff0075a7 */ /* 0x000e640008020146 */
[----:B-1----:R-:W-:Y:S05]  /*9410*/  @!P1 BRA `(.L_x_1321) ;  /* 0x000000ec00409947 */ /* 0x002fea0003800000 */
.L_x_1318:
[----:B------:R-:W-:Y:S01]  /*9420*/  UIADD3 UR5, UR38, 0x400, URZ ;  /* 0x0000040026057890 */ /* 0x000fe2000fffe03f */
[----:B------:R-:W-:Y:S01]  /*9430*/  WARPGROUP.ARRIVE ;  /* 0x00000000000079c5 */ /* 0x000fe20000000000 */
[----:B------:R-:W-:Y:S01]  /*9440*/  UMOV UR7, 0x40000040 ;  /* 0x4000004000077882 */ /* 0x000fe20000000000 */
[----:B------:R-:W-:Y:S01]  /*9450*/  UMOV UR11, 0x40000040 ;  /* 0x40000040000b7882 */ /* 0x000fe20000000000 */
[----:B------:R-:W-:-:S03]  /*9460*/  USHF.R.U32.HI UR5, URZ, 0x4, UR5 ;  /* 0x000000043f057899 */ /* 0x000fc60008011605 */
[----:B-1----:R-:W1:Y:S01]  /*9470*/  S2R R8, SR_TID.X ;  /* 0x0000000000087919 */ /* 0x002e620000002100 */
[----:B------:R-:W-:-:S04]  /*9480*/  ULOP3.LUT UR5, UR5, 0x3fff, URZ, 0xc0, !UPT ;  /* 0x00003fff05057892 */ /* 0x000fc8000f8ec03f */
[----:B------:R-:W-:-:S04]  /*9490*/  ULOP3.LUT UR5, UR5, 0x10000, URZ, 0xfc, !UPT ;  /* 0x0001000005057892 */ /* 0x000fc8000f8efc3f */
[----:B------:R-:W-:-:S04]  /*94a0*/  ULEA UR6, UR4, UR5, 0xa ;  /* 0x0000000504067291 */ /* 0x000fc8000f8e503f */
[----:B------:R-:W-:-:S05]  /*94b0*/  UIADD3 UR10, UR6, 0x2, URZ ;  /* 0x00000002060a7890 */ /* 0x000fca000fffe03f */
[----:B------:R-:W-:Y:S01]  /*94c0*/  QGMMA.64x128x32.F32.E4M3.E4M3 R88, R164, gdesc[UR4], R88, gsb0 ;  /* 0x01e00004a4587df3 */ /* 0x000fe20008000858 */
        /* <DEDUP_REMOVED lines=11> */
[----:B------:R-:W-:Y:S03]  /*9580*/  QGMMA.64x128x32.F32.E4M3.E4M3 R88, R156, gdesc[UR8], R88, gsb0 ;  /* 0x01e000089c587df3 */ /* 0x000fe60008000858 */
[----:B------:R-:W-:Y:S02]  /*9590*/  WARPGROUP.DEPBAR.LE gsb0, 0x0 ;  /* 0x00008000000079c5 */ /* 0x000fe40000010000 */
[----:B------:R-:W-:-:S07]  /*95a0*/  WARPGROUP.ARRIVE ;  /* 0x00000000000079c5 */ /* 0x000fce0000000000 */
[----:B------:R-:W-:Y:S03]  /*95b0*/  QGMMA.64x128x32.F32.E4M3.E4M3 R88, R152, gdesc[UR4], R88, gsb0 ;  /* 0x01e0000498587df3 */ /* 0x000fe60008000858 */
[----:B------:R-:W-:Y:S02]  /*95c0*/  WARPGROUP.DEPBAR.LE gsb0, 0x0 ;  /* 0x00008000000079c5 */ /* 0x000fe40000010000 */
[----:B------:R0:W-:Y:S06]  /*95d0*/  BAR.ARV R5, 0x100 ;  /* 0x000400050000751d */ /* 0x0001ec0000002000 */
[----:B------:R-:W-:Y:S05]  /*95e0*/  @!P0 BRA `(.L_x_1322) ;  /* 0x0000000000048947 */ /* 0x000fea0003800000 */
[----:B------:R-:W-:Y:S01]  /*95f0*/  BPT.TRAP 0x1 ;  /* 0x000000040000795c */ /* 0x000fe20000300000 */
.L_x_1322:
[C---:B------:R-:W-:Y:S01]  /*9600*/  FMUL.FTZ R153, R0.reuse, R24 ;  /* 0x0000001800997220 */ /* 0x040fe20000410000 */
[C---:B------:R-:W-:Y:S01]  /*9610*/  FMUL.FTZ R155, R0.reuse, R25 ;  /* 0x00000019009b7220 */ /* 0x040fe20000410000 */
[C---:B0-----:R-:W-:Y:S01]  /*9620*/  FMUL.FTZ R5, R0.reuse, R26 ;  /* 0x0000001a00057220 */ /* 0x041fe20000410000 */
        /* <DEDUP_REMOVED lines=78> */
[----:B------:R-:W-:Y:S01]  /*9b10*/  FMUL.FTZ R83, R0, R87 ;  /* 0x0000005700537220 */ /* 0x000fe20000410000 */
[----:B------:R-:W-:-:S04]  /*9b20*/  ULEA UR5, UR36, UR38, 0x3 ;  /* 0x0000002624057291 */ /* 0x000fc8000f8e183f */
[----:B------:R-:W1:Y:S01]  /*9b30*/  MUFU.TANH R25, R25 ;  /* 0x0000001900197308 */ /* 0x000e620000002400 */
[----:B--2---:R-:W-:Y:S01]  /*9b40*/  FMNMX.FTZ R12, R21, R12, !PT ;  /* 0x0000000c150c7209 */ /* 0x004fe20007810000 */
[----:B------:R-:W-:-:S04]  /*9b50*/  UIADD3 UR5, UR5, 0x22840, URZ ;  /* 0x0002284005057890 */ /* 0x000fc8000fffe03f */
[----:B------:R-:W-:Y:S02]  /*9b60*/  UPRMT UR5, UR40, 0x654, UR5 ;  /* 0x0000065428057896 */ /* 0x000fe40008000005 */
[----:B------:R-:W2:Y:S01]  /*9b70*/  MUFU.TANH R165, R165 ;  /* 0x000000a500a57308 */ /* 0x000ea20000002400 */
[----:B0-----:R-:W-:-:S06]  /*9b80*/  FMNMX.FTZ R8, R163, R8, !PT ;  /* 0x00000008a3087209 */ /* 0x001fcc0007810000 */
[----:B------:R-:W-:Y:S01]  /*9b90*/  SYNCS.ARRIVE.TRANS64.RED.A1T0 RZ, [UR5], RZ ;  /* 0x000000ffffff79a7 */ /* 0x000fe20008100405 */
        /* <DEDUP_REMOVED lines=104> */
[----:B------:R-:W1:Y:S03]  /*a220*/  LDC R8, c[0x0][0x988] ;  /* 0x00026200ff087b82 */ /* 0x000e660000000800 */
[----:B------:R-:W3:Y:S01]  /*a230*/  SHFL.BFLY PT, R9, R14, 0x2, 0x1f ;  /* 0x0c401f000e097f89 */ /* 0x000ee200000e0000 */
[----:B--2---:R-:W-:-:S04]  /*a240*/  FMNMX.FTZ R12, R81, R12, !PT ;  /* 0x0000000c510c7209 */ /* 0x004fc80007810000 */
[----:B0-----:R-:W-:-:S05]  /*a250*/  FMNMX.FTZ R12, R83, R12, !PT ;  /* 0x0000000c530c7209 */ /* 0x001fca0007810000 */
[----:B------:R-:W0:Y:S01]  /*a260*/  SHFL.BFLY PT, R11, R12, 0x2, 0x1f ;  /* 0x0c401f000c0b7f89 */ /* 0x000e2200000e0000 */
[----:B---3--:R-:W-:-:S05]  /*a270*/  FMNMX.FTZ R20, R14, R9, !PT ;  /* 0x000000090e147209 */ /* 0x008fca0007810000 */
[----:B------:R-:W2:Y:S01]  /*a280*/  SHFL.BFLY PT, R9, R20, 0x1, 0x1f ;  /* 0x0c201f0014097f89 */ /* 0x000ea200000e0000 */
[----:B0-----:R-:W-:-:S05]  /*a290*/  FMNMX.FTZ R24, R12, R11, !PT ;  /* 0x0000000b0c187209 */ /* 0x001fca0007810000 */
[----:B------:R-:W0:Y:S01]  /*a2a0*/  SHFL.BFLY PT, R11, R24, 0x1, 0x1f ;  /* 0x0c201f00180b7f89 */ /* 0x000e2200000e0000 */
[----:B--2---:R-:W-:-:S05]  /*a2b0*/  FMNMX.FTZ R9, R20, R9, !PT ;  /* 0x0000000914097209 */ /* 0x004fca0007810000 */
[C---:B------:R-:W-:Y:S01]  /*a2c0*/  FADD.FTZ R87, -R9.reuse, R4 ;  /* 0x0000000409577221 */ /* 0x040fe20000010100 */
[----:B-1----:R-:W-:-:S03]  /*a2d0*/  FFMA.FTZ R48, R9, R8, -8 ;  /* 0xc100000009307423 */ /* 0x002fc60000010008 */
[-C--:B------:R-:W-:Y:S01]  /*a2e0*/  FMUL.FTZ R4, R87, R8.reuse ;  /* 0x0000000857047220 */ /* 0x080fe20000410000 */
[----:B------:R-:W-:-:S01]  /*a2f0*/  FFMA.FTZ R12, R157, R8, -R48 ;  /* 0x000000089d0c7223 */ /* 0x000fc20000010830 */
[-CC-:B------:R-:W-:Y:S01]  /*a300*/  FFMA.FTZ R14, R161, R8.reuse, -R48.reuse ;  /* 0x00000008a10e7223 */ /* 0x180fe20000010830 */
[----:B------:R-:W-:-:S01]  /*a310*/  FFMA.FTZ R157, R163, R8, -R48 ;  /* 0x00000008a39d7223 */ /* 0x000fc20000010830 */
[-CC-:B------:R-:W-:Y:S01]  /*a320*/  FFMA.FTZ R20, R165, R8.reuse, -R48.reuse ;  /* 0x00000008a5147223 */ /* 0x180fe20000010830 */
[----:B------:R-:W-:-:S01]  /*a330*/  FFMA.FTZ R161, R187, R8, -R48 ;  /* 0x00000008bba17223 */ /* 0x000fc20000010830 */
[-CC-:B------:R-:W-:Y:S01]  /*a340*/  FFMA.FTZ R26, R189, R8.reuse, -R48.reuse ;  /* 0x00000008bd1a7223 */ /* 0x180fe20000010830 */
[----:B0-----:R-:W-:Y:S01]  /*a350*/  FMNMX.FTZ R11, R24, R11, !PT ;  /* 0x0000000b180b7209 */ /* 0x001fe20007810000 */
[-CC-:B------:R-:W-:Y:S01]  /*a360*/  FFMA.FTZ R24, R185, R8.reuse, -R48.reuse ;  /* 0x00000008b9187223 */ /* 0x180fe20000010830 */
[----:B------:R-:W-:-:S01]  /*a370*/  FFMA.FTZ R163, R191, R8, -R48 ;  /* 0x00000008bfa37223 */ /* 0x000fc20000010830 */
[-CC-:B------:R-:W-:Y:S01]  /*a380*/  FFMA.FTZ R28, R193, R8.reuse, -R48.reuse ;  /* 0x00000008c11c7223 */ /* 0x180fe20000010830 */
[----:B------:R-:W-:-:S01]  /*a390*/  FFMA.FTZ R44, R79, R8, -R48 ;  /* 0x000000084f2c7223 */ /* 0x000fc20000010830 */
[----:B------:R-:W-:Y:S01]  /*a3a0*/  FADD.FTZ R87, -R11, R10 ;  /* 0x0000000a0b577221 */ /* 0x000fe20000010100 */
        /* <DEDUP_REMOVED lines=21> */
[-C--:B------:R-:W-:Y:S01]  /*a500*/  FFMA.FTZ R85, R85, R8.reuse, -R48 ;  /* 0x0000000855557223 */ /* 0x080fe20000010830 */
[----:B------:R-:W-:-:S01]  /*a510*/  FFMA.FTZ R48, R11, R8, -8 ;  /* 0xc10000000b307423 */ /* 0x000fc20000010008 */
[-C--:B------:R-:W-:Y:S01]  /*a520*/  FMUL.FTZ R87, R87, R8.reuse ;  /* 0x0000000857577220 */ /* 0x080fe20000410000 */
[----:B------:R-:W-:Y:S02]  /*a530*/  MUFU.EX2 R4, R4 ;  /* 0x0000000400047308 */ /* 0x000fe40000000800 */
[----:B------:R-:W-:-:S01]  /*a540*/  FFMA.FTZ R50, R5, R8, -R48 ;  /* 0x0000000805327223 */ /* 0x000fc20000010830 */
[-CC-:B------:R-:W-:Y:S01]  /*a550*/  FFMA.FTZ R5, R13, R8.reuse, -R48.reuse ;  /* 0x000000080d057223 */ /* 0x180fe20000010830 */
[----:B------:R-:W-:-:S01]  /*a560*/  FFMA.FTZ R13, R15, R8, -R48 ;  /* 0x000000080f0d7223 */ /* 0x000fc20000010830 */
[-CC-:B------:R-:W-:Y:S01]  /*a570*/  FFMA.FTZ R52, R21, R8.reuse, -R48.reuse ;  /* 0x0000000815347223 */ /* 0x180fe20000010830 */
[----:B------:R-:W-:-:S01]  /*a580*/  FFMA.FTZ R15, R25, R8, -R48 ;  /* 0x00000008190f7223 */ /* 0x000fc20000010830 */
[-CC-:B------:R-:W-:Y:S01]  /*a590*/  FFMA.FTZ R54, R27, R8.reuse, -R48.reuse ;  /* 0x000000081b367223 */ /* 0x180fe20000010830 */
        /* <DEDUP_REMOVED lines=25> */
[----:B------:R-:W-:-:S07]  /*a730*/  FFMA.FTZ R81, R81, R8, -R48 ;  /* 0x0000000851517223 */ /* 0x000fce0000010830 */
[----:B------:R-:W2:Y:S01]  /*a740*/  MUFU.EX2 R5, R5 ;  /* 0x0000000500057308 */ /* 0x000ea20000000800 */
[----:B-1----:R-:W-:-:S07]  /*a750*/  FFMA.FTZ R2, R87, R2, R50 ;  /* 0x0000000257027223 */ /* 0x002fce0000010032 */
        /* <DEDUP_REMOVED lines=22> */
[----:B--2---:R-:W-:-:S01]  /*a8c0*/  FADD.FTZ R72, R20, R39 ;  /* 0x0000002714487221 */ /* 0x004fc20000010000 */
[----:B------:R-:W-:-:S06]  /*a8d0*/  FFMA.FTZ R39, R61, R8, -R48 ;  /* 0x000000083d277223 */ /* 0x000fcc0000010830 */
        /* <DEDUP_REMOVED lines=105> */
.L_x_1323:
[----:B------:R-:W-:Y:S01]  /*af70*/  ULEA UR4, UR4, UR38, 0x3 ;  /* 0x0000002604047291 */ /* 0x000fe2000f8e183f */
[----:B------:R-:W-:Y:S01]  /*af80*/  ISETP.GT.AND P1, PT, R7, R6, PT ;  /* 0x000000060700720c */ /* 0x000fe20003f24270 */
[----:B------:R-:W-:Y:S01]  /*af90*/  UMOV UR5, UR37 ;  /* 0x0000002500057c82 */ /* 0x000fe20008000000 */
[----:B------:R-:W-:Y:S01]  /*afa0*/  F2FP.SATFINITE.E4M3.F32.PACK_AB_MERGE_C R13, R52, R13, RZ ;  /* 0x0000000d340d723e */ /* 0x000fe200048070ff */
[----:B------:R-:W-:Y:S01]  /*afb0*/  UIADD3 UR4, UR4, 0x22860, URZ ;  /* 0x0002286004047890 */ /* 0x000fe2000fffe03f */
[----:B------:R-:W-:Y:S01]  /*afc0*/  F2FP.SATFINITE.E4M3.F32.PACK_AB_MERGE_C R12, R155, R12, RZ ;  /* 0x0000000c9b0c723e */ /* 0x000fe200048070ff */
[----:B------:R-:W-:Y:S01]  /*afd0*/  FMUL.FTZ R88, R88, R4 ;  /* 0x0000000458587220 */ /* 0x000fe20000410000 */
[----:B------:R-:W-:Y:S01]  /*afe0*/  F2FP.SATFINITE.E4M3.F32.PACK_AB_MERGE_C R20, R159, R20, RZ ;  /* 0x000000149f14723e */ /* 0x000fe200048070ff */
[----:B------:R-:W-:Y:S01]  /*aff0*/  UPRMT UR4, UR40, 0x654, UR4 ;  /* 0x0000065428047896 */ /* 0x000fe20008000004 */
[----:B------:R-:W-:Y:S01]  /*b000*/  F2FP.SATFINITE.E4M3.F32.PACK_AB_MERGE_C R26, R163, R26, RZ ;  /* 0x0000001aa31a723e */ /* 0x000fe200048070ff */
[----:B------:R-:W-:Y:S01]  /*b010*/  FMUL.FTZ R89, R89, R4 ;  /* 0x0000000459597220 */ /* 0x000fe20000410000 */
[----:B------:R-:W-:Y:S01]  /*b020*/  F2FP.SATFINITE.E4M3.F32.PACK_AB_MERGE_C R30, R167, R30, RZ ;  /* 0x0000001ea71e723e */ /* 0x000fe200048070ff */
[----:B------:R-:W-:Y:S01]  /*b030*/  FMUL.FTZ R92, R92, R4 ;  /* 0x000000045c5c7220 */ /* 0x000fe20000410000 */
[----:B------:R-:W-:Y:S01]  /*b040*/  F2FP.SATFINITE.E4M3.F32.PACK_AB_MERGE_C R13, R5, R50, R13 ;  /* 0x00000032050d723e */ /* 0x000fe2000480700d */
[-C--:B------:R-:W-:Y:S01]  /*b050*/  FMUL.FTZ R93, R93, R4.reuse ;  /* 0x000000045d5d7220 */ /* 0x080fe20000410000 */
[----:B------:R-:W-:Y:S01]  /*b060*/  F2FP.SATFINITE.E4M3.F32.PACK_AB_MERGE_C R21, R56, R21, RZ ;  /* 0x000000153815723e */ /* 0x000fe200048070ff */
[----:B------:R-:W-:Y:S01]  /*b070*/  FMUL.FTZ R96, R96, R4 ;  /* 0x0000000460607220 */ /* 0x000fe20000410000 */
[----:B------:R-:W-:Y:S01]  /*b080*/  F2FP.SATFINITE.E4M3.F32.PACK_AB_MERGE_C R27, R60, R27, RZ ;  /* 0x0000001b3c1b723e */ /* 0x000fe200048070ff */
[----:B------:R-:W-:Y:S01]  /*b090*/  SYNCS.ARRIVE.TRANS64.RED.A1T0 RZ, [UR4], RZ ;  /* 0x000000ffffff79a7 */ /* 0x000fe20008100404 */
[----:B------:R-:W-:Y:S01]  /*b0a0*/  F2FP.SATFINITE.E4M3.F32.PACK_AB_MERGE_C R31, R64, R31, RZ ;  /* 0x0000001f401f723e */ /* 0x000fe200048070ff */
[----:B------:R-:W-:Y:S01]  /*b0b0*/  UMOV UR4, UR36 ;  /* 0x0000002400047c82 */ /* 0x000fe20008000000 */
        /* <DEDUP_REMOVED lines=87> */
.L_x_1313:
        /* <DEDUP_REMOVED lines=8> */
[----:B------:R-:W-:-:S05]  /*b6b0*/  ULDC UR33, c[0x0][0x9e0] ;  /* 0x0002780000217ab9 */ /* 0x000fca0000000800 */
.L_x_1344:
        /* <DEDUP_REMOVED lines=9> */
.L_x_1327:
[----:B------:R-:W-:Y:S01]  /*b750*/  ULEA UR10, UR36, UR38, 0x3 ;  /* 0x00000026240a7291 */ /* 0x000fe2000f8e183f */
[----:B------:R-:W-:-:S05]  /*b760*/  IMAD.U32 R6, RZ, RZ, UR37 ;  /* 0x00000025ff067e24 */ /* 0x000fca000f8e00ff */
[----:B------:R-:W-:-:S04]  /*b770*/  SHF.L.U32 R6, R6, 0x1f, RZ ;  /* 0x0000001f06067819 */ /* 0x000fc800000006ff */
[----:B------:R0:W1:Y:S01]  /*b780*/  SYNCS.PHASECHK.TRANS64.TRYWAIT P1, [UR10+0x22830], R6 ;  /* 0x02283006ff0075a7 */ /* 0x000062000802014a */
[----:B------:R-:W-:Y:S05]  /*b790*/  @!P0 BRA `(.L_x_1328) ;  /* 0x0000000000048947 */ /* 0x000fea0003800000 */
[----:B------:R-:W-:Y:S01]  /*b7a0*/  BPT.TRAP 0x1 ;  /* 0x000000040000795c */ /* 0x000fe20000300000 */
.L_x_1328:
[----:B-1----:R-:W-:Y:S05]  /*b7b0*/  @P1 BRA `(.L_x_1326) ;  /* 0x0000000000081947 */ /* 0x002fea0003800000 */
[----:B------:R-:W1:Y:S02]  /*b7c0*/  SYNCS.PHASECHK.TRANS64.TRYWAIT P1, [UR10+0x22830], R6 ;  /* 0x02283006ff0075a7 */ /* 0x000e64000802014a */
[----:B-1----:R-:W-:Y:S05]  /*b7d0*/  @!P1 BRA `(.L_x_1329) ;  /* 0x000000c800689947 */ /* 0x002fea0003800000 */
.L_x_1326:
[----:B------:R-:W2:Y:S01]  /*b7e0*/  S2R R8, SR_TID.X ;  /* 0x0000000000087919 */ /* 0x000ea20000002100 */
        /* <DEDUP_REMOVED lines=12> */
[----:B--2---:R-:W-:-:S05]  /*b8b0*/  SHF.R.U32.HI R8, RZ, 0x7, R8 ;  /* 0x00000007ff087819 */ /* 0x004fca0000011608 */
[----:B01----:R-:W-:-:S05]  /*b8c0*/  VIADD R6, R8, 0x8 ;  /* 0x0000000808067836 */ /* 0x003fca0000000000 */
        /* <DEDUP_REMOVED lines=22> */
.L_x_1331:
[----:B------:R-:W-:Y:S01]  /*ba30*/  ULEA UR10, UR4, UR38, 0x3 ;  /* 0x00000026040a7291 */ /* 0x000fe2000f8e183f */
[----:B------:R-:W-:-:S05]  /*ba40*/  IMAD.U32 R6, RZ, RZ, UR5 ;  /* 0x00000005ff067e24 */ /* 0x000fca000f8e00ff */
[----:B------:R-:W-:-:S04]  /*ba50*/  SHF.L.U32 R6, R6, 0x1f, RZ ;  /* 0x0000001f06067819 */ /* 0x000fc800000006ff */
[----:B------:R0:W1:Y:S01]  /*ba60*/  SYNCS.PHASECHK.TRANS64.TRYWAIT P1, [UR10+0x22850], R6 ;  /* 0x02285006ff0075a7 */ /* 0x000062000802014a */
[----:B------:R-:W-:Y:S05]  /*ba70*/  @!P0 BRA `(.L_x_1332) ;  /* 0x0000000000048947 */ /* 0x000fea0003800000 */
[----:B------:R-:W-:Y:S01]  /*ba80*/  BPT.TRAP 0x1 ;  /* 0x000000040000795c */ /* 0x000fe20000300000 */
.L_x_1332:
[----:B-1----:R-:W-:Y:S05]  /*ba90*/  @P1 BRA `(.L_x_1330) ;  /* 0x0000000000081947 */ /* 0x002fea0003800000 */
[----:B------:R-:W1:Y:S02]  /*baa0*/  SYNCS.PHASECHK.TRANS64.TRYWAIT P1, [UR10+0x22850], R6 ;  /* 0x02285006ff0075a7 */ /* 0x000e64000802014a */
[----:B-1----:R-:W-:Y:S05]  /*bab0*/  @!P1 BRA `(.L_x_1333) ;  /* 0x000000c400c89947 */ /* 0x002fea0003800000 */
.L_x_1330:
[----:B------:R-:W-:Y:S01]  /*bac0*/  UIADD3 UR5, UR38, 0x400, URZ ;  /* 0x0000040026057890 */ /* 0x000fe2000fffe03f */
[----:B------:R-:W-:Y:S01]  /*bad0*/  WARPGROUP.ARRIVE ;  /* 0x00000000000079c5 */ /* 0x000fe20000000000 */
[----:B------:R-:W-:-:S05]  /*bae0*/  UMOV UR11, 0x40000040 ;  /* 0x40000040000b7882 */ /* 0x000fca0000000000 */
[----:B------:R-:W2:Y:S01]  /*baf0*/  S2R R8, SR_TID.X ;  /* 0x0000000000087919 */ /* 0x000ea20000002100 */
        /* <DEDUP_REMOVED lines=8> */
[----:B--2---:R-:W-:-:S04]  /*bb80*/  SHF.R.U32.HI R8, RZ, 0x7, R8 ;  /* 0x00000007ff087819 */ /* 0x004fc80000011608 */
[----:B01----:R-:W-:Y:S01]  /*bb90*/  IADD3 R6, -R8, 0xb, RZ ;  /* 0x0000000b08067810 */ /* 0x003fe20007ffe1ff */
        /* <DEDUP_REMOVED lines=17> */
.L_x_1334:
        /* <DEDUP_REMOVED lines=9> */
[C---:B------:R-:W-:Y:S01]  /*bd40*/  FMUL.FTZ R34, R0.reuse, R62 ;  /* 0x0000003e00227220 */ /* 0x040fe20000410000 */
[C---:B------:R-:W-:Y:S01]  /*bd50*/  FMUL.FTZ R54, R0.reuse, R61 ;  /* 0x0000003d00367220 */ /* 0x040fe20000410000 */
[C---:B------:R-:W-:Y:S01]  /*bd60*/  FMUL.FTZ R62, R0.reuse, R76 ;  /* 0x0000004c003e7220 */ /* 0x040fe20000410000 */
[----:B------:R-:W-:Y:S01]  /*bd70*/  FMUL.FTZ R152, R0, R24 ;  /* 0x0000001800987220 */ /* 0x000fe20000410000 */
[----:B------:R-:W-:Y:S01]  /*bd80*/  UIADD3 UR5, UR5, 0x22840, URZ ;  /* 0x0002284005057890 */ /* 0x000fe2000fffe03f */
[----:B------:R-:W0:Y:S01]  /*bd90*/  @P1 LDC R9, c[0x0][0x44c] ;  /* 0x00011300ff091b82 */ /* 0x000e220000000800 */
[----:B------:R-:W-:-:S02]  /*bda0*/  IMAD.SHL.U32 R76, R7, 0x80, RZ ;  /* 0x00000080074c7824 */ /* 0x000fc400078e00ff */
[C---:B------:R-:W-:Y:S01]  /*bdb0*/  FMUL.FTZ R24, R0.reuse, R47 ;  /* 0x0000002f00187220 */ /* 0x040fe20000410000 */
[C---:B------:R-:W-:Y:S01]  /*bdc0*/  FMUL.FTZ R154, R0.reuse, R28 ;  /* 0x0000001c009a7220 */ /* 0x040fe20000410000 */
[C---:B------:R-:W-:Y:S01]  /*bdd0*/  FMUL.FTZ R47, R0.reuse, R48 ;  /* 0x00000030002f7220 */ /* 0x040fe20000410000 */
[C---:B------:R-:W-:Y:S01]  /*bde0*/  FMUL.FTZ R10, R0.reuse, R27 ;  /* 0x0000001b000a7220 */ /* 0x040fe20000410000 */
[C---:B------:R-:W-:Y:S01]  /*bdf0*/  FMUL.FTZ R155, R0.reuse, R29 ;  /* 0x0000001d009b7220 */ /* 0x040fe20000410000 */
[C---:B------:R-:W-:Y:S01]  /*be00*/  FMUL.FTZ R48, R0.reuse, R49 ;  /* 0x0000003100307220 */ /* 0x040fe20000410000 */
[----:B------:R-:W1:Y:S01]  /*be10*/  @P1 LDC R8, c[0x0][0x450] ;  /* 0x00011400ff081b82 */ /* 0x000e620000000800 */
        /* <DEDUP_REMOVED lines=14> */
[----:B------:R-:W-:Y:S01]  /*bf00*/  FMUL.FTZ R160, R0, R40 ;  /* 0x0000002800a07220 */ /* 0x000fe20000410000 */
[----:B0-----:R-:W-:-:S04]  /*bf10*/  @P1 IMAD.HI.U32 R9, R66, R9, RZ ;  /* 0x0000000942091227 */ /* 0x001fc800078e00ff */
[C---:B------:R-:W-:Y:S01]  /*bf20*/  FMUL.FTZ R161, R0.reuse, R41 ;  /* 0x0000002900a17220 */ /* 0x040fe20000410000 */
[C---:B------:R-:W-:Y:S01]  /*bf30*/  FMUL.FTZ R25, R0.reuse, R42 ;  /* 0x0000002a00197220 */ /* 0x040fe20000410000 */
[C---:B------:R-:W-:Y:S01]  /*bf40*/  FMUL.FTZ R15, R0.reuse, R43 ;  /* 0x0000002b000f7220 */ /* 0x040fe20000410000 */
[C---:B------:R-:W-:Y:S01]  /*bf50*/  FMUL.FTZ R162, R0.reuse, R44 ;  /* 0x0000002c00a27220 */ /* 0x040fe20000410000 */
[C---:B------:R-:W-:Y:S01]  /*bf60*/  FMUL.FTZ R163, R0.reuse, R45 ;  /* 0x0000002d00a37220 */ /* 0x040fe20000410000 */
[C---:B------:R-:W-:Y:S01]  /*bf70*/  FMUL.FTZ R51, R0.reuse, R56 ;  /* 0x0000003800337220 */ /* 0x040fe20000410000 */
[C---:B------:R-:W-:Y:S01]  /*bf80*/  FMUL.FTZ R52, R0.reuse, R57 ;  /* 0x0000003900347220 */ /* 0x040fe20000410000 */
[----:B-1----:R-:W-:Y:S01]  /*bf90*/  @P1 SHF.R.U32.HI R66, RZ, R8, R9 ;  /* 0x00000008ff421219 */ /* 0x002fe20000011609 */
        /* <DEDUP_REMOVED lines=27> */
[----:B------:R-:W1:Y:S01]  /*c150*/  MUFU.TANH R152, R152 ;  /* 0x0000009800987308 */ /* 0x000e620000002400 */
[----:B------:R-:W-:Y:S01]  /*c160*/  SYNCS.ARRIVE.TRANS64.RED.A1T0 RZ, [UR5], RZ ;  /* 0x000000ffffff79a7 */ /* 0x000fe20008100405 */
[----:B------:R-:W-:Y:S01]  /*c170*/  ULOP3.LUT UR5, URZ, UR7, URZ, 0x33, !UPT ;  /* 0x000000073f057292 */ /* 0x000fe2000f8e333f */
[----:B------:R-:W-:Y:S01]  /*c180*/  FMUL.FTZ R80, R0, R80 ;  /* 0x0000005000507220 */ /* 0x000fe20000410000 */
[----:B------:R-:W-:-:S04]  /*c190*/  IADD3 R9, -R17, R9, R16 ;  /* 0x0000000911097210 */ /* 0x000fc80007ffe110 */
[----:B------:R-:W3:Y:S01]  /*c1a0*/  MUFU.TANH R153, R153 ;  /* 0x0000009900997308 */ /* 0x000ee20000002400 */
[----:B------:R-:W-:-:S04]  /*c1b0*/  VIADD R78, R9, UR33 ;  /* 0x00000021094e7c36 */ /* 0x000fc80008000000 */
[----:B0-----:R-:W-:-:S03]  /*c1c0*/  IMAD.IADD R68, R78, 0x1, R61 ;  /* 0x000000014e447824 */ /* 0x001fc600078e023d */
[----:B------:R-:W0:Y:S08]  /*c1d0*/  MUFU.TANH R10, R10 ;  /* 0x0000000a000a7308 */ /* 0x000e300000002400 */
        /* <DEDUP_REMOVED lines=26> */
[----:B--2---:R-:W-:Y:S01]  /*c380*/  LOP3.LUT P5, RZ, R6, 0x1, RZ, 0xc0, !PT ;  /* 0x0000000106ff7812 */ /* 0x004fe200078ac0ff */
[C---:B------:R-:W-:Y:S01]  /*c390*/  FMUL.FTZ R6, R0.reuse, R26 ;  /* 0x0000001a00067220 */ /* 0x040fe20000410000 */
[C---:B------:R-:W-:Y:S01]  /*c3a0*/  FMUL.FTZ R26, R0.reuse, R46 ;  /* 0x0000002e001a7220 */ /* 0x040fe20000410000 */
[----:B------:R-:W-:-:S04]  /*c3b0*/  FMUL.FTZ R46, R0, R87 ;  /* 0x00000057002e7220 */ /* 0x000fc80000410000 */
        /* <DEDUP_REMOVED lines=34> */
[----:B------:R5:W0:Y:S02]  /*c5e0*/  MUFU.TANH R75, R80 ;  /* 0x00000050004b7308 */ /* 0x000a240000002400 */
[----:B-----5:R-:W-:-:S04]  /*c5f0*/  VIADD R80, R9, UR5 ;  /* 0x0000000509507c36 */ /* 0x020fc80008000000 */
[----:B------:R-:W-:Y:S01]  /*c600*/  IMAD.IADD R70, R80, 0x1, R61 ;  /* 0x0000000150467824 */ /* 0x000fe200078e023d */
[----:B-1234-:R-:W-:Y:S06]  /*c610*/  @!P5 BRA `(.L_x_1335) ;  /* 0x000000000058d947 */ /* 0x01efec0003800000 */
        /* <DEDUP_REMOVED lines=12> */
.L_x_1337:
[----:B------:R-:W-:-:S05]  /*c6e0*/  IMAD.U32 R63, RZ, RZ, UR6 ;  /* 0x00000006ff3f7e24 */ /* 0x000fca000f8e00ff */
[----:B------:R-:W-:-:S13]  /*c6f0*/  ISETP.NE.AND P1, PT, R63, 0x1, PT ;  /* 0x000000013f00780c */ /* 0x000fda0003f25270 */
[----:B------:R-:W1:Y:S02]  /*c700*/  @P1 LDC.64 R8, c[0x0][0x9e8] ;  /* 0x00027a00ff081b82 */ /* 0x000e640000000a00 */
[----:B-1----:R-:W-:-:S05]  /*c710*/  @P1 IMAD.HI.U32 R8, R61, R8, RZ ;  /* 0x000000083d081227 */ /* 0x002fca00078e00ff */
[----:B------:R-:W-:-:S07]  /*c720*/  @P1 SHF.R.U32.HI R61, RZ, R9, R8 ;  /* 0x00000009ff3d1219 */ /* 0x000fce0000011608 */
.L_x_1338:
[----:B------:R-:W-:Y:S05]  /*c730*/  BSYNC B0 ;  /* 0x0000000000007941 */ /* 0x000fea0003800000 */
.L_x_1336:
[----:B------:R-:W-:-:S04]  /*c740*/  IMAD R61, R61, R63, -R76 ;  /* 0x0000003f3d3d7224 */ /* 0x000fc800078e0a4c */
[----:B------:R-:W-:-:S05]  /*c750*/  IMAD R61, R18, -0x2, R61 ;  /* 0xfffffffe123d7824 */ /* 0x000fca00078e023d */
[----:B------:R-:W-:Y:S02]  /*c760*/  VIADDMNMX R68, R61, R63, R68, PT ;  /* 0x0000003f3d447246 */ /* 0x000fe40003800144 */
[----:B------:R-:W-:-:S07]  /*c770*/  VIMNMX R70, R70, R61, !PT ;  /* 0x0000003d46467248 */ /* 0x000fce0007fe0100 */
.L_x_1335:
        /* <DEDUP_REMOVED lines=15> */
[----:B0-----:R-:W-:Y:S02]  /*c870*/  FSEL R65, R155, -INF , !P3 ;  /* 0xff8000009b417808 */ /* 0x001fe40005800000 */
        /* <DEDUP_REMOVED lines=45> */
[----:B------:R-:W0:Y:S01]  /*cb50*/  SHFL.IDX PT, R53, R66, 0x1, 0x1c1f ;  /* 0x003c1f0042357f89 */ /* 0x000e2200000e0000 */
[----:B------:R-:W-:-:S02]  /*cb60*/  ISETP.GT.AND P2, PT, R70, 0x50, P1 ;  /* 0x000000504600780c */ /* 0x000fc40000f44270 */
[C---:B------:R-:W-:Y:S02]  /*cb70*/  ISETP.GT.AND P3, PT, R70.reuse, 0x51, P1 ;  /* 0x000000514600780c */ /* 0x040fe40000f64270 */
[----:B------:R-:W-:Y:S02]  /*cb80*/  ISETP.GT.AND P4, PT, R70, 0x58, P1 ;  /* 0x000000584600780c */ /* 0x000fe40000f84270 */
[C---:B------:R-:W-:Y:S02]  /*cb90*/  ISETP.LT.OR P2, PT, R68.reuse, 0x51, P2 ;  /* 0x000000514400780c */ /* 0x040fe40001741670 */
[C---:B------:R-:W-:Y:S02]  /*cba0*/  ISETP.LT.OR P3, PT, R68.reuse, 0x52, P3 ;  /* 0x000000524400780c */ /* 0x040fe40001f61670 */
[----:B------:R-:W-:Y:S02]  /*cbb0*/  ISETP.LT.OR P4, PT, R68, 0x59, P4 ;  /* 0x000000594400780c */ /* 0x000fe40002781670 */
[----:B------:R-:W-:-:S02]  /*cbc0*/  FSEL R69, R55, -INF , !P2 ;  /* 0xff80000037457808 */ /* 0x000fc40005000000 */
[----:B------:R-:W-:Y:S02]  /*cbd0*/  FSEL R71, R56, -INF , !P3 ;  /* 0xff80000038477808 */ /* 0x000fe40005800000 */
[----:B------:R-:W-:Y:S02]  /*cbe0*/  FSEL R73, R57, -INF , !P4 ;  /* 0xff80000039497808 */ /* 0x000fe40006000000 */
[C---:B------:R-:W-:Y:S02]  /*cbf0*/  ISETP.GT.AND P2, PT, R70.reuse, 0x59, P1 ;  /* 0x000000594600780c */ /* 0x040fe40000f44270 */
[C---:B------:R-:W-:Y:S02]  /*cc00*/  ISETP.GT.AND P3, PT, R70.reuse, 0x60, P1 ;  /* 0x000000604600780c */ /* 0x040fe40000f64270 */
[----:B------:R-:W-:Y:S01]  /*cc10*/  ISETP.GT.AND P4, PT, R70, 0x61, P1 ;  /* 0x000000614600780c */ /* 0x000fe20000f84270 */
[--C-:B0-----:R-:W-:Y:S01]  /*cc20*/  IMAD.IADD R48, R78, 0x1, R53.reuse ;  /* 0x000000014e307824 */ /* 0x101fe200078e0235 */
[----:B------:R-:W-:Y:S01]  /*cc30*/  ISETP.LT.OR P2, PT, R68, 0x5a, P2 ;  /* 0x0000005a4400780c */ /* 0x000fe20001741670 */
[----:B------:R-:W-:Y:S01]  /*cc40*/  IMAD.IADD R50, R80, 0x1, R53 ;  /* 0x0000000150327824 */ /* 0x000fe200078e0235 */
[----:B------:R-:W-:-:S02]  /*cc50*/  ISETP.LT.OR P3, PT, R68, 0x61, P3 ;  /* 0x000000614400780c */ /* 0x000fc40001f61670 */
[----:B------:R-:W-:Y:S02]  /*cc60*/  ISETP.LT.OR P4, PT, R68, 0x62, P4 ;  /* 0x000000624400780c */ /* 0x000fe40002781670 */
[----:B------:R-:W-:Y:S02]  /*cc70*/  FSEL R79, R58, -INF , !P2 ;  /* 0xff8000003a4f7808 */ /* 0x000fe40005000000 */
[----:B------:R-:W-:Y:S02]  /*cc80*/  FSEL R81, R59, -INF , !P3 ;  /* 0xff8000003b517808 */ /* 0x000fe40005800000 */
[----:B------:R-:W-:Y:S02]  /*cc90*/  FSEL R83, R60, -INF , !P4 ;  /* 0xff8000003c537808 */ /* 0x000fe40006000000 */
[C---:B------:R-:W-:Y:S02]  /*cca0*/  ISETP.GT.AND P2, PT, R70.reuse, 0x68, P1 ;  /* 0x000000684600780c */ /* 0x040fe40000f44270 */
[----:B------:R-:W-:-:S02]  /*ccb0*/  ISETP.GT.AND P3, PT, R70, 0x69, P1 ;  /* 0x000000694600780c */ /* 0x000fc40000f64270 */
[----:B------:R-:W-:Y:S02]  /*ccc0*/  ISETP.GT.AND P4, PT, R70, 0x70, P1 ;  /* 0x000000704600780c */ /* 0x000fe40000f84270 */
        /* <DEDUP_REMOVED lines=8> */
[----:B------:R-:W-:Y:S02]  /*cd50*/  ISETP.GT.AND P4, PT, R70, 0x79, P1 ;  /* 0x000000794600780c */ /* 0x000fe40000f84270 */
[C---:B------:R-:W-:Y:S02]  /*cd60*/  ISETP.LT.OR P2, PT, R68.reuse, 0x72, P2 ;  /* 0x000000724400780c */ /* 0x040fe40001741670 */
[----:B------:R-:W-:-:S02]  /*cd70*/  ISETP.LT.OR P3, PT, R68, 0x79, P3 ;  /* 0x000000794400780c */ /* 0x000fc40001f61670 */
        /* <DEDUP_REMOVED lines=17> */
.L_x_1341:
[----:B------:R-:W-:-:S05]  /*ce90*/  IMAD.U32 R52, RZ, RZ, UR6 ;  /* 0x00000006ff347e24 */ /* 0x000fca000f8e00ff */
[----:B------:R-:W-:-:S13]  /*cea0*/  ISETP.NE.AND P2, PT, R52, 0x1, PT ;  /* 0x000000013400780c */ /* 0x000fda0003f45270 */
[----:B------:R-:W0:Y:S02]  /*ceb0*/  @P2 LDC.64 R8, c[0x0][0x9e8] ;  /* 0x00027a00ff082b82 */ /* 0x000e240000000a00 */
[----:B0-----:R-:W-:-:S05]  /*cec0*/  @P2 IMAD.HI.U32 R8, R53, R8, RZ ;  /* 0x0000000835082227 */ /* 0x001fca00078e00ff */
[----:B------:R-:W-:-:S07]  /*ced0*/  @P2 SHF.R.U32.HI R53, RZ, R9, R8 ;  /* 0x00000009ff352219 */ /* 0x000fce0000011608 */
.L_x_1342:
[----:B------:R-:W-:Y:S05]  /*cee0*/  BSYNC B0 ;  /* 0x0000000000007941 */ /* 0x000fea0003800000 */
.L_x_1340:
[----:B------:R-:W-:-:S04]  /*cef0*/  IMAD R53, R53, R52, -R76 ;  /* 0x0000003435357224 */ /* 0x000fc800078e0a4c */
[----:B------:R-:W-:-:S05]  /*cf00*/  IMAD R53, R18, -0x2, R53 ;  /* 0xfffffffe12357824 */ /* 0x000fca00078e0235 */
[----:B------:R-:W-:Y:S02]  /*cf10*/  VIADDMNMX R48, R53, R52, R48, PT ;  /* 0x0000003435307246 */ /* 0x000fe40003800130 */
[----:B------:R-:W-:-:S07]  /*cf20*/  VIMNMX R50, R50, R53, !PT ;  /* 0x0000003532327248 */ /* 0x000fce0007fe0100 */
.L_x_1339:
        /* <DEDUP_REMOVED lines=13> */
[----:B------:R-:W-:Y:S02]  /*d000*/  ISETP.GT.AND P2, PT, R50, 0x9, P1 ;  /* 0x000000093200780c */ /* 0x000fe40000f44270 */
        /* <DEDUP_REMOVED lines=56> */
[----:B------:R0:W-:Y:S01]  /*d390*/  MUFU.EX2 R25, R11 ;  /* 0x0000000b00197308 */ /* 0x0001e20000000800 */
        /* <DEDUP_REMOVED lines=9> */
[-CC-:B0-----:R-:W-:Y:S01]  /*d430*/  FFMA.FTZ R11, R195, R8.reuse, -R52.reuse ;  /* 0x00000008c30b7223 */ /* 0x181fe20000010834 */
[----:B------:R-:W-:Y:S01]  /*d440*/  FSEL R161, R26, -INF , !P2 ;  /* 0xff8000001aa17808 */ /* 0x000fe20005000000 */
[-CC-:B------:R-:W-:Y:S01]  /*d450*/  FFMA.FTZ R51, R51, R8.reuse, -R52.reuse ;  /* 0x0000000833337223 */ /* 0x180fe20000010834 */
[----:B------:R-:W-:Y:S01]  /*d460*/  FSEL R26, R6, -INF , !P3 ;  /* 0xff800000061a7808 */ /* 0x000fe20005800000 */
[----:B------:R-:W-:Y:S01]  /*d470*/  FFMA.FTZ R47, R47, R8, -R52 ;  /* 0x000000082f2f7223 */ /* 0x000fe20000010834 */
[----:B------:R-:W-:Y:S01]  /*d480*/  ISETP.GT.AND P2, PT, R50, 0x29, P1 ;  /* 0x000000293200780c */ /* 0x000fe20000f44270 */
[----:B------:R-:W-:Y:S01]  /*d490*/  MUFU.EX2 R12, R12 ;  /* 0x0000000c000c7308 */ /* 0x000fe20000000800 */
[----:B------:R-:W-:-:S02]  /*d4a0*/  FMNMX.FTZ R6, R26, R5, !PT ;  /* 0x000000051a067209 */ /* 0x000fc40007810000 */
[----:B------:R-:W-:Y:S02]  /*d4b0*/  ISETP.LT.OR P2, PT, R48, 0x2a, P2 ;  /* 0x0000002a3000780c */ /* 0x000fe40001741670 */
[----:B------:R-:W-:Y:S02]  /*d4c0*/  FMNMX.FTZ R14, R53, R6, !PT ;  /* 0x00000006350e7209 */ /* 0x000fe40007810000 */
[----:B------:R-:W-:Y:S01]  /*d4d0*/  FSEL R187, R24, -INF , !P2 ;  /* 0xff80000018bb7808 */ /* 0x000fe20005000000 */
[----:B------:R-:W-:-:S01]  /*d4e0*/  FFMA.FTZ R24, R199, R8, -R52 ;  /* 0x00000008c7187223 */ /* 0x000fc20000010834 */
[----:B------:R-:W-:Y:S01]  /*d4f0*/  FMNMX.FTZ R14, R55, R14, !PT ;  /* 0x0000000e370e7209 */ /* 0x000fe20007810000 */
[----:B------:R0:W-:Y:S01]  /*d500*/  MUFU.EX2 R6, R11 ;  /* 0x0000000b00067308 */ /* 0x0001e20000000800 */
[----:B------:R-:W-:Y:S02]  /*d510*/  ISETP.GT.AND P2, PT, R50, 0x31, P1 ;  /* 0x000000313200780c */ /* 0x000fe40000f44270 */
[----:B------:R-:W-:-:S02]  /*d520*/  FMNMX.FTZ R14, R57, R14, !PT ;  /* 0x0000000e390e7209 */ /* 0x000fc40007810000 */
[----:B------:R-:W-:Y:S02]  /*d530*/  ISETP.GT.AND P3, PT, R50, 0x30, P1 ;  /* 0x000000303200780c */ /* 0x000fe40000f64270 */
[----:B------:R-:W-:Y:S01]  /*d540*/  FMNMX.FTZ R14, R59, R14, !PT ;  /* 0x0000000e3b0e7209 */ /* 0x000fe20007810000 */
[----:B------:R-:W-:Y:S01]  /*d550*/  MUFU.EX2 R65, R65 ;  /* 0x0000004100417308 */ /* 0x000fe20000000800 */
[C---:B------:R-:W-:Y:S01]  /*d560*/  ISETP.LT.OR P2, PT, R48.reuse, 0x32, P2 ;  /* 0x000000323000780c */ /* 0x040fe20001741670 */
[----:B0-----:R-:W-:Y:S01]  /*d570*/  FFMA.FTZ R11, R197, R8, -R52 ;  /* 0x00000008c50b7223 */ /* 0x001fe20000010834 */
[----:B------:R-:W-:Y:S02]  /*d580*/  FMNMX.FTZ R20, R13, R14, !PT ;  /* 0x0000000e0d147209 */ /* 0x000fe40007810000 */
[----:B------:R-:W-:Y:S02]  /*d590*/  ISETP.LT.OR P3, PT, R48, 0x31, P3 ;  /* 0x000000313000780c */ /* 0x000fe40001f61670 */
[----:B------:R-:W-:Y:S01]  /*d5a0*/  FMNMX.FTZ R20, R21, R20, !PT ;  /* 0x0000001415147209 */ /* 0x000fe20007810000 */
[----:B------:R0:W-:Y:S01]  /*d5b0*/  MUFU.EX2 R14, R11 ;  /* 0x0000000b000e7308 */ /* 0x0001e20000000800 */
[----:B------:R-:W-:-:S02]  /*d5c0*/  FSEL R199, R27, -INF , !P2 ;  /* 0xff8000001bc77808 */ /* 0x000fc40005000000 */
[----:B------:R-:W-:Y:S02]  /*d5d0*/  FMNMX.FTZ R20, R61, R20, !PT ;  /* 0x000000143d147209 */ /* 0x000fe40007810000 */
[----:B------:R-:W-:Y:S02]  /*d5e0*/  FSEL R195, R28, -INF , !P3 ;  /* 0xff8000001cc37808 */ /* 0x000fe40005800000 */
[----:B------:R-:W-:Y:S01]  /*d5f0*/  FMNMX.FTZ R20, R63, R20, !PT ;  /* 0x000000143f147209 */ /* 0x000fe20007810000 */
[----:B------:R1:W-:Y:S01]  /*d600*/  MUFU.EX2 R27, R24 ;  /* 0x00000018001b7308 */ /* 0x0003e20000000800 */
[C---:B------:R-:W-:Y:S01]  /*d610*/  ISETP.GT.AND P3, PT, R50.reuse, 0x38, P1 ;  /* 0x000000383200780c */ /* 0x040fe20000f64270 */
[----:B0-----:R-:W-:Y:S01]  /*d620*/  FFMA.FTZ R11, R191, R8, -R52 ;  /* 0x00000008bf0b7223 */ /* 0x001fe20000010834 */
[----:B------:R-:W-:Y:S02]  /*d630*/  ISETP.GT.AND P2, PT, R50, 0x39, P1 ;  /* 0x000000393200780c */ /* 0x000fe40000f44270 */
[----:B------:R-:W-:-:S02]  /*d640*/  ISETP.LT.OR P3, PT, R48, 0x39, P3 ;  /* 0x000000393000780c */ /* 0x000fc40001f61670 */
[----:B------:R-:W-:Y:S01]  /*d650*/  ISETP.LT.OR P2, PT, R48, 0x3a, P2 ;  /* 0x0000003a3000780c */ /* 0x000fe20001741670 */
[----:B------:R-:W-:Y:S01]  /*d660*/  MUFU.EX2 R157, R157 ;  /* 0x0000009d009d7308 */ /* 0x000fe20000000800 */
[----:B-1----:R-:W-:Y:S02]  /*d670*/  FMNMX.FTZ R24, R15, R20, !PT ;  /* 0x000000140f187209 */ /* 0x002fe40007810000 */
[----:B------:R-:W-:Y:S02]  /*d680*/  FSEL R201, R30, -INF , !P3 ;  /* 0xff8000001ec97808 */ /* 0x000fe40005800000 */
[----:B------:R-:W-:Y:S02]  /*d690*/  FMNMX.FTZ R24, R161, R24, !PT ;  /* 0x00000018a1187209 */ /* 0x000fe40007810000 */
[----:B------:R-:W-:Y:S01]  /*d6a0*/  ISETP.GT.AND P3, PT, R50, 0x40, P1 ;  /* 0x000000403200780c */ /* 0x000fe20000f64270 */
[----:B------:R0:W-:Y:S01]  /*d6b0*/  MUFU.EX2 R20, R11 ;  /* 0x0000000b00147308 */ /* 0x0001e20000000800 */
[----:B------:R-:W-:-:S02]  /*d6c0*/  FMNMX.FTZ R24, R187, R24, !PT ;  /* 0x00000018bb187209 */ /* 0x000fc40007810000 */
[----:B------:R-:W-:Y:S02]  /*d6d0*/  ISETP.LT.OR P3, PT, R48, 0x41, P3 ;  /* 0x000000413000780c */ /* 0x000fe40001f61670 */
[----:B------:R-:W-:Y:S02]  /*d6e0*/  FMNMX.FTZ R24, R195, R24, !PT ;  /* 0x00000018c3187209 */ /* 0x000fe40007810000 */
[----:B------:R-:W-:Y:S01]  /*d6f0*/  FSEL R197, R29, -INF , !P2 ;  /* 0xff8000001dc57808 */ /* 0x000fe20005000000 */
[----:B------:R-:W-:-:S01]  /*d700*/  FFMA.FTZ R29, R193, R8, -R52 ;  /* 0x00000008c11d7223 */ /* 0x000fc20000010834 */
[----:B------:R-:W-:Y:S01]  /*d710*/  ISETP.GT.AND P2, PT, R50, 0x41, P1 ;  /* 0x000000413200780c */ /* 0x000fe20000f44270 */
[----:B0-----:R-:W-:-:S01]  /*d720*/  FFMA.FTZ R11, R165, R8, -R52 ;  /* 0x00000008a50b7223 */ /* 0x001fc20000010834 */
[----:B------:R-:W-:Y:S01]  /*d730*/  FMNMX.FTZ R28, R199, R24, !PT ;  /* 0x00000018c71c7209 */ /* 0x000fe20007810000 */
[----:B------:R-:W-:Y:S01]  /*d740*/  MUFU.EX2 R67, R67 ;  /* 0x0000004300437308 */ /* 0x000fe20000000800 */
[----:B------:R-:W-:-:S02]  /*d750*/  FSEL R193, R32, -INF , !P3 ;  /* 0xff80000020c17808 */ /* 0x000fc40005800000 */
[----:B------:R-:W-:Y:S02]  /*d760*/  ISETP.GT.AND P3, PT, R50, 0x48, P1 ;  /* 0x000000483200780c */ /* 0x000fe40000f64270 */
[C---:B------:R-:W-:Y:S02]  /*d770*/  ISETP.LT.OR P2, PT, R48.reuse, 0x42, P2 ;  /* 0x000000423000780c */ /* 0x040fe40001741670 */
[----:B------:R-:W-:Y:S01]  /*d780*/  FMNMX.FTZ R28, R201, R28, !PT ;  /* 0x0000001cc91c7209 */ /* 0x000fe20007810000 */
[----:B------:R-:W-:Y:S01]  /*d790*/  MUFU.EX2 R24, R185 ;  /* 0x000000b900187308 */ /* 0x000fe20000000800 */
[----:B------:R-:W-:Y:S02]  /*d7a0*/  ISETP.LT.OR P3, PT, R48, 0x49, P3 ;  /* 0x000000493000780c */ /* 0x000fe40001f61670 */
[----:B------:R-:W-:Y:S01]  /*d7b0*/  FSEL R191, R31, -INF , !P2 ;  /* 0xff8000001fbf7808 */ /* 0x000fe20005000000 */
[----:B------:R-:W-:-:S01]  /*d7c0*/  FFMA.FTZ R31, R189, R8, -R52 ;  /* 0x00000008bd1f7223 */ /* 0x000fc20000010834 */
[----:B------:R-:W-:-:S02]  /*d7d0*/  ISETP.GT.AND P2, PT, R50, 0x49, P1 ;  /* 0x000000493200780c */ /* 0x000fc40000f44270 */
[----:B------:R-:W-:Y:S01]  /*d7e0*/  FMNMX.FTZ R28, R197, R28, !PT ;  /* 0x0000001cc51c7209 */ /* 0x000fe20007810000 */
[----:B------:R-:W-:Y:S01]  /*d7f0*/  MUFU.EX2 R29, R29 ;  /* 0x0000001d001d7308 */ /* 0x000fe20000000800 */
[----:B------:R-:W-:Y:S01]  /*d800*/  FSEL R203, R34, -INF , !P3 ;  /* 0xff80000022cb7808 */ /* 0x000fe20005800000 */
[----:B------:R-:W-:Y:S01]  /*d810*/  FFMA.FTZ R34, R163, R8, -R52 ;  /* 0x00000008a3227223 */ /* 0x000fe20000010834 */
[----:B------:R-:W-:Y:S02]  /*d820*/  ISETP.GT.AND P3, PT, R50, 0x50, P1 ;  /* 0x000000503200780c */ /* 0x000fe40000f64270 */
[C---:B------:R-:W-:Y:S02]  /*d830*/  ISETP.LT.OR P2, PT, R48.reuse, 0x4a, P2 ;  /* 0x0000004a3000780c */ /* 0x040fe40001741670 */
[----:B------:R-:W-:Y:S01]  /*d840*/  FMNMX.FTZ R28, R193, R28, !PT ;  /* 0x0000001cc11c7209 */ /* 0x000fe20007810000 */
[----:B------:R-:W-:Y:S01]  /*d850*/  MUFU.EX2 R31, R31 ;  /* 0x0000001f001f7308 */ /* 0x000fe20000000800 */
[----:B------:R-:W-:-:S02]  /*d860*/  ISETP.LT.OR P3, PT, R48, 0x51, P3 ;  /* 0x000000513000780c */ /* 0x000fc40001f61670 */
[----:B------:R-:W-:Y:S01]  /*d870*/  FSEL R189, R33, -INF , !P2 ;  /* 0xff80000021bd7808 */ /* 0x000fe20005000000 */
[----:B------:R-:W-:-:S01]  /*d880*/  FFMA.FTZ R33, R167, R8, -R52 ;  /* 0x00000008a7217223 */ /* 0x000fc20000010834 */
[C---:B------:R-:W-:Y:S02]  /*d890*/  ISETP.GT.AND P2, PT, R50.reuse, 0x51, P1 ;  /* 0x000000513200780c */ /* 0x040fe40000f44270 */
[----:B------:R-:W-:Y:S01]  /*d8a0*/  FMNMX.FTZ R30, R191, R28, !PT ;  /* 0x0000001cbf1e7209 */ /* 0x000fe20007810000 */
[----:B------:R-:W-:Y:S01]  /*d8b0*/  MUFU.EX2 R51, R51 ;  /* 0x0000003300337308 */ /* 0x000fe20000000800 */
[----:B------:R-:W-:Y:S02]  /*d8c0*/  FSEL R35, R35, -INF , !P3 ;  /* 0xff80000023237808 */ /* 0x000fe40005800000 */
[----:B------:R-:W-:Y:S02]  /*d8d0*/  ISETP.GT.AND P3, PT, R50, 0x58, P1 ;  /* 0x000000583200780c */ /* 0x000fe40000f64270 */
[----:B------:R-:W-:-:S02]  /*d8e0*/  ISETP.LT.OR P2, PT, R48, 0x52, P2 ;  /* 0x000000523000780c */ /* 0x000fc40001741670 */
[----:B------:R-:W-:Y:S01]  /*d8f0*/  FMNMX.FTZ R30, R203, R30, !PT ;  /* 0x0000001ecb1e7209 */ /* 0x000fe20007810000 */
[----:B------:R0:W-:Y:S01]  /*d900*/  MUFU.EX2 R28, R11 ;  /* 0x0000000b001c7308 */ /* 0x0001e20000000800 */
[----:B------:R-:W-:Y:S02]  /*d910*/  ISETP.LT.OR P3, PT, R48, 0x59, P3 ;  /* 0x000000593000780c */ /* 0x000fe40001f61670 */
[----:B------:R-:W-:Y:S02]  /*d920*/  FSEL R167, R36, -INF , !P2 ;  /* 0xff80000024a77808 */ /* 0x000fe40005000000 */
[----:B------:R-:W-:Y:S02]  /*d930*/  FMNMX.FTZ R30, R189, R30, !PT ;  /* 0x0000001ebd1e7209 */ /* 0x000fe40007810000 */
[----:B------:R-:W-:Y:S01]  /*d940*/  ISETP.GT.AND P2, PT, R50, 0x59, P1 ;  /* 0x000000593200780c */ /* 0x000fe20000f44270 */
[----:B------:R-:W-:Y:S01]  /*d950*/  MUFU.EX2 R33, R33 ;  /* 0x0000002100217308 */ /* 0x000fe20000000800 */
[----:B------:R-:W-:Y:S01]  /*d960*/  FSEL R37, R37, -INF , !P3 ;  /* 0xff80000025257808 */ /* 0x000fe20005800000 */
[----:B0-----:R-:W-:Y:S01]  /*d970*/  FFMA.FTZ R11, R159, R8, -R52 ;  /* 0x000000089f0b7223 */ /* 0x001fe20000010834 */
[----:B------:R-:W-:-:S02]  /*d980*/  FMNMX.FTZ R30, R35, R30, !PT ;  /* 0x0000001e231e7209 */ /* 0x000fc40007810000 */
        /* <DEDUP_REMOVED lines=8> */
[----:B------:R0:W-:Y:S01]  /*da10*/  MUFU.EX2 R30, R11 ;  /* 0x0000000b001e7308 */ /* 0x0001e20000000800 */
[----:B------:R-:W-:-:S02]  /*da20*/  FMNMX.FTZ R32, R37, R32, !PT ;  /* 0x0000002025207209 */ /* 0x000fc40007810000 */
[----:B------:R-:W-:Y:S02]  /*da30*/  FSEL R163, R39, -INF , !P3 ;  /* 0xff80000027a37808 */ /* 0x000fe40005800000 */
[----:B------:R-:W-:Y:S02]  /*da40*/  ISETP.GT.AND P3, PT, R50, 0x68, P1 ;  /* 0x000000683200780c */ /* 0x000fe40000f64270 */
[C---:B------:R-:W-:Y:S01]  /*da50*/  ISETP.LT.OR P2, PT, R48.reuse, 0x62, P2 ;  /* 0x000000623000780c */ /* 0x040fe20001741670 */
[----:B------:R1:W-:Y:S01]  /*da60*/  MUFU.EX2 R39, R34 ;  /* 0x0000002200277308 */ /* 0x0003e20000000800 */
[----:B------:R-:W-:Y:S01]  /*da70*/  FMNMX.FTZ R32, R165, R32, !PT ;  /* 0x00000020a5207209 */ /* 0x000fe20007810000 */
[-CC-:B0-----:R-:W-:Y:S01]  /*da80*/  FFMA.FTZ R11, R155, R8.reuse, -R52.reuse ;  /* 0x000000089b0b7223 */ /* 0x181fe20000010834 */
[----:B------:R-:W-:Y:S01]  /*da90*/  ISETP.LT.OR P3, PT, R48, 0x69, P3 ;  /* 0x000000693000780c */ /* 0x000fe20001f61670 */
[-CC-:B------:R-:W-:Y:S01]  /*daa0*/  FFMA.FTZ R155, R153, R8.reuse, -R52.reuse ;  /* 0x00000008999b7223 */ /* 0x180fe20000010834 */
[----:B------:R-:W-:Y:S01]  /*dab0*/  FSEL R159, R40, -INF , !P2 ;  /* 0xff800000289f7808 */ /* 0x000fe20005000000 */
[----:B------:R-:W-:Y:S01]  /*dac0*/  FFMA.FTZ R40, R81, R8, -R52 ;  /* 0x0000000851287223 */ /* 0x000fe20000010834 */
[----:B------:R-:W-:-:S02]  /*dad0*/  ISETP.GT.AND P2, PT, R50, 0x69, P1 ;  /* 0x000000693200780c */ /* 0x000fc40000f44270 */
[----:B------:R-:W-:Y:S01]  /*dae0*/  FMNMX.FTZ R32, R163, R32, !PT ;  /* 0x00000020a3207209 */ /* 0x000fe20007810000 */
[----:B------:R-:W-:Y:S01]  /*daf0*/  MUFU.EX2 R155, R155 ;  /* 0x0000009b009b7308 */ /* 0x000fe20000000800 */
[----:B------:R-:W-:Y:S02]  /*db00*/  FSEL R41, R41, -INF , !P3 ;  /* 0xff80000029297808 */ /* 0x000fe40005800000 */
[----:B------:R-:W-:Y:S02]  /*db10*/  ISETP.GT.AND P3, PT, R50, 0x70, P1 ;  /* 0x000000703200780c */ /* 0x000fe40000f64270 */
[C---:B------:R-:W-:Y:S02]  /*db20*/  ISETP.LT.OR P2, PT, R48.reuse, 0x6a, P2 ;  /* 0x0000006a3000780c */ /* 0x040fe40001741670 */
[----:B-1----:R-:W-:Y:S01]  /*db30*/  FMNMX.FTZ R34, R159, R32, !PT ;  /* 0x000000209f227209 */ /* 0x002fe20007810000 */
[----:B------:R-:W-:Y:S01]  /*db40*/  MUFU.EX2 R40, R40 ;  /* 0x0000002800287308 */ /* 0x000fe20000000800 */
[----:B------:R-:W-:-:S02]  /*db50*/  ISETP.LT.OR P3, PT, R48, 0x71, P3 ;  /* 0x000000713000780c */ /* 0x000fc40001f61670 */
[----:B------:R-:W-:Y:S02]  /*db60*/  FSEL R185, R42, -INF , !P2 ;  /* 0xff8000002ab97808 */ /* 0x000fe40005000000 */
[C---:B------:R-:W-:Y:S02]  /*db70*/  ISETP.GT.AND P2, PT, R50.reuse, 0x71, P1 ;  /* 0x000000713200780c */ /* 0x040fe40000f44270 */
[----:B------:R-:W-:Y:S01]  /*db80*/  FMNMX.FTZ R34, R41, R34, !PT ;  /* 0x0000002229227209 */ /* 0x000fe20007810000 */
[----:B------:R0:W-:Y:S01]  /*db90*/  MUFU.EX2 R32, R11 ;  /* 0x0000000b00207308 */ /* 0x0001e20000000800 */
[----:B------:R-:W-:Y:S02]  /*dba0*/  FSEL R43, R43, -INF , !P3 ;  /* 0xff8000002b2b7808 */ /* 0x000fe40005800000 */
[----:B------:R-:W-:Y:S02]  /*dbb0*/  ISETP.GT.AND P3, PT, R50, 0x78, P1 ;  /* 0x000000783200780c */ /* 0x000fe40000f64270 */
[----:B------:R-:W-:-:S02]  /*dbc0*/  ISETP.LT.OR P2, PT, R48, 0x72, P2 ;  /* 0x000000723000780c */ /* 0x000fc40001741670 */
[----:B------:R-:W-:Y:S02]  /*dbd0*/  FMNMX.FTZ R34, R185, R34, !PT ;  /* 0x00000022b9227209 */ /* 0x000fe40007810000 */
[----:B------:R-:W-:Y:S02]  /*dbe0*/  ISETP.GT.AND P1, PT, R50, 0x79, P1 ;  /* 0x000000793200780c */ /* 0x000fe40000f24270 */
[----:B------:R-:W-:Y:S02]  /*dbf0*/  ISETP.LT.OR P3, PT, R48, 0x79, P3 ;  /* 0x000000793000780c */ /* 0x000fe40001f61670 */
[----:B------:R-:W-:Y:S01]  /*dc00*/  FSEL R153, R44, -INF , !P2 ;  /* 0xff8000002c997808 */ /* 0x000fe20005000000 */
[--C-:B------:R-:W-:Y:S01]  /*dc10*/  FFMA.FTZ R44, R73, R8, -R52.reuse ;  /* 0x00000008492c7223 */ /* 0x100fe20000010834 */
[----:B------:R-:W-:Y:S01]  /*dc20*/  FMNMX.FTZ R34, R43, R34, !PT ;  /* 0x000000222b227209 */ /* 0x000fe20007810000 */
[-CC-:B------:R-:W-:Y:S01]  /*dc30*/  FFMA.FTZ R73, R83, R8.reuse, -R52.reuse ;  /* 0x0000000853497223 */ /* 0x180fe20000010834 */
[----:B------:R-:W-:Y:S01]  /*dc40*/  ISETP.LT.OR P1, PT, R48, 0x7a, P1 ;  /* 0x0000007a3000780c */ /* 0x000fe20000f21670 */
[----:B------:R-:W-:Y:S01]  /*dc50*/  FFMA.FTZ R48, R49, R8, -R52 ;  /* 0x0000000831307223 */ /* 0x000fe20000010834 */
[----:B------:R-:W-:-:S02]  /*dc60*/  FSEL R45, R45, -INF , !P3 ;  /* 0xff8000002d2d7808 */ /* 0x000fc40005800000 */
[----:B------:R-:W-:Y:S01]  /*dc70*/  FMNMX.FTZ R36, R153, R34, !PT ;  /* 0x0000002299247209 */ /* 0x000fe20007810000 */
[----:B------:R-:W-:Y:S01]  /*dc80*/  MUFU.EX2 R73, R73 ;  /* 0x0000004900497308 */ /* 0x000fe20000000800 */
[----:B------:R-:W-:Y:S02]  /*dc90*/  FSEL R77, R46, -INF , !P1 ;  /* 0xff8000002e4d7808 */ /* 0x000fe40004800000 */
[----:B------:R-:W-:-:S04]  /*dca0*/  FMNMX.FTZ R36, R45, R36, !PT ;  /* 0x000000242d247209 */ /* 0x000fc80007810000 */
[----:B0-----:R-:W-:Y:S01]  /*dcb0*/  FMNMX.FTZ R11, R77, R36, !PT ;  /* 0x000000244d0b7209 */ /* 0x001fe20007810000 */
[----:B------:R-:W-:Y:S01]  /*dcc0*/  MUFU.EX2 R34, R38 ;  /* 0x0000002600227308 */ /* 0x000fe20000000800 */
[----:B------:R-:W-:-:S01]  /*dcd0*/  FFMA.FTZ R36, R69, R8, -R52 ;  /* 0x0000000845247223 */ /* 0x000fc20000010834 */
[-CC-:B------:R-:W-:Y:S01]  /*dce0*/  FFMA.FTZ R69, R71, R8.reuse, -R52.reuse ;  /* 0x0000000847457223 */ /* 0x180fe20000010834 */
[----:B------:R-:W-:-:S01]  /*dcf0*/  FFMA.FTZ R71, R79, R8, -R52 ;  /* 0x000000084f477223 */ /* 0x000fc20000010834 */
[----:B------:R-:W0:Y:S01]  /*dd00*/  SHFL.BFLY PT, R42, R11, 0x2, 0x1f ;  /* 0x0c401f000b2a7f89 */ /* 0x000e2200000e0000 */
[----:B------:R-:W-:-:S03]  /*dd10*/  FFMA.FTZ R79, R87, R8, -R52 ;  /* 0x00000008574f7223 */ /* 0x000fc60000010834 */
[----:B------:R1:W-:Y:S08]  /*dd20*/  MUFU.EX2 R38, R44 ;  /* 0x0000002c00267308 */ /* 0x0003f00000000800 */
[----:B------:R-:W-:Y:S01]  /*dd30*/  MUFU.EX2 R36, R36 ;  /* 0x0000002400247308 */ /* 0x000fe20000000800 */
[----:B-1----:R-:W-:-:S01]  /*dd40*/  FFMA.FTZ R44, R75, R8, -R52 ;  /* 0x000000084b2c7223 */ /* 0x002fc20000010834 */
[----:B------:R-:W-:-:S05]  /*dd50*/  FSEL R75, R9, RZ, P4 ;  /* 0x000000ff094b7208 */ /* 0x000fca0002000000 */
[----:B------:R-:W-:Y:S01]  /*dd60*/  FADD.FTZ R75, -R75, R4 ;  /* 0x000000044b4b7221 */ /* 0x000fe20000010100 */
[----:B------:R-:W-:Y:S03]  /*dd70*/  MUFU.EX2 R69, R69 ;  /* 0x0000004500457308 */ /* 0x000fe60000000800 */
[----:B------:R-:W-:Y:S01]  /*dd80*/  FMUL.FTZ R49, R75, R8 ;  /* 0x000000084b317220 */ /* 0x000fe20000410000 */
[----:B0-----:R-:W-:Y:S01]  /*dd90*/  FMNMX.FTZ R46, R11, R42, !PT ;  /* 0x0000002a0b2e7209 */ /* 0x001fe20007810000 */
[----:B------:R-:W-:-:S03]  /*dda0*/  FFMA.FTZ R42, R85, R8, -R52 ;  /* 0x00000008552a7223 */ /* 0x000fc60000010834 */
        /* <DEDUP_REMOVED lines=11> */
[----:B------:R-:W-:-:S05]  /*de60*/  FSEL R4, R4, RZ, P1 ;  /* 0x000000ff04047208 */ /* 0x000fca0000800000 */
[----:B------:R-:W-:Y:S01]  /*de70*/  FFMA.FTZ R50, R59, R8, -R4 ;  /* 0x000000083b327223 */ /* 0x000fe20000010804 */
[----:B------:R-:W-:-:S01]  /*de80*/  FADD.FTZ R59, -R60, R5 ;  /* 0x000000053c3b7221 */ /* 0x000fc20000010100 */
[-CC-:B------:R-:W-:Y:S01]  /*de90*/  FFMA.FTZ R75, R26, R8.reuse, -R4.reuse ;  /* 0x000000081a4b7223 */ /* 0x180fe20000010804 */
[----:B------:R-:W-:-:S01]  /*dea0*/  FFMA.FTZ R26, R53, R8, -R4 ;  /* 0x00000008351a7223 */ /* 0x000fc20000010804 */
[-CC-:B0-----:R-:W-:Y:S01]  /*deb0*/  FFMA.FTZ R48, R55, R8.reuse, -R4.reuse ;  /* 0x0000000837307223 */ /* 0x181fe20000010804 */
[-C--:B------:R-:W-:Y:S01]  /*dec0*/  FMUL.FTZ R60, R59, R8.reuse ;  /* 0x000000083b3c7220 */ /* 0x080fe20000410000 */
[-CC-:B------:R-:W-:Y:S01]  /*ded0*/  FFMA.FTZ R53, R57, R8.reuse, -R4.reuse ;  /* 0x0000000839357223 */ /* 0x180fe20000010804 */
[----:B------:R-:W-:-:S01]  /*dee0*/  FFMA.FTZ R13, R13, R8, -R4 ;  /* 0x000000080d0d7223 */ /* 0x000fc20000010804 */
[----:B------:R-:W-:Y:S01]  /*def0*/  MUFU.EX2 R75, R75 ;  /* 0x0000004b004b7308 */ /* 0x000fe20000000800 */
[----:B------:R-:W-:-:S01]  /*df00*/  FFMA.FTZ R21, R21, R8, -R4 ;  /* 0x0000000815157223 */ /* 0x000fc20000010804 */
[----:B------:R-:W-:Y:S01]  /*df10*/  FFMA.FTZ R54, R63, R8, -R4 ;  /* 0x000000083f367223 */ /* 0x000fe20000010804 */
[----:B------:R-:W-:-:S01]  /*df20*/  FADD.FTZ R63, R25, R66 ;  /* 0x00000042193f7221 */ /* 0x000fc20000010000 */
        /* <DEDUP_REMOVED lines=24> */
[----:B------:R-:W-:-:S04]  /*e0b0*/  FFMA.FTZ R45, R45, R8, -R4 ;  /* 0x000000082d2d7223 */ /* 0x000fc80000010804 */
        /* <DEDUP_REMOVED lines=14> */
[----:B--2---:R-:W-:-:S01]  /*e1a0*/  FADD.FTZ R2, R13, R68 ;  /* 0x000000440d027221 */ /* 0x004fc20000010000 */
[----:B------:R-:W-:-:S06]  /*e1b0*/  FFMA.FTZ R68, R167, R8, -R4 ;  /* 0x00000008a7447223 */ /* 0x000fcc0000010804 */
[----:B------:R-:W2:Y:S01]  /*e1c0*/  MUFU.EX2 R54, R54 ;  /* 0x0000003600367308 */ /* 0x000ea20000000800 */
[----:B0-----:R-:W-:-:S01]  /*e1d0*/  FADD.FTZ R3, R21, R2 ;  /* 0x0000000215037221 */ /* 0x001fc20000010000 */
[----:B------:R-:W-:Y:S01]  /*e1e0*/  FADD.FTZ R2, R20, R63 ;  /* 0x0000003f14027221 */ /* 0x000fe20000010000 */
        /* <DEDUP_REMOVED lines=13> */
[----:B------:R-:W-:Y:S01]  /*e2c0*/  FADD.FTZ R81, R39, R70 ;  /* 0x0000004627517221 */ /* 0x000fe20000010000 */
[----:B------:R-:W-:-:S01]  /*e2d0*/  FFMA.FTZ R70, R159, R8, -R4 ;  /* 0x000000089f467223 */ /* 0x000fc20000010804 */
[----:B------:R-:W1:Y:S01]  /*e2e0*/  MUFU.EX2 R58, R58 ;  /* 0x0000003a003a7308 */ /* 0x000e620000000800 */
[----:B--2---:R-:W-:-:S01]  /*e2f0*/  FADD.FTZ R2, R56, R3 ;  /* 0x0000000338027221 */ /* 0x004fc20000010000 */
[----:B------:R-:W-:Y:S01]  /*e300*/  FADD.FTZ R74, R30, R81 ;  /* 0x000000511e4a7221 */ /* 0x000fe20000010000 */
[----:B------:R-:W-:-:S03]  /*e310*/  FFMA.FTZ R4, R77, R8, -R4 ;  /* 0x000000084d047223 */ /* 0x000fc60000010804 */
        /* <DEDUP_REMOVED lines=28> */
[----:B------:R1:W-:Y:S01]  /*e4e0*/  MUFU.EX2 R76, R41 ;  /* 0x00000029004c7308 */ /* 0x0003e20000000800 */
[----:B--2---:R-:W-:-:S07]  /*e4f0*/  FADD.FTZ R2, R72, R3 ;  /* 0x0000000348027221 */ /* 0x004fce0000010000 */
[----:B------:R-:W2:Y:S01]  /*e500*/  MUFU.EX2 R70, R70 ;  /* 0x0000004600467308 */ /* 0x000ea20000000800 */
[----:B-1----:R-:W-:-:S01]  /*e510*/  FADD.FTZ R41, R69, R74 ;  /* 0x0000004a45297221 */ /* 0x002fc20000010000 */
[----:B0-----:R-:W-:-:S03]  /*e520*/  FADD.FTZ R3, R63, R2 ;  /* 0x000000023f037221 */ /* 0x001fc60000010000 */
[----:B------:R-:W-:-:S03]  /*e530*/  FADD.FTZ R74, R38, R41 ;  /* 0x00000029264a7221 */ /* 0x000fc60000010000 */
[----:B------:R-:W0:Y:S01]  /*e540*/  MUFU.EX2 R185, R185 ;  /* 0x000000b900b97308 */ /* 0x000e220000000800 */
[----:B------:R-:W-:-:S04]  /*e550*/  FADD.FTZ R41, R71, R74 ;  /* 0x0000004a47297221 */ /* 0x000fc80000010000 */
[----:B------:R-:W-:-:S03]  /*e560*/  FADD.FTZ R74, R40, R41 ;  /* 0x00000029284a7221 */ /* 0x000fc60000010000 */
[----:B------:R-:W1:Y:S01]  /*e570*/  MUFU.EX2 R44, R44 ;  /* 0x0000002c002c7308 */ /* 0x000e620000000800 */
[----:B------:R-:W-:-:S01]  /*e580*/  FADD.FTZ R41, R73, R74 ;  /* 0x0000004a49297221 */ /* 0x000fc20000010000 */
[----:B--2---:R-:W-:-:S03]  /*e590*/  FADD.FTZ R3, R70, R3 ;  /* 0x0000000346037221 */ /* 0x004fc60000010000 */
[----:B------:R-:W-:Y:S01]  /*e5a0*/  FADD.FTZ R2, R42, R41 ;  /* 0x000000292a027221 */ /* 0x000fe20000010000 */
[----:B------:R-:W-:-:S02]  /*e5b0*/  FADD.FTZ R3, R76, R3 ;  /* 0x000000034c037221 */ /* 0x000fc40000010000 */
[----:B------:R-:W2:Y:S01]  /*e5c0*/  MUFU.EX2 R78, R43 ;  /* 0x0000002b004e7308 */ /* 0x000ea20000000800 */
[----:B------:R-:W-:-:S01]  /*e5d0*/  FADD.FTZ R41, R79, R2 ;  /* 0x000000024f297221 */ /* 0x000fc20000010000 */
[----:B0-----:R-:W-:-:S06]  /*e5e0*/  FADD.FTZ R3, R185, R3 ;  /* 0x00000003b9037221 */ /* 0x001fcc0000010000 */
[----:B------:R-:W0:Y:S01]  /*e5f0*/  MUFU.EX2 R80, R153 ;  /* 0x0000009900507308 */ /* 0x000e220000000800 */
[----:B-1----:R-:W-:-:S04]  /*e600*/  FADD.FTZ R2, R44, R41 ;  /* 0x000000292c027221 */ /* 0x002fc80000010000 */
[----:B------:R-:W-:-:S03]  /*e610*/  FADD.FTZ R41, R51, R2 ;  /* 0x0000000233297221 */ /* 0x000fc60000010000 */
[----:B------:R-:W1:Y:S01]  /*e620*/  MUFU.EX2 R82, R45 ;  /* 0x0000002d00527308 */ /* 0x000e620000000800 */
[----:B--2---:R-:W-:-:S01]  /*e630*/  FADD.FTZ R3, R78, R3 ;  /* 0x000000034e037221 */ /* 0x004fc20000010000 */
[----:B------:R-:W-:-:S06]  /*e640*/  FADD.FTZ R2, R46, R41 ;  /* 0x000000292e027221 */ /* 0x000fcc0000010000 */
[----:B------:R-:W2:Y:S01]  /*e650*/  MUFU.EX2 R43, R4 ;  /* 0x00000004002b7308 */ /* 0x000ea20000000800 */
[----:B0-----:R-:W-:-:S04]  /*e660*/  FADD.FTZ R3, R80, R3 ;  /* 0x0000000350037221 */ /* 0x001fc80000010000 */
[----:B-1----:R-:W-:Y:S01]  /*e670*/  FADD.FTZ R41, R82, R3 ;  /* 0x0000000352297221 */ /* 0x002fe20000010000 */
[----:B------:R-:W-:-:S03]  /*e680*/  FADD.FTZ R3, R47, R2 ;  /* 0x000000022f037221 */ /* 0x000fc60000010000 */
[----:B--2---:R-:W-:Y:S01]  /*e690*/  FADD.FTZ R2, R43, R41 ;  /* 0x000000292b027221 */ /* 0x004fe20000010000 */
[----:B------:R-:W-:Y:S06]  /*e6a0*/  @!P0 BRA `(.L_x_1343) ;  /* 0x0000000000048947 */ /* 0x000fec0003800000 */
[----:B------:R-:W-:Y:S01]  /*e6b0*/  BPT.TRAP 0x1 ;  /* 0x000000040000795c */ /* 0x000fe20000300000 */
.L_x_1343:
[----:B------:R-:W-:Y:S01]  /*e6c0*/  ULEA UR4, UR4, UR38, 0x3 ;  /* 0x0000002604047291 */ /* 0x000fe2000f8e183f */
[----:B------:R-:W-:Y:S01]  /*e6d0*/  ISETP.GT.AND P1, PT, R7, R170, PT ;  /* 0x000000aa0700720c */ /* 0x000fe20003f24270 */
[----:B------:R-:W-:Y:S01]  /*e6e0*/  UMOV UR5, UR37 ;  /* 0x0000002500057c82 */ /* 0x000fe20008000000 */
[----:B------:R-:W-:Y:S01]  /*e6f0*/  F2FP.SATFINITE.E4M3.F32.PACK_AB_MERGE_C R14, R29, R14, RZ ;  /* 0x0000000e1d0e723e */ /* 0x000fe200048070ff */
[----:B------:R-:W-:Y:S01]  /*e700*/  UIADD3 UR4, UR4, 0x22860, URZ ;  /* 0x0002286004047890 */ /* 0x000fe2000fffe03f */
[----:B------:R-:W-:Y:S01]  /*e710*/  F2FP.SATFINITE.E4M3.F32.PACK_AB_MERGE_C R5, R62, R5, RZ ;  /* 0x000000053e05723e */ /* 0x000fe200048070ff */
[-C--:B------:R-:W-:Y:S01]  /*e720*/  FMUL.FTZ R88, R88, R49.reuse ;  /* 0x0000003158587220 */ /* 0x080fe20000410000 */
        /* <DEDUP_REMOVED lines=13> */
[----:B------:R-:W-:Y:S01]  /*e800*/  UMOV UR4, UR36 ;  /* 0x0000002400047c82 */ /* 0x000fe20008000000 */
        /* <DEDUP_REMOVED lines=86> */
.L_x_1325:
[----:B------:R-:W-:Y:S06]  /*ed70*/  BAR.ARV 0x8, 0x180 ;  /* 0x0206000000007b1d */ /* 0x000fec0000002000 */
[----:B------:R-:W-:Y:S05]  /*ed80*/  @!P0 BRA `(.L_x_1345) ;  /* 0x0000000000048947 */ /* 0x000fea0003800000 */
[----:B------:R-:W-:Y:S01]  /*ed90*/  BPT.TRAP 0x1 ;  /* 0x000000040000795c */ /* 0x000fe20000300000 */
.L_x_1345:
[----:B------:R-:W-:Y:S01]  /*eda0*/  ULEA UR5, UR36, UR38, 0x3 ;  /* 0x0000002624057291 */ /* 0x000fe2000f8e183f */
[----:B------:R-:W-:-:S05]  /*edb0*/  IMAD.U32 R0, RZ, RZ, UR37 ;  /* 0x00000025ff007e24 */ /* 0x000fca000f8e00ff */
[----:B------:R-:W-:-:S04]  /*edc0*/  SHF.L.U32 R0, R0, 0x1f, RZ ;  /* 0x0000001f00007819 */ /* 0x000fc800000006ff */
[----:B------:R0:W1:Y:S01]  /*edd0*/  SYNCS.PHASECHK.TRANS64.TRYWAIT P1, [UR5+0x22850], R0 ;  /* 0x02285000ff0075a7 */ /* 0x0000620008020145 */
[----:B------:R-:W-:Y:S05]  /*ede0*/  @!P0 BRA `(.L_x_1346) ;  /* 0x0000000000048947 */ /* 0x000fea0003800000 */
[----:B------:R-:W-:Y:S01]  /*edf0*/  BPT.TRAP 0x1 ;  /* 0x000000040000795c */ /* 0x000fe20000300000 */
.L_x_1346:
[----:B-1----:R-:W-:Y:S05]  /*ee00*/  @P1 BRA `(.L_x_1347) ;  /* 0x0000000000081947 */ /* 0x002fea0003800000 */
[----:B------:R-:W1:Y:S02]  /*ee10*/  SYNCS.PHASECHK.TRANS64.TRYWAIT P1, [UR5+0x22850], R0 ;  /* 0x02285000ff0075a7 */ /* 0x000e640008020145 */
[----:B-1----:R-:W-:Y:S05]  /*ee20*/  @!P1 BRA `(.L_x_1348) ;  /* 0x0000009400049947 */ /* 0x002fea0003800000 */
.L_x_1347:
        /* <DEDUP_REMOVED lines=77> */
.L_x_1349:
        /* <DEDUP_REMOVED lines=74> */
.L_x_1271:
[----:B------:R-:W0:Y:S01]  /*f7a0*/  S2R R4, SR_CgaCtaId ;  /* 0x0000000000047919 */ /* 0x000e220000008800 */
[----:B------:R-:W-:Y:S01]  /*f7b0*/  MOV R3, 0x400 ;  /* 0x0000040000037802 */ /* 0x000fe20000000f00 */
[----:B------:R-:W-:Y:S01]  /*f7c0*/  BSSY B0, `(.L_x_1350) ;  /* 0x000025d000007945 */ /* 0x000fe20003800000 */
[----:B------:R-:W-:Y:S02]  /*f7d0*/  BAR.SYNC.DEFER_BLOCKING 0x5, 0x180 ;  /* 0x0146000000007b1d */ /* 0x000fe40000010000 */
[----:B0-----:R-:W-:-:S05]  /*f7e0*/  LEA R3, R4, R3, 0x18 ;  /* 0x0000000304037211 */ /* 0x001fca00078ec0ff */
[----:B------:R0:W1:Y:S01]  /*f7f0*/  LDS.128 R20, [R3+0x228d0] ;  /* 0x0228d00003147984 */ /* 0x0000620000000c00 */
[----:B------:R-:W-:Y:S06]  /*f800*/  BAR.ARV 0x4, 0x180 ;  /* 0x0106000000007b1d */ /* 0x000fec0000002000 */
[----:B------:R-:W-:Y:S05]  /*f810*/  @P0 BRA `(.L_x_1351) ;  /* 0x0000001800ac0947 */ /* 0x000fea0003800000 */
[----:B------:R-:W2:Y:S01]  /*f820*/  S2R R16, SR_TID.X ;  /* 0x0000000000107919 */ /* 0x000ea20000002100 */
[----:B------:R-:W-:Y:S01]  /*f830*/  ULDC.64 UR4, c[0x4][0x40] ;  /* 0x0100100000047ab9 */ /* 0x000fe20000000a00 */
[----:B--2---:R-:W-:-:S05]  /*f840*/  IMAD.SHL.U32 R4, R16, 0x4, RZ ;  /* 0x0000000410047824 */ /* 0x004fca00078e00ff */
[----:B------:R-:W-:-:S04]  /*f850*/  LOP3.LUT R4, R4, 0xc, RZ, 0xc0, !PT ;  /* 0x0000000c04047812 */ /* 0x000fc800078ec0ff */
[----:B------:R-:W-:-:S05]  /*f860*/  IADD3 R4, P0, R4, UR4, RZ ;  /* 0x0000000404047c10 */ /* 0x000fca000ff1e0ff */
[----:B------:R-:W-:-:S05]  /*f870*/  IMAD.X R5, RZ, RZ, UR5, P0 ;  /* 0x00000005ff057e24 */ /* 0x000fca00080e06ff */
[----:B-1----:R1:W2:Y:S01]  /*f880*/  LDG.E.CONSTANT R20, desc[UR44][R4.64] ;  /* 0x0000002c04147981 */ /* 0x0022a2000c1e9900 */
[----:B------:R-:W-:Y:S02]  /*f890*/  F2FP.BF16.F32.PACK_AB R150, R150, R7 ;  /* 0x000000079696723e */ /* 0x000fe400000010ff */
[----:B------:R-:W-:Y:S02]  /*f8a0*/  F2FP.BF16.F32.PACK_AB R151, R151, R6 ;  /* 0x000000069797723e */ /* 0x000fe400000010ff */
[----:B------:R-:W-:Y:S02]  /*f8b0*/  F2FP.BF16.F32.PACK_AB R44, R93, R44 ;  /* 0x0000002c5d2c723e */ /* 0x000fe400000010ff */
[----:B------:R-:W-:Y:S02]  /*f8c0*/  F2FP.BF16.F32.PACK_AB R11, R142, R11 ;  /* 0x0000000b8e0b723e */ /* 0x000fe400000010ff */
[----:B------:R-:W-:Y:S02]  /*f8d0*/  F2FP.BF16.F32.PACK_AB R10, R143, R10 ;  /* 0x0000000a8f0a723e */ /* 0x000fe400000010ff */
[----:B-1----:R-:W-:-:S02]  /*f8e0*/  LOP3.LUT P0, R4, R16, 0x3, RZ, 0xc0, !PT ;  /* 0x0000000310047812 */ /* 0x002fc4000780c0ff */
[----:B------:R-:W1:Y:S01]  /*f8f0*/  S2R R16, SR_SWINHI ;  /* 0x0000000000107919 */ /* 0x000e620000002f00 */
[----:B------:R-:W-:Y:S02]  /*f900*/  F2FP.BF16.F32.PACK_AB R9, R148, R9 ;  /* 0x000000099409723e */ /* 0x000fe400000010ff */
[----:B------:R-:W-:Y:S02]  /*f910*/  ISETP.EQ.OR P0, PT, R4, 0x3, !P0 ;  /* 0x000000030400780c */ /* 0x000fe40004702670 */
[----:B------:R-:W-:Y:S02]  /*f920*/  F2FP.BF16.F32.PACK_AB R8, R149, R8 ;  /* 0x000000089508723e */ /* 0x000fe400000010ff */
[----:B------:R-:W-:Y:S02]  /*f930*/  SEL R85, R11, R10, P0 ;  /* 0x0000000a0b557207 */ /* 0x000fe40000000000 */
[----:B------:R-:W-:Y:S02]  /*f940*/  SEL R87, R10, R11, P0 ;  /* 0x0000000b0a577207 */ /* 0x000fe40000000000 */
        /* <DEDUP_REMOVED lines=8> */
[----:B------:R-:W-:Y:S02]  /*f9d0*/  SEL R65, R9, R8, P0 ;  /* 0x0000000809417207 */ /* 0x000fe40000000000 */
[----:B------:R-:W-:Y:S02]  /*f9e0*/  SEL R67, R8, R9, P0 ;  /* 0x0000000908437207 */ /* 0x000fe40000000000 */
[----:B------:R-:W-:Y:S02]  /*f9f0*/  F2FP.BF16.F32.PACK_AB R27, R126, R27 ;  /* 0x0000001b7e1b723e */ /* 0x000fe400000010ff */
[----:B------:R-:W-:Y:S02]  /*fa00*/  MOV R4, R3 ;  /* 0x0000000300047202 */ /* 0x000fe40000000f00 */
[----:B-1----:R-:W-:-:S02]  /*fa10*/  MOV R5, R16 ;  /* 0x0000001000057202 */ /* 0x002fc40000000f00 */
[----:B------:R-:W-:Y:S02]  /*fa20*/  F2FP.BF16.F32.PACK_AB R26, R127, R26 ;  /* 0x0000001a7f1a723e */ /* 0x000fe400000010ff */
[----:B------:R-:W-:Y:S01]  /*fa30*/  SEL R57, R25, R24, P0 ;  /* 0x0000001819397207 */ /* 0x000fe20000000000 */
[----:B------:R-:W-:Y:S01]  /*fa40*/  IMAD.WIDE R6, R181, 0x2, R4 ;  /* 0x00000002b5067825 */ /* 0x000fe200078e0204 */
[----:B------:R-:W-:Y:S02]  /*fa50*/  SEL R59, R24, R25, P0 ;  /* 0x00000019183b7207 */ /* 0x000fe40000000000 */
[----:B------:R-:W-:Y:S02]  /*fa60*/  SEL R61, R13, R12, P0 ;  /* 0x0000000c0d3d7207 */ /* 0x000fe40000000000 */
[C---:B------:R-:W-:Y:S02]  /*fa70*/  IADD3 R93, P1, R6.reuse, 0x40, RZ ;  /* 0x00000040065d7810 */ /* 0x040fe40007f3e0ff */
[----:B------:R-:W-:-:S02]  /*fa80*/  IADD3 R95, P2, R6, 0x60, RZ ;  /* 0x00000060065f7810 */ /* 0x000fc40007f5e0ff */
[----:B------:R-:W-:Y:S01]  /*fa90*/  LOP3.LUT R10, R93, 0x380, RZ, 0xc0, !PT ;  /* 0x000003805d0a7812 */ /* 0x000fe200078ec0ff */
[--C-:B------:R-:W-:Y:S01]  /*faa0*/  IMAD.X R25, RZ, RZ, R7.reuse, P1 ;  /* 0x000000ffff197224 */ /* 0x100fe200008e0607 */
[----:B------:R-:W-:Y:S01]  /*fab0*/  IADD3 R99, P4, R6, 0x4020, RZ ;  /* 0x0000402006637810 */ /* 0x000fe20007f9e0ff */
[----:B------:R-:W-:Y:S01]  /*fac0*/  IMAD.X R17, RZ, RZ, R7, P2 ;  /* 0x000000ffff117224 */ /* 0x000fe200010e0607 */
[----:B------:R-:W-:Y:S02]  /*fad0*/  SHF.R.U64 R10, R10, 0x3, RZ ;  /* 0x000000030a0a7819 */ /* 0x000fe400000012ff */
[C---:B------:R-:W-:Y:S02]  /*fae0*/  LOP3.LUT R9, R6.reuse, 0x380, RZ, 0xc0, !PT ;  /* 0x0000038006097812 */ /* 0x040fe400078ec0ff */
[C---:B------:R-:W-:Y:S02]  /*faf0*/  IADD3 R91, P6, R6.reuse, 0x20, RZ ;  /* 0x00000020065b7810 */ /* 0x040fe40007fde0ff */
[----:B------:R-:W-:-:S02]  /*fb00*/  IADD3 R101, P5, R6, 0x4040, RZ ;  /* 0x0000404006657810 */ /* 0x000fc40007fbe0ff */
[----:B------:R-:W-:Y:S01]  /*fb10*/  SEL R63, R12, R13, P0 ;  /* 0x0000000d0c3f7207 */ /* 0x000fe20000000000 */
[--C-:B------:R-:W-:Y:S01]  /*fb20*/  IMAD.X R13, RZ, RZ, R7.reuse, P4 ;  /* 0x000000ffff0d7224 */ /* 0x100fe200020e0607 */
[----:B------:R-:W-:Y:S01]  /*fb30*/  SEL R55, R29, R28, P0 ;  /* 0x0000001c1d377207 */ /* 0x000fe20000000000 */
[----:B------:R-:W-:Y:S01]  /*fb40*/  IMAD.X R11, RZ, RZ, R7, P5 ;  /* 0x000000ffff0b7224 */ /* 0x000fe200028e0607 */
[----:B------:R-:W-:Y:S02]  /*fb50*/  LOP3.LUT R12, R95, 0x380, RZ, 0xc0, !PT ;  /* 0x000003805f0c7812 */ /* 0x000fe400078ec0ff */
[----:B------:R-:W-:Y:S02]  /*fb60*/  LOP3.LUT R24, R10, R93, RZ, 0x3c, !PT ;  /* 0x0000005d0a187212 */ /* 0x000fe400078e3cff */
[----:B------:R-:W-:Y:S02]  /*fb70*/  SEL R29, R28, R29, P0 ;  /* 0x0000001d1c1d7207 */ /* 0x000fe40000000000 */
[----:B------:R-:W-:-:S02]  /*fb80*/  LOP3.LUT R10, R99, 0x380, RZ, 0xc0, !PT ;  /* 0x00000380630a7812 */ /* 0x000fc400078ec0ff */
[----:B------:R-:W-:Y:S02]  /*fb90*/  SEL R77, R27, R26, P0 ;  /* 0x0000001a1b4d7207 */ /* 0x000fe40000000000 */
[----:B------:R-:W-:Y:S01]  /*fba0*/  SEL R79, R26, R27, P0 ;  /* 0x0000001b1a4f7207 */ /* 0x000fe20000000000 */
[----:B------:R-:W-:Y:S01]  /*fbb0*/  IMAD.X R27, RZ, RZ, R7, P6 ;  /* 0x000000ffff1b7224 */ /* 0x000fe200030e0607 */
[----:B------:R-:W-:Y:S02]  /*fbc0*/  SHF.R.U64 R9, R9, 0x3, RZ ;  /* 0x0000000309097819 */ /* 0x000fe400000012ff */
[----:B------:R-:W-:Y:S02]  /*fbd0*/  LOP3.LUT R28, R101, 0x380, RZ, 0xc0, !PT ;  /* 0x00000380651c7812 */ /* 0x000fe400078ec0ff */
[----:B------:R-:W-:Y:S02]  /*fbe0*/  F2FP.BF16.F32.PACK_AB R38, R103, R38 ;  /* 0x000000266726723e */ /* 0x000fe400000010ff */
[----:B------:R-:W-:-:S02]  /*fbf0*/  F2FP.BF16.F32.PACK_AB R15, R134, R15 ;  /* 0x0000000f860f723e */ /* 0x000fc400000010ff */
[----:B------:R-:W-:Y:S02]  /*fc00*/  F2FP.BF16.F32.PACK_AB R14, R135, R14 ;  /* 0x0000000e870e723e */ /* 0x000fe400000010ff */
[C---:B------:R-:W-:Y:S02]  /*fc10*/  IADD3 R97, P3, R6.reuse, 0x4000, RZ ;  /* 0x0000400006617810 */ /* 0x040fe40007f7e0ff */
[----:B------:R-:W-:Y:S02]  /*fc20*/  IADD3 R103, P6, R6, 0x4060, RZ ;  /* 0x0000406006677810 */ /* 0x000fe40007fde0ff */
[----:B------:R-:W-:Y:S02]  /*fc30*/  SHF.R.U64 R12, R12, 0x3, RZ ;  /* 0x000000030c0c7819 */ /* 0x000fe400000012ff */
[----:B------:R-:W-:Y:S02]  /*fc40*/  SHF.R.U64 R10, R10, 0x3, RZ ;  /* 0x000000030a0a7819 */ /* 0x000fe400000012ff */
[----:B------:R-:W-:-:S02]  /*fc50*/  F2FP.BF16.F32.PACK_AB R45, R92, R45 ;  /* 0x0000002d5c2d723e */ /* 0x000fc400000010ff */
[----:B------:R-:W-:Y:S01]  /*fc60*/  LOP3.LUT R6, R9, R6, RZ, 0x3c, !PT ;  /* 0x0000000609067212 */ /* 0x000fe200078e3cff */
[--C-:B------:R-:W-:Y:S01]  /*fc70*/  IMAD.X R9, RZ, RZ, R7.reuse, P6 ;  /* 0x000000ffff097224 */ /* 0x100fe200030e0607 */
[----:B------:R-:W-:Y:S02]  /*fc80*/  SHF.R.U64 R28, R28, 0x3, RZ ;  /* 0x000000031c1c7819 */ /* 0x000fe400000012ff */
[----:B------:R-:W-:Y:S02]  /*fc90*/  F2FP.BF16.F32.PACK_AB R43, R94, R43 ;  /* 0x0000002b5e2b723e */ /* 0x000fe400000010ff */
[----:B------:R-:W-:Y:S02]  /*fca0*/  SEL R81, R15, R14, P0 ;  /* 0x0000000e0f517207 */ /* 0x000fe40000000000 */
[----:B------:R-:W-:Y:S01]  /*fcb0*/  SEL R83, R14, R15, P0 ;  /* 0x0000000f0e537207 */ /* 0x000fe20000000000 */
[----:B------:R-:W-:Y:S01]  /*fcc0*/  IMAD.X R15, RZ, RZ, R7, P3 ;  /* 0x000000ffff0f7224 */ /* 0x000fe200018e0607 */
[----:B------:R-:W-:-:S02]  /*fcd0*/  LOP3.LUT R16, R12, R95, RZ, 0x3c, !PT ;  /* 0x0000005f0c107212 */ /* 0x000fc400078e3cff */
[----:B------:R-:W-:Y:S02]  /*fce0*/  LOP3.LUT R12, R10, R99, RZ, 0x3c, !PT ;  /* 0x000000630a0c7212 */ /* 0x000fe400078e3cff */
[----:B------:R-:W-:Y:S02]  /*fcf0*/  SEL R47, R45, R44, P0 ;  /* 0x0000002c2d2f7207 */ /* 0x000fe40000000000 */
[----:B------:R-:W-:Y:S02]  /*fd00*/  LOP3.LUT R10, R28, R101, RZ, 0x3c, !PT ;  /* 0x000000651c0a7212 */ /* 0x000fe400078e3cff */
[----:B------:R-:W-:Y:S02]  /*fd10*/  MOV R7, R6 ;  /* 0x0000000600077202 */ /* 0x000fe40000000f00 */
[----:B------:R-:W-:Y:S02]  /*fd20*/  SEL R45, R44, R45, P0 ;  /* 0x0000002d2c2d7207 */ /* 0x000fe40000000000 */
[----:B------:R-:W-:-:S02]  /*fd30*/  SEL R69, R43, R42, P0 ;  /* 0x0000002a2b457207 */ /* 0x000fc40000000000 */
[----:B------:R-:W-:Y:S02]  /*fd40*/  SEL R43, R42, R43, P0 ;  /* 0x0000002b2a2b7207 */ /* 0x000fe40000000000 */
[----:B------:R-:W-:Y:S02]  /*fd50*/  MOV R56, R10 ;  /* 0x0000000a00387202 */ /* 0x000fe40000000f00 */
[----:B------:R-:W-:Y:S02]  /*fd60*/  MOV R58, R12 ;  /* 0x0000000c003a7202 */ /* 0x000fe40000000f00 */
[----:B------:R-:W-:Y:S02]  /*fd70*/  LOP3.LUT R8, R91, 0x380, RZ, 0xc0, !PT ;  /* 0x000003805b087812 */ /* 0x000fe400078ec0ff */
[----:B------:R-:W-:Y:S02]  /*fd80*/  F2FP.BF16.F32.PACK_AB R31, R118, R31 ;  /* 0x0000001f761f723e */ /* 0x000fe400000010ff */
[----:B------:R-:W-:-:S02]  /*fd90*/  F2FP.BF16.F32.PACK_AB R30, R119, R30 ;  /* 0x0000001e771e723e */ /* 0x000fc400000010ff */
[----:B------:R-:W-:Y:S02]  /*fda0*/  SHF.R.U64 R8, R8, 0x3, RZ ;  /* 0x0000000308087819 */ /* 0x000fe400000012ff */
[----:B------:R-:W-:Y:S02]  /*fdb0*/  SEL R75, R31, R30, P0 ;  /* 0x0000001e1f4b7207 */ /* 0x000fe40000000000 */
[----:B------:R-:W-:Y:S02]  /*fdc0*/  LOP3.LUT R26, R8, R91, RZ, 0x3c, !PT ;  /* 0x0000005b081a7212 */ /* 0x000fe400078e3cff */
[----:B------:R-:W-:Y:S02]  /*fdd0*/  SEL R31, R30, R31, P0 ;  /* 0x0000001f1e1f7207 */ /* 0x000fe40000000000 */
[----:B------:R-:W-:Y:S02]  /*fde0*/  LOP3.LUT R8, R97, 0x380, RZ, 0xc0, !PT ;  /* 0x0000038061087812 */ /* 0x000fe400078ec0ff */
[----:B------:R-:W-:-:S02]  /*fdf0*/  LOP3.LUT R30, R103, 0x380, RZ, 0xc0, !PT ;  /* 0x00000380671e7812 */ /* 0x000fc400078ec0ff */
[----:B------:R-:W-:Y:S02]  /*fe00*/  SHF.R.U64 R8, R8, 0x3, RZ ;  /* 0x0000000308087819 */ /* 0x000fe400000012ff */
[----:B------:R-:W-:Y:S02]  /*fe10*/  SHF.R.U64 R30, R30, 0x3, RZ ;  /* 0x000000031e1e7819 */ /* 0x000fe400000012ff */
[----:B------:R-:W-:Y:S02]  /*fe20*/  LOP3.LUT R14, R8, R97, RZ, 0x3c, !PT ;  /* 0x00000061080e7212 */ /* 0x000fe400078e3cff */
        /* <DEDUP_REMOVED lines=8> */
[----:B------:R-:W-:-:S02]  /*feb0*/  LOP3.LUT R8, R30, R103, RZ, 0x3c, !PT ;  /* 0x000000671e087212 */ /* 0x000fc400078e3cff */
[----:B------:R-:W-:Y:S02]  /*fec0*/  MOV R62, R16 ;  /* 0x00000010003e7202 */ /* 0x000fe40000000f00 */
[----:B------:R-:W-:Y:S02]  /*fed0*/  SEL R49, R41, R40, P0 ;  /* 0x0000002829317207 */ /* 0x000fe40000000000 */
[----:B------:R-:W-:Y:S02]  /*fee0*/  SEL R51, R37, R36, P0 ;  /* 0x0000002425337207 */ /* 0x000fe40000000000 */
[----:B------:R-:W-:Y:S02]  /*fef0*/  SEL R53, R33, R32, P0 ;  /* 0x0000002021357207 */ /* 0x000fe40000000000 */
[----:B------:R-:W-:Y:S02]  /*ff00*/  SEL R71, R39, R38, P0 ;  /* 0x0000002627477207 */ /* 0x000fe40000000000 */
[----:B------:R-:W-:-:S02]  /*ff10*/  SEL R73, R35, R34, P0 ;  /* 0x0000002223497207 */ /* 0x000fc40000000000 */
[----:B------:R-:W-:Y:S02]  /*ff20*/  SEL R89, R150, R151, P0 ;  /* 0x0000009796597207 */ /* 0x000fe40000000000 */
[----:B------:R-:W-:Y:S02]  /*ff30*/  MOV R17, R8 ;  /* 0x0000000800117202 */ /* 0x000fe40000000f00 */
[----:B------:R-:W-:Y:S02]  /*ff40*/  SEL R41, R40, R41, P0 ;  /* 0x0000002928297207 */ /* 0x000fe40000000000 */
[----:B------:R-:W-:Y:S02]  /*ff50*/  SEL R37, R36, R37, P0 ;  /* 0x0000002524257207 */ /* 0x000fe40000000000 */
[----:B------:R-:W-:Y:S02]  /*ff60*/  SEL R33, R32, R33, P0 ;  /* 0x0000002120217207 */ /* 0x000fe40000000000 */
[----:B------:R-:W-:-:S02]  /*ff70*/  SEL R39, R38, R39, P0 ;  /* 0x0000002726277207 */ /* 0x000fc40000000000 */
[----:B------:R-:W-:Y:S02]  /*ff80*/  SEL R35, R34, R35, P0 ;  /* 0x0000002322237207 */ /* 0x000fe40000000000 */
[----:B------:R-:W-:Y:S02]  /*ff90*/  SEL R151, R151, R150, P0 ;  /* 0x0000009697977207 */ /* 0x000fe40000000000 */
[----:B------:R-:W-:Y:S02]  /*ffa0*/  MOV R50, R26 ;  /* 0x0000001a00327202 */ /* 0x000fe40000000f00 */
[----:B------:R-:W-:Y:S02]  /*ffb0*/  MOV R60, R14 ;  /* 0x0000000e003c7202 */ /* 0x000fe40000000f00 */
[----:B------:R-:W-:Y:S02]  /*ffc0*/  MOV R64, R24 ;  /* 0x0000001800407202 */ /* 0x000fe40000000f00 */
[----:B--2---:R-:W-:Y:S01]  /*ffd0*/  LOP3.LUT R6, R20, 0x2, RZ, 0x3c, !PT ;  /* 0x0000000214067812 */ /* 0x004fe200078e3cff */
[----:B------:R-:W-:Y:S04]  /*ffe0*/  SHFL.IDX PT, R47, R47, R20, 0x1c1f ;  /* 0x001c1f142f2f7589 */ /* 0x000fe800000e0000 */
[----:B------:R-:W1:Y:S04]  /*fff0*/  SHFL.IDX PT, R10, R45, R6, 0x1c1f ;  /* 0x001c1f062d0a7589 */ /* 0x000e6800000e0000 */
[----:B------:R-:W-:Y:S04]  /*10000*/  SHFL.IDX PT, R69, R69, R20, 0x1c1f ;  /* 0x001c1f1445457589 */ /* 0x000fe800000e0000 */
[----:B------:R-:W2:Y:S04]  /*10010*/  SHFL.IDX PT, R12, R43, R6, 0x1c1f ;  /* 0x001c1f062b0c7589 */ /* 0x000ea800000e0000 */
[----:B------:R-:W-:Y:S04]  /*10020*/  SHFL.IDX PT, R49, R49, R20, 0x1c1f ;  /* 0x001c1f1431317589 */ /* 0x000fe800000e0000 */
[----:B------:R-:W-:Y:S04]  /*10030*/  SHFL.IDX PT, R51, R51, R20, 0x1c1f ;  /* 0x001c1f1433337589 */ /* 0x000fe800000e0000 */
[----:B------:R-:W-:Y:S01]  /*10040*/  SHFL.IDX PT, R53, R53, R20, 0x1c1f ;  /* 0x001c1f1435357589 */ /* 0x000fe200000e0000 */
[----:B-1----:R-:W-:-:S03]  /*10050*/  SEL R8, R47, R10, P0 ;  /* 0x0000000a2f087207 */ /* 0x002fc60000000000 */
[----:B------:R-:W-:Y:S01]  /*10060*/  SHFL.IDX PT, R55, R55, R20, 0x1c1f ;  /* 0x001c1f1437377589 */ /* 0x000fe200000e0000 */
[----:B------:R-:W-:-:S03]  /*10070*/  SEL R10, R10, R47, P0 ;  /* 0x0000002f0a0a7207 */ /* 0x000fc60000000000 */
[----:B------:R-:W-:Y:S01]  /*10080*/  SHFL.IDX PT, R57, R57, R20, 0x1c1f ;  /* 0x001c1f1439397589 */ /* 0x000fe200000e0000 */
[----:B--2---:R-:W-:-:S03]  /*10090*/  SEL R9, R69, R12, P0 ;  /* 0x0000000c45097207 */ /* 0x004fc60000000000 */
[----:B------:R-:W-:Y:S01]  /*100a0*/  SHFL.IDX PT, R61, R61, R20, 0x1c1f ;  /* 0x001c1f143d3d7589 */ /* 0x000fe200000e0000 */
[----:B------:R-:W-:Y:S02]  /*100b0*/  SEL R11, R12, R69, P0 ;  /* 0x000000450c0b7207 */ /* 0x000fe40000000000 */
[----:B------:R-:W1:Y:S08]  /*100c0*/  LDC.64 R68, c[0x0][0xc00] ;  /* 0x00030000ff447b82 */ /* 0x000e700000000a00 */
[----:B------:R-:W-:Y:S06]  /*100d0*/  BAR.SYNC.DEFER_BLOCKING 0x1, 0x100 ;  /* 0x0044000000007b1d */ /* 0x000fec0000010000 */
[----:B------:R-:W-:Y:S04]  /*100e0*/  SHFL.IDX PT, R65, R65, R20, 0x1c1f ;  /* 0x001c1f1441417589 */ /* 0x000fe800000e0000 */
[----:B------:R-:W-:Y:S04]  /*100f0*/  SHFL.IDX PT, R71, R71, R20, 0x1c1f ;  /* 0x001c1f1447477589 */ /* 0x000fe800000e0000 */
[----:B------:R-:W-:Y:S04]  /*10100*/  SHFL.IDX PT, R73, R73, R20, 0x1c1f ;  /* 0x001c1f1449497589 */ /* 0x000fe800000e0000 */
[----:B------:R-:W-:Y:S01]  /*10110*/  SHFL.IDX PT, R75, R75, R20, 0x1c1f ;  /* 0x001c1f144b4b7589 */ /* 0x000fe200000e0000 */
[----:B-1----:R-:W-:-:S03]  /*10120*/  ISETP.NE.U32.AND P2, PT, R68, RZ, PT ;  /* 0x000000ff4400720c */ /* 0x002fc60003f45070 */
[----:B------:R-:W-:Y:S01]  /*10130*/  SHFL.IDX PT, R77, R77, R20, 0x1c1f ;  /* 0x001c1f144d4d7589 */ /* 0x000fe200000e0000 */
[----:B------:R-:W-:-:S03]  /*10140*/  ISETP.NE.AND.EX P2, PT, R69, RZ, PT, P2 ;  /* 0x000000ff4500720c */ /* 0x000fc60003f45320 */
[----:B------:R-:W-:Y:S04]  /*10150*/  SHFL.IDX PT, R81, R81, R20, 0x1c1f ;  /* 0x001c1f1451517589 */ /* 0x000fe800000e0000 */
[----:B------:R-:W-:Y:S04]  /*10160*/  SHFL.IDX PT, R85, R85, R20, 0x1c1f ;  /* 0x001c1f1455557589 */ /* 0x000fe800000e0000 */
[----:B------:R-:W-:Y:S04]  /*10170*/  SHFL.IDX PT, R89, R89, R20, 0x1c1f ;  /* 0x001c1f1459597589 */ /* 0x000fe800000e0000 */
[----:B------:R-:W1:Y:S04]  /*10180*/  SHFL.IDX PT, R14, R41, R6, 0x1c1f ;  /* 0x001c1f06290e7589 */ /* 0x000e6800000e0000 */
[----:B------:R-:W2:Y:S04]  /*10190*/  SHFL.IDX PT, R26, R37, R6, 0x1c1f ;  /* 0x001c1f06251a7589 */ /* 0x000ea800000e0000 */
[----:B------:R-:W3:Y:S04]  /*101a0*/  SHFL.IDX PT, R30, R33, R6, 0x1c1f ;  /* 0x001c1f06211e7589 */ /* 0x000ee800000e0000 */
[----:B------:R-:W4:Y:S04]  /*101b0*/  SHFL.IDX PT, R34, R29, R6, 0x1c1f ;  /* 0x001c1f061d227589 */ /* 0x000f2800000e0000 */
[----:B------:R-:W0:Y:S04]  /*101c0*/  SHFL.IDX PT, R36, R39, R6, 0x1c1f ;  /* 0x001c1f0627247589 */ /* 0x000e2800000e0000 */
[----:B------:R-:W0:Y:S04]  /*101d0*/  SHFL.IDX PT, R38, R35, R6, 0x1c1f ;  /* 0x001c1f0623267589 */ /* 0x000e2800000e0000 */
[----:B------:R-:W0:Y:S01]  /*101e0*/  SHFL.IDX PT, R40, R31, R6, 0x1c1f ;  /* 0x001c1f061f287589 */ /* 0x000e2200000e0000 */
[----:B-1----:R-:W-:-:S02]  /*101f0*/  SEL R12, R49, R14, P0 ;  /* 0x0000000e310c7207 */ /* 0x002fc40000000000 */
[----:B------:R-:W-:Y:S01]  /*10200*/  SEL R14, R14, R49, P0 ;  /* 0x000000310e0e7207 */ /* 0x000fe20000000000 */
[----:B------:R-:W1:Y:S01]  /*10210*/  SHFL.IDX PT, R42, R79, R6, 0x1c1f ;  /* 0x001c1f064f2a7589 */ /* 0x000e6200000e0000 */
[----:B--2---:R-:W-:Y:S02]  /*10220*/  SEL R24, R51, R26, P0 ;  /* 0x0000001a33187207 */ /* 0x004fe40000000000 */
[----:B------:R-:W-:Y:S01]  /*10230*/  SEL R26, R26, R51, P0 ;  /* 0x000000331a1a7207 */ /* 0x000fe20000000000 */
[----:B------:R-:W2:Y:S01]  /*10240*/  SHFL.IDX PT, R16, R59, R6, 0x1c1f ;  /* 0x001c1f063b107589 */ /* 0x000ea200000e0000 */
[----:B---3--:R-:W-:Y:S02]  /*10250*/  SEL R28, R53, R30, P0 ;  /* 0x0000001e351c7207 */ /* 0x008fe40000000000 */
[----:B------:R-:W-:Y:S01]  /*10260*/  SEL R30, R30, R53, P0 ;  /* 0x000000351e1e7207 */ /* 0x000fe20000000000 */
[----:B------:R-:W3:Y:S01]  /*10270*/  SHFL.IDX PT, R20, R63, R6, 0x1c1f ;  /* 0x001c1f063f147589 */ /* 0x000ee200000e0000 */
[----:B----4-:R-:W-:Y:S01]  /*10280*/  SEL R32, R55, R34, P0 ;  /* 0x0000002237207207 */ /* 0x010fe20000000000 */
[----:B------:R-:W-:Y:S01]  /*10290*/  ULDC UR4, c[0x0][0xa88] ;  /* 0x0002a20000047ab9 */ /* 0x000fe20000000800 */
[----:B------:R-:W-:Y:S01]  /*102a0*/  SEL R34, R34, R55, P0 ;  /* 0x0000003722227207 */ /* 0x000fe20000000000 */
[----:B------:R-:W4:Y:S01]  /*102b0*/  SHFL.IDX PT, R44, R67, R6, 0x1c1f ;  /* 0x001c1f06432c7589 */ /* 0x000f2200000e0000 */
[----:B0-----:R-:W-:Y:S01]  /*102c0*/  SEL R13, R71, R36, P0 ;  /* 0x00000024470d7207 */ /* 0x001fe20000000000 */
[----:B------:R-:W0:Y:S01]  /*102d0*/  LDC R53, c[0x0][0xbe8] ;  /* 0x0002fa00ff357b82 */ /* 0x000e220000000800 */
[----:B------:R-:W-:Y:S01]  /*102e0*/  SEL R15, R36, R71, P0 ;  /* 0x00000047240f7207 */ /* 0x000fe20000000000 */
[----:B------:R-:W4:Y:S01]  /*102f0*/  SHFL.IDX PT, R46, R83, R6, 0x1c1f ;  /* 0x001c1f06532e7589 */ /* 0x000f2200000e0000 */
[----:B------:R-:W-:-:S02]  /*10300*/  SEL R25, R73, R38, P0 ;  /* 0x0000002649197207 */ /* 0x000fc40000000000 */
[----:B------:R-:W-:Y:S01]  /*10310*/  SEL R27, R38, R73, P0 ;  /* 0x00000049261b7207 */ /* 0x000fe20000000000 */
[----:B------:R-:W4:Y:S01]  /*10320*/  SHFL.IDX PT, R52, R87, R6, 0x1c1f ;  /* 0x001c1f0657347589 */ /* 0x000f2200000e0000 */
[----:B------:R-:W-:Y:S02]  /*10330*/  SEL R29, R75, R40, P0 ;  /* 0x000000284b1d7207 */ /* 0x000fe40000000000 */
[----:B------:R-:W-:Y:S01]  /*10340*/  SEL R31, R40, R75, P0 ;  /* 0x0000004b281f7207 */ /* 0x000fe20000000000 */
[----:B------:R-:W0:Y:S01]  /*10350*/  SHFL.IDX PT, R54, R151, R6, 0x1c1f ;  /* 0x001c1f0697367589 */ /* 0x000e2200000e0000 */
[----:B-1----:R-:W-:Y:S02]  /*10360*/  SEL R33, R77, R42, P0 ;  /* 0x0000002a4d217207 */ /* 0x002fe40000000000 */
[----:B------:R-:W-:Y:S01]  /*10370*/  SEL R35, R42, R77, P0 ;  /* 0x0000004d2a237207 */ /* 0x000fe20000000000 */
[----:B------:R1:W-:Y:S01]  /*10380*/  STSM.16.M88.4 [R7], R8 ;  /* 0x0000000807007844 */ /* 0x0003e20000000200 */
[----:B--2---:R-:W-:-:S02]  /*10390*/  SEL R36, R57, R16, P0 ;  /* 0x0000001039247207 */ /* 0x004fc40000000000 */
[----:B------:R-:W-:Y:S01]  /*103a0*/  SEL R38, R16, R57, P0 ;  /* 0x0000003910267207 */ /* 0x000fe20000000000 */
[----:B------:R2:W-:Y:S01]  /*103b0*/  STSM.16.M88.4 [R50], R12 ;  /* 0x0000000c32007844 */ /* 0x0005e20000000200 */
[----:B---3--:R-:W-:Y:S01]  /*103c0*/  SEL R40, R61, R20, P0 ;  /* 0x000000143d287207 */ /* 0x008fe20000000000 */
[----:B------:R-:W-:Y:S01]  /*103d0*/  IMAD.MOV.U32 R16, RZ, RZ, RZ ;  /* 0x000000ffff107224 */ /* 0x000fe200078e00ff */
[----:B------:R-:W-:Y:S01]  /*103e0*/  SEL R42, R20, R61, P0 ;  /* 0x0000003d142a7207 */ /* 0x000fe20000000000 */
[----:B------:R3:W-:Y:S01]  /*103f0*/  STSM.16.M88.4 [R64], R24 ;  /* 0x0000001840007844 */ /* 0x0007e20000000200 */
[----:B----4-:R-:W-:Y:S02]  /*10400*/  SEL R48, R65, R44, P0 ;  /* 0x0000002c41307207 */ /* 0x010fe40000000000 */
[----:B------:R-:W-:Y:S01]  /*10410*/  SEL R37, R81, R46, P0 ;  /* 0x0000002e51257207 */ /* 0x000fe20000000000 */
[----:B------:R3:W-:Y:S01]  /*10420*/  STSM.16.M88.4 [R62], R28 ;  /* 0x0000001c3e007844 */ /* 0x0007e20000000200 */
[----:B------:R-:W-:Y:S01]  /*10430*/  SEL R39, R46, R81, P0 ;  /* 0x000000512e277207 */ /* 0x000fe20000000000 */
[----:B-1----:R-:W1:Y:S01]  /*10440*/  LDC.64 R6, c[0x0][0xc00] ;  /* 0x00030000ff067b82 */ /* 0x002e620000000a00 */
[----:B------:R-:W-:Y:S01]  /*10450*/  SEL R41, R85, R52, P0 ;  /* 0x0000003455297207 */ /* 0x000fe20000000000 */
[----:B------:R3:W-:Y:S01]  /*10460*/  STSM.16.M88.4 [R60], R32 ;  /* 0x000000203c007844 */ /* 0x0007e20000000200 */
[----:B------:R-:W-:-:S02]  /*10470*/  SEL R43, R52, R85, P0 ;  /* 0x00000055342b7207 */ /* 0x000fc40000000000 */
[----:B--2---:R-:W-:Y:S01]  /*10480*/  SEL R50, R44, R65, P0 ;  /* 0x000000412c327207 */ /* 0x004fe20000000000 */
[----:B------:R3:W-:Y:S01]  /*10490*/  STSM.16.M88.4 [R58], R36 ;  /* 0x000000243a007844 */ /* 0x0007e20000000200 */
[----:B0-----:R-:W-:Y:S02]  /*104a0*/  SEL R49, R89, R54, P0 ;  /* 0x0000003659317207 */ /* 0x001fe40000000000 */
[----:B------:R-:W-:Y:S01]  /*104b0*/  SEL R51, R54, R89, P0 ;  /* 0x0000005936337207 */ /* 0x000fe20000000000 */
[----:B------:R3:W-:Y:S04]  /*104c0*/  STSM.16.M88.4 [R56], R40 ;  /* 0x0000002838007844 */ /* 0x0007e80000000200 */
[----:B------:R3:W-:Y:S01]  /*104d0*/  STSM.16.M88.4 [R17], R48 ;  /* 0x0000003011007844 */ /* 0x0007e20000000200 */
[----:B-1----:R-:W-:Y:S01]  /*104e0*/  IMAD.WIDE R8, R174, 0x4, R6 ;  /* 0x00000004ae087825 */ /* 0x002fe200078e0206 */
[----:B------:R-:W-:Y:S08]  /*104f0*/  BAR.SYNC.DEFER_BLOCKING 0x1, 0x100 ;  /* 0x0044000000007b1d */ /* 0x000ff00000010000 */
[----:B------:R-:W0:Y:S01]  /*10500*/  LDC.64 R6, c[0x0][0xc08] ;  /* 0x00030200ff067b82 */ /* 0x000e220000000a00 */
[----:B------:R-:W-:Y:S01]  /*10510*/  IMAD.U32 R10, RZ, RZ, UR4 ;  /* 0x00000004ff0a7e24 */ /* 0x000fe2000f8e00ff */
[----:B------:R3:W5:Y:S01]  /*10520*/  @P2 LDG.E R16, desc[UR44][R8.64] ;  /* 0x0000002c08102981 */ /* 0x000762000c1e1900 */
[----:B------:R-:W-:-:S02]  /*10530*/  ISETP.NE.AND P1, PT, R53, 0x1, PT ;  /* 0x000000013500780c */ /* 0x000fc40003f25270 */
[----:B0-----:R-:W-:-:S04]  /*10540*/  ISETP.NE.U32.AND P0, PT, R6, RZ, PT ;  /* 0x000000ff0600720c */ /* 0x001fc80003f05070 */
[----:B------:R-:W-:-:S07]  /*10550*/  ISETP.NE.AND.EX P0, PT, R7, RZ, PT, P0 ;  /* 0x000000ff0700720c */ /* 0x000fce0003f05300 */
[----:B------:R-:W0:Y:S08]  /*10560*/  @P1 LDC R11, c[0x0][0xbec] ;  /* 0x0002fb00ff0b1b82 */ /* 0x000e300000000800 */
[----:B------:R-:W1:Y:S08]  /*10570*/  @P1 LDC R15, c[0x0][0xbf0] ;  /* 0x0002fc00ff0f1b82 */ /* 0x000e700000000800 */
[----:B------:R-:W2:Y:S02]  /*10580*/  @P0 LDC.64 R6, c[0x0][0xc08] ;  /* 0x00030200ff060b82 */ /* 0x000ea40000000a00 */
[----:B--2---:R-:W-:-:S05]  /*10590*/  @P0 IMAD.WIDE R6, R174, 0x4, R6 ;  /* 0x00000004ae060825 */ /* 0x004fca00078e0206 */
[----:B------:R3:W5:Y:S01]  /*105a0*/  @P0 LDG.E R10, desc[UR44][R6.64] ;  /* 0x0000002c060a0981 */ /* 0x000762000c1e1900 */
[----:B01----:R-:W-:Y:S05]  /*105b0*/  @P0 BRA `(.L_x_1352) ;  /* 0x0000000000100947 */ /* 0x003fea0003800000 */
[----:B------:R-:W-:Y:S05]  /*105c0*/  @!P2 BRA `(.L_x_1352) ;  /* 0x00000000000ca947 */ /* 0x000fea0003800000 */
[----:B---3--:R-:W2:Y:S04]  /*105d0*/  LDG.E R7, desc[UR44][R8.64] ;  /* 0x0000002c08077981 */ /* 0x008ea8000c1e1900 */
[----:B-----5:R-:W2:Y:S02]  /*105e0*/  LDG.E R10, desc[UR44][R8.64+0x4] ;  /* 0x0000042c080a7981 */ /* 0x020ea4000c1e1900 */
[----:B--2---:R-:W-:-:S07]  /*105f0*/  IMAD.IADD R10, R10, 0x1, -R7 ;  /* 0x000000010a0a7824 */ /* 0x004fce00078e0a07 */
.L_x_1352:
[----:B---3--:R-:W-:Y:S01]  /*10600*/  SHF.R.S32.HI R50, RZ, 0x1f, R173 ;  /* 0x0000001fff327819 */ /* 0x008fe200000114ad */
[--C-:B------:R-:W-:Y:S01]  /*10610*/  IMAD.IADD R14, R168, 0x1, R19.reuse ;  /* 0x00000001a80e7824 */ /* 0x100fe200078e0213 */
[----:B------:R-:W-:Y:S01]  /*10620*/  ULDC.64 UR4, c[0x0][0xb90] ;  /* 0x0002e40000047ab9 */ /* 0x000fe20000000a00 */
[----:B-----5:R-:W-:Y:S01]  /*10630*/  SHF.R.S32.HI R17, RZ, 0x1f, R16 ;  /* 0x0000001fff117819 */ /* 0x020fe20000011410 */
[----:B------:R-:W-:Y:S01]  /*10640*/  IMAD.IADD R24, R180, 0x1, R19 ;  /* 0x00000001b4187824 */ /* 0x000fe200078e0213 */
[----:B------:R-:W-:Y:S01]  /*10650*/  SHF.R.S32.HI R20, RZ, 0x1f, R174 ;  /* 0x0000001fff147819 */ /* 0x000fe200000114ae */
[----:B------:R-:W-:Y:S01]  /*10660*/  @P1 IMAD.HI.U32 R8, R14, R11, RZ ;  /* 0x0000000b0e081227 */ /* 0x000fe200078e00ff */
[----:B------:R-:W-:Y:S01]  /*10670*/  SEL R51, R174, RZ, !P2 ;  /* 0x000000ffae337207 */ /* 0x000fe20005000000 */
[----:B------:R-:W0:Y:S01]  /*10680*/  @P1 LDC R57, c[0x0][0xbec] ;  /* 0x0002fb00ff391b82 */ /* 0x000e220000000800 */
[----:B------:R-:W-:Y:S01]  /*10690*/  SEL R20, R20, RZ, !P2 ;  /* 0x000000ff14147207 */ /* 0x000fe20005000000 */
[----:B------:R-:W-:-:S02]  /*106a0*/  IMAD R6, R50, UR4, RZ ;  /* 0x0000000432067c24 */ /* 0x000fc4000f8e02ff */
[----:B------:R-:W-:Y:S01]  /*106b0*/  IMAD.MOV.U32 R9, RZ, RZ, R14 ;  /* 0x000000ffff097224 */ /* 0x000fe200078e000e */
[----:B------:R-:W-:Y:S01]  /*106c0*/  @P1 SHF.R.U32.HI R9, RZ, R15, R8 ;  /* 0x0000000fff091219 */ /* 0x000fe20000011608 */
[C---:B------:R-:W-:Y:S02]  /*106d0*/  IMAD R13, R173.reuse, UR5, R6 ;  /* 0x00000005ad0d7c24 */ /* 0x040fe4000f8e0206 */
[----:B------:R-:W-:Y:S01]  /*106e0*/  IMAD.WIDE.U32 R6, R173, UR4, R16 ;  /* 0x00000004ad067c25 */ /* 0x000fe2000f8e0010 */
[----:B------:R-:W-:-:S03]  /*106f0*/  ULDC.64 UR4, c[0x0][0xb98] ;  /* 0x0002e60000047ab9 */ /* 0x000fc60000000a00 */
[----:B------:R-:W-:Y:S02]  /*10700*/  IMAD R11, R175, 0x40, R169 ;  /* 0x00000040af0b7824 */ /* 0x000fe400078e02a9 */
[----:B------:R-:W-:Y:S01]  /*10710*/  IMAD.IADD R7, R7, 0x1, R13 ;  /* 0x0000000107077824 */ /* 0x000fe200078e020d */
[--C-:B------:R-:W-:Y:S01]  /*10720*/  SHF.R.S32.HI R13, RZ, 0x1f, R9.reuse ;  /* 0x0000001fff0d7819 */ /* 0x100fe20000011409 */
[----:B------:R-:W-:Y:S02]  /*10730*/  IMAD.MOV R12, RZ, RZ, -R9 ;  /* 0x000000ffff0c7224 */ /* 0x000fe400078e0a09 */
[----:B------:R-:W-:-:S04]  /*10740*/  IMAD.WIDE R4, R11, 0x2, R4 ;  /* 0x000000020b047825 */ /* 0x000fc800078e0204 */
[----:B------:R-:W-:Y:S01]  /*10750*/  IMAD R8, R20, UR4, RZ ;  /* 0x0000000414087c24 */ /* 0x000fe2000f8e02ff */
[C---:B------:R-:W-:Y:S01]  /*10760*/  IADD3 R45, P3, R4.reuse, 0x2000, RZ ;  /* 0x00002000042d7810 */ /* 0x040fe20007f7e0ff */
[----:B------:R-:W-:Y:S01]  /*10770*/  IMAD.WIDE.U32 R6, R51, UR4, R6 ;  /* 0x0000000433067c25 */ /* 0x000fe2000f8e0006 */
[C---:B------:R-:W-:Y:S02]  /*10780*/  LOP3.LUT R25, R4.reuse, 0x380, RZ, 0xc0, !PT ;  /* 0x0000038004197812 */ /* 0x040fe400078ec0ff */
[----:B------:R-:W-:Y:S01]  /*10790*/  LOP3.LUT R44, R45, 0x380, RZ, 0xc0, !PT ;  /* 0x000003802d2c7812 */ /* 0x000fe200078ec0ff */
[----:B------:R-:W-:Y:S01]  /*107a0*/  IMAD R11, R53, R12, R14 ;  /* 0x0000000c350b7224 */ /* 0x000fe200078e020e */
[----:B------:R-:W-:Y:S01]  /*107b0*/  IADD3 R6, P2, R9, R6, RZ ;  /* 0x0000000609067210 */ /* 0x000fe20007f5e0ff */
[----:B------:R-:W-:Y:S01]  /*107c0*/  IMAD R12, R51, UR5, R8 ;  /* 0x00000005330c7c24 */ /* 0x000fe2000f8e0208 */
[----:B------:R-:W-:Y:S01]  /*107d0*/  ULDC.64 UR4, c[0x0][0xb88] ;  /* 0x0002e20000047ab9 */ /* 0x000fe20000000a00 */
[----:B------:R-:W-:Y:S01]  /*107e0*/  IADD3 R9, P0, R4, 0x1000, RZ ;  /* 0x0000100004097810 */ /* 0x000fe20007f1e0ff */
[----:B------:R-:W-:Y:S01]  /*107f0*/  IMAD R55, R10, R53, RZ ;  /* 0x000000350a377224 */ /* 0x000fe200078e02ff */
[----:B------:R-:W-:-:S02]  /*10800*/  SHF.R.S32.HI R8, RZ, 0x1f, R11 ;  /* 0x0000001fff087819 */ /* 0x000fc4000001140b */
[----:B------:R-:W-:Y:S02]  /*10810*/  IADD3.X R7, R13, R7, R12, P2, !PT ;  /* 0x000000070d077210 */ /* 0x000fe400017fe40c */
[----:B------:R-:W-:Y:S01]  /*10820*/  LOP3.LUT R12, R9, 0x380, RZ, 0xc0, !PT ;  /* 0x00000380090c7812 */ /* 0x000fe200078ec0ff */
[----:B------:R-:W-:Y:S01]  /*10830*/  IMAD R8, R8, UR4, RZ ;  /* 0x0000000408087c24 */ /* 0x000fe2000f8e02ff */
[----:B------:R-:W-:Y:S01]  /*10840*/  SHF.R.U64 R44, R44, 0x3, RZ ;  /* 0x000000032c2c7819 */ /* 0x000fe200000012ff */
[C---:B------:R-:W-:Y:S01]  /*10850*/  IMAD.WIDE.U32 R6, R11.reuse, UR4, R6 ;  /* 0x000000040b067c25 */ /* 0x040fe2000f8e0006 */
[----:B------:R-:W-:Y:S02]  /*10860*/  SHF.R.U64 R12, R12, 0x3, RZ ;  /* 0x000000030c0c7819 */ /* 0x000fe400000012ff */
[----:B------:R-:W-:Y:S01]  /*10870*/  LOP3.LUT R44, R44, R45, RZ, 0x3c, !PT ;  /* 0x0000002d2c2c7212 */ /* 0x000fe200078e3cff */
[----:B------:R-:W-:Y:S01]  /*10880*/  IMAD R13, R11, UR5, R8 ;  /* 0x000000050b0d7c24 */ /* 0x000fe2000f8e0208 */
[----:B------:R-:W-:Y:S01]  /*10890*/  ULDC.64 UR4, c[0x0][0xb50] ;  /* 0x0002d40000047ab9 */ /* 0x000fe20000000a00 */
[----:B------:R-:W-:Y:S01]  /*108a0*/  LOP3.LUT R12, R12, R9, RZ, 0x3c, !PT ;  /* 0x000000090c0c7212 */ /* 0x000fe200078e3cff */
[----:B------:R-:W-:Y:S01]  /*108b0*/  IMAD.X R45, RZ, RZ, R5, P3 ;  /* 0x000000ffff2d7224 */ /* 0x000fe200018e0605 */
[----:B------:R-:W-:Y:S01]  /*108c0*/  LEA R11, P4, R6, UR4, 0x2 ;  /* 0x00000004060b7c11 */ /* 0x000fe2000f8810ff */
[----:B------:R-:W-:Y:S01]  /*108d0*/  IMAD.IADD R7, R7, 0x1, R13 ;  /* 0x0000000107077824 */ /* 0x000fe200078e020d */
[----:B------:R-:W-:Y:S01]  /*108e0*/  IADD3 R9, P2, R4, 0x3000, RZ ;  /* 0x0000300004097810 */ /* 0x000fe20007f5e0ff */
[----:B------:R-:W-:Y:S01]  /*108f0*/  IMAD.X R13, RZ, RZ, R5, P0 ;  /* 0x000000ffff0d7224 */ /* 0x000fe200000e0605 */
[----:B------:R-:W-:Y:S01]  /*10900*/  LOP3.LUT P0, RZ, R177, 0x3, RZ, 0xc0, !PT ;  /* 0x00000003b1ff7812 */ /* 0x000fe2000780c0ff */
[----:B------:R-:W-:Y:S01]  /*10910*/  SHFL.IDX PT, R46, R11, RZ, 0x1c1f ;  /* 0x001c1fff0b2e7589 */ /* 0x000fe200000e0000 */
[----:B------:R-:W-:Y:S01]  /*10920*/  LEA.HI.X R14, R6, UR5, R7, 0x2, P4 ;  /* 0x00000005060e7c11 */ /* 0x000fe2000a0f1407 */
[----:B------:R-:W-:Y:S01]  /*10930*/  VIADD R6, R24, 0x8 ;  /* 0x0000000818067836 */ /* 0x000fe20000000000 */
[----:B------:R-:W-:Y:S01]  /*10940*/  LOP3.LUT R8, R9, 0x380, RZ, 0xc0, !PT ;  /* 0x0000038009087812 */ /* 0x000fe200078ec0ff */
[----:B------:R-:W-:Y:S01]  /*10950*/  SHFL.IDX PT, R48, R11, 0x1, 0x1c1f ;  /* 0x003c1f000b307f89 */ /* 0x000fe200000e0000 */
[----:B------:R-:W-:Y:S01]  /*10960*/  IADD3 R41, P6, R4, 0x4000, RZ ;  /* 0x0000400004297810 */ /* 0x000fe20007fde0ff */
[----:B------:R-:W-:Y:S01]  /*10970*/  ULDC.64 UR4, c[0x0][0xaa0] ;  /* 0x0002a80000047ab9 */ /* 0x000fe20000000a00 */
[----:B------:R-:W-:Y:S01]  /*10980*/  SHF.R.U64 R8, R8, 0x3, RZ ;  /* 0x0000000308087819 */ /* 0x000fe200000012ff */
[----:B------:R-:W1:Y:S01]  /*10990*/  SHFL.IDX PT, R47, R14, RZ, 0x1c1f ;  /* 0x001c1fff0e2f7589 */ /* 0x000e6200000e0000 */
[----:B------:R-:W-:-:S02]  /*109a0*/  IADD3 R37, P5, R4, 0x5000, RZ ;  /* 0x0000500004257810 */ /* 0x000fc40007fbe0ff */
[----:B------:R-:W-:Y:S01]  /*109b0*/  LOP3.LUT R8, R8, R9, RZ, 0x3c, !PT ;  /* 0x0000000908087212 */ /* 0x000fe200078e3cff */
[----:B------:R-:W2:Y:S01]  /*109c0*/  SHFL.IDX PT, R49, R14, 0x1, 0x1c1f ;  /* 0x003c1f000e317f89 */ /* 0x000ea200000e0000 */
[--C-:B------:R-:W-:Y:S01]  /*109d0*/  IMAD.X R9, RZ, RZ, R5.reuse, P2 ;  /* 0x000000ffff097224 */ /* 0x100fe200010e0605 */
[-C--:B------:R-:W-:Y:S02]  /*109e0*/  ISETP.GE.OR P2, PT, R24, R55.reuse, P0 ;  /* 0x000000371800720c */ /* 0x080fe40000746670 */
[----:B------:R-:W-:Y:S02]  /*109f0*/  ISETP.GE.OR P0, PT, R6, R55, P0 ;  /* 0x000000370600720c */ /* 0x000fe40000706670 */
[C---:B------:R-:W-:Y:S02]  /*10a00*/  IADD3 R33, P4, R4.reuse, 0x6000, RZ ;  /* 0x0000600004217810 */ /* 0x040fe40007f9e0ff */
[----:B------:R-:W-:Y:S02]  /*10a10*/  IADD3 R7, P3, R4, 0x7000, RZ ;  /* 0x0000700004077810 */ /* 0x000fe40007f7e0ff */
[----:B------:R-:W-:Y:S01]  /*10a20*/  SHF.R.U64 R25, R25, 0x3, RZ ;  /* 0x0000000319197819 */ /* 0x000fe200000012ff */
[----:B------:R-:W-:Y:S01]  /*10a30*/  IMAD R17, R17, UR4, RZ ;  /* 0x0000000411117c24 */ /* 0x000fe2000f8e02ff */
[----:B------:R-:W-:Y:S01]  /*10a40*/  LOP3.LUT R40, R41, 0x380, RZ, 0xc0, !PT ;  /* 0x0000038029287812 */ /* 0x000fe200078ec0ff */
[----:B------:R-:W-:Y:S01]  /*10a50*/  IMAD.X R29, RZ, RZ, R5, P3 ;  /* 0x000000ffff1d7224 */ /* 0x000fe200018e0605 */
[----:B------:R-:W-:-:S02]  /*10a60*/  LOP3.LUT R36, R37, 0x380, RZ, 0xc0, !PT ;  /* 0x0000038025247812 */ /* 0x000fc400078ec0ff */
[----:B------:R-:W-:Y:S02]  /*10a70*/  LOP3.LUT R32, R33, 0x380, RZ, 0xc0, !PT ;  /* 0x0000038021207812 */ /* 0x000fe400078ec0ff */
[----:B------:R-:W-:Y:S01]  /*10a80*/  LOP3.LUT R6, R7, 0x380, RZ, 0xc0, !PT ;  /* 0x0000038007067812 */ /* 0x000fe200078ec0ff */
[----:B-1----:R1:W-:Y:S01]  /*10a90*/  @!P2 ST.E desc[UR44][R46.64], R2 ;  /* 0x000000022e00a985 */ /* 0x0023e2000c10192c */
[----:B------:R-:W-:Y:S01]  /*10aa0*/  LOP3.LUT R24, R25, R4, RZ, 0x3c, !PT ;  /* 0x0000000419187212 */ /* 0x000fe200078e3cff */
[----:B------:R-:W-:Y:S01]  /*10ab0*/  IMAD.MOV.U32 R25, RZ, RZ, R5 ;  /* 0x000000ffff197224 */ /* 0x000fe200078e0005 */
[----:B------:R-:W-:Y:S01]  /*10ac0*/  SHF.R.U64 R40, R40, 0x3, RZ ;  /* 0x0000000328287819 */ /* 0x000fe200000012ff */
[----:B--2---:R2:W-:Y:S01]  /*10ad0*/  @!P0 ST.E desc[UR44][R48.64], R0 ;  /* 0x0000000030008985 */ /* 0x0045e2000c10192c */
[----:B------:R-:W-:Y:S02]  /*10ae0*/  SHF.R.U64 R36, R36, 0x3, RZ ;  /* 0x0000000324247819 */ /* 0x000fe400000012ff */
[----:B------:R-:W-:Y:S01]  /*10af0*/  SHF.R.U64 R32, R32, 0x3, RZ ;  /* 0x0000000320207819 */ /* 0x000fe200000012ff */
[----:B------:R-:W5:Y:S01]  /*10b00*/  LD.E.128 R24, desc[UR44][R24.64] ;  /* 0x0000002c18187980 */ /* 0x000f62000c101d00 */
[----:B------:R-:W-:-:S02]  /*10b10*/  SHF.R.U64 R4, R6, 0x3, RZ ;  /* 0x0000000306047819 */ /* 0x000fc400000012ff */
[----:B------:R-:W-:Y:S01]  /*10b20*/  LOP3.LUT R40, R40, R41, RZ, 0x3c, !PT ;  /* 0x0000002928287212 */ /* 0x000fe200078e3cff */
[----:B-1----:R-:W-:Y:S01]  /*10b30*/  IMAD R47, R16, UR5, R17 ;  /* 0x00000005102f7c24 */ /* 0x002fe2000f8e0211 */
[----:B------:R-:W-:Y:S01]  /*10b40*/  LOP3.LUT R36, R36, R37, RZ, 0x3c, !PT ;  /* 0x0000002524247212 */ /* 0x000fe200078e3cff */
[----:B--2---:R-:W1:Y:S01]  /*10b50*/  @P1 LDC R49, c[0x0][0xbf0] ;  /* 0x0002fc00ff311b82 */ /* 0x004e620000000800 */
[----:B------:R-:W-:Y:S01]  /*10b60*/  IMAD.WIDE.U32 R16, R16, UR4, RZ ;  /* 0x0000000410107c25 */ /* 0x000fe2000f8e00ff */
[----:B------:R-:W-:Y:S01]  /*10b70*/  LOP3.LUT R32, R32, R33, RZ, 0x3c, !PT ;  /* 0x0000002120207212 */ /* 0x000fe200078e3cff */
[----:B------:R-:W-:Y:S01]  /*10b80*/  ULDC.64 UR4, c[0x0][0xae8] ;  /* 0x0002ba0000047ab9 */ /* 0x000fe20000000a00 */
[----:B------:R-:W-:Y:S01]  /*10b90*/  LOP3.LUT R28, R4, R7, RZ, 0x3c, !PT ;  /* 0x00000007041c7212 */ /* 0x000fe200078e3cff */
[----:B------:R-:W-:Y:S01]  /*10ba0*/  IMAD R0, R172, 0x20, R175 ;  /* 0x00000020ac007824 */ /* 0x000fe200078e02af */
[----:B------:R-:W5:Y:S01]  /*10bb0*/  LD.E.128 R12, desc[UR44][R12.64] ;  /* 0x0000002c0c0c7980 */ /* 0x000f62000c101d00 */
[----:B------:R-:W-:-:S02]  /*10bc0*/  IMAD.X R41, RZ, RZ, R5, P6 ;  /* 0x000000ffff297224 */ /* 0x000fc400030e0605 */
[--C-:B------:R-:W-:Y:S01]  /*10bd0*/  IMAD.X R37, RZ, RZ, R5.reuse, P5 ;  /* 0x000000ffff257224 */ /* 0x100fe200028e0605 */
[----:B------:R-:W5:Y:S01]  /*10be0*/  LD.E.128 R8, desc[UR44][R8.64] ;  /* 0x0000002c08087980 */ /* 0x000f62000c101d00 */
[----:B------:R-:W-:Y:S02]  /*10bf0*/  IMAD.X R33, RZ, RZ, R5, P4 ;  /* 0x000000ffff217224 */ /* 0x000fe400020e0605 */
[----:B------:R-:W-:Y:S01]  /*10c00*/  IMAD.IADD R17, R17, 0x1, R47 ;  /* 0x0000000111117824 */ /* 0x000fe200078e022f */
[----:B------:R2:W5:Y:S01]  /*10c10*/  LD.E.128 R4, desc[UR44][R44.64] ;  /* 0x0000002c2c047980 */ /* 0x000562000c101d00 */
[----:B------:R-:W-:Y:S02]  /*10c20*/  IMAD R2, R50, UR4, RZ ;  /* 0x0000000432027c24 */ /* 0x000fe4000f8e02ff */
[----:B------:R-:W-:Y:S01]  /*10c30*/  IMAD.WIDE.U32 R16, R173, UR4, R16 ;  /* 0x00000004ad107c25 */ /* 0x000fe2000f8e0010 */
[----:B------:R-:W5:Y:S04]  /*10c40*/  LD.E.128 R40, desc[UR44][R40.64] ;  /* 0x0000002c28287980 */ /* 0x000f68000c101d00 */
[----:B------:R-:W5:Y:S01]  /*10c50*/  LD.E.128 R36, desc[UR44][R36.64] ;  /* 0x0000002c24247980 */ /* 0x000f62000c101d00 */
[----:B--2---:R-:W-:-:S02]  /*10c60*/  IMAD.IADD R44, R19, 0x1, R0 ;  /* 0x00000001132c7824 */ /* 0x004fc400078e0200 */
[----:B------:R-:W-:Y:S01]  /*10c70*/  IMAD R45, R173, UR5, R2 ;  /* 0x00000005ad2d7c24 */ /* 0x000fe2000f8e0202 */
[----:B------:R-:W-:Y:S01]  /*10c80*/  ULDC.64 UR4, c[0x0][0xaf0] ;  /* 0x0002bc0000047ab9 */ /* 0x000fe20000000a00 */
[----:B0-----:R-:W-:Y:S01]  /*10c90*/  @P1 IMAD.HI.U32 R0, R44, R57, RZ ;  /* 0x000000392c001227 */ /* 0x001fe200078e00ff */
[----:B------:R-:W5:Y:S03]  /*10ca0*/  LD.E.128 R32, desc[UR44][R32.64] ;  /* 0x0000002c20207980 */ /* 0x000f66000c101d00 */
[----:B------:R-:W-:Y:S01]  /*10cb0*/  IMAD.IADD R17, R17, 0x1, R45 ;  /* 0x0000000111117824 */ /* 0x000fe200078e022d */
[----:B------:R-:W5:Y:S01]  /*10cc0*/  LD.E.128 R28, desc[UR44][R28.64] ;  /* 0x0000002c1c1c7980 */ /* 0x000f62000c101d00 */
[----:B------:R-:W-:Y:S01]  /*10cd0*/  IMAD.MOV.U32 R45, RZ, RZ, R44 ;  /* 0x000000ffff2d7224 */ /* 0x000fe200078e002c */
[----:B-1----:R-:W-:Y:S01]  /*10ce0*/  @P1 SHF.R.U32.HI R45, RZ, R49, R0 ;  /* 0x00000031ff2d1219 */ /* 0x002fe20000011600 */
[----:B------:R-:W-:Y:S01]  /*10cf0*/  IMAD R2, R20, UR4, RZ ;  /* 0x0000000414027c24 */ /* 0x000fe2000f8e02ff */
[----:B------:R-:W-:Y:S01]  /*10d00*/  @!PT LDS RZ, [RZ] ;  /* 0x00000000fffff984 */ /* 0x000fe20000000800 */
[----:B------:R-:W-:Y:S01]  /*10d10*/  @!PT LDS RZ, [RZ] ;  /* 0x00000000fffff984 */ /* 0x000fe20000000800 */
[----:B------:R-:W-:Y:S01]  /*10d20*/  @!PT LDS RZ, [RZ] ;  /* 0x00000000fffff984 */ /* 0x000fe20000000800 */
[----:B------:R-:W-:Y:S01]  /*10d30*/  @!PT LDS RZ, [RZ] ;  /* 0x00000000fffff984 */ /* 0x000fe20000000800 */
[----:B------:R0:W-:Y:S06]  /*10d40*/  MEMBAR.ALL.CTA ;  /* 0x0000000000007992 */ /* 0x0001ec0000008000 */
[----:B0-----:R-:W0:Y:S01]  /*10d50*/  FENCE.VIEW.ASYNC.S ;  /* 0x00000000000073c6 */ /* 0x001e220000000000 */
[----:B------:R-:W-:Y:S01]  /*10d60*/  IMAD.WIDE.U32 R16, R51, UR4, R16 ;  /* 0x0000000433107c25 */ /* 0x000fe2000f8e0010 */
[----:B------:R-:W-:-:S03]  /*10d70*/  SHF.R.S32.HI R0, RZ, 0x1f, R45 ;  /* 0x0000001fff007819 */ /* 0x000fc6000001142d */
[----:B------:R-:W-:Y:S01]  /*10d80*/  IMAD R47, R51, UR5, R2 ;  /* 0x00000005332f7c24 */ /* 0x000fe2000f8e0202 */
[----:B------:R-:W-:Y:S01]  /*10d90*/  ULDC.64 UR4, c[0x0][0xae0] ;  /* 0x0002b80000047ab9 */ /* 0x000fe20000000a00 */
[----:B------:R-:W-:Y:S02]  /*10da0*/  IMAD.MOV R2, RZ, RZ, -R45 ;  /* 0x000000ffff027224 */ /* 0x000fe400078e0a2d */
[----:B------:R-:W-:Y:S02]  /*10db0*/  IMAD.IADD R17, R17, 0x1, R47 ;  /* 0x0000000111117824 */ /* 0x000fe400078e022f */
[----:B------:R-:W-:Y:S02]  /*10dc0*/  IMAD R0, R0, UR4, RZ ;  /* 0x0000000400007c24 */ /* 0x000fe4000f8e02ff */
[----:B------:R-:W-:Y:S02]  /*10dd0*/  IMAD R47, R53, R2, R44 ;  /* 0x00000002352f7224 */ /* 0x000fe400078e022c */
[----:B------:R-:W-:-:S02]  /*10de0*/  IMAD R49, R45, UR5, R0 ;  /* 0x000000052d317c24 */ /* 0x000fc4000f8e0200 */
[----:B------:R-:W-:Y:S01]  /*10df0*/  IMAD.WIDE.U32 R16, R45, UR4, R16 ;  /* 0x000000042d107c25 */ /* 0x000fe2000f8e0010 */
[----:B------:R-:W-:Y:S01]  /*10e00*/  SHF.R.S32.HI R0, RZ, 0x1f, R47 ;  /* 0x0000001fff007819 */ /* 0x000fe2000001142f */
[----:B------:R-:W-:Y:S02]  /*10e10*/  ULDC.64 UR4, c[0x0][0xad8] ;  /* 0x0002b60000047ab9 */ /* 0x000fe40000000a00 */
[----:B------:R-:W-:Y:S02]  /*10e20*/  IMAD.IADD R17, R17, 0x1, R49 ;  /* 0x0000000111117824 */ /* 0x000fe400078e0231 */
[----:B------:R-:W-:Y:S02]  /*10e30*/  IMAD R2, R0, UR4, RZ ;  /* 0x0000000400027c24 */ /* 0x000fe4000f8e02ff */
[----:B------:R-:W-:Y:S02]  /*10e40*/  IMAD.IADD R44, R175, 0x1, R19 ;  /* 0x00000001af2c7824 */ /* 0x000fe400078e0213 */
[----:B------:R-:W-:-:S02]  /*10e50*/  IMAD R19, R47, UR5, R2 ;  /* 0x000000052f137c24 */ /* 0x000fc4000f8e0202 */
[----:B------:R-:W-:Y:S01]  /*10e60*/  IMAD.WIDE.U32 R16, R47, UR4, R16 ;  /* 0x000000042f107c25 */ /* 0x000fe2000f8e0010 */
[CC--:B------:R-:W-:Y:S01]  /*10e70*/  ISETP.GE.AND P2, PT, R44.reuse, R55.reuse, PT ;  /* 0x000000372c00720c */ /* 0x0c0fe20003f46270 */
[----:B------:R-:W-:Y:S02]  /*10e80*/  ULDC.64 UR4, c[0x0][0xa80] ;  /* 0x0002a00000047ab9 */ /* 0x000fe40000000a00 */
[----:B------:R-:W-:Y:S02]  /*10e90*/  VIADD R0, R44, 0x20 ;  /* 0x000000202c007836 */ /* 0x000fe40000000000 */
[----:B------:R-:W-:Y:S01]  /*10ea0*/  IMAD.IADD R17, R17, 0x1, R19 ;  /* 0x0000000111117824 */ /* 0x000fe200078e0213 */
[----:B------:R-:W-:Y:S01]  /*10eb0*/  LEA R19, P3, R16, UR4, 0x1 ;  /* 0x0000000410137c11 */ /* 0x000fe2000f8608ff */
[----:B------:R-:W-:Y:S01]  /*10ec0*/  VIADD R3, R3, 0x22820 ;  /* 0x0002282003037836 */ /* 0x000fe20000000000 */
[----:B------:R-:W-:Y:S01]  /*10ed0*/  ISETP.GE.AND P0, PT, R0, R55, PT ;  /* 0x000000370000720c */ /* 0x000fe20003f06270 */
[----:B------:R-:W-:Y:S01]  /*10ee0*/  VIADD R0, R44, 0x40 ;  /* 0x000000402c007836 */ /* 0x000fe20000000000 */
[----:B------:R-:W-:-:S02]  /*10ef0*/  LEA.HI.X R20, R16, UR5, R17, 0x1, P3 ;  /* 0x0000000510147c11 */ /* 0x000fc400098f0c11 */
[----:B------:R-:W-:Y:S01]  /*10f00*/  PRMT R3, RZ, 0x654, R3 ;  /* 0x00000654ff037816 */ /* 0x000fe20000000003 */
[----:B0-----:R0:W1:Y:S01]  /*10f10*/  SHFL.IDX PT, R16, R19, RZ, 0x181f ;  /* 0x00181fff13107589 */ /* 0x00106200000e0000 */
[----:B------:R-:W-:Y:S01]  /*10f20*/  ISETP.GE.AND P1, PT, R0, R55, PT ;  /* 0x000000370000720c */ /* 0x000fe20003f26270 */
[----:B------:R-:W-:Y:S01]  /*10f30*/  BSSY B1, `(.L_x_1353) ;  /* 0x000000d000017945 */ /* 0x000fe20003800000 */
[----:B------:R0:W-:Y:S01]  /*10f40*/  SYNCS.ARRIVE.TRANS64.RED.A1T0 RZ, [R3+URZ], RZ ;  /* 0x000000ff03ff79a7 */ /* 0x0001e2000810043f */
[----:B------:R0:W2:Y:S02]  /*10f50*/  SHFL.IDX PT, R0, R20, RZ, 0x181f ;  /* 0x00181fff14007589 */ /* 0x0000a400000e0000 */
[----:B------:R-:W-:Y:S08]  /*10f60*/  @P2 BRA `(.L_x_1354) ;  /* 0x0000000000242947 */ /* 0x000ff00003800000 */
[----:B------:R-:W-:Y:S02]  /*10f70*/  ULDC UR4, c[0x0][0xac8] ;  /* 0x0002b20000047ab9 */ /* 0x000fe40000000800 */
[----:B------:R-:W-:Y:S02]  /*10f80*/  ISETP.GE.AND P2, PT, R169, UR4, PT ;  /* 0x00000004a9007c0c */ /* 0x000fe4000bf46270 */
[----:B------:R-:W-:-:S11]  /*10f90*/  ISETP.GE.AND P3, PT, R171, UR4, PT ;  /* 0x00000004ab007c0c */ /* 0x000fd6000bf66270 */
[-C--:B-1----:R-:W-:Y:S02]  /*10fa0*/  @!P2 LEA R2, P4, R169, R16.reuse, 0x1 ;  /* 0x00000010a902a211 */ /* 0x082fe400078808ff */
[----:B------:R-:W-:Y:S02]  /*10fb0*/  @!P3 LEA R16, P5, R171, R16, 0x1 ;  /* 0x00000010ab10b211 */ /* 0x000fe400078a08ff */
[-C--:B0-2---:R-:W-:Y:S02]  /*10fc0*/  @!P2 LEA.HI.X R3, R169, R0.reuse, R183, 0x1, P4 ;  /* 0x00000000a903a211 */ /* 0x085fe400020f0cb7 */
[----:B------:R-:W-:-:S03]  /*10fd0*/  @!P3 LEA.HI.X R17, R171, R0, R182, 0x1, P5 ;  /* 0x00000000ab11b211 */ /* 0x000fc600028f0cb6 */
[----:B-----5:R3:W-:Y:S04]  /*10fe0*/  @!P2 ST.E.128 desc[UR44][R2.64], R24 ;  /* 0x000000180200a985 */ /* 0x0207e8000c101d2c */
[----:B------:R3:W-:Y:S02]  /*10ff0*/  @!P3 ST.E.128 desc[UR44][R16.64], R40 ;  /* 0x000000281000b985 */ /* 0x0007e4000c101d2c */
.L_x_1354:
[----:B------:R-:W-:Y:S05]  /*11000*/  BSYNC B1 ;  /* 0x0000000000017941 */ /* 0x000fea0003800000 */
.L_x_1353:
[----:B--2---:R2:W4:Y:S01]  /*11010*/  SHFL.IDX PT, R0, R20, 0x1, 0x181f ;  /* 0x00381f0014007f89 */ /* 0x00452200000e0000 */
[----:B------:R-:W-:Y:S03]  /*11020*/  BSSY B1, `(.L_x_1355) ;  /* 0x000000c000017945 */ /* 0x000fe60003800000 */
[----:B-1-3--:R2:W1:Y:S01]  /*11030*/  SHFL.IDX PT, R16, R19, 0x1, 0x181f ;  /* 0x00381f0013107f89 */ /* 0x00a46200000e0000 */
[----:B------:R-:W-:Y:S05]  /*11040*/  @P0 BRA `(.L_x_1356) ;  /* 0x0000000000240947 */ /* 0x000fea0003800000 */
[----:B------:R-:W-:Y:S02]  /*11050*/  ULDC UR4, c[0x0][0xac8] ;  /* 0x0002b20000047ab9 */ /* 0x000fe40000000800 */
[----:B------:R-:W-:Y:S02]  /*11060*/  ISETP.GE.AND P3, PT, R169, UR4, PT ;  /* 0x00000004a9007c0c */ /* 0x000fe4000bf66270 */
[----:B------:R-:W-:-:S11]  /*11070*/  ISETP.GE.AND P4, PT, R171, UR4, PT ;  /* 0x00000004ab007c0c */ /* 0x000fd6000bf86270 */
[-C--:B-1----:R-:W-:Y:S02]  /*11080*/  @!P3 LEA R2, P0, R169, R16.reuse, 0x1 ;  /* 0x00000010a902b211 */ /* 0x082fe400078008ff */
[----:B------:R-:W-:Y:S02]  /*11090*/  @!P4 LEA R16, P2, R171, R16, 0x1 ;  /* 0x00000010ab10c211 */ /* 0x000fe400078408ff */
[-C--:B0---4-:R-:W-:Y:S02]  /*110a0*/  @!P3 LEA.HI.X R3, R169, R0.reuse, R183, 0x1, P0 ;  /* 0x00000000a903b211 */ /* 0x091fe400000f0cb7 */
[----:B------:R-:W-:-:S03]  /*110b0*/  @!P4 LEA.HI.X R17, R171, R0, R182, 0x1, P2 ;  /* 0x00000000ab11c211 */ /* 0x000fc600010f0cb6 */
[----:B-----5:R3:W-:Y:S04]  /*110c0*/  @!P3 ST.E.128 desc[UR44][R2.64], R12 ;  /* 0x0000000c0200b985 */ /* 0x0207e8000c101d2c */
[----:B------:R3:W-:Y:S02]  /*110d0*/  @!P4 ST.E.128 desc[UR44][R16.64], R36 ;  /* 0x000000241000c985 */ /* 0x0007e4000c101d2c */
.L_x_1356:
[----:B------:R-:W-:Y:S05]  /*110e0*/  BSYNC B1 ;  /* 0x0000000000017941 */ /* 0x000fea0003800000 */
.L_x_1355:
[----:B----4-:R4:W0:Y:S01]  /*110f0*/  SHFL.IDX PT, R0, R20, 0x2, 0x181f ;  /* 0x00581f0014007f89 */ /* 0x01082200000e0000 */
[----:B------:R-:W-:Y:S03]  /*11100*/  BSSY B1, `(.L_x_1357) ;  /* 0x000000c000017945 */ /* 0x000fe60003800000 */
[----:B---3-5:R4:W3:Y:S01]  /*11110*/  SHFL.IDX PT, R12, R19, 0x2, 0x181f ;  /* 0x00581f00130c7f89 */ /* 0x0288e200000e0000 */
[----:B------:R-:W-:Y:S05]  /*11120*/  @P1 BRA `(.L_x_1358) ;  /* 0x0000000000241947 */ /* 0x000fea0003800000 */
[----:B------:R-:W-:Y:S02]  /*11130*/  ULDC UR4, c[0x0][0xac8] ;  /* 0x0002b20000047ab9 */ /* 0x000fe40000000800 */
[----:B------:R-:W-:Y:S02]  /*11140*/  ISETP.GE.AND P2, PT, R169, UR4, PT ;  /* 0x00000004a9007c0c */ /* 0x000fe4000bf46270 */
[----:B------:R-:W-:-:S11]  /*11150*/  ISETP.GE.AND P3, PT, R171, UR4, PT ;  /* 0x00000004ab007c0c */ /* 0x000fd6000bf66270 */
[-C--:B---3--:R-:W-:Y:S02]  /*11160*/  @!P2 LEA R2, P0, R169, R12.reuse, 0x1 ;  /* 0x0000000ca902a211 */ /* 0x088fe400078008ff */
[----:B------:R-:W-:Y:S02]  /*11170*/  @!P3 LEA R12, P1, R171, R12, 0x1 ;  /* 0x0000000cab0cb211 */ /* 0x000fe400078208ff */
[-C--:B0-----:R-:W-:Y:S02]  /*11180*/  @!P2 LEA.HI.X R3, R169, R0.reuse, R183, 0x1, P0 ;  /* 0x00000000a903a211 */ /* 0x081fe400000f0cb7 */
[----:B------:R-:W-:-:S03]  /*11190*/  @!P3 LEA.HI.X R13, R171, R0, R182, 0x1, P1 ;  /* 0x00000000ab0db211 */ /* 0x000fc600008f0cb6 */
[----:B------:R0:W-:Y:S04]  /*111a0*/  @!P2 ST.E.128 desc[UR44][R2.64], R4 ;  /* 0x000000040200a985 */ /* 0x0001e8000c101d2c */
[----:B------:R0:W-:Y:S02]  /*111b0*/  @!P3 ST.E.128 desc[UR44][R12.64], R32 ;  /* 0x000000200c00b985 */ /* 0x0001e4000c101d2c */
.L_x_1358:
[----:B------:R-:W-:Y:S05]  /*111c0*/  BSYNC B1 ;  /* 0x0000000000017941 */ /* 0x000fea0003800000 */
.L_x_1357:
[----:B0-----:R-:W-:Y:S01]  /*111d0*/  VIADD R0, R44, 0x60 ;  /* 0x000000602c007836 */ /* 0x001fe20000000000 */
[----:B--2-4-:R-:W0:Y:S04]  /*111e0*/  SHFL.IDX PT, R20, R20, 0x3, 0x181f ;  /* 0x00781f0014147f89 */ /* 0x014e2800000e0000 */
[----:B------:R-:W-:Y:S01]  /*111f0*/  ISETP.GE.AND P0, PT, R0, R55, PT ;  /* 0x000000370000720c */ /* 0x000fe20003f06270 */
[----:B------:R2:W4:-:S12]  /*11200*/  SHFL.IDX PT, R4, R19, 0x3, 0x181f ;  /* 0x00781f0013047f89 */ /* 0x00051800000e0000 */
[----:B--2---:R-:W-:Y:S05]  /*11210*/  @P0 BRA `(.L_x_1359) ;  /* 0x0000000800dc0947 */ /* 0x004fea0003800000 */
[----:B------:R-:W-:Y:S02]  /*11220*/  ULDC UR4, c[0x0][0xac8] ;  /* 0x0002b20000047ab9 */ /* 0x000fe40000000800 */
[----:B------:R-:W-:-:S13]  /*11230*/  ISETP.GE.AND P1, PT, R169, UR4, PT ;  /* 0x00000004a9007c0c */ /* 0x000fda000bf26270 */
[----:B----4-:R-:W-:-:S04]  /*11240*/  @!P1 LEA R2, P0, R169, R4, 0x1 ;  /* 0x00000004a9029211 */ /* 0x010fc800078008ff */
[----:B0-----:R-:W-:Y:S02]  /*11250*/  @!P1 LEA.HI.X R3, R169, R20, R183, 0x1, P0 ;  /* 0x00000014a9039211 */ /* 0x001fe400000f0cb7 */
[----:B------:R-:W-:-:S03]  /*11260*/  ISETP.GE.AND P0, PT, R171, UR4, PT ;  /* 0x00000004ab007c0c */ /* 0x000fc6000bf06270 */
[----:B------:R0:W-:Y:S10]  /*11270*/  @!P1 ST.E.128 desc[UR44][R2.64], R8 ;  /* 0x0000000802009985 */ /* 0x0001f4000c101d2c */
[----:B------:R-:W-:Y:S05]  /*11280*/  @P0 BRA `(.L_x_1359) ;  /* 0x0000000800c00947 */ /* 0x000fea0003800000 */
[----:B0-----:R-:W-:-:S04]  /*11290*/  LEA R2, P0, R171, R4, 0x1 ;  /* 0x00000004ab027211 */ /* 0x001fc800078008ff */
[----:B------:R-:W-:-:S05]  /*112a0*/  LEA.HI.X R3, R171, R20, R182, 0x1, P0 ;  /* 0x00000014ab037211 */ /* 0x000fca00000f0cb6 */
[----:B------:R0:W-:Y:S01]  /*112b0*/  ST.E.128 desc[UR44][R2.64], R28 ;  /* 0x0000001c02007985 */ /* 0x0001e2000c101d2c */
[----:B------:R-:W-:Y:S05]  /*112c0*/  BRA `(.L_x_1359) ;  /* 0x0000000800b07947 */ /* 0x000fea0003800000 */
.L_x_1351:
[----:B------:R-:W2:Y:S08]  /*112d0*/  LDC.64 R4, c[0x0][0xc00] ;  /* 0x00030000ff047b82 */ /* 0x000eb00000000a00 */
[----:B0-----:R-:W0:Y:S01]  /*112e0*/  LDC.64 R2, c[0x0][0xc00] ;  /* 0x00030000ff027b82 */ /* 0x001e220000000a00 */
[----:B------:R-:W-:Y:S01]  /*112f0*/  ULDC UR4, c[0x0][0xa88] ;  /* 0x0002a20000047ab9 */ /* 0x000fe20000000800 */
[----:B------:R-:W-:-:S06]  /*11300*/  IMAD.MOV.U32 R6, RZ, RZ, RZ ;  /* 0x000000ffff067224 */ /* 0x000fcc00078e00ff */
[----:B------:R-:W3:Y:S01]  /*11310*/  LDC R17, c[0x0][0xbe8] ;  /* 0x0002fa00ff117b82 */ /* 0x000ee20000000800 */
[----:B--2---:R-:W-:-:S04]  /*11320*/  ISETP.NE.U32.AND P0, PT, R4, RZ, PT ;  /* 0x000000ff0400720c */ /* 0x004fc80003f05070 */
[----:B------:R-:W-:-:S03]  /*11330*/  ISETP.NE.AND.EX P0, PT, R5, RZ, PT, P0 ;  /* 0x000000ff0500720c */ /* 0x000fc60003f05300 */
[----:B------:R-:W2:Y:S01]  /*11340*/  LDC.64 R4, c[0x0][0xc08] ;  /* 0x00030200ff047b82 */ /* 0x000ea20000000a00 */
[----:B0-----:R-:W-:-:S04]  /*11350*/  IMAD.WIDE R2, R174, 0x4, R2 ;  /* 0x00000004ae027825 */ /* 0x001fc800078e0202 */
[----:B------:R-:W-:-:S05]  /*11360*/  IMAD.U32 R0, RZ, RZ, UR4 ;  /* 0x00000004ff007e24 */ /* 0x000fca000f8e00ff */
[----:B------:R0:W5:Y:S01]  /*11370*/  @P0 LDG.E R6, desc[UR44][R2.64] ;  /* 0x0000002c02060981 */ /* 0x000162000c1e1900 */
[----:B--2---:R-:W-:-:S04]  /*11380*/  ISETP.NE.U32.AND P1, PT, R4, RZ, PT ;  /* 0x000000ff0400720c */ /* 0x004fc80003f25070 */
[----:B------:R-:W-:-:S13]  /*11390*/  ISETP.NE.AND.EX P1, PT, R5, RZ, PT, P1 ;  /* 0x000000ff0500720c */ /* 0x000fda0003f25310 */
[----:B------:R-:W2:Y:S02]  /*113a0*/  @P1 LDC.64 R4, c[0x0][0xc08] ;  /* 0x00030200ff041b82 */ /* 0x000ea40000000a00 */
[----:B--2---:R-:W-:-:S05]  /*113b0*/  @P1 IMAD.WIDE R4, R174, 0x4, R4 ;  /* 0x00000004ae041825 */ /* 0x004fca00078e0204 */
[----:B------:R0:W5:Y:S01]  /*113c0*/  @P1 LDG.E R0, desc[UR44][R4.64] ;  /* 0x0000002c04001981 */ /* 0x000162000c1e1900 */
[----:B---3--:R-:W-:Y:S02]  /*113d0*/  ISETP.NE.AND P2, PT, R17, 0x1, PT ;  /* 0x000000011100780c */ /* 0x008fe40003f45270 */
[----:B------:R-:W-:Y:S02]  /*113e0*/  ISETP.GE.AND P3, PT, R184, 0x80, PT ;  /* 0x00000080b800780c */ /* 0x000fe40003f66270 */
[----:B------:R-:W-:-:S09]  /*113f0*/  SHF.R.S32.HI R7, RZ, 0x1f, R174 ;  /* 0x0000001fff077819 */ /* 0x000fd200000114ae */
[----:B------:R-:W2:Y:S08]  /*11400*/  @P2 LDC R16, c[0x0][0xbec] ;  /* 0x0002fb00ff102b82 */ /* 0x000eb00000000800 */
[----:B------:R-:W3:Y:S01]  /*11410*/  @P2 LDC R25, c[0x0][0xbf0] ;  /* 0x0002fc00ff192b82 */ /* 0x000ee20000000800 */
[----:B0-----:R-:W-:Y:S05]  /*11420*/  @P1 BRA `(.L_x_1360) ;  /* 0x0000000000101947 */ /* 0x001fea0003800000 */
[----:B------:R-:W-:Y:S05]  /*11430*/  @!P0 BRA `(.L_x_1360) ;  /* 0x00000000000c8947 */ /* 0x000fea0003800000 */
[----:B------:R-:W4:Y:S04]  /*11440*/  LDG.E R5, desc[UR44][R2.64] ;  /* 0x0000002c02057981 */ /* 0x000f28000c1e1900 */
[----:B-----5:R-:W4:Y:S02]  /*11450*/  LDG.E R0, desc[UR44][R2.64+0x4] ;  /* 0x0000042c02007981 */ /* 0x020f24000c1e1900 */
[----:B----4-:R-:W-:-:S07]  /*11460*/  IMAD.IADD R0, R0, 0x1, -R5 ;  /* 0x0000000100007824 */ /* 0x010fce00078e0a05 */
.L_x_1360:
[----:B------:R-:W-:Y:S01]  /*11470*/  BSSY B1, `(.L_x_1361) ;  /* 0x000002d000017945 */ /* 0x000fe20003800000 */
[----:B------:R-:W-:Y:S02]  /*11480*/  SHF.R.S32.HI R10, RZ, 0x1f, R173 ;  /* 0x0000001fff0a7819 */ /* 0x000fe400000114ad */
[----:B------:R-:W-:Y:S02]  /*11490*/  SEL R13, R174, RZ, !P0 ;  /* 0x000000ffae0d7207 */ /* 0x000fe40004000000 */
[----:B------:R-:W-:Y:S02]  /*114a0*/  SEL R12, R7, RZ, !P0 ;  /* 0x000000ff070c7207 */ /* 0x000fe40004000000 */
[----:B-----5:R-:W-:Y:S01]  /*114b0*/  SHF.R.S32.HI R11, RZ, 0x1f, R6 ;  /* 0x0000001fff0b7819 */ /* 0x020fe20000011406 */
[----:B------:R-:W-:Y:S06]  /*114c0*/  @P3 BRA `(.L_x_1362) ;  /* 0x00000000009c3947 */ /* 0x000fec0003800000 */
[----:B------:R-:W0:Y:S01]  /*114d0*/  S2R R3, SR_TID.X ;  /* 0x0000000000037919 */ /* 0x000e220000002100 */
[----:B------:R-:W4:Y:S02]  /*114e0*/  LDC R14, c[0x0][0xbe8] ;  /* 0x0002fa00ff0e7b82 */ /* 0x000f240000000800 */
[----:B----4-:R-:W-:Y:S01]  /*114f0*/  IMAD R2, R0, R14, RZ ;  /* 0x0000000e00027224 */ /* 0x010fe200078e02ff */
[----:B0-----:R-:W-:-:S04]  /*11500*/  IADD3 R9, R19, -0x80, R3 ;  /* 0xffffff8013097810 */ /* 0x001fc80007ffe003 */
[----:B------:R-:W-:-:S13]  /*11510*/  ISETP.GE.AND P0, PT, R9, R2, PT ;  /* 0x000000020900720c */ /* 0x000fda0003f06270 */
[----:B------:R-:W-:Y:S05]  /*11520*/  @P0 BRA `(.L_x_1362) ;  /* 0x0000000000840947 */ /* 0x000fea0003800000 */
[----:B------:R-:W-:Y:S01]  /*11530*/  ISETP.NE.AND P0, PT, R14, 0x1, PT ;  /* 0x000000010e00780c */ /* 0x000fe20003f05270 */
[----:B------:R-:W-:Y:S01]  /*11540*/  ULDC.64 UR4, c[0x0][0xb90] ;  /* 0x0002e40000047ab9 */ /* 0x000fe20000000a00 */
[----:B------:R-:W-:Y:S02]  /*11550*/  IMAD.MOV.U32 R2, RZ, RZ, R6 ;  /* 0x000000ffff027224 */ /* 0x000fe400078e0006 */
[----:B------:R-:W-:Y:S02]  /*11560*/  IMAD R8, R10, UR4, RZ ;  /* 0x000000040a087c24 */ /* 0x000fe4000f8e02ff */
[----:B------:R-:W-:Y:S02]  /*11570*/  IMAD.MOV.U32 R3, RZ, RZ, R11 ;  /* 0x000000ffff037224 */ /* 0x000fe400078e000b */
[----:B------:R-:W-:Y:S02]  /*11580*/  IMAD.MOV.U32 R5, RZ, RZ, R9 ;  /* 0x000000ffff057224 */ /* 0x000fe400078e0009 */
[----:B------:R-:W-:-:S03]  /*11590*/  IMAD.WIDE.U32 R2, R173, UR4, R2 ;  /* 0x00000004ad027c25 */ /* 0x000fc6000f8e0002 */
[----:B------:R-:W0:Y:S01]  /*115a0*/  @P0 LDC R4, c[0x0][0xbec] ;  /* 0x0002fb00ff040b82 */ /* 0x000e220000000800 */
[----:B------:R-:W-:Y:S01]  /*115b0*/  IMAD R7, R173, UR5, R8 ;  /* 0x00000005ad077c24 */ /* 0x000fe2000f8e0208 */
[----:B------:R-:W-:-:S03]  /*115c0*/  ULDC.64 UR4, c[0x0][0xb98] ;  /* 0x0002e60000047ab9 */ /* 0x000fc60000000a00 */
[----:B------:R-:W-:-:S03]  /*115d0*/  IMAD.IADD R3, R3, 0x1, R7 ;  /* 0x0000000103037824 */ /* 0x000fc600078e0207 */
[----:B------:R-:W4:Y:S01]  /*115e0*/  @P0 LDC R15, c[0x0][0xbf0] ;  /* 0x0002fc00ff0f0b82 */ /* 0x000f220000000800 */
[----:B------:R-:W-:-:S04]  /*115f0*/  IMAD.WIDE.U32 R2, R13, UR4, R2 ;  /* 0x000000040d027c25 */ /* 0x000fc8000f8e0002 */
[----:B0-----:R-:W-:-:S05]  /*11600*/  @P0 IMAD.HI.U32 R4, R9, R4, RZ ;  /* 0x0000000409040227 */ /* 0x001fca00078e00ff */
[----:B----4-:R-:W-:Y:S01]  /*11610*/  @P0 SHF.R.U32.HI R5, RZ, R15, R4 ;  /* 0x0000000fff050219 */ /* 0x010fe20000011604 */
[----:B------:R-:W-:-:S03]  /*11620*/  IMAD R4, R12, UR4, RZ ;  /* 0x000000040c047c24 */ /* 0x000fc6000f8e02ff */
[----:B------:R-:W-:Y:S01]  /*11630*/  IADD3 R2, P0, R5, R2, RZ ;  /* 0x0000000205027210 */ /* 0x000fe20007f1e0ff */
[----:B------:R-:W-:Y:S02]  /*11640*/  IMAD.MOV R7, RZ, RZ, -R5 ;  /* 0x000000ffff077224 */ /* 0x000fe400078e0a05 */
[----:B------:R-:W-:Y:S01]  /*11650*/  IMAD R8, R13, UR5, R4 ;  /* 0x000000050d087c24 */ /* 0x000fe2000f8e0204 */
[----:B------:R-:W-:Y:S01]  /*11660*/  ULDC.64 UR4, c[0x0][0xb88] ;  /* 0x0002e20000047ab9 */ /* 0x000fe20000000a00 */
[----:B------:R-:W-:Y:S01]  /*11670*/  IMAD R7, R14, R7, R9 ;  /* 0x000000070e077224 */ /* 0x000fe200078e0209 */
[----:B------:R-:W-:-:S04]  /*11680*/  SHF.R.S32.HI R9, RZ, 0x1f, R5 ;  /* 0x0000001fff097819 */ /* 0x000fc80000011405 */
        /* <DEDUP_REMOVED lines=11> */
.L_x_1362:
[----:B------:R-:W-:Y:S05]  /*11740*/  BSYNC B1 ;  /* 0x0000000000017941 */ /* 0x000fea0003800000 */
.L_x_1361:
[----:B------:R-:W-:Y:S01]  /*11750*/  ULDC.64 UR4, c[0x0][0xaa0] ;  /* 0x0002a80000047ab9 */ /* 0x000fe20000000a00 */
[----:B0-----:R-:W-:Y:S01]  /*11760*/  IMAD R4, R172, 0x20, R175 ;  /* 0x00000020ac047824 */ /* 0x001fe200078e02af */
[----:B------:R-:W-:Y:S01]  /*11770*/  BSSY B1, `(.L_x_1363) ;  /* 0x0000037000017945 */ /* 0x000fe20003800000 */
[----:B------:R-:W-:Y:S02]  /*11780*/  IMAD R3, R11, UR4, RZ ;  /* 0x000000040b037c24 */ /* 0x000fe4000f8e02ff */
[----:B------:R-:W-:Y:S02]  /*11790*/  IMAD.IADD R9, R19, 0x1, R4 ;  /* 0x0000000113097824 */ /* 0x000fe400078e0204 */
[C---:B------:R-:W-:Y:S02]  /*117a0*/  IMAD R5, R6.reuse, UR5, R3 ;  /* 0x0000000506057c24 */ /* 0x040fe4000f8e0203 */
[----:B------:R-:W-:Y:S01]  /*117b0*/  IMAD.WIDE.U32 R2, R6, UR4, RZ ;  /* 0x0000000406027c25 */ /* 0x000fe2000f8e00ff */
[----:B------:R-:W-:-:S03]  /*117c0*/  ULDC.64 UR4, c[0x0][0xae8] ;  /* 0x0002ba0000047ab9 */ /* 0x000fc60000000a00 */
[----:B------:R-:W-:Y:S02]  /*117d0*/  IMAD.IADD R3, R3, 0x1, R5 ;  /* 0x0000000103037824 */ /* 0x000fe400078e0205 */
[----:B------:R-:W-:Y:S02]  /*117e0*/  IMAD R6, R10, UR4, RZ ;  /* 0x000000040a067c24 */ /* 0x000fe4000f8e02ff */
[----:B--2---:R-:W-:-:S04]  /*117f0*/  @P2 IMAD.HI.U32 R4, R9, R16, RZ ;  /* 0x0000001009042227 */ /* 0x004fc800078e00ff */
[C---:B------:R-:W-:Y:S02]  /*11800*/  IMAD R7, R173.reuse, UR5, R6 ;  /* 0x00000005ad077c24 */ /* 0x040fe4000f8e0206 */
[----:B------:R-:W-:Y:S01]  /*11810*/  IMAD.WIDE.U32 R2, R173, UR4, R2 ;  /* 0x00000004ad027c25 */ /* 0x000fe2000f8e0002 */
[----:B------:R-:W-:-:S03]  /*11820*/  ULDC.64 UR4, c[0x0][0xaf0] ;  /* 0x0002bc0000047ab9 */ /* 0x000fc60000000a00 */
[----:B------:R-:W-:Y:S01]  /*11830*/  IMAD.MOV.U32 R5, RZ, RZ, R9 ;  /* 0x000000ffff057224 */ /* 0x000fe200078e0009 */
[----:B---3--:R-:W-:Y:S01]  /*11840*/  @P2 SHF.R.U32.HI R5, RZ, R25, R4 ;  /* 0x00000019ff052219 */ /* 0x008fe20000011604 */
[----:B------:R-:W-:Y:S02]  /*11850*/  IMAD R6, R12, UR4, RZ ;  /* 0x000000040c067c24 */ /* 0x000fe4000f8e02ff */
[----:B------:R-:W-:Y:S01]  /*11860*/  IMAD.IADD R3, R3, 0x1, R7 ;  /* 0x0000000103037824 */ /* 0x000fe200078e0207 */
[----:B------:R-:W-:Y:S01]  /*11870*/  SHF.R.S32.HI R4, RZ, 0x1f, R5 ;  /* 0x0000001fff047819 */ /* 0x000fe20000011405 */
        /* <DEDUP_REMOVED lines=13> */
[----:B------:R-:W-:Y:S02]  /*11950*/  IMAD.IADD R8, R175, 0x1, R19 ;  /* 0x00000001af087824 */ /* 0x000fe400078e0213 */
[----:B------:R-:W-:Y:S02]  /*11960*/  IMAD R17, R0, R17, RZ ;  /* 0x0000001100117224 */ /* 0x000fe400078e02ff */
[C---:B------:R-:W-:Y:S02]  /*11970*/  IMAD R5, R7.reuse, UR5, R4 ;  /* 0x0000000507057c24 */ /* 0x040fe4000f8e0204 */
[----:B------:R-:W-:Y:S01]  /*11980*/  IMAD.WIDE.U32 R2, R7, UR4, R2 ;  /* 0x0000000407027c25 */ /* 0x000fe2000f8e0002 */
[----:B------:R-:W-:Y:S01]  /*11990*/  ISETP.GE.AND P2, PT, R8, R17, PT ;  /* 0x000000110800720c */ /* 0x000fe20003f46270 */
[----:B------:R-:W-:-:S02]  /*119a0*/  ULDC.64 UR4, c[0x0][0xa80] ;  /* 0x0002a00000047ab9 */ /* 0x000fc40000000a00 */
[----:B------:R-:W-:Y:S01]  /*119b0*/  VIADD R0, R8, 0x20 ;  /* 0x0000002008007836 */ /* 0x000fe20000000000 */
[----:B------:R-:W-:Y:S01]  /*119c0*/  LEA R4, P3, R2, UR4, 0x1 ;  /* 0x0000000402047c11 */ /* 0x000fe2000f8608ff */
[----:B------:R-:W-:-:S03]  /*119d0*/  IMAD.IADD R3, R3, 0x1, R5 ;  /* 0x0000000103037824 */ /* 0x000fc600078e0205 */
[-C--:B------:R-:W-:Y:S01]  /*119e0*/  ISETP.GE.AND P1, PT, R0, R17.reuse, PT ;  /* 0x000000110000720c */ /* 0x080fe20003f26270 */
[----:B------:R-:W-:Y:S01]  /*119f0*/  VIADD R0, R8, 0x40 ;  /* 0x0000004008007836 */ /* 0x000fe20000000000 */
[----:B------:R-:W-:Y:S02]  /*11a00*/  LEA.HI.X R5, R2, UR5, R3, 0x1, P3 ;  /* 0x0000000502057c11 */ /* 0x000fe400098f0c03 */
[----:B------:R0:W2:Y:S02]  /*11a10*/  SHFL.IDX PT, R2, R4, RZ, 0x181f ;  /* 0x00181fff04027589 */ /* 0x0000a400000e0000 */
[----:B------:R-:W-:Y:S02]  /*11a20*/  ISETP.GE.AND P0, PT, R0, R17, PT ;  /* 0x000000110000720c */ /* 0x000fe40003f06270 */
[----:B------:R0:W3:Y:S01]  /*11a30*/  SHFL.IDX PT, R0, R5, RZ, 0x181f ;  /* 0x00181fff05007589 */ /* 0x0000e200000e0000 */
[----:B------:R-:W-:Y:S10]  /*11a40*/  @P2 BRA `(.L_x_1364) ;  /* 0x0000000000242947 */ /* 0x000ff40003800000 */
[----:B------:R-:W-:Y:S02]  /*11a50*/  ULDC UR4, c[0x0][0xac8] ;  /* 0x0002b20000047ab9 */ /* 0x000fe40000000800 */
[----:B------:R-:W-:Y:S02]  /*11a60*/  ISETP.GE.AND P4, PT, R169, UR4, PT ;  /* 0x00000004a9007c0c */ /* 0x000fe4000bf86270 */
[----:B------:R-:W-:-:S11]  /*11a70*/  ISETP.GE.AND P5, PT, R171, UR4, PT ;  /* 0x00000004ab007c0c */ /* 0x000fd6000bfa6270 */
[-C--:B--2---:R-:W-:Y:S02]  /*11a80*/  @!P4 LEA R6, P2, R169, R2.reuse, 0x1 ;  /* 0x00000002a906c211 */ /* 0x084fe400078408ff */
[----:B------:R-:W-:Y:S02]  /*11a90*/  @!P5 LEA R2, P3, R171, R2, 0x1 ;  /* 0x00000002ab02d211 */ /* 0x000fe400078608ff */
[-C--:B---3--:R-:W-:Y:S02]  /*11aa0*/  @!P4 LEA.HI.X R7, R169, R0.reuse, R183, 0x1, P2 ;  /* 0x00000000a907c211 */ /* 0x088fe400010f0cb7 */
[----:B------:R-:W-:-:S03]  /*11ab0*/  @!P5 LEA.HI.X R3, R171, R0, R182, 0x1, P3 ;  /* 0x00000000ab03d211 */ /* 0x000fc600018f0cb6 */
[----:B------:R4:W-:Y:S04]  /*11ac0*/  @!P4 ST.E.128 desc[UR44][R6.64], RZ ;  /* 0x000000ff0600c985 */ /* 0x0009e8000c101d2c */
[----:B------:R4:W-:Y:S02]  /*11ad0*/  @!P5 ST.E.128 desc[UR44][R2.64], RZ ;  /* 0x000000ff0200d985 */ /* 0x0009e4000c101d2c */
.L_x_1364:
[----:B------:R-:W-:Y:S05]  /*11ae0*/  BSYNC B1 ;  /* 0x0000000000017941 */ /* 0x000fea0003800000 */
.L_x_1363:
[----:B---3--:R3:W0:Y:S01]  /*11af0*/  SHFL.IDX PT, R0, R5, 0x1, 0x181f ;  /* 0x00381f0005007f89 */ /* 0x00862200000e0000 */
[----:B------:R-:W-:Y:S03]  /*11b00*/  BSSY B1, `(.L_x_1365) ;  /* 0x000000c000017945 */ /* 0x000fe60003800000 */
[----:B--2-4-:R3:W2:Y:S01]  /*11b10*/  SHFL.IDX PT, R2, R4, 0x1, 0x181f ;  /* 0x00381f0004027f89 */ /* 0x0146a200000e0000 */
[----:B------:R-:W-:Y:S05]  /*11b20*/  @P1 BRA `(.L_x_1366) ;  /* 0x0000000000241947 */ /* 0x000fea0003800000 */
        /* <DEDUP_REMOVED lines=9> */
.L_x_1366:
[----:B------:R-:W-:Y:S05]  /*11bc0*/  BSYNC B1 ;  /* 0x0000000000017941 */ /* 0x000fea0003800000 */
.L_x_1365:
[----:B0-----:R0:W0:Y:S01]  /*11bd0*/  SHFL.IDX PT, R0, R5, 0x2, 0x181f ;  /* 0x00581f0005007f89 */ /* 0x00102200000e0000 */
[----:B------:R-:W-:Y:S03]  /*11be0*/  BSSY B1, `(.L_x_1367) ;  /* 0x000000c000017945 */ /* 0x000fe60003800000 */
[----:B--2-4-:R2:W4:Y:S01]  /*11bf0*/  SHFL.IDX PT, R2, R4, 0x2, 0x181f ;  /* 0x00581f0004027f89 */ /* 0x01452200000e0000 */
[----:B------:R-:W-:Y:S05]  /*11c00*/  @P0 BRA `(.L_x_1368) ;  /* 0x0000000000240947 */ /* 0x000fea0003800000 */
[----:B------:R-:W-:Y:S02]  /*11c10*/  ULDC UR4, c[0x0][0xac8] ;  /* 0x0002b20000047ab9 */ /* 0x000fe40000000800 */
[----:B------:R-:W-:Y:S02]  /*11c20*/  ISETP.GE.AND P2, PT, R169, UR4, PT ;  /* 0x00000004a9007c0c */ /* 0x000fe4000bf46270 */
[----:B------:R-:W-:-:S11]  /*11c30*/  ISETP.GE.AND P3, PT, R171, UR4, PT ;  /* 0x00000004ab007c0c */ /* 0x000fd6000bf66270 */
[-C--:B----4-:R-:W-:Y:S02]  /*11c40*/  @!P2 LEA R6, P0, R169, R2.reuse, 0x1 ;  /* 0x00000002a906a211 */ /* 0x090fe400078008ff */
[----:B------:R-:W-:Y:S02]  /*11c50*/  @!P3 LEA R2, P1, R171, R2, 0x1 ;  /* 0x00000002ab02b211 */ /* 0x000fe400078208ff */
[-C--:B0-----:R-:W-:Y:S02]  /*11c60*/  @!P2 LEA.HI.X R7, R169, R0.reuse, R183, 0x1, P0 ;  /* 0x00000000a907a211 */ /* 0x081fe400000f0cb7 */
[----:B------:R-:W-:-:S03]  /*11c70*/  @!P3 LEA.HI.X R3, R171, R0, R182, 0x1, P1 ;  /* 0x00000000ab03b211 */ /* 0x000fc600008f0cb6 */
[----:B------:R0:W-:Y:S04]  /*11c80*/  @!P2 ST.E.128 desc[UR44][R6.64], RZ ;  /* 0x000000ff0600a985 */ /* 0x0001e8000c101d2c */
[----:B------:R0:W-:Y:S02]  /*11c90*/  @!P3 ST.E.128 desc[UR44][R2.64], RZ ;  /* 0x000000ff0200b985 */ /* 0x0001e4000c101d2c */
.L_x_1368:
[----:B------:R-:W-:Y:S05]  /*11ca0*/  BSYNC B1 ;  /* 0x0000000000017941 */ /* 0x000fea0003800000 */
.L_x_1367:
[----:B0-----:R-:W-:Y:S01]  /*11cb0*/  VIADD R0, R8, 0x60 ;  /* 0x0000006008007836 */ /* 0x001fe20000000000 */
[----:B------:R0:W0:Y:S04]  /*11cc0*/  SHFL.IDX PT, R6, R5, 0x3, 0x181f ;  /* 0x00781f0005067f89 */ /* 0x00002800000e0000 */
[----:B------:R-:W-:Y:S01]  /*11cd0*/  ISETP.GE.AND P0, PT, R0, R17, PT ;  /* 0x000000110000720c */ /* 0x000fe20003f06270 */
[----:B----4-:R4:W0:-:S12]  /*11ce0*/  SHFL.IDX PT, R2, R4, 0x3, 0x181f ;  /* 0x00781f0004027f89 */ /* 0x01081800000e0000 */
[----:B----4-:R-:W-:Y:S05]  /*11cf0*/  @P0 BRA `(.L_x_1359) ;  /* 0x0000000000240947 */ /* 0x010fea0003800000 */
[----:B------:R-:W-:Y:S02]  /*11d00*/  ULDC UR4, c[0x0][0xac8] ;  /* 0x0002b20000047ab9 */ /* 0x000fe40000000800 */
[----:B------:R-:W-:Y:S02]  /*11d10*/  ISETP.GE.AND P2, PT, R169, UR4, PT ;  /* 0x00000004a9007c0c */ /* 0x000fe4000bf46270 */
[----:B------:R-:W-:-:S11]  /*11d20*/  ISETP.GE.AND P3, PT, R171, UR4, PT ;  /* 0x00000004ab007c0c */ /* 0x000fd6000bf66270 */
[-C--:B0-23--:R-:W-:Y:S02]  /*11d30*/  @!P2 LEA R4, P0, R169, R2.reuse, 0x1 ;  /* 0x00000002a904a211 */ /* 0x08dfe400078008ff */
[----:B------:R-:W-:Y:S02]  /*11d40*/  @!P3 LEA R2, P1, R171, R2, 0x1 ;  /* 0x00000002ab02b211 */ /* 0x000fe400078208ff */
[-C--:B------:R-:W-:Y:S02]  /*11d50*/  @!P2 LEA.HI.X R5, R169, R6.reuse, R183, 0x1, P0 ;  /* 0x00000006a905a211 */ /* 0x080fe400000f0cb7 */
[----:B------:R-:W-:-:S03]  /*11d60*/  @!P3 LEA.HI.X R3, R171, R6, R182, 0x1, P1 ;  /* 0x00000006ab03b211 */ /* 0x000fc600008f0cb6 */
[----:B------:R4:W-:Y:S04]  /*11d70*/  @!P2 ST.E.128 desc[UR44][R4.64], RZ ;  /* 0x000000ff0400a985 */ /* 0x0009e8000c101d2c */
[----:B------:R4:W-:Y:S02]  /*11d80*/  @!P3 ST.E.128 desc[UR44][R2.64], RZ ;  /* 0x000000ff0200b985 */ /* 0x0009e4000c101d2c */
.L_x_1359:
[----:B------:R-:W-:Y:S05]  /*11d90*/  BSYNC B0 ;  /* 0x0000000000007941 */ /* 0x000fea0003800000 */
.L_x_1350:
[----:B------:R-:W-:Y:S02]  /*11da0*/  ULDC UR4, c[0x0][0xc3c] ;  /* 0x00030f0000047ab9 */ /* 0x000fe40000000800 */
[----:B-1----:R-:W-:-:S13]  /*11db0*/  ISETP.GE.AND P0, PT, R23, UR4, PT ;  /* 0x0000000417007c0c */ /* 0x002fda000bf06270 */
[----:B------:R-:W-:Y:S05]  /*11dc0*/  @!P0 BRA `(.L_x_1369) ;  /* 0xfffffeec00d48947 */ /* 0x000fea000383ffff */
[----:B------:R-:W-:Y:S05]  /*11dd0*/  EXIT ;  /* 0x000000000000794d */ /* 0x000fea0003800000 */
.L_x_1260:
        /* <DEDUP_REMOVED lines=18> */
[----:B------:R-:W3:Y:S01]  /*11f00*/  LDC R9, c[0x0][0xc38] ;  /* 0x00030e00ff097b82 */ /* 0x000ee20000000800 */
[----:B--2---:R-:W-:-:S04]  /*11f10*/  LOP3.LUT R5, R4, 0x1f, RZ, 0xc0, !PT ;  /* 0x0000001f04057812 */ /* 0x004fc800078ec0ff */
[----:B------:R-:W-:-:S04]  /*11f20*/  ISETP.NE.AND P0, PT, R5, 0x1f, PT ;  /* 0x0000001f0500780c */ /* 0x000fc80003f05270 */
[----:B------:R-:W-:-:S13]  /*11f30*/  ISETP.GE.OR P1, PT, R5, UR4, !P0 ;  /* 0x0000000405007c0c */ /* 0x000fda000c726670 */
[----:B0-----:R-:W0:Y:S02]  /*11f40*/  @!P1 LDC.64 R2, c[0x0][0xc80] ;  /* 0x00032000ff029b82 */ /* 0x001e240000000a00 */
[----:B0-----:R-:W-:-:S05]  /*11f50*/  @!P1 IMAD.WIDE.U32 R2, R5, 0x4, R2 ;  /* 0x0000000405029825 */ /* 0x001fca00078e0002 */
[----:B------:R-:W2:Y:S01]  /*11f60*/  @!P1 LDG.E R0, desc[UR44][R2.64] ;  /* 0x0000002c02009981 */ /* 0x000ea2000c1e1900 */
[C---:B------:R-:W-:Y:S01]  /*11f70*/  ISETP.NE.AND P1, PT, R5.reuse, RZ, PT ;  /* 0x000000ff0500720c */ /* 0x040fe20003f25270 */
[----:B-1----:R-:W-:Y:S01]  /*11f80*/  IMAD.MOV.U32 R16, RZ, RZ, RZ ;  /* 0x000000ffff107224 */ /* 0x002fe200078e00ff */
[C---:B------:R-:W-:Y:S02]  /*11f90*/  ISETP.GE.U32.AND P2, PT, R5.reuse, 0x2, PT ;  /* 0x000000020500780c */ /* 0x040fe40003f46070 */
[C---:B------:R-:W-:Y:S02]  /*11fa0*/  ISETP.GE.U32.AND P3, PT, R5.reuse, 0x4, PT ;  /* 0x000000040500780c */ /* 0x040fe40003f66070 */
[C---:B------:R-:W-:Y:S02]  /*11fb0*/  ISETP.GE.U32.AND P4, PT, R5.reuse, 0x8, PT ;  /* 0x000000080500780c */ /* 0x040fe40003f86070 */
[----:B------:R-:W-:Y:S01]  /*11fc0*/  ISETP.GE.U32.AND P5, PT, R5, 0x10, PT ;  /* 0x000000100500780c */ /* 0x000fe20003fa6070 */
[----:B--2---:R-:W0:Y:S02]  /*11fd0*/  SHFL.UP PT, R4, R0, 0x1, RZ ;  /* 0x0420000000047989 */ /* 0x004e2400000e00ff */
[----:B0-----:R-:W-:-:S05]  /*11fe0*/  SEL R7, R4, RZ, P1 ;  /* 0x000000ff04077207 */ /* 0x001fca0000800000 */
[----:B------:R-:W-:-:S05]  /*11ff0*/  IMAD.IADD R7, R0, 0x1, R7 ;  /* 0x0000000100077824 */ /* 0x000fca00078e0207 */
        /* <DEDUP_REMOVED lines=13> */
[----:B------:R-:W3:Y:S02]  /*120d0*/  SHFL.IDX PT, R4, R8, 0x1f, 0x1f ;  /* 0x03e01f0008047f89 */ /* 0x000ee400000e0000 */
[----:B---3--:R-:W-:Y:S02]  /*120e0*/  IMAD R6, R4, R9, RZ ;  /* 0x0000000904067224 */ /* 0x008fe400078e02ff */
[----:B------:R-:W-:Y:S02]  /*120f0*/  IMAD.MOV.U32 R4, RZ, RZ, RZ ;  /* 0x000000ffff047224 */ /* 0x000fe400078e00ff */
[----:B------:R-:W-:Y:S01]  /*12100*/  IMAD.MOV.U32 R3, RZ, RZ, R6 ;  /* 0x000000ffff037224 */ /* 0x000fe200078e0006 */
[----:B0-----:R-:W-:-:S13]  /*12110*/  ISETP.GT.AND P6, PT, R6, R7, PT ;  /* 0x000000070600720c */ /* 0x001fda0003fc4270 */
[----:B------:R-:W-:Y:S05]  /*12120*/  @P6 BRA `(.L_x_1371) ;  /* 0x0000000000906947 */ /* 0x000fea0003800000 */
[----:B------:R-:W-:Y:S01]  /*12130*/  IMAD.MOV.U32 R6, RZ, RZ, R3 ;  /* 0x000000ffff067224 */ /* 0x000fe200078e0003 */
[----:B------:R-:W-:Y:S01]  /*12140*/  ULDC UR4, c[0x0][0xc3c] ;  /* 0x00030f0000047ab9 */ /* 0x000fe20000000800 */
[----:B------:R-:W-:-:S07]  /*12150*/  IMAD.MOV.U32 R4, RZ, RZ, RZ ;  /* 0x000000ffff047224 */ /* 0x000fce00078e00ff */
.L_x_1375:
[----:B------:R-:W-:-:S05]  /*12160*/  VIADD R4, R4, 0x1f ;  /* 0x0000001f04047836 */ /* 0x000fca0000000000 */
[----:B------:R-:W-:-:S13]  /*12170*/  ISETP.GE.AND P6, PT, R4, UR4, PT ;  /* 0x0000000404007c0c */ /* 0x000fda000bfc6270 */
[----:B------:R-:W-:Y:S05]  /*12180*/  @P6 BRA `(.L_x_1372) ;  /* 0x0000000400b46947 */ /* 0x000fea0003800000 */
[----:B------:R-:W-:Y:S01]  /*12190*/  IMAD.IADD R9, R5, 0x1, R4 ;  /* 0x0000000105097824 */ /* 0x000fe200078e0204 */
[----:B------:R-:W-:Y:S01]  /*121a0*/  BSSY B0, `(.L_x_1373) ;  /* 0x0000007000007945 */ /* 0x000fe20003800000 */
[----:B------:R-:W-:-:S03]  /*121b0*/  IMAD.MOV.U32 R0, RZ, RZ, RZ ;  /* 0x000000ffff007224 */ /* 0x000fc600078e00ff */
[----:B------:R-:W-:-:S13]  /*121c0*/  ISETP.GE.OR P6, PT, R9, UR4, !P0 ;  /* 0x0000000409007c0c */ /* 0x000fda000c7c6670 */
[----:B------:R-:W-:Y:S05]  /*121d0*/  @P6 BRA `(.L_x_1374) ;  /* 0x00000000000c6947 */ /* 0x000fea0003800000 */
[----:B------:R-:W0:Y:S02]  /*121e0*/  LDC.64 R2, c[0x0][0xc80] ;  /* 0x00032000ff027b82 */ /* 0x000e240000000a00 */
[----:B0-----:R-:W-:-:S05]  /*121f0*/  IMAD.WIDE R2, R9, 0x4, R2 ;  /* 0x0000000409027825 */ /* 0x001fca00078e0202 */
[----:B------:R0:W5:Y:S02]  /*12200*/  LDG.E R0, desc[UR44][R2.64] ;  /* 0x0000002c02007981 */ /* 0x000164000c1e1900 */
.L_x_1374:
[----:B------:R-:W-:Y:S05]  /*12210*/  BSYNC B0 ;  /* 0x0000000000007941 */ /* 0x000fea0003800000 */
.L_x_1373:
[----:B0----5:R-:W0:Y:S02]  /*12220*/  SHFL.UP PT, R2, R0, 0x1, RZ ;  /* 0x0420000000027989 */ /* 0x021e2400000e00ff */
        /* <DEDUP_REMOVED lines=20> */
.L_x_1371:
[----:B------:R-:W-:-:S04]  /*12370*/  IMAD.IADD R13, R6, 0x1, -R3 ;  /* 0x00000001060d7824 */ /* 0x000fc800078e0a03 */
[----:B------:R-:W-:-:S05]  /*12380*/  IMAD R2, R8, R9, R13 ;  /* 0x0000000908027224 */ /* 0x000fca00078e020d */
[----:B------:R-:W-:Y:S02]  /*12390*/  ISETP.GT.AND P0, PT, R2, R7, PT ;  /* 0x000000070200720c */ /* 0x000fe40003f04270 */
[----:B------:R-:W0:Y:S11]  /*123a0*/  LDC.64 R2, c[0x0][0xc90] ;  /* 0x00032400ff027b82 */ /* 0x000e360000000a00 */
[----:B------:R-:W-:-:S04]  /*123b0*/  VOTE.ANY R10, PT, !P0 ;  /* 0x00000000000a7806 */ /* 0x000fc800040e0100 */
[----:B------:R-:W1:Y:S02]  /*123c0*/  POPC R15, R10 ;  /* 0x0000000a000f7309 */ /* 0x000e640000000000 */
[----:B-1----:R-:W-:-:S04]  /*123d0*/  IMAD.IADD R19, R15, 0x1, R4 ;  /* 0x000000010f137824 */ /* 0x002fc800078e0204 */
[----:B0-----:R-:W-:-:S05]  /*123e0*/  IMAD.WIDE R2, R19, 0x4, R2 ;  /* 0x0000000413027825 */ /* 0x001fca00078e0202 */
[----:B------:R-:W2:Y:S01]  /*123f0*/  LDG.E R6, desc[UR44][R2.64] ;  /* 0x0000002c02067981 */ /* 0x000ea2000c1e1900 */
[----:B------:R-:W-:-:S03]  /*12400*/  ISETP.NE.AND P0, PT, R10, RZ, PT ;  /* 0x000000ff0a00720c */ /* 0x000fc60003f05270 */
[----:B------:R-:W2:Y:S02]  /*12410*/  SHFL.IDX PT, R0, R0, R15, 0x1f ;  /* 0x00001f0f00007589 */ /* 0x000ea400000e0000 */
[----:B--2---:R-:W-:-:S05]  /*12420*/  IMAD R4, R0, R6, RZ ;  /* 0x0000000600047224 */ /* 0x004fca00078e02ff */
[----:B------:R-:W-:-:S04]  /*12430*/  IABS R14, R4 ;  /* 0x00000004000e7213 */ /* 0x000fc80000000000 */
[----:B------:R-:W0:Y:S08]  /*12440*/  I2F.RP R11, R14 ;  /* 0x0000000e000b7306 */ /* 0x000e300000209400 */
[----:B0-----:R-:W0:Y:S02]  /*12450*/  MUFU.RCP R11, R11 ;  /* 0x0000000b000b7308 */ /* 0x001e240000001000 */
[----:B0-----:R-:W-:-:S06]  /*12460*/  VIADD R12, R11, 0xffffffe ;  /* 0x0ffffffe0b0c7836 */ /* 0x001fcc0000000000 */
[----:B------:R0:W1:Y:S01]  /*12470*/  F2I.FTZ.U32.TRUNC.NTZ R3, R12 ;  /* 0x0000000c00037305 */ /* 0x000062000021f000 */
[----:B------:R-:W-:Y:S05]  /*12480*/  @!P0 BRA `(.L_x_1376) ;  /* 0x0000000000088947 */ /* 0x000fea0003800000 */
[----:B------:R-:W-:-:S05]  /*12490*/  VIADD R11, R15, 0xffffffff ;  /* 0xffffffff0f0b7836 */ /* 0x000fca0000000000 */
[----:B------:R2:W3:Y:S02]  /*124a0*/  SHFL.IDX PT, R16, R8, R11, 0x1f ;  /* 0x00001f0b08107589 */ /* 0x0004e400000e0000 */
.L_x_1376:
[----:B---3--:R-:W-:Y:S01]  /*124b0*/  IMAD R16, R16, R9, R13 ;  /* 0x0000000910107224 */ /* 0x008fe200078e020d */
[----:B------:R-:W-:Y:S01]  /*124c0*/  IABS R2, R4 ;  /* 0x0000000400027213 */ /* 0x000fe20000000000 */
[----:B-12---:R-:W-:Y:S02]  /*124d0*/  IMAD.MOV R11, RZ, RZ, -R3 ;  /* 0x000000ffff0b7224 */ /* 0x006fe400078e0a03 */
[----:B------:R-:W-:Y:S02]  /*124e0*/  IMAD.IADD R7, R7, 0x1, -R16 ;  /* 0x0000000107077824 */ /* 0x000fe400078e0a10 */
        /* <DEDUP_REMOVED lines=18> */
[----:B------:R-:W-:-:S05]  /*12610*/  @!P1 LOP3.LUT R2, RZ, R4, RZ, 0x33, !PT ;  /* 0x00000004ff029212 */ /* 0x000fca00078e33ff */
[----:B------:R-:W-:Y:S02]  /*12620*/  IMAD R11, R6, R2, RZ ;  /* 0x00000002060b7224 */ /* 0x000fe400078e02ff */
[----:B------:R-:W-:Y:S02]  /*12630*/  IMAD.MOV R2, RZ, RZ, -R2 ;  /* 0x000000ffff027224 */ /* 0x000fe400078e0a02 */
[----:B------:R-:W-:Y:S02]  /*12640*/  IMAD.MOV R3, RZ, RZ, -R11 ;  /* 0x000000ffff037224 */ /* 0x000fe400078e0a0b */
[----:B------:R-:W-:Y:S02]  /*12650*/  IMAD R4, R4, R2, R7 ;  /* 0x0000000204047224 */ /* 0x000fe400078e0207 */
[----:B------:R-:W-:Y:S01]  /*12660*/  IMAD.MOV.U32 R2, RZ, RZ, RZ ;  /* 0x000000ffff027224 */ /* 0x000fe200078e00ff */
[----:B------:R-:W-:-:S04]  /*12670*/  VIADDMNMX R13, R3, R9, R6, PT ;  /* 0x00000009030d7246 */ /* 0x000fc80003800106 */
[-C--:B------:R-:W-:Y:S01]  /*12680*/  IABS R8, R13.reuse ;  /* 0x0000000d00087213 */ /* 0x080fe20000000000 */
[----:B------:R-:W-:Y:S01]  /*12690*/  IMAD.MOV R18, RZ, RZ, -R13 ;  /* 0x000000ffff127224 */ /* 0x000fe200078e0a0d */
[----:B------:R-:W-:Y:S02]  /*126a0*/  IABS R10, R13 ;  /* 0x0000000d000a7213 */ /* 0x000fe40000000000 */
[----:B------:R-:W1:Y:S08]  /*126b0*/  I2F.RP R6, R8 ;  /* 0x0000000800067306 */ /* 0x000e700000209400 */
[----:B-1----:R-:W1:Y:S02]  /*126c0*/  MUFU.RCP R6, R6 ;  /* 0x0000000600067308 */ /* 0x002e640000001000 */
[----:B-1----:R-:W-:-:S06]  /*126d0*/  VIADD R3, R6, 0xffffffe ;  /* 0x0ffffffe06037836 */ /* 0x002fcc0000000000 */
[----:B------:R-:W1:Y:S02]  /*126e0*/  F2I.FTZ.U32.TRUNC.NTZ R3, R3 ;  /* 0x0000000300037305 */ /* 0x000e64000021f000 */
[----:B-1----:R-:W-:-:S04]  /*126f0*/  IMAD.MOV R9, RZ, RZ, -R3 ;  /* 0x000000ffff097224 */ /* 0x002fc800078e0a03 */
[----:B------:R-:W-:Y:S01]  /*12700*/  IMAD.MOV.U32 R7, RZ, RZ, R9 ;  /* 0x000000ffff077224 */ /* 0x000fe200078e0009 */
[----:B------:R-:W-:-:S03]  /*12710*/  IABS R9, R4 ;  /* 0x0000000400097213 */ /* 0x000fc60000000000 */
[----:B------:R-:W-:-:S04]  /*12720*/  IMAD R7, R7, R8, RZ ;  /* 0x0000000807077224 */ /* 0x000fc800078e02ff */
[----:B------:R-:W-:-:S04]  /*12730*/  IMAD.HI.U32 R2, R3, R7, R2 ;  /* 0x0000000703027227 */ /* 0x000fc800078e0002 */
[----:B------:R-:W-:Y:S02]  /*12740*/  IMAD.MOV R3, RZ, RZ, -R10 ;  /* 0x000000ffff037224 */ /* 0x000fe400078e0a0a */
        /* <DEDUP_REMOVED lines=8> */
[----:B------:R-:W-:Y:S01]  /*127d0*/  ISETP.GE.AND P2, PT, R3, RZ, PT ;  /* 0x000000ff0300720c */ /* 0x000fe20003f46270 */
[----:B------:R-:W-:-:S06]  /*127e0*/  IMAD.IADD R3, R4, 0x1, R11 ;  /* 0x0000000104037824 */ /* 0x000fcc00078e020b */
[----:B------:R-:W-:-:S06]  /*127f0*/  @P0 VIADD R2, R2, 0x1 ;  /* 0x0000000102020836 */ /* 0x000fcc0000000000 */
[----:B------:R-:W-:Y:S01]  /*12800*/  @!P2 IMAD.MOV R2, RZ, RZ, -R2 ;  /* 0x000000ffff02a224 */ /* 0x000fe200078e0a02 */
[----:B------:R-:W-:-:S04]  /*12810*/  @!P1 LOP3.LUT R2, RZ, R13, RZ, 0x33, !PT ;  /* 0x0000000dff029212 */ /* 0x000fc800078e33ff */
[----:B------:R-:W-:Y:S01]  /*12820*/  LOP3.LUT R17, RZ, R2, RZ, 0x33, !PT ;  /* 0x00000002ff117212 */ /* 0x000fe200078e33ff */
[----:B------:R-:W-:-:S04]  /*12830*/  IMAD R18, R2, R18, R3 ;  /* 0x0000001202127224 */ /* 0x000fc800078e0203 */
[----:B------:R-:W-:Y:S01]  /*12840*/  IMAD.IADD R17, R0, 0x1, R17 ;  /* 0x0000000100117824 */ /* 0x000fe200078e0211 */
[----:B------:R-:W-:Y:S06]  /*12850*/  BRA `(.L_x_1377) ;  /* 0x0000000000107947 */ /* 0x000fec0003800000 */
.L_x_1372:
[----:B------:R-:W0:Y:S01]  /*12860*/  LDC R19, c[0x0][0xc3c] ;  /* 0x00030f00ff137b82 */ /* 0x000e220000000800 */
[----:B------:R-:W-:Y:S02]  /*12870*/  IMAD.MOV.U32 R16, RZ, RZ, R7 ;  /* 0x000000ffff107224 */ /* 0x000fe400078e0007 */
[----:B------:R-:W-:Y:S02]  /*12880*/  IMAD.MOV.U32 R17, RZ, RZ, RZ ;  /* 0x000000ffff117224 */ /* 0x000fe400078e00ff */
[----:B------:R-:W-:-:S07]  /*12890*/  IMAD.MOV.U32 R18, RZ, RZ, RZ ;  /* 0x000000ffff127224 */ /* 0x000fce00078e00ff */
.L_x_1377:
[----:B------:R-:W-:-:S13]  /*128a0*/  ISETP.NE.AND P0, PT, R5, RZ, PT ;  /* 0x000000ff0500720c */ /* 0x000fda0003f05270 */
[----:B------:R-:W1:Y:S01]  /*128b0*/  @!P0 S2R R3, SR_CgaCtaId ;  /* 0x0000000000038919 */ /* 0x000e620000008800 */
[----:B------:R-:W-:-:S04]  /*128c0*/  @!P0 MOV R0, 0x400 ;  /* 0x0000040000008802 */ /* 0x000fc80000000f00 */
[----:B-1----:R-:W-:-:S05]  /*128d0*/  @!P0 LEA R0, R3, R0, 0x18 ;  /* 0x0000000003008211 */ /* 0x002fca00078ec0ff */
[----:B0-----:R2:W-:Y:S01]  /*128e0*/  @!P0 STS.128 [R0+0x228d0], R16 ;  /* 0x0228d01000008388 */ /* 0x0015e20000000c00 */
[----:B------:R-:W-:Y:S06]  /*128f0*/  BAR.ARV 0x5, 0x180 ;  /* 0x0146000000007b1d */ /* 0x000fec0000002000 */
.L_x_1370:
[----:B------:R3:W-:Y:S01]  /*12900*/  STL [R1+0x18], RZ ;  /* 0x000018ff01007387 */ /* 0x0007e20000100800 */
[----:B------:R-:W-:Y:S01]  /*12910*/  ULDC UR4, c[0x0][0xc3c] ;  /* 0x00030f0000047ab9 */ /* 0x000fe20000000800 */
[----:B------:R-:W-:Y:S01]  /*12920*/  IMAD.MOV.U32 R25, RZ, RZ, 0x1 ;  /* 0x00000001ff197424 */ /* 0x000fe200078e00ff */
[----:B-1----:R-:W-:Y:S01]  /*12930*/  ISETP.GE.AND P0, PT, R19, UR4, PT ;  /* 0x0000000413007c0c */ /* 0x002fe2000bf06270 */
[----:B------:R-:W-:-:S12]  /*12940*/  IMAD.MOV.U32 R23, RZ, RZ, RZ ;  /* 0x000000ffff177224 */ /* 0x000fd800078e00ff */
[----:B---3--:R-:W-:Y:S05]  /*12950*/  @P0 BRA `(.L_x_1378) ;  /* 0x0000005000740947 */ /* 0x008fea0003800000 */
[----:B------:R-:W1:Y:S01]  /*12960*/  S2R R12, SR_TID.X ;  /* 0x00000000000c7919 */ /* 0x000e620000002100 */
[----:B------:R-:W3:Y:S01]  /*12970*/  S2UR UR4, SR_CgaCtaId ;  /* 0x00000000000479c3 */ /* 0x000ee20000008800 */
[----:B------:R-:W-:Y:S01]  /*12980*/  MOV R22, 0x400 ;  /* 0x0000040000167802 */ /* 0x000fe20000000f00 */
[----:B------:R-:W-:Y:S01]  /*12990*/  IMAD.MOV.U32 R31, RZ, RZ, 0x40 ;  /* 0x00000040ff1f7424 */ /* 0x000fe200078e00ff */
[----:B------:R-:W-:Y:S01]  /*129a0*/  ULOP3.LUT UR43, UR42, 0x2, URZ, 0xfc, !UPT ;  /* 0x000000022a2b7892 */ /* 0x000fe2000f8efc3f */
[----:B------:R-:W-:Y:S01]  /*129b0*/  IMAD.MOV.U32 R29, RZ, RZ, 0x20 ;  /* 0x00000020ff1d7424 */ /* 0x000fe200078e00ff */
[----:B------:R-:W-:Y:S01]  /*129c0*/  ULOP3.LUT UR46, UR42, 0x1, URZ, 0xfc, !UPT ;  /* 0x000000012a2e7892 */ /* 0x000fe2000f8efc3f */
[----:B------:R-:W-:Y:S01]  /*129d0*/  IMAD.MOV.U32 R25, RZ, RZ, 0x1 ;  /* 0x00000001ff197424 */ /* 0x000fe200078e00ff */
[----:B------:R-:W-:Y:S01]  /*129e0*/  ULDC UR47, c[0x0][0xc] ;  /* 0x00000300002f7ab9 */ /* 0x000fe20000000800 */
[----:B------:R-:W-:Y:S02]  /*129f0*/  IMAD.MOV.U32 R23, RZ, RZ, RZ ;  /* 0x000000ffff177224 */ /* 0x000fe400078e00ff */
[----:B---3--:R-:W-:-:S05]  /*12a00*/  IMAD.U32 R35, RZ, RZ, UR4 ;  /* 0x00000004ff237e24 */ /* 0x008fca000f8e00ff */
[----:B------:R-:W-:Y:S01]  /*12a10*/  LEA R22, R35, R22, 0x18 ;  /* 0x0000001623167211 */ /* 0x000fe200078ec0ff */
[C---:B-1----:R-:W-:Y:S01]  /*12a20*/  IMAD.SHL.U32 R6, R12.reuse, 0x10, RZ ;  /* 0x000000100c067824 */ /* 0x042fe200078e00ff */
[C---:B------:R-:W-:Y:S01]  /*12a30*/  LOP3.LUT R11, R12.reuse, 0x7f, RZ, 0xc0, !PT ;  /* 0x0000007f0c0b7812 */ /* 0x040fe200078ec0ff */
[C---:B0-----:R-:W-:Y:S01]  /*12a40*/  IMAD.SHL.U32 R2, R12.reuse, 0x80, RZ ;  /* 0x000000800c027824 */ /* 0x041fe200078e00ff */
[C---:B------:R-:W-:Y:S01]  /*12a50*/  R2P PR, R12.reuse, 0x16 ;  /* 0x000000160c007804 */ /* 0x040fe20000000000 */
[----:B------:R-:W-:Y:S01]  /*12a60*/  IMAD.SHL.U32 R3, R12, 0x2, RZ ;  /* 0x000000020c037824 */ /* 0x000fe200078e00ff */
[----:B--2---:R-:W-:Y:S01]  /*12a70*/  LOP3.LUT R0, R6, 0x1b0, RZ, 0xc0, !PT ;  /* 0x000001b006007812 */ /* 0x004fe200078ec0ff */
[----:B------:R-:W-:Y:S01]  /*12a80*/  IMAD.SHL.U32 R30, R12, 0x4, RZ ;  /* 0x000000040c1e7824 */ /* 0x000fe200078e00ff */
[----:B------:R-:W-:Y:S02]  /*12a90*/  SHF.R.U32.HI R37, RZ, 0x5, R11 ;  /* 0x00000005ff257819 */ /* 0x000fe4000001160b */
[----:B------:R-:W-:-:S02]  /*12aa0*/  LOP3.LUT R4, R2, 0x380, RZ, 0xc0, !PT ;  /* 0x0000038002047812 */ /* 0x000fc400078ec0ff */
[----:B------:R-:W-:Y:S01]  /*12ab0*/  LOP3.LUT R36, R0, 0x30, R3, 0x78, !PT ;  /* 0x0000003000247812 */ /* 0x000fe200078e7803 */
[----:B------:R-:W-:Y:S01]  /*12ac0*/  IMAD.SHL.U32 R0, R12, 0x20, RZ ;  /* 0x000000200c007824 */ /* 0x000fe200078e00ff */
[----:B------:R-:W-:Y:S01]  /*12ad0*/  LOP3.LUT R8, R2, 0x400, RZ, 0xc0, !PT ;  /* 0x0000040002087812 */ /* 0x000fe200078ec0ff */
[C---:B------:R-:W-:Y:S01]  /*12ae0*/  IMAD R3, R37.reuse, 0x10, R4 ;  /* 0x0000001025037824 */ /* 0x040fe200078e0204 */
[----:B------:R-:W-:Y:S02]  /*12af0*/  LOP3.LUT R5, R4, 0x10, R12, 0xf8, !PT ;  /* 0x0000001004057812 */ /* 0x000fe400078ef80c */
[----:B------:R-:W-:Y:S01]  /*12b00*/  LOP3.LUT R10, R6, 0x40, RZ, 0xc0, !PT ;  /* 0x00000040060a7812 */ /* 0x000fe200078ec0ff */
[----:B------:R-:W-:Y:S01]  /*12b10*/  IMAD R8, R37, 0x800, R8 ;  /* 0x0000080025087824 */ /* 0x000fe200078e0208 */
[--C-:B------:R-:W-:Y:S02]  /*12b20*/  LOP3.LUT R3, R3, 0x70, R6.reuse, 0x78, !PT ;  /* 0x0000007003037812 */ /* 0x100fe400078e7806 */
[----:B------:R-:W-:Y:S01]  /*12b30*/  LOP3.LUT R5, R5, 0x70, R6, 0x78, !PT ;  /* 0x0000007005057812 */ /* 0x000fe200078e7806 */
[----:B------:R-:W-:Y:S01]  /*12b40*/  IMAD R7, R37, 0x200, R10 ;  /* 0x0000020025077824 */ /* 0x000fe200078e020a */
[----:B------:R-:W-:Y:S01]  /*12b50*/  LOP3.LUT R3, R3, 0xc00, R2, 0xf8, !PT ;  /* 0x00000c0003037812 */ /* 0x000fe200078ef802 */
[----:B------:R-:W-:Y:S01]  /*12b60*/  IMAD.SHL.U32 R37, R37, 0x400, RZ ;  /* 0x0000040025257824 */ /* 0x000fe200078e00ff */
[----:B------:R-:W-:Y:S01]  /*12b70*/  LOP3.LUT R9, R0, 0x380, RZ, 0xc0, !PT ;  /* 0x0000038000097812 */ /* 0x000fe200078ec0ff */
[----:B------:R-:W-:Y:S01]  /*12b80*/  IMAD.IADD R2, R8, 0x1, R5 ;  /* 0x0000000108027824 */ /* 0x000fe200078e0205 */
[----:B------:R-:W-:Y:S01]  /*12b90*/  LOP3.LUT R33, R6, 0x30, RZ, 0xc0, !PT ;  /* 0x0000003006217812 */ /* 0x000fe200078ec0ff */
[----:B------:R0:W-:Y:S01]  /*12ba0*/  STL [R1+0x8], R3 ;  /* 0x0000080301007387 */ /* 0x0001e20000100800 */
[----:B------:R-:W-:Y:S01]  /*12bb0*/  IMAD.IADD R36, R36, 0x1, R7 ;  /* 0x0000000124247824 */ /* 0x000fe200078e0207 */
[----:B------:R-:W-:-:S02]  /*12bc0*/  LOP3.LUT R9, R9, 0x30, R6, 0xf8, !PT ;  /* 0x0000003009097812 */ /* 0x000fc400078ef806 */
[----:B------:R1:W-:Y:S01]  /*12bd0*/  STL [R1+0x4], R2 ;  /* 0x0000040201007387 */ /* 0x0003e20000100800 */
[----:B------:R-:W-:Y:S02]  /*12be0*/  SEL R32, R31, 0xffffffc0, !P2 ;  /* 0xffffffc01f207807 */ /* 0x000fe40005000000 */
[----:B------:R-:W-:Y:S01]  /*12bf0*/  LOP3.LUT R30, R9, 0x70, R30, 0x78, !PT ;  /* 0x00000070091e7812 */ /* 0x000fe200078e781e */
[----:B------:R2:W-:Y:S01]  /*12c00*/  STL [R1+0x18], RZ ;  /* 0x000018ff01007387 */ /* 0x0005e20000100800 */
[----:B------:R-:W-:Y:S02]  /*12c10*/  SEL R31, R31, 0xffffffc0, !P4 ;  /* 0xffffffc01f1f7807 */ /* 0x000fe40006000000 */
[----:B------:R-:W-:Y:S02]  /*12c20*/  SEL R29, R29, 0xffffffe0, !P1 ;  /* 0xffffffe01d1d7807 */ /* 0x000fe40004800000 */
[----:B0-----:R-:W-:Y:S02]  /*12c30*/  LOP3.LUT R3, R33, 0x40, RZ, 0xfc, !PT ;  /* 0x0000004021037812 */ /* 0x001fe400078efcff */
[----:B-1----:R-:W-:-:S04]  /*12c40*/  SHF.R.U32.HI R2, RZ, 0x2, R11 ;  /* 0x00000002ff027819 */ /* 0x002fc8000001160b */
[----:B------:R-:W-:Y:S01]  /*12c50*/  LOP3.LUT R0, R2, 0x60, R0, 0xf8, !PT ;  /* 0x0000006002007812 */ /* 0x000fe200078ef800 */
[----:B------:R-:W-:Y:S01]  /*12c60*/  IMAD.IADD R0, R22, 0x1, R36 ;  /* 0x0000000116007824 */ /* 0x000fe200078e0224 */
[----:B------:R-:W-:-:S04]  /*12c70*/  LOP3.LUT R2, R33, 0x80, RZ, 0xfc, !PT ;  /* 0x0000008021027812 */ /* 0x000fc800078efcff */
[----:B------:R2:W-:Y:S03]  /*12c80*/  STL [R1+0xc], R0 ;  /* 0x00000c0001007387 */ /* 0x0005e60000100800 */
.L_x_1459:
[----:B0-----:R-:W0:Y:S01]  /*12c90*/  LDC.64 R6, c[0x0][0xa28] ;  /* 0x00028a00ff067b82 */ /* 0x001e220000000a00 */
[----:B------:R-:W3:Y:S07]  /*12ca0*/  LDL.LU R26, [R1] ;  /* 0x00000000011a7983 */ /* 0x000eee0000300800 */
[----:B-1----:R-:W1:Y:S08]  /*12cb0*/  LDC.64 R2, c[0x0][0xa18] ;  /* 0x00028600ff027b82 */ /* 0x002e700000000a00 */
[----:B------:R-:W4:Y:S01]  /*12cc0*/  LDC.64 R4, c[0x0][0xa00] ;  /* 0x00028000ff047b82 */ /* 0x000f220000000a00 */
[----:B0-----:R-:W-:-:S07]  /*12cd0*/  ISETP.NE.U32.AND P0, PT, R6, RZ, PT ;  /* 0x000000ff0600720c */ /* 0x001fce0003f05070 */
[----:B------:R-:W0:Y:S01]  /*12ce0*/  LDC.64 R8, c[0x0][0xa00] ;  /* 0x00028000ff087b82 */ /* 0x000e220000000a00 */
[----:B------:R-:W-:Y:S02]  /*12cf0*/  ISETP.NE.AND.EX P0, PT, R7, RZ, PT, P0 ;  /* 0x000000ff0700720c */ /* 0x000fe40003f05300 */
[----:B-1----:R-:W-:-:S04]  /*12d00*/  ISETP.NE.U32.AND P1, PT, R2, RZ, PT ;  /* 0x000000ff0200720c */ /* 0x002fc80003f25070 */
[----:B------:R-:W-:Y:S02]  /*12d10*/  ISETP.NE.AND.EX P2, PT, R3, RZ, PT, P1 ;  /* 0x000000ff0300720c */ /* 0x000fe40003f45310 */
[----:B----4-:R-:W-:-:S05]  /*12d20*/  ISETP.NE.U32.AND P1, PT, R4, RZ, PT ;  /* 0x000000ff0400720c */ /* 0x010fca0003f25070 */
[----:B------:R-:W1:Y:S01]  /*12d30*/  @P0 LDC.64 R2, c[0x0][0xa28] ;  /* 0x00028a00ff020b82 */ /* 0x000e620000000a00 */
[----:B------:R-:W-:-:S07]  /*12d40*/  ISETP.NE.AND.EX P3, PT, R5, RZ, PT, P1 ;  /* 0x000000ff0500720c */ /* 0x000fce0003f65310 */
[----:B------:R-:W4:Y:S01]  /*12d50*/  @P2 LDC.64 R6, c[0x0][0xa18] ;  /* 0x00028600ff062b82 */ /* 0x000f220000000a00 */
[----:B------:R-:W-:Y:S02]  /*12d60*/  IMAD.MOV.U32 R24, RZ, RZ, RZ ;  /* 0x000000ffff187224 */ /* 0x000fe400078e00ff */
[----:B-1----:R-:W-:-:S06]  /*12d70*/  @P0 IMAD.WIDE R4, R19, 0x4, R2 ;  /* 0x0000000413040825 */ /* 0x002fcc00078e0202 */
[----:B------:R-:W5:Y:S01]  /*12d80*/  @P0 LDG.E R4, desc[UR44][R4.64] ;  /* 0x0000002c04040981 */ /* 0x000f62000c1e1900 */
[----:B----4-:R-:W-:-:S05]  /*12d90*/  @P2 IMAD.WIDE R2, R19, 0x4, R6 ;  /* 0x0000000413022825 */ /* 0x010fca00078e0206 */
[----:B--2---:R0:W2:Y:S02]  /*12da0*/  @P2 LDG.E R0, desc[UR44][R2.64] ;  /* 0x0000002c02002981 */ /* 0x0040a4000c1e1900 */
[----:B0-----:R-:W-:-:S05]  /*12db0*/  IMAD.WIDE R2, R19, 0x4, R8 ;  /* 0x0000000413027825 */ /* 0x001fca00078e0208 */
[----:B------:R0:W5:Y:S01]  /*12dc0*/  @P3 LDG.E R24, desc[UR44][R2.64] ;  /* 0x0000002c02183981 */ /* 0x000162000c1e1900 */
[----:B---3--:R-:W-:-:S04]  /*12dd0*/  LOP3.LUT R26, R26, 0xffffff7f, RZ, 0xc0, !PT ;  /* 0xffffff7f1a1a7812 */ /* 0x008fc800078ec0ff */
[----:B------:R-:W-:-:S05]  /*12de0*/  @P3 LOP3.LUT R26, R26, 0x80, RZ, 0xfc, !PT ;  /* 0x000000801a1a3812 */ /* 0x000fca00078efcff */
[----:B------:R0:W-:Y:S01]  /*12df0*/  STL [R1], R26 ;  /* 0x0000001a01007387 */ /* 0x0001e20000100800 */
[----:B--2---:R-:W-:Y:S01]  /*12e00*/  @P2 R2UR UR37, R0 ;  /* 0x00000000002522ca */ /* 0x004fe200000e0000 */
[----:B0-----:R-:W-:-:S14]  /*12e10*/  @P2 BRA `(.L_x_1379) ;  /* 0x00000000001c2947 */ /* 0x001fdc0003800000 */
[----:B------:R-:W-:Y:S01]  /*12e20*/  ULDC UR37, c[0x0][0x288] ;  /* 0x0000a20000257ab9 */ /* 0x000fe20000000800 */
[----:B------:R-:W-:Y:S05]  /*12e30*/  @!P3 BRA `(.L_x_1379) ;  /* 0x000000000014b947 */ /* 0x000fea0003800000 */
[----:B------:R-:W2:Y:S04]  /*12e40*/  LDG.E R5, desc[UR44][R2.64] ;  /* 0x0000002c02057981 */ /* 0x000ea8000c1e1900 */
[----:B------:R-:W3:Y:S01]  /*12e50*/  LDG.E R0, desc[UR44][R2.64+0x4] ;  /* 0x0000042c02007981 */ /* 0x000ee2000c1e1900 */
[----:B--2---:R-:W-:Y:S02]  /*12e60*/  R2UR UR4, R5 ;  /* 0x00000000050472ca */ /* 0x004fe400000e0000 */
[----:B---3--:R-:W-:-:S13]  /*12e70*/  R2UR UR37, R0 ;  /* 0x00000000002572ca */ /* 0x008fda00000e0000 */
[----:B------:R-:W-:-:S12]  /*12e80*/  UIADD3 UR37, -UR4, UR37, URZ ;  /* 0x0000002504257290 */ /* 0x000fd8000fffe13f */
.L_x_1379:
[----:B------:R-:W-:Y:S01]  /*12e90*/  UMOV UR36, URZ ;  /* 0x0000003f00247c82 */ /* 0x000fe20008000000 */
[----:B------:R-:W-:Y:S01]  /*12ea0*/  ULDC.64 UR6, c[0x0][0xa20] ;  /* 0x0002880000067ab9 */ /* 0x000fe20000000a00 */
[----:B-----5:R-:W-:Y:S01]  /*12eb0*/  @P0 R2UR UR36, R4 ;  /* 0x00000000042402ca */ /* 0x020fe200000e0000 */
[----:B------:R-:W-:Y:S01]  /*12ec0*/  ULDC.64 UR4, c[0x0][0x418] ;  /* 0x0001060000047ab9 */ /* 0x000fe20000000a00 */
[----:B------:R-:W-:Y:S01]  /*12ed0*/  ISETP.NE.U32.AND P0, PT, RZ, UR6, PT ;  /* 0x00000006ff007c0c */ /* 0x000fe2000bf05070 */
[----:B------:R-:W-:Y:S01]  /*12ee0*/  UISETP.NE.U32.AND UP0, UPT, UR4, URZ, UPT ;  /* 0x0000003f0400728c */ /* 0x000fe2000bf05070 */
[----:B------:R-:W-:Y:S02]  /*12ef0*/  ULDC UR39, c[0x0][0x2f0] ;  /* 0x0000bc0000277ab9 */ /* 0x000fe40000000800 */
[----:B------:R-:W-:Y:S01]  /*12f00*/  ISETP.NE.AND.EX P0, PT, RZ, UR7, PT, P0 ;  /* 0x00000007ff007c0c */ /* 0x000fe2000bf05300 */
[----:B------:R-:W-:Y:S01]  /*12f10*/  UISETP.NE.AND.EX UP0, UPT, UR5, URZ, UPT, UP0 ;  /* 0x0000003f0500728c */ /* 0x000fe2000bf05300 */
[----:B------:R-:W-:-:S03]  /*12f20*/  ULDC UR4, c[0x0][0x424] ;  /* 0x0001090000047ab9 */ /* 0x000fc60000000800 */
[----:B------:R-:W-:-:S04]  /*12f30*/  USEL UR4, UR4, 0x1, UP0 ;  /* 0x0000000104047887 */ /* 0x000fc80008000000 */
[----:B------:R-:W-:-:S04]  /*12f40*/  UIMAD UR39, UR4, UR39, URZ ;  /* 0x00000027042772a4 */ /* 0x000fc8000f8e023f */
[----:B------:R-:W-:Y:S08]  /*12f50*/  @!P0 BRA `(.L_x_1380) ;  /* 0x0000000000148947 */ /* 0x000ff00003800000 */
[----:B------:R-:W0:Y:S02]  /*12f60*/  LDC.64 R2, c[0x0][0xa20] ;  /* 0x00028800ff027b82 */ /* 0x000e240000000a00 */
[----:B0-----:R-:W-:-:S06]  /*12f70*/  IMAD.WIDE R2, R19, 0x4, R2 ;  /* 0x0000000413027825 */ /* 0x001fcc00078e0202 */
[----:B------:R-:W2:Y:S02]  /*12f80*/  LDG.E R2, desc[UR44][R2.64] ;  /* 0x0000002c02027981 */ /* 0x000ea4000c1e1900 */
[----:B--2---:R-:W-:Y:S01]  /*12f90*/  R2UR UR39, R2 ;  /* 0x00000000022772ca */ /* 0x004fe200000e0000 */
[----:B------:R-:W-:-:S14]  /*12fa0*/  BRA `(.L_x_1381) ;  /* 0x00000000002c7947 */ /* 0x000fdc0003800000 */
.L_x_1380:
        /* <DEDUP_REMOVED lines=11> */
.L_x_1381:
[----:B------:R-:W-:Y:S01]  /*13060*/  R2UR UR38, R17 ;  /* 0x00000000112672ca */ /* 0x000fe200000e0000 */
[----:B------:R-:W-:Y:S01]  /*13070*/  ULDC UR4, c[0x0][0x448] ;  /* 0x0001120000047ab9 */ /* 0x000fe20000000800 */
[----:B------:R-:W-:Y:S02]  /*13080*/  UIADD3 UR39, -UR36, UR39, URZ ;  /* 0x0000002724277290 */ /* 0x000fe4000fffe13f */
[----:B------:R-:W-:Y:S02]  /*13090*/  UISETP.NE.AND UP0, UPT, UR4, 0x1, UPT ;  /* 0x000000010400788c */ /* 0x000fe4000bf05270 */
[----:B------:R-:W-:Y:S01]  /*130a0*/  UIADD3 UR9, UR39, 0x1, -UR37 ;  /* 0x0000000127097890 */ /* 0x000fe2000fffe825 */
[----:B------:R-:W-:Y:S01]  /*130b0*/  ULDC.64 UR4, c[0x0][0x9e0] ;  /* 0x0002780000047ab9 */ /* 0x000fe20000000a00 */
[----:B------:R-:W-:-:S05]  /*130c0*/  UP2UR UR48, UPR, URZ, 0x1 ;  /* 0x000000013f307883 */ /* 0x000fca0008000000 */
[----:B------:R-:W-:Y:S02]  /*130d0*/  USHF.L.U32 UR38, UR38, 0x7, URZ ;  /* 0x0000000726267899 */ /* 0x000fe4000800063f */
[----:B------:R-:W-:Y:S01]  /*130e0*/  @UP0 ULDC UR6, c[0x0][0x44c] ;  /* 0x0001130000060ab9 */ /* 0x000fe20000000800 */
[----:B------:R-:W-:Y:S01]  /*130f0*/  @UP0 ULDC UR10, c[0x0][0x450] ;  /* 0x00011400000a0ab9 */ /* 0x000fe20000000800 */
[----:B------:R-:W-:-:S04]  /*13100*/  UIADD3 UR8, UR38, 0x7f, URZ ;  /* 0x0000007f26087890 */ /* 0x000fc8000fffe03f */
[----:B------:R-:W-:-:S04]  /*13110*/  UIMAD.WIDE.U32 UR6, UR8, UR6, URZ ;  /* 0x00000006080672a5 */ /* 0x000fc8000f8e003f */
[----:B------:R-:W-:Y:S02]  /*13120*/  @UP0 USHF.R.U32.HI UR8, URZ, UR10, UR7 ;  /* 0x0000000a3f080299 */ /* 0x000fe40008011607 */
[----:B------:R-:W-:Y:S02]  /*13130*/  UISETP.GE.AND UP0, UPT, UR5, 0x1, UPT ;  /* 0x000000010500788c */ /* 0x000fe4000bf06270 */
[----:B------:R-:W-:-:S04]  /*13140*/  UIADD3 UR9, UR9, UR8, URZ ;  /* 0x0000000809097290 */ /* 0x000fc8000fffe03f */
[----:B------:R-:W-:Y:S01]  /*13150*/  PLOP3.LUT P1, PT, PT, PT, UP0, 0x80, 0x0 ;  /* 0x000000000000781c */ /* 0x000fe20003f2f008 */
[----:B------:R-:W-:-:S12]  /*13160*/  UIADD3 UR4, UR9, UR4, URZ ;  /* 0x0000000409047290 */ /* 0x000fd8000fffe03f */
[----:B------:R-:W-:Y:S05]  /*13170*/  @!P1 BRA `(.L_x_1382) ;  /* 0x0000000000449947 */ /* 0x000fea0003800000 */
        /* <DEDUP_REMOVED lines=10> */
.L_x_1383:
[----:B------:R-:W-:-:S11]  /*13220*/  UISETP.NE.AND UP0, UPT, UR5, 0x1, UPT ;  /* 0x000000010500788c */ /* 0x000fd6000bf05270 */
[----:B------:R-:W-:Y:S02]  /*13230*/  @UP0 ULDC.64 UR10, c[0x0][0x9e8] ;  /* 0x00027a00000a0ab9 */ /* 0x000fe40000000a00 */
[----:B------:R-:W-:-:S04]  /*13240*/  UIMAD.WIDE.U32 UR6, UR8, UR10, URZ ;  /* 0x0000000a080672a5 */ /* 0x000fc8000f8e003f */
[----:B------:R-:W-:-:S12]  /*13250*/  @UP0 USHF.R.U32.HI UR8, URZ, UR11, UR7 ;  /* 0x0000000b3f080299 */ /* 0x000fd80008011607 */
.L_x_1384:
[----:B------:R-:W-:-:S04]  /*13260*/  UIMAD UR8, UR8, UR5, UR5 ;  /* 0x00000005080872a4 */ /* 0x000fc8000f8e0205 */
[----:B------:R-:W-:-:S04]  /*13270*/  UISETP.LT.AND UP0, UPT, UR4, UR8, UPT ;  /* 0x000000080400728c */ /* 0x000fc8000bf01270 */
[----:B------:R-:W-:-:S12]  /*13280*/  USEL UR4, UR4, UR8, UP0 ;  /* 0x0000000804047287 */ /* 0x000fd80008000000 */
.L_x_1382:
[----:B------:R-:W-:Y:S02]  /*13290*/  UISETP.NE.AND UP0, UPT, UR48, URZ, UPT ;  /* 0x0000003f3000728c */ /* 0x000fe4000bf05270 */
[----:B------:R-:W-:Y:S02]  /*132a0*/  UIADD3 UR8, UR39, 0x7f, URZ ;  /* 0x0000007f27087890 */ /* 0x000fe4000fffe03f */
[----:B------:R-:W-:Y:S02]  /*132b0*/  UIADD3 UR9, UR4, 0x7f, URZ ;  /* 0x0000007f04097890 */ /* 0x000fe4000fffe03f */
[----:B------:R-:W-:Y:S02]  /*132c0*/  USHF.R.S32.HI UR4, URZ, 0x1f, UR8 ;  /* 0x0000001f3f047899 */ /* 0x000fe40008011408 */
[----:B------:R-:W-:Y:S02]  /*132d0*/  USHF.R.S32.HI UR10, URZ, 0x1f, UR9 ;  /* 0x0000001f3f0a7899 */ /* 0x000fe40008011409 */
[----:B------:R-:W-:Y:S01]  /*132e0*/  ULEA.HI UR4, UR4, UR8, URZ, 0x7 ;  /* 0x0000000804047291 */ /* 0x000fe2000f8f383f */
[----:B------:R-:W-:Y:S01]  /*132f0*/  @UP0 ULDC UR6, c[0x0][0x44c] ;  /* 0x0001130000060ab9 */ /* 0x000fe20000000800 */
[----:B------:R-:W-:-:S02]  /*13300*/  ULEA.HI UR10, UR10, UR9, URZ, 0x7 ;  /* 0x000000090a0a7291 */ /* 0x000fc4000f8f383f */
[----:B------:R-:W-:Y:S01]  /*13310*/  UIMAD.WIDE.U32 UR6, UR38, UR6, URZ ;  /* 0x00000006260672a5 */ /* 0x000fe2000f8e003f */
[----:B------:R-:W-:Y:S01]  /*13320*/  @UP0 ULDC UR9, c[0x0][0x450] ;  /* 0x0001140000090ab9 */ /* 0x000fe20000000800 */
[----:B------:R-:W-:Y:S02]  /*13330*/  UMOV UR8, UR38 ;  /* 0x0000002600087c82 */ /* 0x000fe40008000000 */
[----:B------:R-:W-:Y:S02]  /*13340*/  @UP0 USHF.R.U32.HI UR8, URZ, UR9, UR7 ;  /* 0x000000093f080299 */ /* 0x000fe40008011607 */
[----:B------:R-:W-:Y:S02]  /*13350*/  USHF.R.S32.HI UR4, URZ, 0x7, UR4 ;  /* 0x000000073f047899 */ /* 0x000fe40008011404 */
[----:B------:R-:W-:Y:S02]  /*13360*/  USHF.R.S32.HI UR10, URZ, 0x7, UR10 ;  /* 0x000000073f0a7899 */ /* 0x000fe4000801140a */
[----:B------:R-:W-:-:S02]  /*13370*/  UIADD3 UR6, UR8, UR39, -UR37 ;  /* 0x0000002708067290 */ /* 0x000fc4000fffe825 */
[----:B------:R-:W-:Y:S01]  /*13380*/  UISETP.LT.AND UP0, UPT, UR4, UR10, UPT ;  /* 0x0000000a0400728c */ /* 0x000fe2000bf01270 */
[----:B------:R-:W-:-:S03]  /*13390*/  ULDC UR8, c[0x0][0x9dc] ;  /* 0x0002770000087ab9 */ /* 0x000fc60000000800 */
[----:B------:R-:W-:Y:S02]  /*133a0*/  USEL UR40, UR4, UR10, UP0 ;  /* 0x0000000a04287287 */ /* 0x000fe40008000000 */
[----:B------:R-:W-:Y:S01]  /*133b0*/  UIADD3 UR8, UR6, -UR8, URZ ;  /* 0x8000000806087290 */ /* 0x000fe2000fffe03f */
[----:B------:R-:W-:Y:S11]  /*133c0*/  @!P1 BRA `(.L_x_1385) ;  /* 0x0000000000489947 */ /* 0x000ff60003800000 */
[----:B------:R-:W-:Y:S02]  /*133d0*/  UMOV UR4, UR6 ;  /* 0x0000000600047c82 */ /* 0x000fe40008000000 */
        /* <DEDUP_REMOVED lines=10> */
.L_x_1386:
[----:B------:R-:W-:-:S11]  /*13480*/  UISETP.NE.AND UP0, UPT, UR5, 0x1, UPT ;  /* 0x000000010500788c */ /* 0x000fd6000bf05270 */
[----:B------:R-:W-:Y:S02]  /*13490*/  @UP0 ULDC.64 UR10, c[0x0][0x9e8] ;  /* 0x00027a00000a0ab9 */ /* 0x000fe40000000a00 */
[----:B------:R-:W-:-:S04]  /*134a0*/  UIMAD.WIDE.U32 UR6, UR4, UR10, URZ ;  /* 0x0000000a040672a5 */ /* 0x000fc8000f8e003f */
[----:B------:R-:W-:-:S12]  /*134b0*/  @UP0 USHF.R.U32.HI UR4, URZ, UR11, UR7 ;  /* 0x0000000b3f040299 */ /* 0x000fd80008011607 */
.L_x_1387:
[----:B------:R-:W-:-:S04]  /*134c0*/  UIMAD UR4, UR4, UR5, URZ ;  /* 0x00000005040472a4 */ /* 0x000fc8000f8e023f */
[----:B------:R-:W-:-:S04]  /*134d0*/  UISETP.LT.AND UP0, UPT, UR8, UR4, UPT ;  /* 0x000000040800728c */ /* 0x000fc8000bf01270 */
[----:B------:R-:W-:-:S12]  /*134e0*/  USEL UR8, UR8, UR4, !UP0 ;  /* 0x0000000408087287 */ /* 0x000fd8000c000000 */
.L_x_1385:
        /* <DEDUP_REMOVED lines=26> */
.L_x_1389:
        /* <DEDUP_REMOVED lines=19> */
[----:B0-----:R-:W-:Y:S05]  /*137c0*/  CALL.ABS.NOINC R2 ;  /* 0x0000000002007343 */ /* 0x001fea0003c00000 */
.L_x_1392:
[----:B------:R-:W-:Y:S05]  /*137d0*/  BSYNC B6 ;  /* 0x0000000000067941 */ /* 0x000fea0003800000 */
.L_x_1391:
[----:B------:R-:W-:Y:S01]  /*137e0*/  VIADD R0, R22, 0x8400 ;  /* 0x0000840016007836 */ /* 0x000fe20000000000 */
[----:B------:R-:W-:Y:S01]  /*137f0*/  BSSY B6, `(.L_x_1393) ;  /* 0x0000017000067945 */ /* 0x000fe20003800000 */
[----:B------:R-:W-:-:S03]  /*13800*/  IMAD.MOV.U32 R17, RZ, RZ, R26 ;  /* 0x000000ffff117224 */ /* 0x000fc600078e001a */
[----:B------:R-:W-:Y:S02]  /*13810*/  LOP3.LUT P0, RZ, R0, 0x3ff, RZ, 0xc0, !PT ;  /* 0x000003ff00ff7812 */ /* 0x000fe4000780c0ff */
[----:B------:R-:W-:-:S11]  /*13820*/  LOP3.LUT R17, R17, 0xfffffffe, RZ, 0xc0, !PT ;  /* 0xfffffffe11117812 */ /* 0x000fd600078ec0ff */
[----:B------:R-:W-:-:S05]  /*13830*/  @P0 LOP3.LUT R17, R17, 0x1, RZ, 0xfc, !PT ;  /* 0x0000000111110812 */ /* 0x000fca00078efcff */
[----:B------:R0:W-:Y:S01]  /*13840*/  STL [R1], R17 ;  /* 0x0000001101007387 */ /* 0x0001e20000100800 */
[----:B------:R-:W-:Y:S05]  /*13850*/  @!P0 BRA `(.L_x_1394) ;  /* 0x0000000000408947 */ /* 0x000fea0003800000 */
[----:B------:R-:W-:Y:S01]  /*13860*/  MOV R2, 0x0 ;  /* 0x0000000000027802 */ /* 0x000fe20000000f00 */
[----:B------:R-:W-:Y:S01]  /*13870*/  ULDC.64 UR6, c[0x4][0xc8] ;  /* 0x0100320000067ab9 */ /* 0x000fe20000000a00 */
[----:B------:R-:W-:Y:S01]  /*13880*/  ULDC.64 UR8, c[0x4][0xd0] ;  /* 0x0100340000087ab9 */ /* 0x000fe20000000a00 */
[----:B------:R-:W-:Y:S01]  /*13890*/  ULDC.64 UR4, c[0x4][0x50] ;  /* 0x0100140000047ab9 */ /* 0x000fe20000000a00 */
[----:B------:R-:W-:Y:S02]  /*138a0*/  IMAD.U32 R4, RZ, RZ, UR6 ;  /* 0x00000006ff047e24 */ /* 0x000fe4000f8e00ff */
[----:B------:R-:W1:Y:S01]  /*138b0*/  LDC.64 R2, c[0x4][R2] ;  /* 0x0100000002027b82 */ /* 0x000e620000000a00 */
        /* <DEDUP_REMOVED lines=9> */
[----:B01----:R-:W-:Y:S05]  /*13950*/  CALL.ABS.NOINC R2 ;  /* 0x0000000002007343 */ /* 0x003fea0003c00000 */
.L_x_1394:
[----:B------:R-:W-:Y:S05]  /*13960*/  BSYNC B6 ;  /* 0x0000000000067941 */ /* 0x000fea0003800000 */
.L_x_1393:
        /* <DEDUP_REMOVED lines=20> */
.L_x_1396:
[----:B------:R-:W-:Y:S05]  /*13ab0*/  BSYNC B6 ;  /* 0x0000000000067941 */ /* 0x000fea0003800000 */
.L_x_1395:
        /* <DEDUP_REMOVED lines=19> */
.L_x_1398:
[----:B------:R-:W-:Y:S05]  /*13bf0*/  BSYNC B6 ;  /* 0x0000000000067941 */ /* 0x000fea0003800000 */
.L_x_1397:
[----:B------:R-:W1:Y:S01]  /*13c00*/  LDC.64 R2, c[0x0][0x9f8] ;  /* 0x00027e00ff027b82 */ /* 0x000e620000000a00 */
[----:B------:R-:W-:Y:S01]  /*13c10*/  IMAD.MOV.U32 R27, RZ, RZ, R19 ;  /* 0x000000ffff1b7224 */ /* 0x000fe200078e0013 */
[----:B------:R-:W-:Y:S01]  /*13c20*/  ULDC UR4, c[0x0][0x2f4] ;  /* 0x0000bd0000047ab9 */ /* 0x000fe20000000800 */
[----:B------:R-:W-:Y:S01]  /*13c30*/  LOP3.LUT R20, R33, 0x40, RZ, 0xfc, !PT ;  /* 0x0000004021147812 */ /* 0x000fe200078efcff */
[----:B------:R-:W-:-:S04]  /*13c40*/  ULDC UR5, c[0x0][0x320] ;  /* 0x0000c80000057ab9 */ /* 0x000fc80000000800 */
[----:B------:R-:W2:Y:S01]  /*13c50*/  LDC R10, c[0x0][0x430] ;  /* 0x00010c00ff0a7b82 */ /* 0x000ea20000000800 */
[----:B-1----:R-:W-:-:S04]  /*13c60*/  ISETP.NE.U32.AND P0, PT, R2, RZ, PT ;  /* 0x000000ff0200720c */ /* 0x002fc80003f05070 */
[----:B------:R-:W-:-:S13]  /*13c70*/  ISETP.NE.AND.EX P0, PT, R3, RZ, PT, P0 ;  /* 0x000000ff0300720c */ /* 0x000fda0003f05300 */
[----:B------:R-:W1:Y:S01]  /*13c80*/  @P0 LDC.64 R2, c[0x0][0x9f8] ;  /* 0x00027e00ff020b82 */ /* 0x000e620000000a00 */
[----:B------:R-:W-:Y:S02]  /*13c90*/  ISETP.GE.AND P1, PT, R20, UR4, PT ;  /* 0x0000000414007c0c */ /* 0x000fe4000bf26270 */
[----:B0-----:R-:W-:Y:S02]  /*13ca0*/  LOP3.LUT R17, R17, 0xffffffef, RZ, 0xc0, !PT ;  /* 0xffffffef11117812 */ /* 0x001fe400078ec0ff */
[----:B------:R-:W-:Y:S01]  /*13cb0*/  LOP3.LUT R21, R33, 0x80, RZ, 0xfc, !PT ;  /* 0x0000008021157812 */ /* 0x000fe200078efcff */
[----:B-1----:R-:W-:-:S05]  /*13cc0*/  @P0 IMAD.WIDE R2, R19, 0x4, R2 ;  /* 0x0000000413020825 */ /* 0x002fca00078e0202 */
[----:B------:R0:W5:Y:S01]  /*13cd0*/  @P0 LDG.E R27, desc[UR44][R2.64] ;  /* 0x0000002c021b0981 */ /* 0x000162000c1e1900 */
[----:B------:R-:W-:Y:S01]  /*13ce0*/  ISETP.GE.AND P0, PT, R33, UR4, PT ;  /* 0x0000000421007c0c */ /* 0x000fe2000bf06270 */
[----:B------:R-:W-:Y:S01]  /*13cf0*/  UMOV UR6, 0xffffffff ;  /* 0xffffffff00067882 */ /* 0x000fe20000000000 */
[----:B------:R-:W-:-:S05]  /*13d00*/  IMAD.U32 R9, RZ, RZ, UR40 ;  /* 0x00000028ff097e24 */ /* 0x000fca000f8e00ff */
[----:B------:R-:W-:-:S06]  /*13d10*/  LEA R9, R9, 0xffffff80, 0x7 ;  /* 0xffffff8009097811 */ /* 0x000fcc00078e38ff */
        /* <DEDUP_REMOVED lines=9> */
[----:B------:R-:W-:-:S04]  /*13db0*/  @P1 LOP3.LUT R17, R17, 0x2, RZ, 0xfc, !PT ;  /* 0x0000000211111812 */ /* 0x000fc800078efcff */
[----:B------:R-:W-:-:S04]  /*13dc0*/  LOP3.LUT R17, R17, 0xfffffffe, RZ, 0xc0, !PT ;  /* 0xfffffffe11117812 */ /* 0x000fc800078ec0ff */
[----:B------:R-:W-:-:S05]  /*13dd0*/  @P0 LOP3.LUT R17, R17, 0x1, RZ, 0xfc, !PT ;  /* 0x0000000111110812 */ /* 0x000fca00078efcff */
[----:B------:R0:W-:Y:S01]  /*13de0*/  STL [R1], R17 ;  /* 0x0000001101007387 */ /* 0x0001e20000100800 */
[----:B--2---:R-:W-:Y:S05]  /*13df0*/  BRA.DIV UR6, `(.L_x_1399) ;  /* 0x0000004606287947 */ /* 0x004fea000b800000 */
.L_x_1479:
[----:B------:R-:W0:Y:S01]  /*13e00*/  S2R R0, SR_TID.X ;  /* 0x0000000000007919 */ /* 0x000e220000002100 */
[----:B------:R-:W-:Y:S01]  /*13e10*/  ISETP.NE.AND P1, PT, R10, 0x1, PT ;  /* 0x000000010a00780c */ /* 0x000fe20003f25270 */
[----:B------:R-:W-:Y:S01]  /*13e20*/  IMAD.MOV.U32 R8, RZ, RZ, R17 ;  /* 0x000000ffff087224 */ /* 0x000fe200078e0011 */
[----:B-----5:R-:W-:-:S04]  /*13e30*/  SHF.R.S32.HI R34, RZ, 0x1f, R27 ;  /* 0x0000001fff227819 */ /* 0x020fc8000001141b */
[----:B------:R-:W-:-:S07]  /*13e40*/  LOP3.LUT R8, R8, 0xffffffbf, RZ, 0xc0, !PT ;  /* 0xffffffbf08087812 */ /* 0x000fce00078ec0ff */
[----:B------:R-:W1:Y:S01]  /*13e50*/  @P1 LDC R5, c[0x0][0x434] ;  /* 0x00010d00ff051b82 */ /* 0x000e620000000800 */
[----:B------:R-:W-:-:S07]  /*13e60*/  @P1 LOP3.LUT R8, R8, 0x40, RZ, 0xfc, !PT ;  /* 0x0000004008081812 */ /* 0x000fce00078efcff */
[----:B------:R-:W2:Y:S01]  /*13e70*/  @P1 LDC R4, c[0x0][0x438] ;  /* 0x00010e00ff041b82 */ /* 0x000ea20000000800 */
[C---:B0-----:R-:W-:Y:S01]  /*13e80*/  LOP3.LUT R2, R0.reuse, 0x7f, RZ, 0xc0, !PT ;  /* 0x0000007f00027812 */ /* 0x041fe200078ec0ff */
[----:B------:R-:W-:-:S03]  /*13e90*/  IMAD.SHL.U32 R0, R0, 0x20, RZ ;  /* 0x0000002000007824 */ /* 0x000fc600078e00ff */
[----:B------:R-:W-:-:S04]  /*13ea0*/  SHF.R.U32.HI R2, RZ, 0x2, R2 ;  /* 0x00000002ff027819 */ /* 0x000fc80000011602 */
[----:B------:R-:W-:-:S04]  /*13eb0*/  LOP3.LUT R0, R2, 0x60, R0, 0xf8, !PT ;  /* 0x0000006002007812 */ /* 0x000fc800078ef800 */
[----:B------:R-:W-:-:S04]  /*13ec0*/  LOP3.LUT R0, R0, R9, RZ, 0xfc, !PT ;  /* 0x0000000900007212 */ /* 0x000fc800078efcff */
[C---:B------:R-:W-:Y:S01]  /*13ed0*/  ISETP.GE.AND P0, PT, R0.reuse, UR39, PT ;  /* 0x0000002700007c0c */ /* 0x040fe2000bf06270 */
[----:B------:R-:W-:-:S04]  /*13ee0*/  VIADD R0, R0, UR36 ;  /* 0x0000002400007c36 */ /* 0x000fc80008000000 */
[----:B-1----:R-:W-:-:S04]  /*13ef0*/  @P1 IMAD.HI.U32 R5, R0, R5, RZ ;  /* 0x0000000500051227 */ /* 0x002fc800078e00ff */
        /* <DEDUP_REMOVED lines=14> */
[----:B------:R-:W-:Y:S01]  /*13fe0*/  LOP3.LUT R8, R8, 0xffffffdf, RZ, 0xc0, !PT ;  /* 0xffffffdf08087812 */ /* 0x000fe200078ec0ff */
[----:B------:R-:W-:Y:S01]  /*13ff0*/  IMAD.MOV R5, RZ, RZ, -R6 ;  /* 0x000000ffff057224 */ /* 0x000fe200078e0a06 */
[----:B------:R-:W-:-:S03]  /*14000*/  SHF.R.S32.HI R28, RZ, 0x1f, R18 ;  /* 0x0000001fff1c7819 */ /* 0x000fc60000011412 */
[----:B------:R-:W-:Y:S02]  /*14010*/  IMAD R5, R10, R5, R0 ;  /* 0x000000050a057224 */ /* 0x000fe400078e0200 */
[----:B0-----:R-:W-:-:S05]  /*14020*/  IMAD.U32 R2, RZ, RZ, UR43 ;  /* 0x0000002bff027e24 */ /* 0x001fca000f8e00ff */
[----:B------:R-:W-:-:S13]  /*14030*/  ISETP.NE.AND P2, PT, R2, 0x3, PT ;  /* 0x000000030200780c */ /* 0x000fda0003f45270 */
[----:B------:R-:W-:-:S05]  /*14040*/  @P2 LOP3.LUT R8, R8, 0x20, RZ, 0xfc, !PT ;  /* 0x0000002008082812 */ /* 0x000fca00078efcff */
[----:B------:R0:W-:Y:S01]  /*14050*/  STL [R1], R8 ;  /* 0x0000000801007387 */ /* 0x0001e20000100800 */
[----:B------:R-:W-:Y:S05]  /*14060*/  @!P2 BRA `(.L_x_1400) ;  /* 0x000000000004a947 */ /* 0x000fea0003800000 */
[----:B------:R-:W-:Y:S01]  /*14070*/  BPT.TRAP 0x1 ;  /* 0x000000040000795c */ /* 0x000fe20000300000 */
.L_x_1400:
[----:B------:R-:W-:Y:S01]  /*14080*/  IMAD R0, R23, 0x8, R22 ;  /* 0x0000000817007824 */ /* 0x000fe200078e0216 */
[----:B------:R-:W-:Y:S01]  /*14090*/  SHF.L.U32 R21, R25, 0x1f, RZ ;  /* 0x0000001f19157819 */ /* 0x000fe200000006ff */
[----:B------:R-:W-:Y:S01]  /*140a0*/  BSSY B0, `(.L_x_1401) ;  /* 0x0000004000007945 */ /* 0x000fe20003800000 */
[----:B------:R-:W-:Y:S02]  /*140b0*/  SHF.R.S32.HI R17, RZ, 0x1f, R5 ;  /* 0x0000001fff117819 */ /* 0x000fe40000011405 */
[----:B------:R-:W1:Y:S02]  /*140c0*/  SYNCS.PHASECHK.TRANS64.TRYWAIT P0, [R0+URZ+0x22880], R21 ;  /* 0x02288015000075a7 */ /* 0x000e64000800017f */
[----:B-1----:R-:W-:Y:S05]  /*140d0*/  @!P0 BRA `(.L_x_1402) ;  /* 0x00000040009c8947 */ /* 0x002fea0003800000 */
.L_x_1480:
[----:B------:R-:W-:Y:S05]  /*140e0*/  BSYNC B0 ;  /* 0x0000000000007941 */ /* 0x000fea0003800000 */
.L_x_1401:
[----:B------:R-:W2:Y:S01]  /*140f0*/  LDL R26, [R1] ;  /* 0x00000000011a7983 */ /* 0x000ea20000100800 */
[----:B------:R-:W-:Y:S01]  /*14100*/  ULDC.64 UR4, c[0x0][0x328] ;  /* 0x0000ca0000047ab9 */ /* 0x000fe20000000a00 */
[----:B-----5:R-:W-:Y:S01]  /*14110*/  SHF.R.S32.HI R20, RZ, 0x1f, R4 ;  /* 0x0000001fff147819 */ /* 0x020fe20000011404 */
[----:B------:R-:W-:Y:S01]  /*14120*/  IMAD R6, R17, UR4, RZ ;  /* 0x0000000411067c24 */ /* 0x000fe2000f8e02ff */
[----:B------:R-:W3:Y:S01]  /*14130*/  S2R R7, SR_TID.X ;  /* 0x0000000000077919 */ /* 0x000ee20000002100 */
[----:B------:R-:W-:Y:S01]  /*14140*/  IMAD.WIDE.U32 R2, R5, UR4, RZ ;  /* 0x0000000405027c25 */ /* 0x000fe2000f8e00ff */
[----:B------:R-:W-:-:S03]  /*14150*/  ULDC.64 UR6, c[0x0][0x318] ;  /* 0x0000c60000067ab9 */ /* 0x000fc60000000a00 */
        /* <DEDUP_REMOVED lines=11> */
[----:B------:R-:W-:-:S03]  /*14210*/  UMOV UR4, 0xffffffff ;  /* 0xffffffff00047882 */ /* 0x000fc60000000000 */
[----:B------:R-:W-:Y:S01]  /*14220*/  IMAD R6, R23, 0x4000, R37 ;  /* 0x0000400017067824 */ /* 0x000fe200078e0225 */
[----:B0-----:R-:W-:Y:S02]  /*14230*/  IADD3 R8, P0, R2, UR6, RZ ;  /* 0x0000000602087c10 */ /* 0x001fe4000ff1e0ff */
[----:B---3--:R-:W-:Y:S02]  /*14240*/  LOP3.LUT R7, R7, 0x7f, RZ, 0xc0, !PT ;  /* 0x0000007f07077812 */ /* 0x008fe400078ec0ff */
[----:B------:R-:W-:Y:S02]  /*14250*/  IADD3.X R10, R3, UR7, R10, P0, !PT ;  /* 0x00000007030a7c10 */ /* 0x000fe400087fe40a */
[----:B------:R-:W-:-:S04]  /*14260*/  SHF.R.U32.HI R7, RZ, 0x2, R7 ;  /* 0x00000002ff077819 */ /* 0x000fc80000011607 */
[----:B------:R-:W-:-:S04]  /*14270*/  IADD3 R9, -R7, UR39, -R9 ;  /* 0x0000002707097c10 */ /* 0x000fc8000fffe909 */
[----:B------:R-:W-:Y:S02]  /*14280*/  ISETP.GE.AND P4, PT, R9, 0x1, PT ;  /* 0x000000010900780c */ /* 0x000fe40003f86270 */
[----:B--2---:R-:W-:Y:S01]  /*14290*/  LOP3.LUT P1, RZ, R26, 0x1, RZ, 0xc0, !PT ;  /* 0x000000011aff7812 */ /* 0x004fe2000782c0ff */
[----:B------:R-:W-:-:S12]  /*142a0*/  BRA.DIV UR4, `(.L_x_1403) ;  /* 0x00000042043c7947 */ /* 0x000fd8000b800000 */
[----:B------:R-:W0:Y:S01]  /*142b0*/  SHFL.IDX PT, R2, R8, RZ, 0x1c1f ;  /* 0x001c1fff08027589 */ /* 0x000e2200000e0000 */
[----:B------:R-:W-:Y:S02]  /*142c0*/  LOP3.LUT P6, RZ, R26, 0x2, RZ, 0xc0, !PT ;  /* 0x000000021aff7812 */ /* 0x000fe400078cc0ff */
[----:B------:R-:W-:Y:S01]  /*142d0*/  IADD3 R6, R22, R6, R30 ;  /* 0x0000000616067210 */ /* 0x000fe20007ffe01e */
[----:B------:R-:W2:Y:S01]  /*142e0*/  SHFL.IDX PT, R3, R10, RZ, 0x1c1f ;  /* 0x001c1fff0a037589 */ /* 0x000ea200000e0000 */
[C---:B------:R-:W-:Y:S02]  /*142f0*/  ISETP.GE.AND P3, PT, R9.reuse, 0x21, PT ;  /* 0x000000210900780c */ /* 0x040fe40003f66270 */
[----:B------:R-:W-:Y:S01]  /*14300*/  ISETP.GE.AND P2, PT, R9, 0x41, PT ;  /* 0x000000410900780c */ /* 0x000fe20003f46270 */
[----:B------:R-:W-:Y:S01]  /*14310*/  IMAD.IADD R7, R31, 0x1, R6 ;  /* 0x000000011f077824 */ /* 0x000fe200078e0206 */
[----:B------:R-:W-:Y:S02]  /*14320*/  ISETP.GE.AND P5, PT, R9, 0x61, PT ;  /* 0x000000610900780c */ /* 0x000fe40003fa6270 */
[----:B0-----:R-:W-:-:S05]  /*14330*/  IADD3 R2, P0, R33, R2, RZ ;  /* 0x0000000221027210 */ /* 0x001fca0007f1e0ff */
[----:B--2---:R-:W-:Y:S01]  /*14340*/  IMAD.X R3, RZ, RZ, R3, P0 ;  /* 0x000000ffff037224 */ /* 0x004fe200000e0603 */
[----:B------:R-:W-:-:S13]  /*14350*/  ISETP.LT.OR P0, PT, R9, 0x1, P6 ;  /* 0x000000010900780c */ /* 0x000fda0003701670 */
[----:B------:R-:W-:Y:S01]  /*14360*/  @!PT LDS RZ, [RZ] ;  /* 0x00000000fffff984 */ /* 0x000fe20000000800 */
[----:B------:R-:W-:Y:S01]  /*14370*/  LDGSTS.E.BYPASS.LTC128B.128 [R6+0x8400], desc[UR44][R2.64], !P0 ;  /* 0x0840000002067fae */ /* 0x000fe2000c101d6c */
[----:B------:R-:W-:-:S13]  /*14380*/  ISETP.LT.OR P0, PT, R9, 0x1, P1 ;  /* 0x000000010900780c */ /* 0x000fda0000f01670 */
[----:B------:R0:W-:Y:S04]  /*14390*/  LDGSTS.E.BYPASS.LTC128B.128 [R7+0x8400], desc[UR44][R2.64+0x40], !P0 ;  /* 0x0840004002077fae */ /* 0x0001e8000c101d6c */
[----:B0-----:R-:W0:Y:S04]  /*143a0*/  SHFL.IDX PT, R2, R8, 0x1, 0x1c1f ;  /* 0x003c1f0008027f89 */ /* 0x001e2800000e0000 */
[----:B------:R-:W2:Y:S01]  /*143b0*/  SHFL.IDX PT, R3, R10, 0x1, 0x1c1f ;  /* 0x003c1f000a037f89 */ /* 0x000ea200000e0000 */
[----:B0-----:R-:W-:-:S05]  /*143c0*/  IADD3 R2, P0, R33, R2, RZ ;  /* 0x0000000221027210 */ /* 0x001fca0007f1e0ff */
[----:B--2---:R-:W-:Y:S01]  /*143d0*/  IMAD.X R3, RZ, RZ, R3, P0 ;  /* 0x000000ffff037224 */ /* 0x004fe200000e0603 */
[----:B------:R-:W-:-:S13]  /*143e0*/  ISETP.LT.OR P0, PT, R9, 0x21, P6 ;  /* 0x000000210900780c */ /* 0x000fda0003701670 */
[----:B------:R-:W-:Y:S01]  /*143f0*/  LDGSTS.E.BYPASS.LTC128B.128 [R6+0x9400], desc[UR44][R2.64], !P0 ;  /* 0x0940000002067fae */ /* 0x000fe2000c101d6c */
[----:B------:R-:W-:-:S13]  /*14400*/  ISETP.LT.OR P0, PT, R9, 0x21, P1 ;  /* 0x000000210900780c */ /* 0x000fda0000f01670 */
[----:B------:R0:W-:Y:S04]  /*14410*/  LDGSTS.E.BYPASS.LTC128B.128 [R7+0x9400], desc[UR44][R2.64+0x40], !P0 ;  /* 0x0940004002077fae */ /* 0x0001e8000c101d6c */
[----:B0-----:R-:W0:Y:S04]  /*14420*/  SHFL.IDX PT, R2, R8, 0x2, 0x1c1f ;  /* 0x005c1f0008027f89 */ /* 0x001e2800000e0000 */
[----:B------:R-:W2:Y:S04]  /*14430*/  SHFL.IDX PT, R3, R10, 0x2, 0x1c1f ;  /* 0x005c1f000a037f89 */ /* 0x000ea800000e0000 */
[----:B------:R-:W3:Y:S01]  /*14440*/  SHFL.IDX PT, R10, R10, 0x3, 0x1c1f ;  /* 0x007c1f000a0a7f89 */ /* 0x000ee200000e0000 */
[----:B0-----:R-:W-:-:S05]  /*14450*/  IADD3 R2, P0, R33, R2, RZ ;  /* 0x0000000221027210 */ /* 0x001fca0007f1e0ff */
[----:B--2---:R-:W-:Y:S01]  /*14460*/  IMAD.X R3, RZ, RZ, R3, P0 ;  /* 0x000000ffff037224 */ /* 0x004fe200000e0603 */
[----:B------:R-:W-:-:S13]  /*14470*/  ISETP.LT.OR P0, PT, R9, 0x41, P6 ;  /* 0x000000410900780c */ /* 0x000fda0003701670 */
[----:B------:R-:W-:Y:S01]  /*14480*/  LDGSTS.E.BYPASS.LTC128B.128 [R6+0xa400], desc[UR44][R2.64], !P0 ;  /* 0x0a40000002067fae */ /* 0x000fe2000c101d6c */
[----:B------:R-:W-:-:S13]  /*14490*/  ISETP.LT.OR P0, PT, R9, 0x41, P1 ;  /* 0x000000410900780c */ /* 0x000fda0000f01670 */
[----:B------:R0:W-:Y:S04]  /*144a0*/  LDGSTS.E.BYPASS.LTC128B.128 [R7+0xa400], desc[UR44][R2.64+0x40], !P0 ;  /* 0x0a40004002077fae */ /* 0x0001e8000c101d6c */
[----:B0--3--:R0:W2:Y:S02]  /*144b0*/  SHFL.IDX PT, R2, R8, 0x3, 0x1c1f ;  /* 0x007c1f0008027f89 */ /* 0x0090a400000e0000 */
.L_x_1490:
        /* <DEDUP_REMOVED lines=12> */
.L_x_1404:
        /* <DEDUP_REMOVED lines=11> */
.L_x_1405:
[----:B------:R2:W-:Y:S01]  /*14630*/  SYNCS.ARRIVE.TRANS64.A1T0 RZ, [R0+URZ+0x22870], RZ ;  /* 0x022870ff00ff79a7 */ /* 0x0005e2000810003f */
[----:B------:R-:W-:Y:S05]  /*14640*/  @!P6 BRA `(.L_x_1406) ;  /* 0x000000000004e947 */ /* 0x000fea0003800000 */
[----:B------:R-:W-:Y:S01]  /*14650*/  BPT.TRAP 0x1 ;  /* 0x000000040000795c */ /* 0x000fe20000300000 */
.L_x_1406:
[----:B------:R-:W3:Y:S01]  /*14660*/  SYNCS.PHASECHK.TRANS64.TRYWAIT P0, [R0+URZ+0x22840], R21 ;  /* 0x02284015000075a7 */ /* 0x000ee2000800017f */
[----:B------:R-:W-:Y:S04]  /*14670*/  BSSY B0, `(.L_x_1407) ;  /* 0x0000002000007945 */ /* 0x000fe80003800000 */
[----:B---3--:R-:W-:Y:S05]  /*14680*/  @!P0 BRA `(.L_x_1408) ;  /* 0x0000004000a48947 */ /* 0x008fea0003800000 */
.L_x_1491:
[----:B------:R-:W-:Y:S05]  /*14690*/  BSYNC B0 ;  /* 0x0000000000007941 */ /* 0x000fea0003800000 */
.L_x_1407:
[----:B0-----:R-:W4:Y:S01]  /*146a0*/  LDL R8, [R1] ;  /* 0x0000000001087983 */ /* 0x001f220000100800 */
[----:B------:R-:W-:Y:S01]  /*146b0*/  ULDC.64 UR4, c[0x0][0x300] ;  /* 0x0000c00000047ab9 */ /* 0x000fe20000000a00 */
[----:B------:R-:W-:Y:S01]  /*146c0*/  ULDC.64 UR6, c[0x0][0x2e8] ;  /* 0x0000ba0000067ab9 */ /* 0x000fe20000000a00 */
[----:B------:R-:W-:Y:S02]  /*146d0*/  IMAD R6, R17, UR4, RZ ;  /* 0x0000000411067c24 */ /* 0x000fe4000f8e02ff */
[----:B------:R-:W-:-:S04]  /*146e0*/  IMAD.WIDE.U32 R2, R5, UR4, RZ ;  /* 0x0000000405027c25 */ /* 0x000fc8000f8e00ff */
[----:B------:R-:W-:Y:S01]  /*146f0*/  IMAD R6, R5, UR5, R6 ;  /* 0x0000000505067c24 */ /* 0x000fe2000f8e0206 */
[----:B------:R-:W-:Y:S02]  /*14700*/  ULDC.64 UR4, c[0x0][0x310] ;  /* 0x0000c40000047ab9 */ /* 0x000fe40000000a00 */
[----:B------:R-:W-:Y:S02]  /*14710*/  IMAD R20, R20, UR4, RZ ;  /* 0x0000000414147c24 */ /* 0x000fe4000f8e02ff */
        /* <DEDUP_REMOVED lines=10> */
[----:B------:R-:W-:-:S03]  /*147c0*/  IMAD R6, R23, 0x6000, R36 ;  /* 0x0000600017067824 */ /* 0x000fc600078e0224 */
[----:B------:R-:W-:Y:S02]  /*147d0*/  IADD3.X R5, R3, UR7, R5, P0, !PT ;  /* 0x0000000703057c10 */ /* 0x000fe400087fe405 */
[----:B----4-:R-:W-:Y:S01]  /*147e0*/  LOP3.LUT P1, RZ, R8, 0x4, RZ, 0xc0, !PT ;  /* 0x0000000408ff7812 */ /* 0x010fe2000782c0ff */
[----:B------:R-:W-:-:S12]  /*147f0*/  BRA.DIV UR4, `(.L_x_1409) ;  /* 0x00000042045c7947 */ /* 0x000fd8000b800000 */
[----:B------:R-:W0:Y:S01]  /*14800*/  SHFL.IDX PT, R3, R4, RZ, 0x1c1f ;  /* 0x001c1fff04037589 */ /* 0x000e2200000e0000 */
[----:B------:R-:W-:Y:S01]  /*14810*/  LOP3.LUT P6, RZ, R8, 0x8, RZ, 0xc0, !PT ;  /* 0x0000000808ff7812 */ /* 0x000fe200078cc0ff */
[C-C-:B------:R-:W-:Y:S02]  /*14820*/  @P4 IMAD.IADD R7, R22.reuse, 0x1, R6.reuse ;  /* 0x0000000116074824 */ /* 0x140fe400078e0206 */
[----:B------:R-:W4:Y:S01]  /*14830*/  SHFL.IDX PT, R2, R5, RZ, 0x1c1f ;  /* 0x001c1fff05027589 */ /* 0x000f2200000e0000 */
[----:B------:R-:W-:-:S03]  /*14840*/  @P3 IMAD.IADD R9, R22, 0x1, R6 ;  /* 0x0000000116093824 */ /* 0x000fc600078e0206 */
[----:B------:R-:W-:Y:S01]  /*14850*/  SHFL.IDX PT, R14, R4, 0x3, 0x1c1f ;  /* 0x007c1f00040e7f89 */ /* 0x000fe200000e0000 */
[----:B0-----:R-:W-:-:S05]  /*14860*/  @P4 IADD3 R3, P0, R33, R3, RZ ;  /* 0x0000000321034210 */ /* 0x001fca0007f1e0ff */
[----:B----4-:R-:W-:Y:S01]  /*14870*/  @P4 IMAD.X R2, RZ, RZ, R2, P0 ;  /* 0x000000ffff024224 */ /* 0x010fe200000e0602 */
        /* <DEDUP_REMOVED lines=8> */
[----:B0-----:R-:W0:Y:S01]  /*14900*/  SHFL.IDX PT, R3, R4, 0x1, 0x1c1f ;  /* 0x003c1f0004037f89 */ /* 0x001e2200000e0000 */
[----:B------:R-:W-:-:S03]  /*14910*/  @P2 IMAD.IADD R7, R22, 0x1, R6 ;  /* 0x0000000116072824 */ /* 0x000fc600078e0206 */
[----:B------:R-:W4:Y:S01]  /*14920*/  SHFL.IDX PT, R2, R5, 0x1, 0x1c1f ;  /* 0x003c1f0005027f89 */ /* 0x000f2200000e0000 */
[----:B0-----:R-:W-:-:S05]  /*14930*/  @P3 IADD3 R3, P0, R33, R3, RZ ;  /* 0x0000000321033210 */ /* 0x001fca0007f1e0ff */
[----:B----4-:R-:W-:-:S05]  /*14940*/  @P3 IMAD.X R2, RZ, RZ, R2, P0 ;  /* 0x000000ffff023224 */ /* 0x010fca00000e0602 */
[----:B------:R-:W-:-:S04]  /*14950*/  @P3 LOP3.LUT R3, R3, R2, RZ, 0x3c, !PT ;  /* 0x0000000203033212 */ /* 0x000fc800078e3cff */
[----:B------:R-:W-:-:S04]  /*14960*/  @P3 LOP3.LUT R2, R3, R2, RZ, 0x3c, !PT ;  /* 0x0000000203023212 */ /* 0x000fc800078e3cff */
[----:B------:R-:W-:-:S05]  /*14970*/  @P3 LOP3.LUT R3, R3, R2, RZ, 0x3c, !PT ;  /* 0x0000000203033212 */ /* 0x000fca00078e3cff */
[----:B------:R-:W-:Y:S04]  /*14980*/  @P3 LDGSTS.E.BYPASS.LTC128B.128 [R9+0x16c00], desc[UR44][R2.64], !P4 ;  /* 0x16c0000002093fae */ /* 0x000fe8000e101d6c */
[----:B------:R-:W-:Y:S04]  /*14990*/  @P3 LDGSTS.E.BYPASS.LTC128B.128 [R9+0x18c00], desc[UR44][R2.64+0x40], !P6 ;  /* 0x18c0004002093fae */ /* 0x000fe8000f101d6c */
[----:B------:R0:W-:Y:S04]  /*149a0*/  @P3 LDGSTS.E.BYPASS.LTC128B.128 [R9+0x1ac00], desc[UR44][R2.64+0x80], !P1 ;  /* 0x1ac0008002093fae */ /* 0x0001e8000c901d6c */
[----:B0-----:R-:W0:Y:S04]  /*149b0*/  SHFL.IDX PT, R3, R4, 0x2, 0x1c1f ;  /* 0x005c1f0004037f89 */ /* 0x001e2800000e0000 */
[----:B------:R-:W4:Y:S04]  /*149c0*/  SHFL.IDX PT, R2, R5, 0x2, 0x1c1f ;  /* 0x005c1f0005027f89 */ /* 0x000f2800000e0000 */
[----:B------:R-:W1:Y:S01]  /*149d0*/  SHFL.IDX PT, R5, R5, 0x3, 0x1c1f ;  /* 0x007c1f0005057f89 */ /* 0x000e6200000e0000 */
[----:B0-----:R-:W-:-:S05]  /*149e0*/  @P2 IADD3 R3, P0, R33, R3, RZ ;  /* 0x0000000321032210 */ /* 0x001fca0007f1e0ff */
[----:B----4-:R-:W-:-:S05]  /*149f0*/  @P2 IMAD.X R2, RZ, RZ, R2, P0 ;  /* 0x000000ffff022224 */ /* 0x010fca00000e0602 */
[----:B------:R-:W-:-:S04]  /*14a00*/  @P2 LOP3.LUT R3, R3, R2, RZ, 0x3c, !PT ;  /* 0x0000000203032212 */ /* 0x000fc800078e3cff */
[----:B------:R-:W-:-:S04]  /*14a10*/  @P2 LOP3.LUT R2, R3, R2, RZ, 0x3c, !PT ;  /* 0x0000000203022212 */ /* 0x000fc800078e3cff */
[----:B------:R-:W-:-:S05]  /*14a20*/  @P2 LOP3.LUT R3, R3, R2, RZ, 0x3c, !PT ;  /* 0x0000000203032212 */ /* 0x000fca00078e3cff */
[----:B------:R0:W-:Y:S04]  /*14a30*/  @P2 LDGSTS.E.BYPASS.LTC128B.128 [R7+0x17400], desc[UR44][R2.64], !P4 ;  /* 0x1740000002072fae */ /* 0x0001e8000e101d6c */
[----:B------:R0:W-:Y:S04]  /*14a40*/  @P2 LDGSTS.E.BYPASS.LTC128B.128 [R7+0x19400], desc[UR44][R2.64+0x40], !P6 ;  /* 0x1940004002072fae */ /* 0x0001e8000f101d6c */
[----:B-1----:R0:W-:Y:S02]  /*14a50*/  @P2 LDGSTS.E.BYPASS.LTC128B.128 [R7+0x1b400], desc[UR44][R2.64+0x80], !P1 ;  /* 0x1b40008002072fae */ /* 0x0021e4000c901d6c */
.L_x_1501:
[----:B------:R-:W-:Y:S01]  /*14a60*/  LOP3.LUT P3, RZ, R8, 0x10, RZ, 0xc0, !PT ;  /* 0x0000001008ff7812 */ /* 0x000fe2000786c0ff */
[----:B------:R-:W-:Y:S01]  /*14a70*/  @P5 IMAD.IADD R6, R22, 0x1, R6 ;  /* 0x0000000116065824 */ /* 0x000fe200078e0206 */
[----:B------:R-:W-:Y:S02]  /*14a80*/  LOP3.LUT P2, RZ, R8, 0x8, RZ, 0xc0, !PT ;  /* 0x0000000808ff7812 */ /* 0x000fe4000784c0ff */
[----:B0-----:R-:W-:-:S05]  /*14a90*/  @P5 IADD3 R2, P0, R33, R14, RZ ;  /* 0x0000000e21025210 */ /* 0x001fca0007f1e0ff */
[----:B------:R-:W-:Y:S01]  /*14aa0*/  @P5 IMAD.X R3, RZ, RZ, R5, P0 ;  /* 0x000000ffff035224 */ /* 0x000fe200000e0605 */
[----:B------:R-:W-:-:S04]  /*14ab0*/  PLOP3.LUT P0, PT, PT, PT, PT, 0x80, 0x0 ;  /* 0x000000000000781c */ /* 0x000fc80003f0f070 */
[----:B------:R-:W-:Y:S01]  /*14ac0*/  @!PT LDS RZ, [RZ] ;  /* 0x00000000fffff984 */ /* 0x000fe20000000800 */
[----:B------:R-:W-:Y:S01]  /*14ad0*/  @!PT LDS RZ, [RZ] ;  /* 0x00000000fffff984 */ /* 0x000fe20000000800 */
[----:B------:R-:W-:Y:S01]  /*14ae0*/  @!PT LDS RZ, [RZ] ;  /* 0x00000000fffff984 */ /* 0x000fe20000000800 */
[----:B------:R0:W-:Y:S04]  /*14af0*/  @P5 LDGSTS.E.BYPASS.LTC128B.128 [R6+0x17c00], desc[UR44][R2.64], !P3 ;  /* 0x17c0000002065fae */ /* 0x0001e8000d901d6c */
[----:B------:R0:W-:Y:S04]  /*14b00*/  @P5 LDGSTS.E.BYPASS.LTC128B.128 [R6+0x19c00], desc[UR44][R2.64+0x40], !P2 ;  /* 0x19c0004002065fae */ /* 0x0001e8000d101d6c */
[----:B------:R0:W-:Y:S01]  /*14b10*/  @P5 LDGSTS.E.BYPASS.LTC128B.128 [R6+0x1bc00], desc[UR44][R2.64+0x80], !P1 ;  /* 0x1bc0008002065fae */ /* 0x0001e2000c901d6c */
[----:B------:R-:W-:Y:S01]  /*14b20*/  NOP ;  /* 0x0000000000007918 */ /* 0x000fe20000000000 */
.L_x_1410:
        /* <DEDUP_REMOVED lines=11> */
.L_x_1411:
[----:B------:R0:W-:Y:S02]  /*14be0*/  SYNCS.ARRIVE.TRANS64.A1T0 RZ, [R0+URZ+0x22830], RZ ;  /* 0x022830ff00ff79a7 */ /* 0x0001e4000810003f */
[----:B------:R-:W-:Y:S05]  /*14bf0*/  WARPSYNC.ALL ;  /* 0x0000000000007948 */ /* 0x000fea0003800000 */
[----:B------:R-:W-:Y:S01]  /*14c00*/  ULDC.64 UR4, c[0x0][0x298] ;  /* 0x0000a60000047ab9 */ /* 0x000fe20000000a00 */
[----:B0-23--:R-:W-:Y:S01]  /*14c10*/  SHF.R.S32.HI R0, RZ, 0x1f, R24 ;  /* 0x0000001fff007819 */ /* 0x00dfe20000011418 */
[----:B------:R-:W-:Y:S01]  /*14c20*/  IMAD.WIDE.U32 R4, R24, UR4, RZ ;  /* 0x0000000418047c25 */ /* 0x000fe2000f8e00ff */
[----:B------:R-:W-:Y:S03]  /*14c30*/  BSSY B6, `(.L_x_1412) ;  /* 0x0000019000067945 */ /* 0x000fe60003800000 */
[----:B------:R-:W-:Y:S01]  /*14c40*/  IMAD R3, R0, UR4, RZ ;  /* 0x0000000400037c24 */ /* 0x000fe2000f8e02ff */
[----:B------:R0:W-:Y:S01]  /*14c50*/  STL.64 [R1+0x10], R4 ;  /* 0x0000100401007387 */ /* 0x0001e20000100a00 */
[----:B------:R-:W-:-:S02]  /*14c60*/  VIADD R0, R22, 0x10400 ;  /* 0x0001040016007836 */ /* 0x000fc40000000000 */
[----:B------:R-:W-:Y:S01]  /*14c70*/  IMAD R3, R24, UR5, R3 ;  /* 0x0000000518037c24 */ /* 0x000fe2000f8e0203 */
[----:B------:R-:W-:Y:S02]  /*14c80*/  BAR.SYNC.DEFER_BLOCKING 0x8, 0x180 ;  /* 0x0206000000007b1d */ /* 0x000fe40000010000 */
[----:B------:R-:W-:Y:S01]  /*14c90*/  LOP3.LUT P0, RZ, R0, 0x1bf, RZ, 0xc0, !PT ;  /* 0x000001bf00ff7812 */ /* 0x000fe2000780c0ff */
[----:B------:R-:W-:-:S12]  /*14ca0*/  IMAD.IADD R17, R5, 0x1, R3 ;  /* 0x0000000105117824 */ /* 0x000fd800078e0203 */
[----:B0-----:R-:W-:Y:S05]  /*14cb0*/  @!P0 BRA `(.L_x_1413) ;  /* 0x0000000000408947 */ /* 0x001fea0003800000 */
        /* <DEDUP_REMOVED lines=16> */
.L_x_1413:
[----:B------:R-:W-:Y:S05]  /*14dc0*/  BSYNC B6 ;  /* 0x0000000000067941 */ /* 0x000fea0003800000 */
.L_x_1412:
[----:B------:R-:W2:Y:S01]  /*14dd0*/  LDL.LU.64 R20, [R1+0x10] ;  /* 0x0000100001147983 */ /* 0x000ea20000300a00 */
[----:B------:R-:W-:Y:S01]  /*14de0*/  UISETP.NE.AND UP0, UPT, UR48, URZ, UPT ;  /* 0x0000003f3000728c */ /* 0x000fe2000bf05270 */
[----:B------:R-:W-:Y:S02]  /*14df0*/  ULDC.64 UR4, c[0x0][0x2d8] ;  /* 0x0000b60000047ab9 */ /* 0x000fe40000000a00 */
[----:B------:R-:W3:Y:S01]  /*14e00*/  LDL R2, [R1] ;  /* 0x0000000001027983 */ /* 0x000ee20000100800 */
[----:B------:R-:W-:Y:S01]  /*14e10*/  IMAD.MOV.U32 R3, RZ, RZ, R17 ;  /* 0x000000ffff037224 */ /* 0x000fe200078e0011 */
[----:B------:R-:W-:Y:S01]  /*14e20*/  SHF.R.S32.HI R0, RZ, 0x1f, R19 ;  /* 0x0000001fff007819 */ /* 0x000fe20000011413 */
[----:B------:R-:W-:Y:S01]  /*14e30*/  IMAD R5, R28, UR4, RZ ;  /* 0x000000041c057c24 */ /* 0x000fe2000f8e02ff */
[----:B------:R0:W5:Y:S01]  /*14e40*/  LDL R7, [R1+0xc] ;  /* 0x00000c0001077983 */ /* 0x0001620000100800 */
[----:B------:R-:W-:Y:S02]  /*14e50*/  PLOP3.LUT P0, PT, PT, PT, UP0, 0x80, 0x0 ;  /* 0x000000000000781c */ /* 0x000fe40003f0f008 */
[----:B------:R-:W-:Y:S01]  /*14e60*/  IMAD R5, R18, UR5, R5 ;  /* 0x0000000512057c24 */ /* 0x000fe2000f8e0205 */
[----:B------:R-:W-:-:S02]  /*14e70*/  LOP3.LUT R9, R33, 0x40, RZ, 0xfc, !PT ;  /* 0x0000004021097812 */ /* 0x000fc400078efcff */
[----:B------:R-:W-:Y:S02]  /*14e80*/  LOP3.LUT R8, R33, 0x80, RZ, 0xfc, !PT ;  /* 0x0000008021087812 */ /* 0x000fe400078efcff */
[----:B---3--:R-:W-:Y:S01]  /*14e90*/  LOP3.LUT P6, RZ, R2, 0x80, RZ, 0xc0, !PT ;  /* 0x0000008002ff7812 */ /* 0x008fe200078cc0ff */
[----:B--2---:R-:W-:Y:S02]  /*14ea0*/  IMAD.MOV.U32 R2, RZ, RZ, R20 ;  /* 0x000000ffff027224 */ /* 0x004fe400078e0014 */
[----:B------:R-:W1:Y:S01]  /*14eb0*/  S2R R20, SR_TID.X ;  /* 0x0000000000147919 */ /* 0x000e620000002100 */
[----:B------:R-:W-:Y:S01]  /*14ec0*/  SEL R0, R0, RZ, !P6 ;  /* 0x000000ff00007207 */ /* 0x000fe20007000000 */
[----:B------:R-:W-:Y:S01]  /*14ed0*/  IMAD.WIDE.U32 R2, R18, UR4, R2 ;  /* 0x0000000412027c25 */ /* 0x000fe2000f8e0002 */
[----:B------:R-:W-:Y:S01]  /*14ee0*/  SEL R4, R19, RZ, !P6 ;  /* 0x000000ff13047207 */ /* 0x000fe20007000000 */
[----:B------:R-:W-:Y:S02]  /*14ef0*/  ULDC.64 UR4, c[0x0][0x2e0] ;  /* 0x0000b80000047ab9 */ /* 0x000fe40000000a00 */
[----:B------:R-:W-:-:S02]  /*14f00*/  IMAD.IADD R3, R3, 0x1, R5 ;  /* 0x0000000103037824 */ /* 0x000fc400078e0205 */
[----:B------:R-:W-:Y:S02]  /*14f10*/  IMAD R0, R0, UR4, RZ ;  /* 0x0000000400007c24 */ /* 0x000fe4000f8e02ff */
[----:B------:R-:W-:Y:S01]  /*14f20*/  IMAD.WIDE.U32 R2, R4, UR4, R2 ;  /* 0x0000000404027c25 */ /* 0x000fe2000f8e0002 */
[----:B------:R-:W-:-:S03]  /*14f30*/  @UP0 ULDC UR4, c[0x0][0x44c] ;  /* 0x0001130000040ab9 */ /* 0x000fc60000000800 */
[----:B------:R-:W-:Y:S01]  /*14f40*/  IMAD R0, R4, UR5, R0 ;  /* 0x0000000504007c24 */ /* 0x000fe2000f8e0200 */
[C---:B-1----:R-:W-:Y:S01]  /*14f50*/  LOP3.LUT R21, R20.reuse, 0x7f, RZ, 0xc0, !PT ;  /* 0x0000007f14157812 */ /* 0x042fe200078ec0ff */
[----:B------:R-:W-:-:S03]  /*14f60*/  IMAD.SHL.U32 R20, R20, 0x20, RZ ;  /* 0x0000002014147824 */ /* 0x000fc600078e00ff */
[----:B------:R-:W-:-:S04]  /*14f70*/  SHF.R.U32.HI R21, RZ, 0x2, R21 ;  /* 0x00000002ff157819 */ /* 0x000fc80000011615 */
[----:B------:R-:W-:-:S05]  /*14f80*/  LOP3.LUT R20, R21, 0x60, R20, 0xf8, !PT ;  /* 0x0000006015147812 */ /* 0x000fca00078ef814 */
[----:B------:R-:W-:-:S04]  /*14f90*/  VIADD R5, R20, UR38 ;  /* 0x0000002614057c36 */ /* 0x000fc80008000000 */
[----:B------:R-:W-:Y:S01]  /*14fa0*/  @P0 IMAD.HI.U32 R6, R5, UR4, RZ ;  /* 0x0000000405060c27 */ /* 0x000fe2000f8e00ff */
[----:B------:R-:W-:Y:S01]  /*14fb0*/  PLOP3.LUT P0, PT, PT, PT, UP0, 0x80, 0x0 ;  /* 0x000000000000781c */ /* 0x000fe20003f0f008 */
[----:B------:R-:W-:Y:S02]  /*14fc0*/  @UP0 ULDC UR4, c[0x0][0x450] ;  /* 0x0001140000040ab9 */ /* 0x000fe40000000800 */
[----:B------:R-:W-:-:S10]  /*14fd0*/  IMAD.MOV.U32 R4, RZ, RZ, R5 ;  /* 0x000000ffff047224 */ /* 0x000fd400078e0005 */
[----:B------:R-:W-:Y:S01]  /*14fe0*/  @P0 SHF.R.U32.HI R4, RZ, UR4, R6 ;  /* 0x00000004ff040c19 */ /* 0x000fe20008011606 */
[----:B------:R-:W-:Y:S01]  /*14ff0*/  IMAD.IADD R3, R3, 0x1, R0 ;  /* 0x0000000103037824 */ /* 0x000fe200078e0200 */
[----:B------:R-:W1:Y:S01]  /*15000*/  LDC R6, c[0x0][0x448] ;  /* 0x00011200ff067b82 */ /* 0x000e620000000800 */
[----:B------:R-:W2:Y:S01]  /*15010*/  S2R R20, SR_TID.X ;  /* 0x0000000000147919 */ /* 0x000ea20000002100 */
[----:B------:R-:W-:Y:S01]  /*15020*/  ULDC.64 UR4, c[0x0][0x2d0] ;  /* 0x0000b40000047ab9 */ /* 0x000fe20000000a00 */
[----:B------:R-:W-:Y:S02]  /*15030*/  IMAD.MOV R0, RZ, RZ, -R4 ;  /* 0x000000ffff007224 */ /* 0x000fe400078e0a04 */
[----:B------:R-:W-:-:S04]  /*15040*/  IMAD.WIDE.U32 R2, R4, UR4, R2 ;  /* 0x0000000404027c25 */ /* 0x000fc8000f8e0002 */
[----:B-1----:R-:W-:Y:S01]  /*15050*/  IMAD R0, R6, R0, R5 ;  /* 0x0000000006007224 */ /* 0x002fe200078e0205 */
[----:B------:R-:W-:-:S05]  /*15060*/  SHF.R.S32.HI R5, RZ, 0x1f, R4 ;  /* 0x0000001fff057819 */ /* 0x000fca0000011404 */
[----:B------:R-:W-:-:S04]  /*15070*/  IMAD R5, R5, UR4, RZ ;  /* 0x0000000405057c24 */ /* 0x000fc8000f8e02ff */
[----:B------:R-:W-:Y:S01]  /*15080*/  IMAD R5, R4, UR5, R5 ;  /* 0x0000000504057c24 */ /* 0x000fe2000f8e0205 */
        /* <DEDUP_REMOVED lines=9> */
[----:B--2---:R-:W-:Y:S02]  /*15120*/  LOP3.LUT R20, R20, 0x7f, RZ, 0xc0, !PT ;  /* 0x0000007f14147812 */ /* 0x004fe400078ec0ff */
[----:B------:R-:W-:Y:S01]  /*15130*/  IADD3.X R4, R3, UR5, R5, P0, !PT ;  /* 0x0000000503047c10 */ /* 0x000fe200087fe405 */
[----:B------:R-:W-:Y:S01]  /*15140*/  UMOV UR5, 0xffffffff ;  /* 0xffffffff00057882 */ /* 0x000fe20000000000 */
[----:B------:R-:W-:Y:S02]  /*15150*/  ISETP.GE.AND P3, PT, R33, UR4, PT ;  /* 0x0000000421007c0c */ /* 0x000fe4000bf66270 */
[----:B------:R-:W-:-:S02]  /*15160*/  ISETP.GE.AND P2, PT, R9, UR4, PT ;  /* 0x0000000409007c0c */ /* 0x000fc4000bf46270 */
[----:B------:R-:W-:Y:S02]  /*15170*/  ISETP.GE.AND P1, PT, R8, UR4, PT ;  /* 0x0000000408007c0c */ /* 0x000fe4000bf26270 */
[----:B------:R-:W-:Y:S01]  /*15180*/  SHF.R.U32.HI R9, RZ, 0x2, R20 ;  /* 0x00000002ff097819 */ /* 0x000fe20000011614 */
[----:B0-----:R-:W-:Y:S10]  /*15190*/  BRA.DIV UR5, `(.L_x_1414) ;  /* 0x0000003e05787947 */ /* 0x001ff4000b800000 */
[----:B------:R-:W0:Y:S01]  /*151a0*/  SHFL.IDX PT, R3, R0, RZ, 0x1c1f ;  /* 0x001c1fff00037589 */ /* 0x000e2200000e0000 */
[----:B------:R-:W-:Y:S02]  /*151b0*/  IMAD R5, R6, UR37, RZ ;  /* 0x0000002506057c24 */ /* 0x000fe4000f8e02ff */
[----:B------:R-:W-:Y:S01]  /*151c0*/  VIADD R6, R9, UR38 ;  /* 0x0000002609067c36 */ /* 0x000fe20008000000 */
[----:B------:R-:W1:Y:S03]  /*151d0*/  SHFL.IDX PT, R2, R4, RZ, 0x1c1f ;  /* 0x001c1fff04027589 */ /* 0x000e6600000e0000 */
[C---:B------:R-:W-:Y:S01]  /*151e0*/  VIADD R8, R6.reuse, 0x20 ;  /* 0x0000002006087836 */ /* 0x040fe20000000000 */
[----:B------:R-:W-:Y:S01]  /*151f0*/  ISETP.GE.AND P0, PT, R6, R5, PT ;  /* 0x000000050600720c */ /* 0x000fe20003f06270 */
[----:B------:R-:W-:-:S12]  /*15200*/  SHFL.IDX PT, R14, R0, 0x3, 0x1c1f ;  /* 0x007c1f00000e7f89 */ /* 0x000fd800000e0000 */
[----:B0-----:R-:W-:-:S05]  /*15210*/  @!P0 IADD3 R3, P4, R33, R3, RZ ;  /* 0x0000000321038210 */ /* 0x001fca0007f9e0ff */
[----:B-1----:R-:W-:-:S05]  /*15220*/  @!P0 IMAD.X R2, RZ, RZ, R2, P4 ;  /* 0x000000ffff028224 */ /* 0x002fca00020e0602 */
[----:B------:R-:W-:-:S04]  /*15230*/  @!P0 LOP3.LUT R3, R3, R2, RZ, 0x3c, !PT ;  /* 0x0000000203038212 */ /* 0x000fc800078e3cff */
[----:B------:R-:W-:-:S04]  /*15240*/  @!P0 LOP3.LUT R2, R3, R2, RZ, 0x3c, !PT ;  /* 0x0000000203028212 */ /* 0x000fc800078e3cff */
[----:B------:R-:W-:-:S05]  /*15250*/  @!P0 LOP3.LUT R3, R3, R2, RZ, 0x3c, !PT ;  /* 0x0000000203038212 */ /* 0x000fca00078e3cff */
[----:B-----5:R-:W-:Y:S04]  /*15260*/  @!P0 LDGSTS.E.BYPASS.LTC128B.128 [R7+0x10400], desc[UR44][R2.64], !P3 ;  /* 0x1040000002078fae */ /* 0x020fe8000d901d6c */
[----:B------:R-:W-:Y:S04]  /*15270*/  @!P0 LDGSTS.E.BYPASS.LTC128B.128 [R7+0x12400], desc[UR44][R2.64+0x40], !P2 ;  /* 0x1240004002078fae */ /* 0x000fe8000d101d6c */
[----:B------:R0:W-:Y:S01]  /*15280*/  @!P0 LDGSTS.E.BYPASS.LTC128B.128 [R7+0x14400], desc[UR44][R2.64+0x80], !P1 ;  /* 0x1440008002078fae */ /* 0x0001e2000c901d6c */
[----:B------:R-:W-:Y:S01]  /*15290*/  ISETP.GE.AND P0, PT, R8, R5, PT ;  /* 0x000000050800720c */ /* 0x000fe20003f06270 */
[----:B------:R-:W-:-:S02]  /*152a0*/  VIADD R8, R6, 0x40 ;  /* 0x0000004006087836 */ /* 0x000fc40000000000 */
[----:B0-----:R-:W0:Y:S04]  /*152b0*/  SHFL.IDX PT, R3, R0, 0x1, 0x1c1f ;  /* 0x003c1f0000037f89 */ /* 0x001e2800000e0000 */
[----:B------:R-:W1:Y:S06]  /*152c0*/  SHFL.IDX PT, R2, R4, 0x1, 0x1c1f ;  /* 0x003c1f0004027f89 */ /* 0x000e6c00000e0000 */
[----:B0-----:R-:W-:-:S05]  /*152d0*/  @!P0 IADD3 R3, P4, R33, R3, RZ ;  /* 0x0000000321038210 */ /* 0x001fca0007f9e0ff */
[----:B-1----:R-:W-:-:S05]  /*152e0*/  @!P0 IMAD.X R2, RZ, RZ, R2, P4 ;  /* 0x000000ffff028224 */ /* 0x002fca00020e0602 */
[----:B------:R-:W-:-:S04]  /*152f0*/  @!P0 LOP3.LUT R3, R3, R2, RZ, 0x3c, !PT ;  /* 0x0000000203038212 */ /* 0x000fc800078e3cff */
[----:B------:R-:W-:-:S04]  /*15300*/  @!P0 LOP3.LUT R2, R3, R2, RZ, 0x3c, !PT ;  /* 0x0000000203028212 */ /* 0x000fc800078e3cff */
[----:B------:R-:W-:-:S05]  /*15310*/  @!P0 LOP3.LUT R3, R3, R2, RZ, 0x3c, !PT ;  /* 0x0000000203038212 */ /* 0x000fca00078e3cff */
[----:B------:R-:W-:Y:S04]  /*15320*/  @!P0 LDGSTS.E.BYPASS.LTC128B.128 [R7+0x10c00], desc[UR44][R2.64], !P3 ;  /* 0x10c0000002078fae */ /* 0x000fe8000d901d6c */
[----:B------:R-:W-:Y:S04]  /*15330*/  @!P0 LDGSTS.E.BYPASS.LTC128B.128 [R7+0x12c00], desc[UR44][R2.64+0x40], !P2 ;  /* 0x12c0004002078fae */ /* 0x000fe8000d101d6c */
[----:B------:R0:W-:Y:S01]  /*15340*/  @!P0 LDGSTS.E.BYPASS.LTC128B.128 [R7+0x14c00], desc[UR44][R2.64+0x80], !P1 ;  /* 0x14c0008002078fae */ /* 0x0001e2000c901d6c */
[----:B------:R-:W-:-:S03]  /*15350*/  ISETP.GE.AND P0, PT, R8, R5, PT ;  /* 0x000000050800720c */ /* 0x000fc60003f06270 */
[----:B0-----:R-:W0:Y:S04]  /*15360*/  SHFL.IDX PT, R3, R0, 0x2, 0x1c1f ;  /* 0x005c1f0000037f89 */ /* 0x001e2800000e0000 */
[----:B------:R-:W1:Y:S04]  /*15370*/  SHFL.IDX PT, R2, R4, 0x2, 0x1c1f ;  /* 0x005c1f0004027f89 */ /* 0x000e6800000e0000 */
[----:B------:R-:W2:Y:S02]  /*15380*/  SHFL.IDX PT, R4, R4, 0x3, 0x1c1f ;  /* 0x007c1f0004047f89 */ /* 0x000ea400000e0000 */
[----:B0-----:R-:W-:-:S05]  /*15390*/  @!P0 IADD3 R3, P4, R33, R3, RZ ;  /* 0x0000000321038210 */ /* 0x001fca0007f9e0ff */
[----:B-1----:R-:W-:-:S05]  /*153a0*/  @!P0 IMAD.X R2, RZ, RZ, R2, P4 ;  /* 0x000000ffff028224 */ /* 0x002fca00020e0602 */
[----:B------:R-:W-:-:S04]  /*153b0*/  @!P0 LOP3.LUT R3, R3, R2, RZ, 0x3c, !PT ;  /* 0x0000000203038212 */ /* 0x000fc800078e3cff */
[----:B------:R-:W-:-:S04]  /*153c0*/  @!P0 LOP3.LUT R2, R3, R2, RZ, 0x3c, !PT ;  /* 0x0000000203028212 */ /* 0x000fc800078e3cff */
[----:B------:R-:W-:-:S05]  /*153d0*/  @!P0 LOP3.LUT R3, R3, R2, RZ, 0x3c, !PT ;  /* 0x0000000203038212 */ /* 0x000fca00078e3cff */
[----:B------:R0:W-:Y:S04]  /*153e0*/  @!P0 LDGSTS.E.BYPASS.LTC128B.128 [R7+0x11400], desc[UR44][R2.64], !P3 ;  /* 0x1140000002078fae */ /* 0x0001e8000d901d6c */
[----:B------:R0:W-:Y:S04]  /*153f0*/  @!P0 LDGSTS.E.BYPASS.LTC128B.128 [R7+0x13400], desc[UR44][R2.64+0x40], !P2 ;  /* 0x1340004002078fae */ /* 0x0001e8000d101d6c */
[----:B--2---:R0:W-:Y:S02]  /*15400*/  @!P0 LDGSTS.E.BYPASS.LTC128B.128 [R7+0x15400], desc[UR44][R2.64+0x80], !P1 ;  /* 0x1540008002078fae */ /* 0x0041e4000c901d6c */
.L_x_1510:
[----:B------:R-:W-:Y:S01]  /*15410*/  VIADD R6, R6, 0x60 ;  /* 0x0000006006067836 */ /* 0x000fe20000000000 */
[----:B------:R-:W-:Y:S04]  /*15420*/  BSSY B0, `(.L_x_1415) ;  /* 0x000000b000007945 */ /* 0x000fe80003800000 */
[----:B------:R-:W-:-:S13]  /*15430*/  ISETP.GE.AND P0, PT, R6, R5, PT ;  /* 0x000000050600720c */ /* 0x000fda0003f06270 */
[----:B------:R-:W-:Y:S05]  /*15440*/  @P0 BRA `(.L_x_1416) ;  /* 0x0000000000200947 */ /* 0x000fea0003800000 */
[----:B0-----:R-:W-:-:S05]  /*15450*/  IADD3 R2, P0, R33, R14, RZ ;  /* 0x0000000e21027210 */ /* 0x001fca0007f1e0ff */
[----:B------:R-:W-:-:S05]  /*15460*/  IMAD.X R3, RZ, RZ, R4, P0 ;  /* 0x000000ffff037224 */ /* 0x000fca00000e0604 */
[----:B------:R-:W-:Y:S01]  /*15470*/  @!PT LDS RZ, [RZ] ;  /* 0x00000000fffff984 */ /* 0x000fe20000000800 */
[----:B------:R-:W-:Y:S01]  /*15480*/  @!PT LDS RZ, [RZ] ;  /* 0x00000000fffff984 */ /* 0x000fe20000000800 */
[----:B------:R-:W-:Y:S01]  /*15490*/  @!PT LDS RZ, [RZ] ;  /* 0x00000000fffff984 */ /* 0x000fe20000000800 */
[----:B------:R1:W-:Y:S04]  /*154a0*/  LDGSTS.E.BYPASS.LTC128B.128 [R7+0x11c00], desc[UR44][R2.64], !P3 ;  /* 0x11c0000002077fae */ /* 0x0003e8000d901d6c */
[----:B------:R1:W-:Y:S04]  /*154b0*/  LDGSTS.E.BYPASS.LTC128B.128 [R7+0x13c00], desc[UR44][R2.64+0x40], !P2 ;  /* 0x13c0004002077fae */ /* 0x0003e8000d101d6c */
[----:B------:R1:W-:Y:S02]  /*154c0*/  LDGSTS.E.BYPASS.LTC128B.128 [R7+0x15c00], desc[UR44][R2.64+0x80], !P1 ;  /* 0x15c0008002077fae */ /* 0x0003e4000c901d6c */
.L_x_1416:
[----:B------:R-:W-:Y:S05]  /*154d0*/  BSYNC B0 ;  /* 0x0000000000007941 */ /* 0x000fea0003800000 */
.L_x_1415:
[----:B------:R-:W-:Y:S01]  /*154e0*/  NOP ;  /* 0x0000000000007918 */ /* 0x000fe20000000000 */
[----:B------:R-:W-:-:S13]  /*154f0*/  PLOP3.LUT P0, PT, PT, PT, PT, 0x80, 0x0 ;  /* 0x000000000000781c */ /* 0x000fda0003f0f070 */
.L_x_1417:
[----:B------:R-:W-:Y:S02]  /*15500*/  PLOP3.LUT P1, PT, P1, P0, PT, 0xa2, 0x0 ;  /* 0x000000000000781c */ /* 0x000fe40000f21472 */
[----:B------:R-:W-:-:S08]  /*15510*/  @P0 R2UR P1, UR4, R22 ;  /* 0x00000000160402ca */ /* 0x000fd00000020000 */
[----:B------:R-:W-:-:S05]  /*15520*/  @P0 PLOP3.LUT P0, PT, P1, PT, PT, 0x80, 0x0 ;  /* 0x000000000000081c */ /* 0x000fca0000f0f070 */
[----:B------:R-:W-:Y:S01]  /*15530*/  @!P1 SYNCS.ARRIVE.TRANS64.RED.A0T1 RZ, [UR4+0x22800], RZ ;  /* 0x022800ffffff99a7 */ /* 0x000fe20008200404 */
[----:B------:R-:W-:Y:S07]  /*15540*/  @!P1 ARRIVES.LDGSTSBAR.64.TRANSCNT [UR4+0x22800] ;  /* 0x02280000ff0099b0 */ /* 0x000fee0008000a84 */
[----:B------:R-:W-:Y:S05]  /*15550*/  @P0 BRA.U.ANY `(.L_x_1417) ;  /* 0xfffffffd00e80947 */ /* 0x000fea000393ffff */
[----:B01----:R-:W2:Y:S02]  /*15560*/  LDL.LU R2, [R1+0x18] ;  /* 0x0000180001027983 */ /* 0x003ea40000300800 */
        /* <DEDUP_REMOVED lines=11> */
.L_x_1511:
[----:B------:R-:W-:Y:S05]  /*15620*/  BSYNC B0 ;  /* 0x0000000000007941 */ /* 0x000fea0003800000 */
.L_x_1418:
[----:B------:R-:W-:-:S04]  /*15630*/  UIADD3 UR4, UR40, -0x2, URZ ;  /* 0xfffffffe28047890 */ /* 0x000fc8000fffe03f */
[----:B------:R-:W-:-:S06]  /*15640*/  UISETP.GE.AND UP0, UPT, UR4, UR41, UPT ;  /* 0x000000290400728c */ /* 0x000fcc000bf06270 */
[----:B------:R-:W-:-:S13]  /*15650*/  PLOP3.LUT P0, PT, PT, PT, UP0, 0x40, 0x0 ;  /* 0x000000000000781c */ /* 0x000fda0003f0e808 */
[----:B------:R-:W-:Y:S05]  /*15660*/  @P0 BRA `(.L_x_1420) ;  /* 0x00000010008c0947 */ /* 0x000fea0003800000 */
[----:B------:R-:W-:Y:S02]  /*15670*/  IMAD.MOV.U32 R4, RZ, RZ, R23 ;  /* 0x000000ffff047224 */ /* 0x000fe400078e0017 */
[----:B------:R-:W-:Y:S02]  /*15680*/  IMAD.MOV.U32 R5, RZ, RZ, R25 ;  /* 0x000000ffff057224 */ /* 0x000fe400078e0019 */
[----:B------:R-:W-:-:S07]  /*15690*/  IMAD.U32 R20, RZ, RZ, UR4 ;  /* 0x00000004ff147e24 */ /* 0x000fce000f8e00ff */
.L_x_1440:
[----:B0-----:R-:W0:Y:S01]  /*156a0*/  LDC R3, c[0x0][0x430] ;  /* 0x00010c00ff037b82 */ /* 0x001e220000000800 */
[----:B-12---:R-:W1:Y:S01]  /*156b0*/  S2R R0, SR_TID.X ;  /* 0x0000000000007919 */ /* 0x006e620000002100 */
[----:B------:R-:W-:Y:S05]  /*156c0*/  YIELD ;  /* 0x0000000000007946 */ /* 0x000fea0003800000 */
[----:B------:R-:W-:Y:S01]  /*156d0*/  ULDC.64 UR4, c[0x0][0x428] ;  /* 0x00010a0000047ab9 */ /* 0x000fe20000000a00 */
[----:B------:R-:W-:Y:S01]  /*156e0*/  IMAD.U32 R9, RZ, RZ, UR43 ;  /* 0x0000002bff097e24 */ /* 0x000fe2000f8e00ff */
[----:B------:R-:W-:Y:S01]  /*156f0*/  ISETP.GT.AND P2, PT, R20, UR41, PT ;  /* 0x0000002914007c0c */ /* 0x000fe2000bf44270 */
[----:B------:R-:W-:Y:S01]  /*15700*/  VIADD R23, R4, 0x1 ;  /* 0x0000000104177836 */ /* 0x000fe20000000000 */
[----:B0-----:R-:W-:-:S02]  /*15710*/  ISETP.NE.AND P0, PT, R3, 0x1, PT ;  /* 0x000000010300780c */ /* 0x001fc40003f05270 */
[C---:B-1----:R-:W-:Y:S01]  /*15720*/  LOP3.LUT R2, R0.reuse, 0x7f, RZ, 0xc0, !PT ;  /* 0x0000007f00027812 */ /* 0x042fe200078ec0ff */
[----:B------:R-:W-:-:S10]  /*15730*/  IMAD.SHL.U32 R0, R0, 0x20, RZ ;  /* 0x0000002000007824 */ /* 0x000fd400078e00ff */
[----:B------:R-:W0:Y:S01]  /*15740*/  @P0 LDC R3, c[0x0][0x434] ;  /* 0x00010d00ff030b82 */ /* 0x000e220000000800 */
[----:B------:R-:W-:Y:S02]  /*15750*/  SHF.R.U32.HI R6, RZ, 0x2, R2 ;  /* 0x00000002ff067819 */ /* 0x000fe40000011602 */
[----:B------:R-:W-:-:S03]  /*15760*/  LOP3.LUT R0, R0, 0x60, RZ, 0xc0, !PT ;  /* 0x0000006000007812 */ /* 0x000fc600078ec0ff */
[----:B------:R-:W-:Y:S02]  /*15770*/  IMAD R8, R20, 0x80, R6 ;  /* 0x0000008014087824 */ /* 0x000fe400078e0206 */
[----:B------:R-:W1:Y:S01]  /*15780*/  @P0 LDC R2, c[0x0][0x438] ;  /* 0x00010e00ff020b82 */ /* 0x000e620000000800 */
[----:B------:R-:W-:Y:S02]  /*15790*/  IMAD R6, R34, UR4, RZ ;  /* 0x0000000422067c24 */ /* 0x000fe4000f8e02ff */
[----:B------:R-:W-:Y:S02]  /*157a0*/  IADD3 R8, R0, UR36, R8 ;  /* 0x0000002400087c10 */ /* 0x000fe4000fffe008 */
[----:B------:R-:W-:-:S03]  /*157b0*/  IMAD R6, R27, UR5, R6 ;  /* 0x000000051b067c24 */ /* 0x000fc6000f8e0206 */
[----:B------:R-:W-:Y:S02]  /*157c0*/  IMAD.MOV.U32 R0, RZ, RZ, R8 ;  /* 0x000000ffff007224 */ /* 0x000fe400078e0008 */
[----:B0-----:R-:W-:-:S05]  /*157d0*/  @P0 IMAD.HI.U32 R3, R8, R3, RZ ;  /* 0x0000000308030227 */ /* 0x001fca00078e00ff */
[----:B-1----:R-:W-:-:S04]  /*157e0*/  @P0 SHF.R.U32.HI R0, RZ, R2, R3 ;  /* 0x00000002ff000219 */ /* 0x002fc80000011603 */
[--C-:B------:R-:W-:Y:S01]  /*157f0*/  SHF.R.S32.HI R3, RZ, 0x1f, R0.reuse ;  /* 0x0000001fff037819 */ /* 0x100fe20000011400 */
[----:B------:R-:W-:-:S04]  /*15800*/  IMAD.MOV.U32 R2, RZ, RZ, R0 ;  /* 0x000000ffff027224 */ /* 0x000fc800078e0000 */
[----:B------:R-:W-:Y:S01]  /*15810*/  IMAD.WIDE.U32 R2, R27, UR4, R2 ;  /* 0x000000041b027c25 */ /* 0x000fe2000f8e0002 */
[----:B------:R-:W-:-:S03]  /*15820*/  ULDC.64 UR4, c[0x0][0x418] ;  /* 0x0001060000047ab9 */ /* 0x000fc60000000a00 */
[----:B------:R-:W-:Y:S01]  /*15830*/  IMAD.IADD R3, R6, 0x1, R3 ;  /* 0x0000000106037824 */ /* 0x000fe200078e0203 */
[----:B------:R-:W-:Y:S01]  /*15840*/  LEA R6, P0, R2, UR4, 0x2 ;  /* 0x0000000402067c11 */ /* 0x000fe2000f8010ff */
[----:B------:R-:W-:-:S03]  /*15850*/  ULDC UR4, c[0x0][0x430] ;  /* 0x00010c0000047ab9 */ /* 0x000fc60000000800 */
[----:B------:R-:W-:Y:S01]  /*15860*/  LEA.HI.X R7, R2, UR5, R3, 0x2, P0 ;  /* 0x0000000502077c11 */ /* 0x000fe200080f1403 */
[----:B------:R-:W-:Y:S01]  /*15870*/  IMAD.MOV R3, RZ, RZ, -R0 ;  /* 0x000000ffff037224 */ /* 0x000fe200078e0a00 */
[----:B------:R-:W-:Y:S02]  /*15880*/  ISETP.NE.AND P1, PT, R9, 0x3, PT ;  /* 0x000000030900780c */ /* 0x000fe40003f25270 */
[----:B------:R-:W-:Y:S01]  /*15890*/  ISETP.NE.AND P0, PT, R23, 0x2, PT ;  /* 0x000000021700780c */ /* 0x000fe20003f05270 */
[----:B------:R-:W2:Y:S01]  /*158a0*/  LDG.E R6, desc[UR44][R6.64] ;  /* 0x0000002c06067981 */ /* 0x000ea2000c1e1900 */
[----:B------:R-:W-:Y:S02]  /*158b0*/  IMAD R8, R3, UR4, R8 ;  /* 0x0000000403087c24 */ /* 0x000fe4000f8e0208 */
[----:B------:R-:W-:Y:S01]  /*158c0*/  SEL R25, RZ, 0x1, P0 ;  /* 0x00000001ff197807 */ /* 0x000fe20000000000 */
[----:B------:R-:W-:Y:S01]  /*158d0*/  VIADD R20, R20, 0xffffffff ;  /* 0xffffffff14147836 */ /* 0x000fe20000000000 */
[----:B------:R-:W-:-:S02]  /*158e0*/  SEL R23, R23, RZ, P0 ;  /* 0x000000ff17177207 */ /* 0x000fc40000000000 */
[----:B------:R-:W-:Y:S02]  /*158f0*/  LOP3.LUT R25, R5, R25, RZ, 0x3c, !PT ;  /* 0x0000001905197212 */ /* 0x000fe400078e3cff */
[----:B--2---:R-:W-:Y:S01]  /*15900*/  SHF.R.S32.HI R9, RZ, 0x1f, R6 ;  /* 0x0000001fff097819 */ /* 0x004fe20000011406 */
[----:B------:R-:W-:Y:S06]  /*15910*/  @!P1 BRA `(.L_x_1421) ;  /* 0x0000000000049947 */ /* 0x000fec0003800000 */
[----:B------:R-:W-:Y:S01]  /*15920*/  BPT.TRAP 0x1 ;  /* 0x000000040000795c */ /* 0x000fe20000300000 */
.L_x_1421:
[----:B------:R-:W-:Y:S01]  /*15930*/  IMAD R0, R23, 0x8, R22 ;  /* 0x0000000817007824 */ /* 0x000fe200078e0216 */
[----:B------:R-:W-:Y:S01]  /*15940*/  SHF.L.U32 R10, R25, 0x1f, RZ ;  /* 0x0000001f190a7819 */ /* 0x000fe200000006ff */
[----:B------:R-:W-:Y:S01]  /*15950*/  BSSY B0, `(.L_x_1422) ;  /* 0x0000004000007945 */ /* 0x000fe20003800000 */
[----:B------:R-:W-:Y:S02]  /*15960*/  SHF.R.S32.HI R7, RZ, 0x1f, R8 ;  /* 0x0000001fff077819 */ /* 0x000fe40000011408 */
[----:B------:R-:W0:Y:S02]  /*15970*/  SYNCS.PHASECHK.TRANS64.TRYWAIT P0, [R0+URZ+0x22880], R10 ;  /* 0x0228800a000075a7 */ /* 0x000e24000800017f */
[----:B0-----:R-:W-:Y:S05]  /*15980*/  @!P0 BRA `(.L_x_1423) ;  /* 0x0000003800e88947 */ /* 0x001fea0003800000 */
.L_x_1512:
[----:B------:R-:W-:Y:S05]  /*15990*/  BSYNC B0 ;  /* 0x0000000000007941 */ /* 0x000fea0003800000 */
.L_x_1422:
[----:B------:R-:W2:Y:S01]  /*159a0*/  LDL R2, [R1] ;  /* 0x0000000001027983 */ /* 0x000ea20000100800 */
[----:B------:R-:W-:Y:S01]  /*159b0*/  ULDC.64 UR4, c[0x0][0x328] ;  /* 0x0000ca0000047ab9 */ /* 0x000fe20000000a00 */
[----:B------:R-:W-:Y:S01]  /*159c0*/  ULDC.64 UR6, c[0x0][0x318] ;  /* 0x0000c60000067ab9 */ /* 0x000fe20000000a00 */
[----:B------:R-:W-:Y:S02]  /*159d0*/  IMAD R11, R7, UR4, RZ ;  /* 0x00000004070b7c24 */ /* 0x000fe4000f8e02ff */
[----:B------:R-:W-:Y:S02]  /*159e0*/  IMAD R21, R23, 0x4000, R37 ;  /* 0x0000400017157824 */ /* 0x000fe400078e0225 */
[----:B------:R-:W-:Y:S01]  /*159f0*/  IMAD R11, R8, UR5, R11 ;  /* 0x00000005080b7c24 */ /* 0x000fe2000f8e020b */
[C---:B--2---:R-:W-:Y:S02]  /*15a00*/  LOP3.LUT P3, RZ, R2.reuse, 0x2, RZ, 0xc0, !PT ;  /* 0x0000000202ff7812 */ /* 0x044fe4000786c0ff */
[----:B------:R-:W-:Y:S01]  /*15a10*/  LOP3.LUT P1, RZ, R2, 0x1, RZ, 0xc0, !PT ;  /* 0x0000000102ff7812 */ /* 0x000fe2000782c0ff */
[----:B------:R-:W-:Y:S01]  /*15a20*/  IMAD.WIDE.U32 R2, R8, UR4, RZ ;  /* 0x0000000408027c25 */ /* 0x000fe2000f8e00ff */
        /* <DEDUP_REMOVED lines=37> */
.L_x_1522:
        /* <DEDUP_REMOVED lines=9> */
.L_x_1425:
        /* <DEDUP_REMOVED lines=11> */
.L_x_1426:
[----:B------:R2:W-:Y:S01]  /*15dc0*/  SYNCS.ARRIVE.TRANS64.A1T0 RZ, [R0+URZ+0x22870], RZ ;  /* 0x022870ff00ff79a7 */ /* 0x0005e2000810003f */
[----:B------:R-:W-:Y:S05]  /*15dd0*/  @!P3 BRA `(.L_x_1427) ;  /* 0x000000000004b947 */ /* 0x000fea0003800000 */
[----:B------:R-:W-:Y:S01]  /*15de0*/  BPT.TRAP 0x1 ;  /* 0x000000040000795c */ /* 0x000fe20000300000 */
.L_x_1427:
[----:B------:R-:W3:Y:S01]  /*15df0*/  SYNCS.PHASECHK.TRANS64.TRYWAIT P0, [R0+URZ+0x22840], R10 ;  /* 0x0228400a000075a7 */ /* 0x000ee2000800017f */
[----:B------:R-:W-:Y:S04]  /*15e00*/  BSSY B0, `(.L_x_1428) ;  /* 0x0000002000007945 */ /* 0x000fe80003800000 */
[----:B---3--:R-:W-:Y:S05]  /*15e10*/  @!P0 BRA `(.L_x_1429) ;  /* 0x0000003c00048947 */ /* 0x008fea0003800000 */
.L_x_1523:
[----:B------:R-:W-:Y:S05]  /*15e20*/  BSYNC B0 ;  /* 0x0000000000007941 */ /* 0x000fea0003800000 */
.L_x_1428:
[----:B------:R-:W4:Y:S01]  /*15e30*/  LDL R2, [R1] ;  /* 0x0000000001027983 */ /* 0x000f220000100800 */
[----:B------:R-:W-:Y:S01]  /*15e40*/  ULDC.64 UR4, c[0x0][0x300] ;  /* 0x0000c00000047ab9 */ /* 0x000fe20000000a00 */
[----:B------:R-:W-:Y:S01]  /*15e50*/  ULDC.64 UR6, c[0x0][0x2e8] ;  /* 0x0000ba0000067ab9 */ /* 0x000fe20000000a00 */
[----:B------:R-:W-:-:S04]  /*15e60*/  IMAD R7, R7, UR4, RZ ;  /* 0x0000000407077c24 */ /* 0x000fc8000f8e02ff */
[----:B------:R-:W-:Y:S01]  /*15e70*/  IMAD R7, R8, UR5, R7 ;  /* 0x0000000508077c24 */ /* 0x000fe2000f8e0207 */
[C---:B----4-:R-:W-:Y:S02]  /*15e80*/  LOP3.LUT P4, RZ, R2.reuse, 0x10, RZ, 0xc0, !PT ;  /* 0x0000001002ff7812 */ /* 0x050fe4000788c0ff */
[C---:B------:R-:W-:Y:S02]  /*15e90*/  LOP3.LUT P3, RZ, R2.reuse, 0x8, RZ, 0xc0, !PT ;  /* 0x0000000802ff7812 */ /* 0x040fe4000786c0ff */
[----:B------:R-:W-:Y:S01]  /*15ea0*/  LOP3.LUT P1, RZ, R2, 0x4, RZ, 0xc0, !PT ;  /* 0x0000000402ff7812 */ /* 0x000fe2000782c0ff */
[----:B------:R-:W-:Y:S01]  /*15eb0*/  IMAD.WIDE.U32 R2, R8, UR4, RZ ;  /* 0x0000000408027c25 */ /* 0x000fe2000f8e00ff */
[----:B------:R-:W-:-:S03]  /*15ec0*/  ULDC.64 UR4, c[0x0][0x310] ;  /* 0x0000c40000047ab9 */ /* 0x000fc60000000a00 */
[----:B------:R-:W-:Y:S02]  /*15ed0*/  IMAD.IADD R3, R3, 0x1, R7 ;  /* 0x0000000103037824 */ /* 0x000fe400078e0207 */
[----:B------:R-:W-:Y:S02]  /*15ee0*/  IMAD R9, R9, UR4, RZ ;  /* 0x0000000409097c24 */ /* 0x000fe4000f8e02ff */
[----:B------:R-:W-:-:S04]  /*15ef0*/  IMAD.WIDE.U32 R2, R6, UR4, R2 ;  /* 0x0000000406027c25 */ /* 0x000fc8000f8e0002 */
[----:B------:R-:W-:Y:S01]  /*15f00*/  IMAD R9, R6, UR5, R9 ;  /* 0x0000000506097c24 */ /* 0x000fe2000f8e0209 */
[----:B------:R-:W-:Y:S01]  /*15f10*/  ULDC.64 UR4, c[0x0][0x308] ;  /* 0x0000c20000047ab9 */ /* 0x000fe20000000a00 */
[----:B------:R-:W-:Y:S02]  /*15f20*/  IMAD R7, R23, 0x6000, R36 ;  /* 0x0000600017077824 */ /* 0x000fe400078e0224 */
        /* <DEDUP_REMOVED lines=9> */
[----:B------:R-:W-:-:S03]  /*15fc0*/  IMAD.IADD R7, R22, 0x1, R7 ;  /* 0x0000000116077824 */ /* 0x000fc600078e0207 */
[----:B------:R-:W5:Y:S04]  /*15fd0*/  SHFL.IDX PT, R3, R8, RZ, 0x1c1f ;  /* 0x001c1fff08037589 */ /* 0x000f6800000e0000 */
        /* <DEDUP_REMOVED lines=17> */
[----:B------:R-:W-:Y:S04]  /*160f0*/  LDGSTS.E.BYPASS.LTC128B.128 [R7+0x17400], desc[UR44][R2.64], !P4 ;  /* 0x1740000002077fae */ /* 0x000fe8000e101d6c */
[----:B------:R-:W-:Y:S04]  /*16100*/  LDGSTS.E.BYPASS.LTC128B.128 [R7+0x19400], desc[UR44][R2.64+0x40], !P3 ;  /* 0x1940004002077fae */ /* 0x000fe8000d901d6c */
[----:B------:R5:W-:Y:S04]  /*16110*/  LDGSTS.E.BYPASS.LTC128B.128 [R7+0x1b400], desc[UR44][R2.64+0x80], !P1 ;  /* 0x1b40008002077fae */ /* 0x000be8000c901d6c */
[----:B-----5:R4:W0:Y:S02]  /*16120*/  SHFL.IDX PT, R2, R6, 0x3, 0x1c1f ;  /* 0x007c1f0006027f89 */ /* 0x02082400000e0000 */
.L_x_1533:
[----:B0-----:R-:W-:-:S05]  /*16130*/  IADD3 R2, P0, R33, R2, RZ ;  /* 0x0000000221027210 */ /* 0x001fca0007f1e0ff */
        /* <DEDUP_REMOVED lines=9> */
.L_x_1431:
        /* <DEDUP_REMOVED lines=11> */
.L_x_1432:
[----:B------:R2:W-:Y:S02]  /*16280*/  SYNCS.ARRIVE.TRANS64.A1T0 RZ, [R0+URZ+0x22830], RZ ;  /* 0x022830ff00ff79a7 */ /* 0x0005e4000810003f */
[----:B--23--:R-:W-:-:S05]  /*16290*/  IMAD.U32 R0, RZ, RZ, UR46 ;  /* 0x0000002eff007e24 */ /* 0x00cfca000f8e00ff */
[----:B------:R-:W-:-:S13]  /*162a0*/  ISETP.NE.AND P0, PT, R0, 0x3, PT ;  /* 0x000000030000780c */ /* 0x000fda0003f05270 */
[----:B------:R-:W-:Y:S05]  /*162b0*/  @!P0 BRA `(.L_x_1433) ;  /* 0x0000000000048947 */ /* 0x000fea0003800000 */
[----:B------:R-:W-:Y:S01]  /*162c0*/  BPT.TRAP 0x1 ;  /* 0x000000040000795c */ /* 0x000fe20000300000 */
.L_x_1433:
[----:B------:R-:W-:Y:S01]  /*162d0*/  LOP3.LUT R3, R5, 0x1, RZ, 0x3c, !PT ;  /* 0x0000000105037812 */ /* 0x000fe200078e3cff */
[----:B------:R-:W-:Y:S01]  /*162e0*/  IMAD R0, R4, 0x8, R22 ;  /* 0x0000000804007824 */ /* 0x000fe200078e0216 */
[----:B------:R-:W-:Y:S02]  /*162f0*/  BSSY B0, `(.L_x_1434) ;  /* 0x0000004000007945 */ /* 0x000fe40003800000 */
[----:B------:R-:W-:-:S04]  /*16300*/  SHF.L.U32 R3, R3, 0x1f, RZ ;  /* 0x0000001f03037819 */ /* 0x000fc800000006ff */
[----:B------:R-:W0:Y:S02]  /*16310*/  SYNCS.PHASECHK.TRANS64.TRYWAIT P1, [R0+URZ+0x22870], R3 ;  /* 0x02287003000075a7 */ /* 0x000e24000802017f */
[----:B0-----:R-:W-:Y:S05]  /*16320*/  @!P1 BRA `(.L_x_1435) ;  /* 0x0000003c00089947 */ /* 0x001fea0003800000 */
.L_x_1534:
[----:B------:R-:W-:Y:S05]  /*16330*/  BSYNC B0 ;  /* 0x0000000000007941 */ /* 0x000fea0003800000 */
.L_x_1434:
[----:B------:R-:W-:-:S05]  /*16340*/  IMAD.U32 R2, RZ, RZ, UR43 ;  /* 0x0000002bff027e24 */ /* 0x000fca000f8e00ff */
[----:B------:R-:W-:-:S13]  /*16350*/  ISETP.NE.AND P1, PT, R2, 0x3, PT ;  /* 0x000000030200780c */ /* 0x000fda0003f25270 */
[----:B------:R-:W-:Y:S05]  /*16360*/  @!P1 BRA `(.L_x_1436) ;  /* 0x0000000000049947 */ /* 0x000fea0003800000 */
[----:B------:R-:W-:Y:S01]  /*16370*/  BPT.TRAP 0x1 ;  /* 0x000000040000795c */ /* 0x000fe20000300000 */
.L_x_1436:
[----:B0-----:R-:W-:Y:S01]  /*16380*/  SHF.L.U32 R3, R5, 0x1f, RZ ;  /* 0x0000001f05037819 */ /* 0x001fe200000006ff */
[----:B-1----:R-:W-:-:S03]  /*16390*/  IMAD.SHL.U32 R17, R4, 0x4000, RZ ;  /* 0x0000400004117824 */ /* 0x002fc600078e00ff */
[----:B------:R-:W0:Y:S02]  /*163a0*/  SYNCS.PHASECHK.TRANS64.TRYWAIT P1, [R0+URZ+0x22860], R3 ;  /* 0x02286003000075a7 */ /* 0x000e24000802017f */
[----:B0-----:R-:W-:Y:S05]  /*163b0*/  @!P1 BRA `(.L_x_1437) ;  /* 0x0000003800f89947 */ /* 0x001fea0003800000 */
.L_x_1535:
[----:B------:R-:W0:Y:S04]  /*163c0*/  LDL R2, [R1+0x8] ;  /* 0x0000080001027983 */ /* 0x000e280000100800 */
[----:B------:R-:W2:Y:S01]  /*163d0*/  LDL R12, [R1+0x4] ;  /* 0x00000400010c7983 */ /* 0x000ea20000100800 */
[----:B------:R-:W-:Y:S05]  /*163e0*/  WARPSYNC.ALL ;  /* 0x0000000000007948 */ /* 0x000fea0003800000 */
[----:B------:R-:W-:-:S05]  /*163f0*/  IMAD.U32 R21, RZ, RZ, UR43 ;  /* 0x0000002bff157e24 */ /* 0x000fca000f8e00ff */
[----:B------:R-:W-:Y:S02]  /*16400*/  ISETP.NE.AND P1, PT, R21, 0x3, PT ;  /* 0x000000031500780c */ /* 0x000fe40003f25270 */
[----:B0-----:R-:W-:Y:S02]  /*16410*/  LOP3.LUT R3, R17, R2, RZ, 0xfc, !PT ;  /* 0x0000000211037212 */ /* 0x001fe400078efcff */
[----:B--2---:R-:W-:-:S03]  /*16420*/  IADD3 R17, R22, R17, R12 ;  /* 0x0000001116117210 */ /* 0x004fc60007ffe00c */
[----:B------:R-:W-:-:S04]  /*16430*/  IMAD.IADD R3, R22, 0x1, R3 ;  /* 0x0000000116037824 */ /* 0x000fc800078e0203 */
[----:B------:R-:W-:Y:S01]  /*16440*/  IMAD.IADD R2, R32, 0x1, R3 ;  /* 0x0000000120027824 */ /* 0x000fe200078e0203 */
[----:B----4-:R-:W0:Y:S02]  /*16450*/  LDSM.16.MT88.4 R4, [R3+0x8400] ;  /* 0x008400000304783b */ /* 0x010e240000004200 */
        /* <DEDUP_REMOVED lines=58> */
.L_x_1438:
[----:B0-----:R0:W-:Y:S01]  /*16800*/  SYNCS.ARRIVE.TRANS64.A1T0 RZ, [R0+URZ+0x22850], RZ ;  /* 0x022850ff00ff79a7 */ /* 0x0011e2000810003f */
[----:B------:R-:W-:Y:S06]  /*16810*/  BAR.SYNC.DEFER_BLOCKING 0x2, 0x80 ;  /* 0x0082000000007b1d */ /* 0x000fec0000010000 */
[----:B------:R-:W-:Y:S05]  /*16820*/  @!P0 BRA `(.L_x_1439) ;  /* 0x0000000000048947 */ /* 0x000fea0003800000 */
[----:B------:R-:W-:Y:S01]  /*16830*/  BPT.TRAP 0x1 ;  /* 0x000000040000795c */ /* 0x000fe20000300000 */
.L_x_1439:
[----:B0-----:R-:W-:Y:S02]  /*16840*/  VIADD R0, R0, 0x22880 ;  /* 0x0002288000007836 */ /* 0x001fe40000000000 */
[----:B------:R-:W-:Y:S02]  /*16850*/  IMAD.MOV.U32 R4, RZ, RZ, R23 ;  /* 0x000000ffff047224 */ /* 0x000fe400078e0017 */
[----:B------:R-:W-:Y:S01]  /*16860*/  IMAD.MOV.U32 R5, RZ, RZ, R25 ;  /* 0x000000ffff057224 */ /* 0x000fe200078e0019 */
[----:B------:R-:W-:-:S04]  /*16870*/  PRMT R0, R35, 0x654, R0 ;  /* 0x0000065423007816 */ /* 0x000fc80000000000 */
[----:B------:R2:W-:Y:S01]  /*16880*/  SYNCS.ARRIVE.TRANS64.RED.A1T0 RZ, [R0+URZ], RZ ;  /* 0x000000ff00ff79a7 */ /* 0x0005e2000810043f */
[----:B------:R-:W-:Y:S05]  /*16890*/  @P2 BRA `(.L_x_1440) ;  /* 0xffffffec00802947 */ /* 0x000fea000383ffff */
.L_x_1420:
[----:B--2---:R-:W2:Y:S01]  /*168a0*/  S2R R0, SR_TID.X ;  /* 0x0000000000007919 */ /* 0x004ea20000002100 */
[----:B------:R-:W-:Y:S01]  /*168b0*/  BSSY B0, `(.L_x_1441) ;  /* 0x0000012000007945 */ /* 0x000fe20003800000 */
[----:B--2---:R-:W-:Y:S01]  /*168c0*/  LOP3.LUT R2, R0, 0x7f, RZ, 0xc0, !PT ;  /* 0x0000007f00027812 */ /* 0x004fe200078ec0ff */
[----:B------:R-:W-:-:S03]  /*168d0*/  IMAD.U32 R0, RZ, RZ, UR46 ;  /* 0x0000002eff007e24 */ /* 0x000fc6000f8e00ff */
[----:B------:R-:W-:Y:S02]  /*168e0*/  ISETP.NE.AND P1, PT, R2, RZ, PT ;  /* 0x000000ff0200720c */ /* 0x000fe40003f25270 */
[----:B------:R-:W-:-:S11]  /*168f0*/  ISETP.NE.AND P0, PT, R0, 0x3, PT ;  /* 0x000000030000780c */ /* 0x000fd60003f05270 */
[----:B------:R-:W-:Y:S05]  /*16900*/  @P1 BRA `(.L_x_1442) ;  /* 0x0000000000301947 */ /* 0x000fea0003800000 */
[----:B------:R-:W2:Y:S01]  /*16910*/  S2R R5, SR_LANEID ;  /* 0x0000000000057919 */ /* 0x000ea20000000000 */
[----:B------:R-:W-:Y:S01]  /*16920*/  VOTEU.ANY UR4, UPT, PT ;  /* 0x0000000000047886 */ /* 0x000fe200038e0100 */
[----:B0-----:R-:W0:Y:S01]  /*16930*/  LDC.64 R2, c[0x0][0xc60] ;  /* 0x00031800ff027b82 */ /* 0x001e220000000a00 */
[----:B------:R-:W2:Y:S02]  /*16940*/  FLO.U32 R0, UR4 ;  /* 0x0000000400007d00 */ /* 0x000ea400080e0000 */
[----:B--2---:R-:W-:-:S06]  /*16950*/  ISETP.EQ.U32.AND P1, PT, R0, R5, PT ;  /* 0x000000050000720c */ /* 0x004fcc0003f22070 */
[----:B------:R-:W0:Y:S07]  /*16960*/  POPC R5, UR4 ;  /* 0x0000000400057d09 */ /* 0x000e2e0008000000 */
[----:B0-----:R-:W2:Y:S01]  /*16970*/  @P1 ATOMG.E.ADD.STRONG.GPU PT, R3, desc[UR44][R2.64], R5 ;  /* 0x00000005020319a8 */ /* 0x001ea200081ee1ec */
[----:B------:R-:W0:Y:S02]  /*16980*/  S2R R4, SR_LTMASK ;  /* 0x0000000000047919 */ /* 0x000e240000003900 */
[----:B0-----:R-:W-:-:S04]  /*16990*/  LOP3.LUT R4, R4, UR4, RZ, 0xc0, !PT ;  /* 0x0000000404047c12 */ /* 0x001fc8000f8ec0ff */
[----:B------:R-:W0:Y:S01]  /*169a0*/  POPC R7, R4 ;  /* 0x0000000400077309 */ /* 0x000e220000000000 */
[----:B--2---:R-:W0:Y:S02]  /*169b0*/  SHFL.IDX PT, R0, R3, R0, 0x1f ;  /* 0x00001f0003007589 */ /* 0x004e2400000e0000 */
[----:B0-----:R-:W-:-:S07]  /*169c0*/  IADD3 R16, R0, UR47, R7 ;  /* 0x0000002f00107c10 */ /* 0x001fce000fffe007 */
.L_x_1442:
[----:B------:R-:W-:Y:S05]  /*169d0*/  BSYNC B0 ;  /* 0x0000000000007941 */ /* 0x000fea0003800000 */
.L_x_1441:
[----:B------:R-:W-:Y:S05]  /*169e0*/  @!P0 BRA `(.L_x_1443) ;  /* 0x0000000000048947 */ /* 0x000fea0003800000 */
[----:B------:R-:W-:Y:S01]  /*169f0*/  BPT.TRAP 0x1 ;  /* 0x000000040000795c */ /* 0x000fe20000300000 */
.L_x_1443:
[----:B------:R-:W-:Y:S01]  /*16a00*/  LOP3.LUT R0, R25, 0x1, RZ, 0x3c, !PT ;  /* 0x0000000119007812 */ /* 0x000fe200078e3cff */
[----:B-1----:R-:W-:Y:S01]  /*16a10*/  IMAD R17, R23, 0x8, R22 ;  /* 0x0000000817117824 */ /* 0x002fe200078e0216 */
[----:B------:R-:W-:Y:S02]  /*16a20*/  BSSY B0, `(.L_x_1444) ;  /* 0x0000004000007945 */ /* 0x000fe40003800000 */
[----:B------:R-:W-:-:S04]  /*16a30*/  SHF.L.U32 R0, R0, 0x1f, RZ ;  /* 0x0000001f00007819 */ /* 0x000fc800000006ff */
[----:B------:R-:W1:Y:S02]  /*16a40*/  SYNCS.PHASECHK.TRANS64.TRYWAIT P1, [R17+URZ+0x22870], R0 ;  /* 0x02287000110075a7 */ /* 0x000e64000802017f */
[----:B-1----:R-:W-:Y:S05]  /*16a50*/  @!P1 BRA `(.L_x_1445) ;  /* 0x0000003400649947 */ /* 0x002fea0003800000 */
.L_x_1536:
[----:B------:R-:W-:Y:S05]  /*16a60*/  BSYNC B0 ;  /* 0x0000000000007941 */ /* 0x000fea0003800000 */
.L_x_1444:
[----:B------:R-:W-:-:S05]  /*16a70*/  IMAD.U32 R2, RZ, RZ, UR43 ;  /* 0x0000002bff027e24 */ /* 0x000fca000f8e00ff */
[----:B------:R-:W-:-:S13]  /*16a80*/  ISETP.NE.AND P1, PT, R2, 0x3, PT ;  /* 0x000000030200780c */ /* 0x000fda0003f25270 */
[----:B------:R-:W-:Y:S05]  /*16a90*/  @!P1 BRA `(.L_x_1446) ;  /* 0x0000000000049947 */ /* 0x000fea0003800000 */
[----:B------:R-:W-:Y:S01]  /*16aa0*/  BPT.TRAP 0x1 ;  /* 0x000000040000795c */ /* 0x000fe20000300000 */
.L_x_1446:
[----:B-1----:R-:W-:-:S04]  /*16ab0*/  SHF.L.U32 R0, R25, 0x1f, RZ ;  /* 0x0000001f19007819 */ /* 0x002fc800000006ff */
[----:B------:R-:W1:Y:S02]  /*16ac0*/  SYNCS.PHASECHK.TRANS64.TRYWAIT P1, [R17+URZ+0x22860], R0 ;  /* 0x02286000110075a7 */ /* 0x000e64000802017f */
[----:B-1----:R-:W-:Y:S05]  /*16ad0*/  @!P1 BRA `(.L_x_1447) ;  /* 0x0000003400589947 */ /* 0x002fea0003800000 */
.L_x_1537:
[----:B0-----:R-:W2:Y:S04]  /*16ae0*/  LDL R3, [R1+0x8] ;  /* 0x0000080001037983 */ /* 0x001ea80000100800 */
[----:B------:R-:W3:Y:S01]  /*16af0*/  LDL R12, [R1+0x4] ;  /* 0x00000400010c7983 */ /* 0x000ee20000100800 */
[----:B------:R-:W-:Y:S01]  /*16b00*/  IMAD.SHL.U32 R2, R23, 0x4000, RZ ;  /* 0x0000400017027824 */ /* 0x000fe200078e00ff */
[----:B------:R-:W-:Y:S05]  /*16b10*/  WARPSYNC.ALL ;  /* 0x0000000000007948 */ /* 0x000fea0003800000 */
[----:B------:R-:W-:-:S05]  /*16b20*/  IMAD.U32 R20, RZ, RZ, UR43 ;  /* 0x0000002bff147e24 */ /* 0x000fca000f8e00ff */
[----:B------:R-:W-:Y:S02]  /*16b30*/  ISETP.NE.AND P1, PT, R20, 0x3, PT ;  /* 0x000000031400780c */ /* 0x000fe40003f25270 */
[----:B--2---:R-:W-:Y:S02]  /*16b40*/  LOP3.LUT R3, R2, R3, RZ, 0xfc, !PT ;  /* 0x0000000302037212 */ /* 0x004fe400078efcff */
[----:B---3--:R-:W-:-:S03]  /*16b50*/  IADD3 R2, R22, R2, R12 ;  /* 0x0000000216027210 */ /* 0x008fc60007ffe00c */
[----:B-1----:R-:W-:Y:S01]  /*16b60*/  IMAD.IADD R0, R22, 0x1, R3 ;  /* 0x0000000116007824 */ /* 0x002fe200078e0203 */
[----:B------:R-:W-:-:S03]  /*16b70*/  IADD3 R18, R29, 0x400, R2 ;  /* 0x000004001d127810 */ /* 0x000fc60007ffe002 */
[----:B------:R-:W-:Y:S01]  /*16b80*/  IMAD.IADD R3, R32, 0x1, R0 ;  /* 0x0000000120037824 */ /* 0x000fe200078e0200 */
[----:B------:R-:W0:Y:S02]  /*16b90*/  LDSM.16.MT88.4 R4, [R0+0x8400] ;  /* 0x008400000004783b */ /* 0x000e240000004200 */
[C-C-:B0-----:R-:W-:Y:S02]  /*16ba0*/  PRMT R8, R4.reuse, 0x6420, R5.reuse ;  /* 0x0000642004087816 */ /* 0x141fe40000000005 */
[----:B------:R-:W-:Y:S02]  /*16bb0*/  PRMT R9, R4, 0x7531, R5 ;  /* 0x0000753104097816 */ /* 0x000fe40000000005 */
[C-C-:B------:R-:W-:Y:S02]  /*16bc0*/  PRMT R10, R6.reuse, 0x6420, R7.reuse ;  /* 0x00006420060a7816 */ /* 0x140fe40000000007 */
[----:B------:R-:W-:Y:S02]  /*16bd0*/  PRMT R11, R6, 0x7531, R7 ;  /* 0x00007531060b7816 */ /* 0x000fe40000000007 */
[----:B------:R-:W0:Y:S04]  /*16be0*/  LDSM.16.MT88.4 R4, [R3+0x8400] ;  /* 0x008400000304783b */ /* 0x000e280000004200 */
[----:B------:R0:W-:Y:S02]  /*16bf0*/  STSM.16.M88.4 [R2+0x400], R8 ;  /* 0x0004000802007844 */ /* 0x0001e40000000200 */
[----:B0-----:R-:W-:-:S02]  /*16c00*/  PRMT R8, R4, 0x6420, R5 ;  /* 0x0000642004087816 */ /* 0x001fc40000000005 */
[----:B------:R-:W-:Y:S02]  /*16c10*/  PRMT R9, R4, 0x7531, R5 ;  /* 0x0000753104097816 */ /* 0x000fe40000000005 */
[C-C-:B------:R-:W-:Y:S02]  /*16c20*/  PRMT R10, R6.reuse, 0x6420, R7.reuse ;  /* 0x00006420060a7816 */ /* 0x140fe40000000007 */
[----:B------:R-:W-:-:S05]  /*16c30*/  PRMT R11, R6, 0x7531, R7 ;  /* 0x00007531060b7816 */ /* 0x000fca0000000007 */
[----:B------:R0:W-:Y:S04]  /*16c40*/  STSM.16.M88.4 [R2+0x2400], R8 ;  /* 0x0024000802007844 */ /* 0x0001e80000000200 */
[----:B------:R-:W1:Y:S01]  /*16c50*/  LDSM.16.MT88.4 R4, [R0+0x9400] ;  /* 0x009400000004783b */ /* 0x000e620000004200 */
[----:B0-----:R-:W-:Y:S02]  /*16c60*/  IADD3 R2, R32, 0x400, R2 ;  /* 0x0000040020027810 */ /* 0x001fe40007ffe002 */
[C-C-:B-1----:R-:W-:Y:S02]  /*16c70*/  PRMT R12, R4.reuse, 0x6420, R5.reuse ;  /* 0x00006420040c7816 */ /* 0x142fe40000000005 */
[----:B------:R-:W-:Y:S02]  /*16c80*/  PRMT R13, R4, 0x7531, R5 ;  /* 0x00007531040d7816 */ /* 0x000fe40000000005 */
[----:B------:R-:W-:-:S02]  /*16c90*/  PRMT R14, R6, 0x6420, R7 ;  /* 0x00006420060e7816 */ /* 0x000fc40000000007 */
[----:B------:R-:W-:Y:S02]  /*16ca0*/  PRMT R15, R6, 0x7531, R7 ;  /* 0x00007531060f7816 */ /* 0x000fe40000000007 */
[----:B------:R-:W0:Y:S04]  /*16cb0*/  LDSM.16.MT88.4 R4, [R3+0x9400] ;  /* 0x009400000304783b */ /* 0x000e280000004200 */
[----:B------:R-:W-:Y:S01]  /*16cc0*/  STSM.16.M88.4 [R18], R12 ;  /* 0x0000000c12007844 */ /* 0x000fe20000000200 */
        /* <DEDUP_REMOVED lines=38> */
.L_x_1448:
[----:B0-----:R0:W-:Y:S01]  /*16f30*/  SYNCS.ARRIVE.TRANS64.A1T0 RZ, [R17+URZ+0x22850], RZ ;  /* 0x022850ff11ff79a7 */ /* 0x0011e2000810003f */
[----:B------:R-:W-:Y:S06]  /*16f40*/  BAR.SYNC.DEFER_BLOCKING 0x2, 0x80 ;  /* 0x0082000000007b1d */ /* 0x000fec0000010000 */
[----:B------:R-:W-:Y:S05]  /*16f50*/  @!P0 BRA `(.L_x_1449) ;  /* 0x0000000000048947 */ /* 0x000fea0003800000 */
[----:B------:R-:W-:Y:S01]  /*16f60*/  BPT.TRAP 0x1 ;  /* 0x000000040000795c */ /* 0x000fe20000300000 */
.L_x_1449:
[----:B------:R-:W-:Y:S02]  /*16f70*/  VIADD R0, R17, 0x22880 ;  /* 0x0002288011007836 */ /* 0x000fe40000000000 */
[----:B------:R-:W-:-:S03]  /*16f80*/  VIADD R23, R23, 0x1 ;  /* 0x0000000117177836 */ /* 0x000fc60000000000 */
[----:B------:R-:W-:Y:S02]  /*16f90*/  PRMT R0, R35, 0x654, R0 ;  /* 0x0000065423007816 */ /* 0x000fe40000000000 */
[C---:B------:R-:W-:Y:S02]  /*16fa0*/  ISETP.NE.AND P0, PT, R23.reuse, 0x2, PT ;  /* 0x000000021700780c */ /* 0x040fe40003f05270 */
[----:B------:R2:W-:Y:S02]  /*16fb0*/  SYNCS.ARRIVE.TRANS64.RED.A1T0 RZ, [R0+URZ], RZ ;  /* 0x000000ff00ff79a7 */ /* 0x0005e4000810043f */
[----:B------:R-:W-:Y:S02]  /*16fc0*/  SEL R23, R23, RZ, P0 ;  /* 0x000000ff17177207 */ /* 0x000fe40000000000 */
[----:B--2---:R-:W-:-:S04]  /*16fd0*/  SEL R0, RZ, 0x1, P0 ;  /* 0x00000001ff007807 */ /* 0x004fc80000000000 */
[----:B------:R-:W-:-:S07]  /*16fe0*/  LOP3.LUT R25, R25, R0, RZ, 0x3c, !PT ;  /* 0x0000000019197212 */ /* 0x000fce00078e3cff */
.L_x_1390:
[----:B------:R-:W-:Y:S05]  /*16ff0*/  BSYNC B7 ;  /* 0x0000000000077941 */ /* 0x000fea0003800000 */
.L_x_1388:
[----:B------:R-:W2:Y:S02]  /*17000*/  LDL R0, [R1] ;  /* 0x0000000001007983 */ /* 0x000ea40000100800 */
[----:B--2---:R-:W-:-:S13]  /*17010*/  LOP3.LUT P0, RZ, R0, 0x100, RZ, 0xc0, !PT ;  /* 0x0000010000ff7812 */ /* 0x004fda000780c0ff */
[----:B------:R-:W-:Y:S05]  /*17020*/  @!P0 BRA `(.L_x_1450) ;  /* 0x0000000000208947 */ /* 0x000fea0003800000 */
[----:B------:R-:W2:Y:S08]  /*17030*/  S2UR UR4, SR_CgaCtaId ;  /* 0x00000000000479c3 */ /* 0x000eb00000008800 */
[----:B------:R-:W-:Y:S01]  /*17040*/  BAR.SYNC.DEFER_BLOCKING 0x5, 0x180 ;  /* 0x0146000000007b1d */ /* 0x000fe20000010000 */
[----:B------:R-:W-:Y:S01]  /*17050*/  MOV R22, 0x400 ;  /* 0x0000040000167802 */ /* 0x000fe20000000f00 */
[----:B--2---:R-:W-:-:S05]  /*17060*/  IMAD.U32 R35, RZ, RZ, UR4 ;  /* 0x00000004ff237e24 */ /* 0x004fca000f8e00ff */
[----:B------:R-:W-:-:S05]  /*17070*/  LEA R22, R35, R22, 0x18 ;  /* 0x0000001623167211 */ /* 0x000fca00078ec0ff */
[----:B0-----:R2:W3:Y:S01]  /*17080*/  LDS.128 R16, [R22+0x228d0] ;  /* 0x0228d00016107984 */ /* 0x0014e20000000c00 */
[----:B------:R-:W-:Y:S06]  /*17090*/  BAR.ARV 0x4, 0x180 ;  /* 0x0106000000007b1d */ /* 0x000fec0000002000 */
[----:B------:R-:W-:Y:S05]  /*170a0*/  BRA `(.L_x_1451) ;  /* 0x0000000800947947 */ /* 0x000fea0003800000 */
.L_x_1450:
[----:B------:R-:W2:Y:S01]  /*170b0*/  S2R R0, SR_TID.X ;  /* 0x0000000000007919 */ /* 0x000ea20000002100 */
[----:B------:R-:W-:Y:S01]  /*170c0*/  ULDC UR4, c[0x0][0xc3c] ;  /* 0x00030f0000047ab9 */ /* 0x000fe20000000800 */
[----:B------:R-:W-:Y:S01]  /*170d0*/  IMAD.MOV.U32 R4, RZ, RZ, RZ ;  /* 0x000000ffff047224 */ /* 0x000fe200078e00ff */
[----:B--2---:R-:W-:-:S04]  /*170e0*/  LOP3.LUT R7, R0, 0x1f, RZ, 0xc0, !PT ;  /* 0x0000001f00077812 */ /* 0x004fc800078ec0ff */
[----:B------:R-:W-:Y:S01]  /*170f0*/  ISETP.NE.AND P0, PT, R7, 0x1f, PT ;  /* 0x0000001f0700780c */ /* 0x000fe20003f05270 */
[----:B------:R-:W-:-:S05]  /*17100*/  IMAD.IADD R5, R19, 0x1, R7 ;  /* 0x0000000113057824 */ /* 0x000fca00078e0207 */
[----:B------:R-:W-:Y:S01]  /*17110*/  ISETP.GE.OR P1, PT, R5, UR4, !P0 ;  /* 0x0000000405007c0c */ /* 0x000fe2000c726670 */
[----:B-1----:R-:W-:Y:S01]  /*17120*/  SHFL.IDX PT, R8, R16, 0x1, 0x1f ;  /* 0x00201f0010087f89 */ /* 0x002fe200000e0000 */
[----:B------:R-:W-:Y:S01]  /*17130*/  ISETP.GE.U32.AND P2, PT, R7, 0x2, PT ;  /* 0x000000020700780c */ /* 0x000fe20003f46070 */
[----:B------:R-:W-:-:S10]  /*17140*/  ULDC UR4, c[0x0][0xc3c] ;  /* 0x00030f0000047ab9 */ /* 0x000fd40000000800 */
[----:B------:R-:W1:Y:S02]  /*17150*/  @!P1 LDC.64 R2, c[0x0][0xc80] ;  /* 0x00032000ff029b82 */ /* 0x000e640000000a00 */
[----:B-1----:R-:W-:-:S05]  /*17160*/  @!P1 IMAD.WIDE R2, R5, 0x4, R2 ;  /* 0x0000000405029825 */ /* 0x002fca00078e0202 */
[----:B------:R-:W2:Y:S01]  /*17170*/  @!P1 LDG.E R4, desc[UR44][R2.64] ;  /* 0x0000002c02049981 */ /* 0x000ea2000c1e1900 */
[C---:B------:R-:W-:Y:S02]  /*17180*/  ISETP.NE.AND P1, PT, R7.reuse, RZ, PT ;  /* 0x000000ff0700720c */ /* 0x040fe40003f25270 */
        /* <DEDUP_REMOVED lines=8> */
[----:B------:R-:W-:-:S05]  /*17210*/  IMAD.IADD R0, R5, 0x1, R0 ;  /* 0x0000000105007824 */ /* 0x000fca00078e0200 */
[----:B------:R-:W1:Y:S02]  /*17220*/  SHFL.UP PT, R6, R0, 0x4, RZ ;  /* 0x0480000000067989 */ /* 0x000e6400000e00ff */
[----:B-1----:R-:W-:-:S05]  /*17230*/  SEL R3, R6, RZ, P3 ;  /* 0x000000ff06037207 */ /* 0x002fca0001800000 */
[----:B------:R-:W-:Y:S02]  /*17240*/  IMAD.IADD R3, R0, 0x1, R3 ;  /* 0x0000000100037824 */ /* 0x000fe400078e0203 */
[----:B------:R-:W1:Y:S03]  /*17250*/  LDC R0, c[0x0][0xc38] ;  /* 0x00030e00ff007b82 */ /* 0x000e660000000800 */
[----:B------:R-:W2:Y:S02]  /*17260*/  SHFL.UP PT, R2, R3, 0x8, RZ ;  /* 0x0500000003027989 */ /* 0x000ea400000e00ff */
[----:B--2---:R-:W-:-:S05]  /*17270*/  SEL R2, R2, RZ, P4 ;  /* 0x000000ff02027207 */ /* 0x004fca0002000000 */
[----:B------:R-:W-:-:S05]  /*17280*/  IMAD.IADD R2, R3, 0x1, R2 ;  /* 0x0000000103027824 */ /* 0x000fca00078e0202 */
[----:B------:R-:W2:Y:S02]  /*17290*/  SHFL.UP PT, R5, R2, 0x10, RZ ;  /* 0x0600000002057989 */ /* 0x000ea400000e00ff */
[----:B--2---:R-:W-:-:S05]  /*172a0*/  SEL R5, R5, RZ, P5 ;  /* 0x000000ff05057207 */ /* 0x004fca0002800000 */
[----:B------:R-:W-:Y:S02]  /*172b0*/  IMAD.IADD R6, R2, 0x1, R5 ;  /* 0x0000000102067824 */ /* 0x000fe400078e0205 */
[----:B------:R-:W-:Y:S04]  /*172c0*/  SHFL.IDX PT, R5, R16, RZ, 0x1f ;  /* 0x00001fff10057589 */ /* 0x000fe800000e0000 */
[----:B------:R-:W1:Y:S02]  /*172d0*/  SHFL.IDX PT, R7, R6, 0x1f, 0x1f ;  /* 0x03e01f0006077f89 */ /* 0x000e6400000e0000 */
[----:B-1----:R-:W-:-:S04]  /*172e0*/  IMAD R7, R7, R0, RZ ;  /* 0x0000000007077224 */ /* 0x002fc800078e02ff */
[----:B------:R-:W-:-:S05]  /*172f0*/  IMAD.IADD R8, R8, 0x1, R7 ;  /* 0x0000000108087824 */ /* 0x000fca00078e0207 */
[----:B------:R-:W-:-:S13]  /*17300*/  ISETP.GT.AND P6, PT, R8, R5, PT ;  /* 0x000000050800720c */ /* 0x000fda0003fc4270 */
[----:B------:R-:W-:Y:S05]  /*17310*/  @P6 BRA `(.L_x_1452) ;  /* 0x0000000000906947 */ /* 0x000fea0003800000 */
.L_x_1456:
[----:B------:R-:W-:-:S05]  /*17320*/  VIADD R19, R19, 0x1f ;  /* 0x0000001f13137836 */ /* 0x000fca0000000000 */
[----:B------:R-:W-:-:S13]  /*17330*/  ISETP.GE.AND P6, PT, R19, UR4, PT ;  /* 0x0000000413007c0c */ /* 0x000fda000bfc6270 */
[----:B------:R-:W-:Y:S05]  /*17340*/  @P6 BRA `(.L_x_1453) ;  /* 0x0000000400b86947 */ /* 0x000fea0003800000 */
[----:B------:R-:W1:Y:S01]  /*17350*/  S2R R0, SR_TID.X ;  /* 0x0000000000007919 */ /* 0x000e620000002100 */
[----:B------:R-:W-:Y:S01]  /*17360*/  BSSY B0, `(.L_x_1454) ;  /* 0x0000009000007945 */ /* 0x000fe20003800000 */
[----:B------:R-:W-:Y:S01]  /*17370*/  IMAD.MOV.U32 R4, RZ, RZ, RZ ;  /* 0x000000ffff047224 */ /* 0x000fe200078e00ff */
[----:B-1----:R-:W-:-:S05]  /*17380*/  LOP3.LUT R0, R0, 0x1f, RZ, 0xc0, !PT ;  /* 0x0000001f00007812 */ /* 0x002fca00078ec0ff */
[----:B------:R-:W-:-:S05]  /*17390*/  IMAD.IADD R7, R19, 0x1, R0 ;  /* 0x0000000113077824 */ /* 0x000fca00078e0200 */
[----:B------:R-:W-:-:S13]  /*173a0*/  ISETP.GE.OR P6, PT, R7, UR4, !P0 ;  /* 0x0000000407007c0c */ /* 0x000fda000c7c6670 */
[----:B------:R-:W-:Y:S05]  /*173b0*/  @P6 BRA `(.L_x_1455) ;  /* 0x00000000000c6947 */ /* 0x000fea0003800000 */
[----:B------:R-:W1:Y:S02]  /*173c0*/  LDC.64 R2, c[0x0][0xc80] ;  /* 0x00032000ff027b82 */ /* 0x000e640000000a00 */
[----:B-1----:R-:W-:-:S05]  /*173d0*/  IMAD.WIDE R2, R7, 0x4, R2 ;  /* 0x0000000407027825 */ /* 0x002fca00078e0202 */
[----:B------:R1:W5:Y:S02]  /*173e0*/  LDG.E R4, desc[UR44][R2.64] ;  /* 0x0000002c02047981 */ /* 0x000364000c1e1900 */
.L_x_1455:
[----:B------:R-:W-:Y:S05]  /*173f0*/  BSYNC B0 ;  /* 0x0000000000007941 */ /* 0x000fea0003800000 */
.L_x_1454:
[----:B-----5:R-:W1:Y:S02]  /*17400*/  SHFL.UP PT, R0, R4, 0x1, RZ ;  /* 0x0420000004007989 */ /* 0x020e6400000e00ff */
        /* <DEDUP_REMOVED lines=20> */
[----:B------:R-:W-:-:S07]  /*17550*/  IMAD.MOV.U32 R7, RZ, RZ, R3 ;  /* 0x000000ffff077224 */ /* 0x000fce00078e0003 */
.L_x_1452:
[----:B------:R-:W-:-:S04]  /*17560*/  IMAD.IADD R7, R8, 0x1, -R7 ;  /* 0x0000000108077824 */ /* 0x000fc800078e0a07 */
[----:B------:R-:W-:-:S05]  /*17570*/  IMAD R2, R6, R0, R7 ;  /* 0x0000000006027224 */ /* 0x000fca00078e0207 */
[----:B------:R-:W-:Y:S02]  /*17580*/  ISETP.GT.AND P0, PT, R2, R5, PT ;  /* 0x000000050200720c */ /* 0x000fe40003f04270 */
[----:B------:R-:W1:Y:S11]  /*17590*/  LDC.64 R2, c[0x0][0xc90] ;  /* 0x00032400ff027b82 */ /* 0x000e760000000a00 */
[----:B------:R-:W-:-:S04]  /*175a0*/  VOTE.ANY R9, PT, !P0 ;  /* 0x0000000000097806 */ /* 0x000fc800040e0100 */
[----:B------:R-:W2:Y:S02]  /*175b0*/  POPC R8, R9 ;  /* 0x0000000900087309 */ /* 0x000ea40000000000 */
[----:B--2---:R-:W-:-:S04]  /*175c0*/  IMAD.IADD R19, R8, 0x1, R19 ;  /* 0x0000000108137824 */ /* 0x004fc800078e0213 */
[----:B-1----:R-:W-:-:S05]  /*175d0*/  IMAD.WIDE R2, R19, 0x4, R2 ;  /* 0x0000000413027825 */ /* 0x002fca00078e0202 */
[----:B------:R1:W5:Y:S01]  /*175e0*/  LDG.E R11, desc[UR44][R2.64] ;  /* 0x0000002c020b7981 */ /* 0x000362000c1e1900 */
[----:B------:R-:W-:Y:S01]  /*175f0*/  ISETP.NE.AND P0, PT, R9, RZ, PT ;  /* 0x000000ff0900720c */ /* 0x000fe20003f05270 */
[----:B------:R-:W-:Y:S02]  /*17600*/  IMAD.MOV.U32 R16, RZ, RZ, RZ ;  /* 0x000000ffff107224 */ /* 0x000fe400078e00ff */
[----:B------:R1:W2:Y:S10]  /*17610*/  SHFL.IDX PT, R4, R4, R8, 0x1f ;  /* 0x00001f0804047589 */ /* 0x0002b400000e0000 */
[----:B-1----:R-:W-:Y:S05]  /*17620*/  @!P0 BRA `(.L_x_1457) ;  /* 0x0000000000088947 */ /* 0x002fea0003800000 */
[----:B------:R-:W-:-:S05]  /*17630*/  VIADD R3, R8, 0xffffffff ;  /* 0xffffffff08037836 */ /* 0x000fca0000000000 */
[----:B------:R1:W3:Y:S02]  /*17640*/  SHFL.IDX PT, R16, R6, R3, 0x1f ;  /* 0x00001f0306107589 */ /* 0x0002e400000e0000 */
.L_x_1457:
[----:B-12--5:R-:W-:Y:S02]  /*17650*/  IMAD R6, R4, R11, RZ ;  /* 0x0000000b04067224 */ /* 0x026fe400078e02ff */
[----:B---3--:R-:W-:Y:S02]  /*17660*/  IMAD R16, R16, R0, R7 ;  /* 0x0000000010107224 */ /* 0x008fe400078e0207 */
[----:B------:R-:W-:Y:S01]  /*17670*/  IMAD.MOV.U32 R2, RZ, RZ, RZ ;  /* 0x000000ffff027224 */ /* 0x000fe200078e00ff */
[----:B------:R-:W-:Y:S01]  /*17680*/  IABS R8, R6 ;  /* 0x0000000600087213 */ /* 0x000fe20000000000 */
[----:B------:R-:W-:-:S03]  /*17690*/  IMAD.IADD R5, R5, 0x1, -R16 ;  /* 0x0000000105057824 */ /* 0x000fc600078e0a10 */
[----:B------:R-:W1:Y:S08]  /*176a0*/  I2F.RP R9, R8 ;  /* 0x0000000800097306 */ /* 0x000e700000209400 */
[----:B-1----:R-:W1:Y:S02]  /*176b0*/  MUFU.RCP R9, R9 ;  /* 0x0000000900097308 */ /* 0x002e640000001000 */
[----:B-1----:R-:W-:-:S06]  /*176c0*/  VIADD R3, R9, 0xffffffe ;  /* 0x0ffffffe09037836 */ /* 0x002fcc0000000000 */
[----:B------:R-:W1:Y:S02]  /*176d0*/  F2I.FTZ.U32.TRUNC.NTZ R3, R3 ;  /* 0x0000000300037305 */ /* 0x000e64000021f000 */
[----:B-1----:R-:W-:-:S04]  /*176e0*/  IMAD.MOV R13, RZ, RZ, -R3 ;  /* 0x000000ffff0d7224 */ /* 0x002fc800078e0a03 */
        /* <DEDUP_REMOVED lines=23> */
[-C--:B------:R-:W-:Y:S02]  /*17860*/  IABS R8, R0.reuse ;  /* 0x0000000000087213 */ /* 0x080fe40000000000 */
[----:B------:R-:W-:Y:S02]  /*17870*/  IABS R6, R0 ;  /* 0x0000000000067213 */ /* 0x000fe40000000000 */
[----:B------:R-:W1:Y:S08]  /*17880*/  I2F.RP R9, R8 ;  /* 0x0000000800097306 */ /* 0x000e700000209400 */
[----:B-1----:R-:W1:Y:S02]  /*17890*/  MUFU.RCP R9, R9 ;  /* 0x0000000900097308 */ /* 0x002e640000001000 */
[----:B-1----:R-:W-:Y:S01]  /*178a0*/  VIADD R3, R9, 0xffffffe ;  /* 0x0ffffffe09037836 */ /* 0x002fe20000000000 */
[----:B------:R-:W-:-:S05]  /*178b0*/  IABS R9, R5 ;  /* 0x0000000500097213 */ /* 0x000fca0000000000 */
[----:B------:R-:W1:Y:S02]  /*178c0*/  F2I.FTZ.U32.TRUNC.NTZ R3, R3 ;  /* 0x0000000300037305 */ /* 0x000e64000021f000 */
[----:B-1----:R-:W-:-:S04]  /*178d0*/  IMAD.MOV R11, RZ, RZ, -R3 ;  /* 0x000000ffff0b7224 */ /* 0x002fc800078e0a03 */
        /* <DEDUP_REMOVED lines=10> */
[C---:B------:R-:W-:Y:S01]  /*17980*/  LOP3.LUT R3, R5.reuse, R0, RZ, 0x3c, !PT ;  /* 0x0000000005037212 */ /* 0x040fe200078e3cff */
[----:B------:R-:W-:-:S03]  /*17990*/  IMAD.IADD R5, R5, 0x1, R7 ;  /* 0x0000000105057824 */ /* 0x000fc600078e0207 */
[----:B------:R-:W-:-:S07]  /*179a0*/  ISETP.GE.AND P2, PT, R3, RZ, PT ;  /* 0x000000ff0300720c */ /* 0x000fce0003f46270 */
[----:B------:R-:W-:-:S06]  /*179b0*/  @P0 VIADD R2, R2, 0x1 ;  /* 0x0000000102020836 */ /* 0x000fcc0000000000 */
[----:B------:R-:W-:Y:S01]  /*179c0*/  @!P2 IMAD.MOV R2, RZ, RZ, -R2 ;  /* 0x000000ffff02a224 */ /* 0x000fe200078e0a02 */
[----:B------:R-:W-:Y:S01]  /*179d0*/  @!P1 LOP3.LUT R2, RZ, R0, RZ, 0x33, !PT ;  /* 0x00000000ff029212 */ /* 0x000fe200078e33ff */
[----:B------:R-:W-:-:S03]  /*179e0*/  IMAD.MOV R0, RZ, RZ, -R0 ;  /* 0x000000ffff007224 */ /* 0x000fc600078e0a00 */
[----:B0-----:R-:W-:Y:S01]  /*179f0*/  LOP3.LUT R17, RZ, R2, RZ, 0x33, !PT ;  /* 0x00000002ff117212 */ /* 0x001fe200078e33ff */
[----:B------:R-:W-:-:S04]  /*17a00*/  IMAD R18, R2, R0, R5 ;  /* 0x0000000002127224 */ /* 0x000fc800078e0205 */
[----:B------:R-:W-:Y:S01]  /*17a10*/  IMAD.IADD R17, R4, 0x1, R17 ;  /* 0x0000000104117824 */ /* 0x000fe200078e0211 */
[----:B------:R-:W-:Y:S06]  /*17a20*/  BRA `(.L_x_1458) ;  /* 0x0000000000107947 */ /* 0x000fec0003800000 */
.L_x_1453:
[----:B------:R-:W1:Y:S01]  /*17a30*/  LDC R19, c[0x0][0xc3c] ;  /* 0x00030f00ff137b82 */ /* 0x000e620000000800 */
[----:B------:R-:W-:Y:S02]  /*17a40*/  IMAD.MOV.U32 R16, RZ, RZ, R5 ;  /* 0x000000ffff107224 */ /* 0x000fe400078e0005 */
[----:B0-----:R-:W-:Y:S02]  /*17a50*/  IMAD.MOV.U32 R17, RZ, RZ, RZ ;  /* 0x000000ffff117224 */ /* 0x001fe400078e00ff */
[----:B------:R-:W-:-:S07]  /*17a60*/  IMAD.MOV.U32 R18, RZ, RZ, RZ ;  /* 0x000000ffff127224 */ /* 0x000fce00078e00ff */
.L_x_1458:
[----:B------:R-:W0:Y:S01]  /*17a70*/  S2R R0, SR_TID.X ;  /* 0x0000000000007919 */ /* 0x000e220000002100 */
[----:B------:R-:W-:Y:S01]  /*17a80*/  BAR.SYNC.DEFER_BLOCKING 0x4, 0x180 ;  /* 0x0106000000007b1d */ /* 0x000fe20000010000 */
[----:B0-----:R-:W-:-:S04]  /*17a90*/  LOP3.LUT R0, R0, 0x1f, RZ, 0xc0, !PT ;  /* 0x0000001f00007812 */ /* 0x001fc800078ec0ff */
[----:B------:R-:W-:-:S13]  /*17aa0*/  ISETP.NE.AND P0, PT, R0, RZ, PT ;  /* 0x000000ff0000720c */ /* 0x000fda0003f05270 */
[----:B------:R-:W0:Y:S01]  /*17ab0*/  @!P0 S2R R35, SR_CgaCtaId ;  /* 0x0000000000238919 */ /* 0x000e220000008800 */
[----:B------:R-:W-:-:S04]  /*17ac0*/  @!P0 MOV R0, 0x400 ;  /* 0x0000040000008802 */ /* 0x000fc80000000f00 */
[----:B0-----:R-:W-:-:S05]  /*17ad0*/  @!P0 LEA R22, R35, R0, 0x18 ;  /* 0x0000000023168211 */ /* 0x001fca00078ec0ff */
[----:B-1----:R0:W-:Y:S01]  /*17ae0*/  @!P0 STS.128 [R22+0x228d0], R16 ;  /* 0x0228d01016008388 */ /* 0x0021e20000000c00 */
[----:B------:R-:W-:Y:S06]  /*17af0*/  BAR.ARV 0x5, 0x180 ;  /* 0x0146000000007b1d */ /* 0x000fec0000002000 */
.L_x_1451:
[----:B------:R-:W-:Y:S02]  /*17b00*/  ULDC UR4, c[0x0][0xc3c] ;  /* 0x00030f0000047ab9 */ /* 0x000fe40000000800 */
[----:B---3--:R-:W-:-:S13]  /*17b10*/  ISETP.GE.AND P0, PT, R19, UR4, PT ;  /* 0x0000000413007c0c */ /* 0x008fda000bf06270 */
[----:B------:R-:W-:Y:S05]  /*17b20*/  @!P0 BRA `(.L_x_1459) ;  /* 0xffffffb000588947 */ /* 0x000fea000383ffff */
.L_x_1378:
[----:B--2---:R-:W2:Y:S01]  /*17b30*/  LDL.LU R0, [R1+0x18] ;  /* 0x0000180001007983 */ /* 0x004ea20000300800 */
[----:B------:R-:W-:Y:S01]  /*17b40*/  BSSY B0, `(.L_x_1460) ;  /* 0x000000b000007945 */ /* 0x000fe20003800000 */
[----:B------:R-:W3:Y:S01]  /*17b50*/  S2R R5, SR_CgaCtaId ;  /* 0x0000000000057919 */ /* 0x000ee20000008800 */
[----:B--2---:R-:W-:-:S05]  /*17b60*/  VIADD R0, R0, 0x1 ;  /* 0x0000000100007836 */ /* 0x004fca0000000000 */
[----:B01----:R-:W-:-:S04]  /*17b70*/  LEA.HI R2, R0, R0, RZ, 0x1 ;  /* 0x0000000000027211 */ /* 0x003fc800078f08ff */
[----:B------:R-:W-:Y:S02]  /*17b80*/  LOP3.LUT R3, R2, 0xfffffffe, RZ, 0xc0, !PT ;  /* 0xfffffffe02037812 */ /* 0x000fe400078ec0ff */
[----:B------:R-:W-:-:S03]  /*17b90*/  MOV R2, 0x400 ;  /* 0x0000040000027802 */ /* 0x000fc60000000f00 */
[----:B------:R-:W-:Y:S01]  /*17ba0*/  IMAD.IADD R0, R0, 0x1, -R3 ;  /* 0x0000000100007824 */ /* 0x000fe200078e0a03 */
[----:B---3--:R-:W-:-:S04]  /*17bb0*/  LEA R5, R5, R2, 0x18 ;  /* 0x0000000205057211 */ /* 0x008fc800078ec0ff */
[----:B------:R-:W-:-:S04]  /*17bc0*/  SHF.L.U32 R0, R0, 0x1f, RZ ;  /* 0x0000001f00007819 */ /* 0x000fc800000006ff */
[----:B------:R-:W0:Y:S02]  /*17bd0*/  SYNCS.PHASECHK.TRANS64.TRYWAIT P0, [R5+URZ+0x22820], R0 ;  /* 0x02282000050075a7 */ /* 0x000e24000800017f */
[----:B0-----:R-:W-:Y:S05]  /*17be0*/  @!P0 BRA `(.L_x_1461) ;  /* 0x0000002400288947 */ /* 0x001fea0003800000 */
.L_x_1538:
[----:B------:R-:W-:Y:S05]  /*17bf0*/  BSYNC B0 ;  /* 0x0000000000007941 */ /* 0x000fea0003800000 */
.L_x_1460:
[----:B------:R-:W-:-:S03]  /*17c00*/  UMOV UR4, 0xffffffff ;  /* 0xffffffff00047882 */ /* 0x000fc60000000000 */
[----:B------:R-:W-:Y:S05]  /*17c10*/  BRA.DIV UR4, `(.L_x_1462) ;  /* 0x0000002604307947 */ /* 0x000fea000b800000 */
[----:B0-----:R-:W0:Y:S02]  /*17c20*/  S2R R0, SR_TID.X ;  /* 0x0000000000007919 */ /* 0x001e240000002100 */
[----:B0-----:R-:W-:-:S04]  /*17c30*/  SHF.R.U32.HI R0, RZ, 0x5, R0 ;  /* 0x00000005ff007819 */ /* 0x001fc80000011600 */
[----:B------:R-:W-:-:S05]  /*17c40*/  LOP3.LUT R0, R0, 0x3, RZ, 0xc0, !PT ;  /* 0x0000000300007812 */ /* 0x000fca00078ec0ff */
[----:B------:R0:W1:Y:S02]  /*17c50*/  SHFL.IDX PT, R14, R0, RZ, 0x1f ;  /* 0x00001fff000e7589 */ /* 0x00006400000e0000 */
.L_x_1541:
[----:B-1----:R-:W-:Y:S01]  /*17c60*/  ISETP.NE.AND P0, PT, R14, RZ, PT ;  /* 0x000000ff0e00720c */ /* 0x002fe20003f05270 */
[----:B------:R-:W-:-:S12]  /*17c70*/  BSSY B0, `(.L_x_1463) ;  /* 0x000002c000007945 */ /* 0x000fd80003800000 */
[----:B------:R-:W-:Y:S05]  /*17c80*/  @P0 BRA `(.L_x_1464) ;  /* 0x0000000000a80947 */ /* 0x000fea0003800000 */
[----:B------:R-:W-:-:S03]  /*17c90*/  UMOV UR4, 0xffffffff ;  /* 0xffffffff00047882 */ /* 0x000fc60000000000 */
[----:B------:R-:W-:Y:S05]  /*17ca0*/  BRA.DIV UR4, `(.L_x_1465) ;  /* 0x0000002604407947 */ /* 0x000fea000b800000 */
[----:B------:R-:W-:-:S13]  /*17cb0*/  ELECT P6, URZ, PT ;  /* 0x00000000003f782f */ /* 0x000fda00038c0000 */
.L_x_1544:
[----:B------:R-:W-:Y:S05]  /*17cc0*/  @!P6 BRA `(.L_x_1464) ;  /* 0x000000000098e947 */ /* 0x000fea0003800000 */
[----:B------:R-:W-:-:S06]  /*17cd0*/  ULOP3.LUT UR4, UR42, 0x2, URZ, 0xfc, !UPT ;  /* 0x000000022a047892 */ /* 0x000fcc000f8efc3f */
[----:B0-----:R-:W-:-:S05]  /*17ce0*/  IMAD.U32 R0, RZ, RZ, UR4 ;  /* 0x00000004ff007e24 */ /* 0x001fca000f8e00ff */
[----:B------:R-:W-:-:S13]  /*17cf0*/  ISETP.NE.AND P0, PT, R0, 0x3, PT ;  /* 0x000000030000780c */ /* 0x000fda0003f05270 */
[----:B------:R-:W-:Y:S05]  /*17d00*/  @!P0 BRA `(.L_x_1466) ;  /* 0x0000000000048947 */ /* 0x000fea0003800000 */
[----:B------:R-:W-:Y:S01]  /*17d10*/  BPT.TRAP 0x1 ;  /* 0x000000040000795c */ /* 0x000fe20000300000 */
.L_x_1466:
[----:B------:R-:W-:Y:S01]  /*17d20*/  IMAD R3, R23, 0x8, R5 ;  /* 0x0000000817037824 */ /* 0x000fe200078e0205 */
[----:B------:R-:W-:Y:S01]  /*17d30*/  SHF.L.U32 R2, R25, 0x1f, RZ ;  /* 0x0000001f19027819 */ /* 0x000fe200000006ff */
[----:B------:R-:W-:-:S03]  /*17d40*/  VIADD R23, R23, 0x1 ;  /* 0x0000000117177836 */ /* 0x000fc60000000000 */
[----:B------:R-:W0:Y:S02]  /*17d50*/  SYNCS.PHASECHK.TRANS64.TRYWAIT P1, [R3+URZ+0x22840], R2 ;  /* 0x02284002030075a7 */ /* 0x000e24000802017f */
[----:B------:R-:W-:-:S04]  /*17d60*/  ISETP.NE.AND P2, PT, R23, 0x2, PT ;  /* 0x000000021700780c */ /* 0x000fc80003f45270 */
[----:B------:R-:W-:Y:S01]  /*17d70*/  SEL R0, RZ, 0x1, P2 ;  /* 0x00000001ff007807 */ /* 0x000fe20001000000 */
[----:B0-----:R-:W-:Y:S08]  /*17d80*/  @!P1 BRA `(.L_x_1467) ;  /* 0x0000002400289947 */ /* 0x001ff00003800000 */
.L_x_1545:
[----:B------:R-:W-:Y:S02]  /*17d90*/  SEL R23, R23, RZ, P2 ;  /* 0x000000ff17177207 */ /* 0x000fe40001000000 */
[----:B------:R-:W-:Y:S01]  /*17da0*/  LOP3.LUT R0, R25, R0, RZ, 0x3c, !PT ;  /* 0x0000000019007212 */ /* 0x000fe200078e3cff */
[----:B------:R-:W-:Y:S06]  /*17db0*/  @!P0 BRA `(.L_x_1468) ;  /* 0x0000000000048947 */ /* 0x000fec0003800000 */
[----:B------:R-:W-:Y:S01]  /*17dc0*/  BPT.TRAP 0x1 ;  /* 0x000000040000795c */ /* 0x000fe20000300000 */
.L_x_1468:
[----:B------:R-:W-:Y:S01]  /*17dd0*/  IMAD R23, R23, 0x8, R5 ;  /* 0x0000000817177824 */ /* 0x000fe200078e0205 */
[----:B------:R-:W-:-:S04]  /*17de0*/  SHF.L.U32 R0, R0, 0x1f, RZ ;  /* 0x0000001f00007819 */ /* 0x000fc800000006ff */
[----:B------:R-:W1:Y:S02]  /*17df0*/  SYNCS.PHASECHK.TRANS64.TRYWAIT P1, [R23+URZ+0x22840], R0 ;  /* 0x02284000170075a7 */ /* 0x000e64000802017f */
[----:B-1----:R-:W-:Y:S05]  /*17e00*/  @!P1 BRA `(.L_x_1469) ;  /* 0x00000024001c9947 */ /* 0x002fea0003800000 */
.L_x_1546:
[----:B------:R-:W-:Y:S05]  /*17e10*/  @!P0 BRA `(.L_x_1470) ;  /* 0x0000000000048947 */ /* 0x000fea0003800000 */
[----:B------:R-:W-:Y:S01]  /*17e20*/  BPT.TRAP 0x1 ;  /* 0x000000040000795c */ /* 0x000fe20000300000 */
.L_x_1470:
[----:B------:R-:W2:Y:S02]  /*17e30*/  SYNCS.PHASECHK.TRANS64.TRYWAIT P1, [R3+URZ+0x22860], R2 ;  /* 0x02286002030075a7 */ /* 0x000ea4000802017f */
[----:B--2---:R-:W-:Y:S05]  /*17e40*/  @!P1 BRA `(.L_x_1471) ;  /* 0x0000002400209947 */ /* 0x004fea0003800000 */
.L_x_1547:
[----:B------:R-:W-:Y:S05]  /*17e50*/  @!P0 BRA `(.L_x_1472) ;  /* 0x0000000000048947 */ /* 0x000fea0003800000 */
[----:B------:R-:W-:Y:S01]  /*17e60*/  BPT.TRAP 0x1 ;  /* 0x000000040000795c */ /* 0x000fe20000300000 */
.L_x_1472:
[----:B------:R-:W3:Y:S02]  /*17e70*/  SYNCS.PHASECHK.TRANS64.TRYWAIT P1, [R23+URZ+0x22860], R0 ;  /* 0x02286000170075a7 */ /* 0x000ee4000802017f */
[----:B---3--:R-:W-:Y:S05]  /*17e80*/  @!P1 BRA `(.L_x_1473) ;  /* 0x0000002400249947 */ /* 0x008fea0003800000 */
.L_x_1548:
[----:B------:R-:W-:Y:S05]  /*17e90*/  @!P0 BRA `(.L_x_1474) ;  /* 0x0000000000048947 */ /* 0x000fea0003800000 */
[----:B------:R-:W-:Y:S01]  /*17ea0*/  BPT.TRAP 0x1 ;  /* 0x000000040000795c */ /* 0x000fe20000300000 */
.L_x_1474:
[----:B------:R-:W4:Y:S02]  /*17eb0*/  SYNCS.PHASECHK.TRANS64.TRYWAIT P1, [R3+URZ+0x22880], R2 ;  /* 0x02288002030075a7 */ /* 0x000f24000802017f */
[----:B----4-:R-:W-:Y:S05]  /*17ec0*/  @!P1 BRA `(.L_x_1475) ;  /* 0x0000002400289947 */ /* 0x010fea0003800000 */
.L_x_1549:
[----:B------:R-:W-:Y:S05]  /*17ed0*/  @!P0 BRA `(.L_x_1476) ;  /* 0x0000000000048947 */ /* 0x000fea0003800000 */
[----:B------:R-:W-:Y:S01]  /*17ee0*/  BPT.TRAP 0x1 ;  /* 0x000000040000795c */ /* 0x000fe20000300000 */
.L_x_1476:
[----:B------:R0:W0:Y:S02]  /*17ef0*/  SYNCS.PHASECHK.TRANS64.TRYWAIT P0, [R23+URZ+0x22880], R0 ;  /* 0x02288000170075a7 */ /* 0x000024000800017f */
[----:B0-----:R-:W-:Y:S05]  /*17f00*/  @!P0 NANOSLEEP.SYNCS 0x989680 ;  /* 0x009896800000895d */ /* 0x001fea0003900000 */
[----:B------:R-:W0:Y:S02]  /*17f10*/  @!P0 SYNCS.PHASECHK.TRANS64 P0, [R23+URZ+0x22880], R0 ;  /* 0x02288000170085a7 */ /* 0x000e24000800007f */
[----:B0-----:R-:W-:Y:S05]  /*17f20*/  @!P0 BRA `(.L_x_1476) ;  /* 0xfffffffc00f08947 */ /* 0x001fea000383ffff */
.L_x_1464:
[----:B------:R-:W-:Y:S05]  /*17f30*/  BSYNC B0 ;  /* 0x0000000000007941 */ /* 0x000fea0003800000 */
.L_x_1463:
[----:B------:R-:W-:Y:S05]  /*17f40*/  EXIT ;  /* 0x000000000000794d */ /* 0x000fea0003800000 */
.L_x_1273:
[----:B0-----:R-:W-:-:S04]  /*17f50*/  IMAD.U32 R3, RZ, RZ, UR38 ;  /* 0x00000026ff037e24 */ /* 0x001fc8000f8e00ff */
[----:B------:R0:W1:Y:S03]  /*17f60*/  SYNCS.PHASECHK.TRANS64.TRYWAIT P1, [R3+URZ+0x22800], R2 ;  /* 0x02280002030075a7 */ /* 0x000066000802017f */
[----:B-1----:R-:W-:Y:S05]  /*17f70*/  @!P1 NANOSLEEP.SYNCS 0x989680 ;  /* 0x009896800000995d */ /* 0x002fea0003900000 */
[----:B------:R-:W1:Y:S02]  /*17f80*/  @!P1 SYNCS.PHASECHK.TRANS64 P1, [R3+URZ+0x22800], R2 ;  /* 0x02280002030095a7 */ /* 0x000e64000802007f */
[----:B-1----:R-:W-:Y:S05]  /*17f90*/  @!P1 BRA `(.L_x_1273) ;  /* 0xfffffffc00ec9947 */ /* 0x002fea000383ffff */
[----:B------:R-:W-:Y:S05]  /*17fa0*/  BRA `(.L_x_1477) ;  /* 0xfffffe9c00287947 */ /* 0x000fea000383ffff */
.L_x_1277:
[----:B-1----:R1:W2:Y:S02]  /*17fb0*/  SYNCS.PHASECHK.TRANS64.TRYWAIT P1, [R13+URZ+0x22830], R2 ;  /* 0x022830020d0075a7 */ /* 0x0022a4000802017f */
[----:B--2---:R-:W-:Y:S05]  /*17fc0*/  @!P1 NANOSLEEP.SYNCS 0x989680 ;  /* 0x009896800000995d */ /* 0x004fea0003900000 */
[----:B------:R-:W2:Y:S02]  /*17fd0*/  @!P1 SYNCS.PHASECHK.TRANS64 P1, [R13+URZ+0x22830], R2 ;  /* 0x022830020d0095a7 */ /* 0x000ea4000802007f */
[----:B--2---:R-:W-:Y:S05]  /*17fe0*/  @!P1 BRA `(.L_x_1277) ;  /* 0xfffffffc00f09947 */ /* 0x004fea000383ffff */
[----:B------:R-:W-:Y:S05]  /*17ff0*/  BRA `(.L_x_1276) ;  /* 0xfffffe9c00447947 */ /* 0x000fea000383ffff */
.L_x_1294:
[----:B-1----:R-:W-:-:S04]  /*18000*/  IMAD.U32 R9, RZ, RZ, UR4 ;  /* 0x00000004ff097e24 */ /* 0x002fc8000f8e00ff */
[----:B------:R1:W2:Y:S03]  /*18010*/  SYNCS.PHASECHK.TRANS64.TRYWAIT P1, [R9+URZ+0x22830], R8 ;  /* 0x02283008090075a7 */ /* 0x0002a6000802017f */
[----:B--2---:R-:W-:Y:S05]  /*18020*/  @!P1 NANOSLEEP.SYNCS 0x989680 ;  /* 0x009896800000995d */ /* 0x004fea0003900000 */
[----:B------:R-:W2:Y:S02]  /*18030*/  @!P1 SYNCS.PHASECHK.TRANS64 P1, [R9+URZ+0x22830], R8 ;  /* 0x02283008090095a7 */ /* 0x000ea4000802007f */
[----:B--2---:R-:W-:Y:S05]  /*18040*/  @!P1 BRA `(.L_x_1294) ;  /* 0xfffffffc00ec9947 */ /* 0x004fea000383ffff */
[----:B------:R-:W-:Y:S05]  /*18050*/  BRA `(.L_x_1291) ;  /* 0xfffffed400b87947 */ /* 0x000fea000383ffff */
.L_x_1298:
[----:B-1----:R-:W-:-:S04]  /*18060*/  IMAD.U32 R9, RZ, RZ, UR4 ;  /* 0x00000004ff097e24 */ /* 0x002fc8000f8e00ff */
[----:B------:R1:W2:Y:S03]  /*18070*/  SYNCS.PHASECHK.TRANS64.TRYWAIT P1, [R9+URZ+0x22850], R8 ;  /* 0x02285008090075a7 */ /* 0x0002a6000802017f */
[----:B--2---:R-:W-:Y:S05]  /*18080*/  @!P1 NANOSLEEP.SYNCS 0x989680 ;  /* 0x009896800000995d */ /* 0x004fea0003900000 */
[----:B------:R-:W2:Y:S02]  /*18090*/  @!P1 SYNCS.PHASECHK.TRANS64 P1, [R9+URZ+0x22850], R8 ;  /* 0x02285008090095a7 */ /* 0x000ea4000802007f */
[----:B--2---:R-:W-:Y:S05]  /*180a0*/  @!P1 BRA `(.L_x_1298) ;  /* 0xfffffffc00ec9947 */ /* 0x004fea000383ffff */
[----:B------:R-:W-:Y:S05]  /*180b0*/  BRA `(.L_x_1295) ;  /* 0xfffffed800787947 */ /* 0x000fea000383ffff */
.L_x_1317:
[----:B-1----:R-:W-:-:S04]  /*180c0*/  IMAD.U32 R8, RZ, RZ, UR6 ;  /* 0x00000006ff087e24 */ /* 0x002fc8000f8e00ff */
[----:B------:R1:W2:Y:S03]  /*180d0*/  SYNCS.PHASECHK.TRANS64.TRYWAIT P1, [R8+URZ+0x22830], R5 ;  /* 0x02283005080075a7 */ /* 0x0002a6000802017f */
[----:B--2---:R-:W-:Y:S05]  /*180e0*/  @!P1 NANOSLEEP.SYNCS 0x989680 ;  /* 0x009896800000995d */ /* 0x004fea0003900000 */
[----:B------:R-:W2:Y:S02]  /*180f0*/  @!P1 SYNCS.PHASECHK.TRANS64 P1, [R8+URZ+0x22830], R5 ;  /* 0x02283005080095a7 */ /* 0x000ea4000802007f */
[----:B--2---:R-:W-:Y:S05]  /*18100*/  @!P1 BRA `(.L_x_1317) ;  /* 0xfffffffc00ec9947 */ /* 0x004fea000383ffff */
[----:B------:R-:W-:Y:S05]  /*18110*/  BRA `(.L_x_1314) ;  /* 0xffffff0c00fc7947 */ /* 0x000fea000383ffff */
.L_x_1321:
[----:B-1----:R-:W-:-:S04]  /*18120*/  IMAD.U32 R8, RZ, RZ, UR6 ;  /* 0x00000006ff087e24 */ /* 0x002fc8000f8e00ff */
[----:B------:R1:W2:Y:S03]  /*18130*/  SYNCS.PHASECHK.TRANS64.TRYWAIT P1, [R8+URZ+0x22850], R5 ;  /* 0x02285005080075a7 */ /* 0x0002a6000802017f */
[----:B--2---:R-:W-:Y:S05]  /*18140*/  @!P1 NANOSLEEP.SYNCS 0x989680 ;  /* 0x009896800000995d */ /* 0x004fea0003900000 */
[----:B------:R-:W2:Y:S02]  /*18150*/  @!P1 SYNCS.PHASECHK.TRANS64 P1, [R8+URZ+0x22850], R5 ;  /* 0x02285005080095a7 */ /* 0x000ea4000802007f */
[----:B--2---:R-:W-:Y:S05]  /*18160*/  @!P1 BRA `(.L_x_1321) ;  /* 0xfffffffc00ec9947 */ /* 0x004fea000383ffff */
[----:B------:R-:W-:Y:S05]  /*18170*/  BRA `(.L_x_1318) ;  /* 0xffffff1000a87947 */ /* 0x000fea000383ffff */
.L_x_1329:
[----:B-1----:R-:W-:-:S04]  /*18180*/  IMAD.U32 R9, RZ, RZ, UR10 ;  /* 0x0000000aff097e24 */ /* 0x002fc8000f8e00ff */
[----:B------:R1:W2:Y:S03]  /*18190*/  SYNCS.PHASECHK.TRANS64.TRYWAIT P1, [R9+URZ+0x22830], R6 ;  /* 0x02283006090075a7 */ /* 0x0002a6000802017f */
[----:B--2---:R-:W-:Y:S05]  /*181a0*/  @!P1 NANOSLEEP.SYNCS 0x989680 ;  /* 0x009896800000995d */ /* 0x004fea0003900000 */
[----:B------:R-:W2:Y:S02]  /*181b0*/  @!P1 SYNCS.PHASECHK.TRANS64 P1, [R9+URZ+0x22830], R6 ;  /* 0x02283006090095a7 */ /* 0x000ea4000802007f */
[----:B--2---:R-:W-:Y:S05]  /*181c0*/  @!P1 BRA `(.L_x_1329) ;  /* 0xfffffffc00ec9947 */ /* 0x004fea000383ffff */
[----:B------:R-:W-:Y:S05]  /*181d0*/  BRA `(.L_x_1326) ;  /* 0xffffff3400807947 */ /* 0x000fea000383ffff */
.L_x_1333:
[----:B-1----:R-:W-:-:S04]  /*181e0*/  IMAD.U32 R9, RZ, RZ, UR10 ;  /* 0x0000000aff097e24 */ /* 0x002fc8000f8e00ff */
[----:B------:R1:W2:Y:S03]  /*181f0*/  SYNCS.PHASECHK.TRANS64.TRYWAIT P1, [R9+URZ+0x22850], R6 ;  /* 0x02285006090075a7 */ /* 0x0002a6000802017f */
[----:B--2---:R-:W-:Y:S05]  /*18200*/  @!P1 NANOSLEEP.SYNCS 0x989680 ;  /* 0x009896800000995d */ /* 0x004fea0003900000 */
[----:B------:R-:W2:Y:S02]  /*18210*/  @!P1 SYNCS.PHASECHK.TRANS64 P1, [R9+URZ+0x22850], R6 ;  /* 0x02285006090095a7 */ /* 0x000ea4000802007f */
[----:B--2---:R-:W-:Y:S05]  /*18220*/  @!P1 BRA `(.L_x_1333) ;  /* 0xfffffffc00ec9947 */ /* 0x004fea000383ffff */
[----:B------:R-:W-:Y:S05]  /*18230*/  BRA `(.L_x_1330) ;  /* 0xffffff3800207947 */ /* 0x000fea000383ffff */
.L_x_1348:
[----:B-1----:R-:W-:-:S04]  /*18240*/  IMAD.U32 R5, RZ, RZ, UR5 ;  /* 0x00000005ff057e24 */ /* 0x002fc8000f8e00ff */
[----:B------:R1:W2:Y:S03]  /*18250*/  SYNCS.PHASECHK.TRANS64.TRYWAIT P1, [R5+URZ+0x22850], R0 ;  /* 0x02285000050075a7 */ /* 0x0002a6000802017f */
[----:B--2---:R-:W-:Y:S05]  /*18260*/  @!P1 NANOSLEEP.SYNCS 0x989680 ;  /* 0x009896800000995d */ /* 0x004fea0003900000 */
[----:B------:R-:W2:Y:S02]  /*18270*/  @!P1 SYNCS.PHASECHK.TRANS64 P1, [R5+URZ+0x22850], R0 ;  /* 0x02285000050095a7 */ /* 0x000ea4000802007f */
[----:B--2---:R-:W-:Y:S05]  /*18280*/  @!P1 BRA `(.L_x_1348) ;  /* 0xfffffffc00ec9947 */ /* 0x004fea000383ffff */
[----:B------:R-:W-:Y:S05]  /*18290*/  BRA `(.L_x_1347) ;  /* 0xffffff6800e47947 */ /* 0x000fea000383ffff */
.L_x_1399:
[----:B------:R-:W1:Y:S01]  /*182a0*/  S2R R20, SR_TID.X ;  /* 0x0000000000147919 */ /* 0x000e620000002100 */
[----:B------:R-:W-:Y:S02]  /*182b0*/  IMAD.MOV.U32 R12, RZ, RZ, RZ ;  /* 0x000000ffff0c7224 */ /* 0x000fe400078e00ff */
[----:B------:R-:W-:Y:S02]  /*182c0*/  IMAD.MOV.U32 R11, RZ, RZ, 0x1f ;  /* 0x0000001fff0b7424 */ /* 0x000fe400078e00ff */
[----:B------:R-:W-:Y:S01]  /*182d0*/  IMAD.MOV.U32 R15, RZ, RZ, -0x1 ;  /* 0xffffffffff0f7424 */ /* 0x000fe200078e00ff */
[----:B-1----:R-:W-:-:S04]  /*182e0*/  SHF.R.U32.HI R20, RZ, 0x5, R20 ;  /* 0x00000005ff147819 */ /* 0x002fc80000011614 */
[----:B------:R-:W-:-:S05]  /*182f0*/  LOP3.LUT R20, R20, 0x3, RZ, 0xc0, !PT ;  /* 0x0000000314147812 */ /* 0x000fca00078ec0ff */
[----:B------:R-:W-:-:S07]  /*18300*/  IMAD.MOV.U32 R13, RZ, RZ, R20 ;  /* 0x000000ffff0d7224 */ /* 0x000fce00078e0014 */
[----:B0----5:R-:W-:Y:S05]  /*18310*/  WARPSYNC.COLLECTIVE R15, `(.L_x_1478) ;  /* 0x000000000f087348 */ /* 0x021fea0003c00000 */
[----:B------:R1:W2:Y:S02]  /*18320*/  SHFL.IDX P6, R14, R13, R12, R11 ;  /* 0x0000000c0d0e7389 */ /* 0x0002a400000c000b */
[----:B012--5:R-:W-:Y:S01]  /*18330*/  ENDCOLLECTIVE ;  /* 0x000000000000791b */ /* 0x027fe20003800000 */
.L_x_1478:
[----:B------:R-:W-:Y:S05]  /*18340*/  BRA `(.L_x_1479) ;  /* 0xffffffb800ac7947 */ /* 0x000fea000383ffff */
.L_x_1402:
[----:B-1----:R1:W2:Y:S02]  /*18350*/  SYNCS.PHASECHK.TRANS64.TRYWAIT P0, [R0+URZ+0x22880], R21 ;  /* 0x02288015000075a7 */ /* 0x0022a4000800017f */
[----:B--2---:R-:W-:Y:S05]  /*18360*/  @!P0 NANOSLEEP.SYNCS 0x989680 ;  /* 0x009896800000895d */ /* 0x004fea0003900000 */
[----:B------:R-:W2:Y:S02]  /*18370*/  @!P0 SYNCS.PHASECHK.TRANS64 P0, [R0+URZ+0x22880], R21 ;  /* 0x02288015000085a7 */ /* 0x000ea4000800007f */
[----:B--2---:R-:W-:Y:S05]  /*18380*/  @!P0 BRA `(.L_x_1402) ;  /* 0xfffffffc00f08947 */ /* 0x004fea000383ffff */
[----:B------:R-:W-:Y:S05]  /*18390*/  BRA `(.L_x_1480) ;  /* 0xffffffbc00507947 */ /* 0x000fea000383ffff */
.L_x_1403:
[----:B------:R-:W-:Y:S01]  /*183a0*/  BSSY B0, `(.L_x_1481) ;  /* 0x0000008000007945 */ /* 0x000fe20003800000 */
[----:B------:R-:W-:Y:S02]  /*183b0*/  IMAD.MOV.U32 R13, RZ, RZ, R10 ;  /* 0x000000ffff0d7224 */ /* 0x000fe400078e000a */
[----:B------:R-:W-:Y:S02]  /*183c0*/  IMAD.MOV.U32 R12, RZ, RZ, RZ ;  /* 0x000000ffff0c7224 */ /* 0x000fe400078e00ff */
[----:B------:R-:W-:Y:S02]  /*183d0*/  IMAD.MOV.U32 R11, RZ, RZ, 0x1c1f ;  /* 0x00001c1fff0b7424 */ /* 0x000fe400078e00ff */
[----:B------:R-:W-:-:S07]  /*183e0*/  IMAD.MOV.U32 R15, RZ, RZ, -0x1 ;  /* 0xffffffffff0f7424 */ /* 0x000fce00078e00ff */
[----:B-1----:R-:W-:Y:S05]  /*183f0*/  WARPSYNC.COLLECTIVE R15, `(.L_x_1482) ;  /* 0x000000000f087348 */ /* 0x002fea0003c00000 */
[----:B------:R0:W2:Y:S02]  /*18400*/  SHFL.IDX P6, R14, R13, R12, R11 ;  /* 0x0000000c0d0e7389 */ /* 0x0000a400000c000b */
[----:B012---:R-:W-:Y:S01]  /*18410*/  ENDCOLLECTIVE ;  /* 0x000000000000791b */ /* 0x007fe20003800000 */
.L_x_1482:
[----:B------:R-:W-:Y:S05]  /*18420*/  BSYNC B0 ;  /* 0x0000000000007941 */ /* 0x000fea0003800000 */
.L_x_1481:
        /* <DEDUP_REMOVED lines=13> */
.L_x_1483:
[----:B------:R-:W-:Y:S02]  /*18500*/  IMAD.MOV.U32 R13, RZ, RZ, R10 ;  /* 0x000000ffff0d7224 */ /* 0x000fe400078e000a */
[----:B------:R-:W-:Y:S02]  /*18510*/  IMAD.MOV.U32 R12, RZ, RZ, 0x1 ;  /* 0x00000001ff0c7424 */ /* 0x000fe400078e00ff */
[----:B------:R-:W-:-:S07]  /*18520*/  IMAD.MOV.U32 R2, RZ, RZ, R14 ;  /* 0x000000ffff027224 */ /* 0x000fce00078e000e */
[----:B------:R-:W-:Y:S05]  /*18530*/  WARPSYNC.COLLECTIVE R15, `(.L_x_1484) ;  /* 0x000000000f087348 */ /* 0x000fea0003c00000 */
[----:B------:R0:W1:Y:S02]  /*18540*/  SHFL.IDX P6, R14, R13, R12, R11 ;  /* 0x0000000c0d0e7389 */ /* 0x00006400000c000b */
[----:B01----:R-:W-:Y:S01]  /*18550*/  ENDCOLLECTIVE ;  /* 0x000000000000791b */ /* 0x003fe20003800000 */
.L_x_1484:
        /* <DEDUP_REMOVED lines=14> */
.L_x_1485:
[----:B------:R-:W-:Y:S02]  /*18640*/  IMAD.MOV.U32 R13, RZ, RZ, R10 ;  /* 0x000000ffff0d7224 */ /* 0x000fe400078e000a */
[----:B------:R-:W-:Y:S02]  /*18650*/  IMAD.MOV.U32 R12, RZ, RZ, 0x2 ;  /* 0x00000002ff0c7424 */ /* 0x000fe400078e00ff */
[----:B------:R-:W-:-:S07]  /*18660*/  IMAD.MOV.U32 R2, RZ, RZ, R14 ;  /* 0x000000ffff027224 */ /* 0x000fce00078e000e */
[----:B------:R-:W-:Y:S05]  /*18670*/  WARPSYNC.COLLECTIVE R15, `(.L_x_1486) ;  /* 0x000000000f087348 */ /* 0x000fea0003c00000 */
[----:B------:R0:W1:Y:S02]  /*18680*/  SHFL.IDX P6, R14, R13, R12, R11 ;  /* 0x0000000c0d0e7389 */ /* 0x00006400000c000b */
[----:B01----:R-:W-:Y:S01]  /*18690*/  ENDCOLLECTIVE ;  /* 0x000000000000791b */ /* 0x003fe20003800000 */
.L_x_1486:
        /* <DEDUP_REMOVED lines=14> */
.L_x_1487:
[----:B------:R-:W-:Y:S02]  /*18780*/  IMAD.MOV.U32 R13, RZ, RZ, R10 ;  /* 0x000000ffff0d7224 */ /* 0x000fe400078e000a */
[----:B------:R-:W-:Y:S02]  /*18790*/  IMAD.MOV.U32 R12, RZ, RZ, 0x3 ;  /* 0x00000003ff0c7424 */ /* 0x000fe400078e00ff */
[----:B------:R-:W-:-:S07]  /*187a0*/  IMAD.MOV.U32 R2, RZ, RZ, R14 ;  /* 0x000000ffff027224 */ /* 0x000fce00078e000e */
[----:B------:R-:W-:Y:S05]  /*187b0*/  WARPSYNC.COLLECTIVE R15, `(.L_x_1488) ;  /* 0x000000000f087348 */ /* 0x000fea0003c00000 */
[----:B------:R0:W1:Y:S02]  /*187c0*/  SHFL.IDX P6, R14, R13, R12, R11 ;  /* 0x0000000c0d0e7389 */ /* 0x00006400000c000b */
[----:B01----:R-:W-:Y:S01]  /*187d0*/  ENDCOLLECTIVE ;  /* 0x000000000000791b */ /* 0x003fe20003800000 */
.L_x_1488:
        /* <DEDUP_REMOVED lines=14> */
.L_x_1489:
[----:B------:R-:W-:Y:S01]  /*188c0*/  @!PT LDS RZ, [RZ] ;  /* 0x00000000fffff984 */ /* 0x000fe20000000800 */
[----:B------:R-:W-:Y:S01]  /*188d0*/  @!PT LDS RZ, [RZ] ;  /* 0x00000000fffff984 */ /* 0x000fe20000000800 */
[----:B------:R-:W-:Y:S01]  /*188e0*/  @!PT LDS RZ, [RZ] ;  /* 0x00000000fffff984 */ /* 0x000fe20000000800 */
[----:B------:R0:W-:Y:S02]  /*188f0*/  LDGSTS.E.BYPASS.LTC128B.128 [R7+0xa400], desc[UR44][R2.64+0x40], !P0 ;  /* 0x0a40004002077fae */ /* 0x0001e4000c101d6c */
[----:B0-----:R-:W-:Y:S01]  /*18900*/  IMAD.MOV.U32 R2, RZ, RZ, R14 ;  /* 0x000000ffff027224 */ /* 0x001fe200078e000e */
[----:B------:R-:W-:Y:S06]  /*18910*/  BRA `(.L_x_1490) ;  /* 0xffffffb800e87947 */ /* 0x000fec000383ffff */
.L_x_1408:
[----:B---3--:R3:W4:Y:S02]  /*18920*/  SYNCS.PHASECHK.TRANS64.TRYWAIT P0, [R0+URZ+0x22840], R21 ;  /* 0x02284015000075a7 */ /* 0x008724000800017f */
[----:B----4-:R-:W-:Y:S05]  /*18930*/  @!P0 NANOSLEEP.SYNCS 0x989680 ;  /* 0x009896800000895d */ /* 0x010fea0003900000 */
[----:B------:R-:W4:Y:S02]  /*18940*/  @!P0 SYNCS.PHASECHK.TRANS64 P0, [R0+URZ+0x22840], R21 ;  /* 0x02284015000085a7 */ /* 0x000f24000800007f */
[----:B----4-:R-:W-:Y:S05]  /*18950*/  @!P0 BRA `(.L_x_1408) ;  /* 0xfffffffc00f08947 */ /* 0x010fea000383ffff */
[----:B------:R-:W-:Y:S05]  /*18960*/  BRA `(.L_x_1491) ;  /* 0xffffffbc00487947 */ /* 0x000fea000383ffff */
.L_x_1409:
[----:B------:R-:W-:Y:S01]  /*18970*/  BSSY B0, `(.L_x_1492) ;  /* 0x0000008000007945 */ /* 0x000fe20003800000 */
[----:B------:R-:W-:Y:S02]  /*18980*/  IMAD.MOV.U32 R13, RZ, RZ, R5 ;  /* 0x000000ffff0d7224 */ /* 0x000fe400078e0005 */
[----:B------:R-:W-:Y:S02]  /*18990*/  IMAD.MOV.U32 R12, RZ, RZ, RZ ;  /* 0x000000ffff0c7224 */ /* 0x000fe400078e00ff */
[----:B------:R-:W-:Y:S02]  /*189a0*/  IMAD.MOV.U32 R11, RZ, RZ, 0x1c1f ;  /* 0x00001c1fff0b7424 */ /* 0x000fe400078e00ff */
[----:B------:R-:W-:-:S07]  /*189b0*/  IMAD.MOV.U32 R15, RZ, RZ, -0x1 ;  /* 0xffffffffff0f7424 */ /* 0x000fce00078e00ff */
[----:B-123--:R-:W-:Y:S05]  /*189c0*/  WARPSYNC.COLLECTIVE R15, `(.L_x_1493) ;  /* 0x000000000f087348 */ /* 0x00efea0003c00000 */
[----:B------:R0:W4:Y:S02]  /*189d0*/  SHFL.IDX P6, R14, R13, R12, R11 ;  /* 0x0000000c0d0e7389 */ /* 0x00012400000c000b */
[----:B01234-:R-:W-:Y:S01]  /*189e0*/  ENDCOLLECTIVE ;  /* 0x000000000000791b */ /* 0x01ffe20003800000 */
.L_x_1493:
[----:B------:R-:W-:Y:S05]  /*189f0*/  BSYNC B0 ;  /* 0x0000000000007941 */ /* 0x000fea0003800000 */
.L_x_1492:
        /* <DEDUP_REMOVED lines=12> */
.L_x_1494:
[----:B------:R-:W-:Y:S01]  /*18ac0*/  @P3 IMAD.IADD R9, R22, 0x1, R6 ;  /* 0x0000000116093824 */ /* 0x000fe200078e0206 */
[----:B------:R0:W-:Y:S01]  /*18ad0*/  STL [R1], R8 ;  /* 0x0000000801007387 */ /* 0x0001e20000100800 */
        /* <DEDUP_REMOVED lines=16> */
.L_x_1495:
        /* <DEDUP_REMOVED lines=12> */
.L_x_1496:
[----:B------:R-:W-:Y:S02]  /*18ca0*/  IMAD.MOV.U32 R13, RZ, RZ, R5 ;  /* 0x000000ffff0d7224 */ /* 0x000fe400078e0005 */
[----:B------:R-:W-:Y:S02]  /*18cb0*/  IMAD.MOV.U32 R12, RZ, RZ, 0x2 ;  /* 0x00000002ff0c7424 */ /* 0x000fe400078e00ff */
[----:B------:R-:W-:-:S07]  /*18cc0*/  IMAD.MOV.U32 R3, RZ, RZ, R14 ;  /* 0x000000ffff037224 */ /* 0x000fce00078e000e */
[----:B------:R-:W-:Y:S05]  /*18cd0*/  WARPSYNC.COLLECTIVE R15, `(.L_x_1497) ;  /* 0x000000000f087348 */ /* 0x000fea0003c00000 */
[----:B------:R0:W1:Y:S02]  /*18ce0*/  SHFL.IDX P6, R14, R13, R12, R11 ;  /* 0x0000000c0d0e7389 */ /* 0x00006400000c000b */
[----:B01----:R-:W-:Y:S01]  /*18cf0*/  ENDCOLLECTIVE ;  /* 0x000000000000791b */ /* 0x003fe20003800000 */
.L_x_1497:
[----:B------:R-:W-:-:S05]  /*18d00*/  @P3 IADD3 R3, P0, R33, R3, RZ ;  /* 0x0000000321033210 */ /* 0x000fca0007f1e0ff */
[----:B------:R-:W-:-:S05]  /*18d10*/  @P3 IMAD.X R2, RZ, RZ, R2, P0 ;  /* 0x000000ffff023224 */ /* 0x000fca00000e0602 */
[----:B------:R-:W-:Y:S01]  /*18d20*/  @P3 LOP3.LUT R3, R3, R2, RZ, 0x3c, !PT ;  /* 0x0000000203033212 */ /* 0x000fe200078e3cff */
[----:B------:R-:W-:-:S03]  /*18d30*/  IMAD.MOV.U32 R13, RZ, RZ, R4 ;  /* 0x000000ffff0d7224 */ /* 0x000fc600078e0004 */
[----:B------:R-:W-:-:S04]  /*18d40*/  @P3 LOP3.LUT R2, R3, R2, RZ, 0x3c, !PT ;  /* 0x0000000203023212 */ /* 0x000fc800078e3cff */
[----:B------:R-:W-:-:S05]  /*18d50*/  @P3 LOP3.LUT R3, R3, R2, RZ, 0x3c, !PT ;  /* 0x0000000203033212 */ /* 0x000fca00078e3cff */
[----:B------:R-:W-:Y:S01]  /*18d60*/  @!PT LDS RZ, [RZ] ;  /* 0x00000000fffff984 */ /* 0x000fe20000000800 */
[----:B------:R-:W-:Y:S01]  /*18d70*/  @!PT LDS RZ, [RZ] ;  /* 0x00000000fffff984 */ /* 0x000fe20000000800 */
[----:B------:R-:W-:Y:S01]  /*18d80*/  @!PT LDS RZ, [RZ] ;  /* 0x00000000fffff984 */ /* 0x000fe20000000800 */
[----:B------:R-:W-:Y:S04]  /*18d90*/  @P3 LDGSTS.E.BYPASS.LTC128B.128 [R9+0x16c00], desc[UR44][R2.64], !P4 ;  /* 0x16c0000002093fae */ /* 0x000fe8000e101d6c */
[----:B------:R-:W-:Y:S04]  /*18da0*/  @P3 LDGSTS.E.BYPASS.LTC128B.128 [R9+0x18c00], desc[UR44][R2.64+0x40], !P5 ;  /* 0x18c0004002093fae */ /* 0x000fe8000e901d6c */
[----:B------:R0:W-:Y:S02]  /*18db0*/  @P3 LDGSTS.E.BYPASS.LTC128B.128 [R9+0x1ac00], desc[UR44][R2.64+0x80], !P1 ;  /* 0x1ac0008002093fae */ /* 0x0001e4000c901d6c */
[----:B0-----:R-:W-:-:S07]  /*18dc0*/  IMAD.MOV.U32 R2, RZ, RZ, R14 ;  /* 0x000000ffff027224 */ /* 0x001fce00078e000e */
[----:B------:R-:W-:Y:S05]  /*18dd0*/  WARPSYNC.COLLECTIVE R15, `(.L_x_1498) ;  /* 0x000000000f087348 */ /* 0x000fea0003c00000 */
[----:B------:R0:W1:Y:S02]  /*18de0*/  SHFL.IDX P6, R14, R13, R12, R11 ;  /* 0x0000000c0d0e7389 */ /* 0x00006400000c000b */
[----:B01----:R-:W-:Y:S01]  /*18df0*/  ENDCOLLECTIVE ;  /* 0x000000000000791b */ /* 0x003fe20003800000 */
.L_x_1498:
[----:B------:R-:W-:Y:S02]  /*18e00*/  IMAD.MOV.U32 R13, RZ, RZ, R5 ;  /* 0x000000ffff0d7224 */ /* 0x000fe400078e0005 */
[----:B------:R-:W-:Y:S02]  /*18e10*/  IMAD.MOV.U32 R12, RZ, RZ, 0x3 ;  /* 0x00000003ff0c7424 */ /* 0x000fe400078e00ff */
[----:B------:R-:W-:-:S07]  /*18e20*/  IMAD.MOV.U32 R3, RZ, RZ, R14 ;  /* 0x000000ffff037224 */ /* 0x000fce00078e000e */
[----:B------:R-:W-:Y:S05]  /*18e30*/  WARPSYNC.COLLECTIVE R15, `(.L_x_1499) ;  /* 0x000000000f087348 */ /* 0x000fea0003c00000 */
[----:B------:R0:W1:Y:S02]  /*18e40*/  SHFL.IDX P6, R14, R13, R12, R11 ;  /* 0x0000000c0d0e7389 */ /* 0x00006400000c000b */
[----:B01----:R-:W-:Y:S01]  /*18e50*/  ENDCOLLECTIVE ;  /* 0x000000000000791b */ /* 0x003fe20003800000 */
.L_x_1499:
[----:B------:R-:W-:-:S05]  /*18e60*/  @P2 IADD3 R3, P0, R33, R3, RZ ;  /* 0x0000000321032210 */ /* 0x000fca0007f1e0ff */
[----:B------:R-:W-:-:S05]  /*18e70*/  @P2 IMAD.X R2, RZ, RZ, R2, P0 ;  /* 0x000000ffff022224 */ /* 0x000fca00000e0602 */
[----:B------:R-:W-:Y:S01]  /*18e80*/  @P2 LOP3.LUT R3, R3, R2, RZ, 0x3c, !PT ;  /* 0x0000000203032212 */ /* 0x000fe200078e3cff */
[----:B------:R-:W-:-:S03]  /*18e90*/  IMAD.MOV.U32 R13, RZ, RZ, R4 ;  /* 0x000000ffff0d7224 */ /* 0x000fc600078e0004 */
[----:B------:R-:W-:-:S04]  /*18ea0*/  @P2 LOP3.LUT R2, R3, R2, RZ, 0x3c, !PT ;  /* 0x0000000203022212 */ /* 0x000fc800078e3cff */
[----:B------:R-:W-:Y:S01]  /*18eb0*/  @P2 LOP3.LUT R3, R3, R2, RZ, 0x3c, !PT ;  /* 0x0000000203032212 */ /* 0x000fe200078e3cff */
[----:B------:R-:W-:-:S04]  /*18ec0*/  IMAD.MOV.U32 R5, RZ, RZ, R14 ;  /* 0x000000ffff057224 */ /* 0x000fc800078e000e */
[----:B------:R-:W-:Y:S01]  /*18ed0*/  @!PT LDS RZ, [RZ] ;  /* 0x00000000fffff984 */ /* 0x000fe20000000800 */
[----:B------:R-:W-:Y:S01]  /*18ee0*/  @!PT LDS RZ, [RZ] ;  /* 0x00000000fffff984 */ /* 0x000fe20000000800 */
[----:B------:R-:W-:Y:S01]  /*18ef0*/  @!PT LDS RZ, [RZ] ;  /* 0x00000000fffff984 */ /* 0x000fe20000000800 */
[----:B------:R0:W-:Y:S04]  /*18f00*/  @P2 LDGSTS.E.BYPASS.LTC128B.128 [R7+0x17400], desc[UR44][R2.64], !P4 ;  /* 0x1740000002072fae */ /* 0x0001e8000e101d6c */
[----:B------:R0:W-:Y:S01]  /*18f10*/  @P2 LDGSTS.E.BYPASS.LTC128B.128 [R7+0x19400], desc[UR44][R2.64+0x40], !P5 ;  /* 0x1940004002072fae */ /* 0x0001e2000e901d6c */
[----:B------:R-:W-:-:S03]  /*18f20*/  LOP3.LUT P5, RZ, R8, 0x20000000, RZ, 0xc0, !PT ;  /* 0x2000000008ff7812 */ /* 0x000fc600078ac0ff */
[----:B------:R0:W-:Y:S10]  /*18f30*/  @P2 LDGSTS.E.BYPASS.LTC128B.128 [R7+0x1b400], desc[UR44][R2.64+0x80], !P1 ;  /* 0x1b40008002072fae */ /* 0x0001f4000c901d6c */
[----:B0-----:R-:W-:Y:S05]  /*18f40*/  WARPSYNC.COLLECTIVE R15, `(.L_x_1500) ;  /* 0x000000000f087348 */ /* 0x001fea0003c00000 */
[----:B------:R1:W2:Y:S02]  /*18f50*/  SHFL.IDX P6, R14, R13, R12, R11 ;  /* 0x0000000c0d0e7389 */ /* 0x0002a400000c000b */
[----:B012---:R-:W-:Y:S01]  /*18f60*/  ENDCOLLECTIVE ;  /* 0x000000000000791b */ /* 0x007fe20003800000 */
.L_x_1500:
[----:B------:R-:W-:Y:S05]  /*18f70*/  BRA `(.L_x_1501) ;  /* 0xffffffb800b87947 */ /* 0x000fea000383ffff */
.L_x_1414:
[----:B------:R-:W-:Y:S02]  /*18f80*/  IMAD.MOV.U32 R13, RZ, RZ, R4 ;  /* 0x000000ffff0d7224 */ /* 0x000fe400078e0004 */
[----:B------:R-:W-:Y:S02]  /*18f90*/  IMAD.MOV.U32 R12, RZ, RZ, RZ ;  /* 0x000000ffff0c7224 */ /* 0x000fe400078e00ff */
[----:B------:R-:W-:Y:S02]  /*18fa0*/  IMAD.MOV.U32 R11, RZ, RZ, 0x1c1f ;  /* 0x00001c1fff0b7424 */ /* 0x000fe400078e00ff */
[----:B------:R-:W-:Y:S02]  /*18fb0*/  IMAD.MOV.U32 R15, RZ, RZ, -0x1 ;  /* 0xffffffffff0f7424 */ /* 0x000fe400078e00ff */
[----:B------:R-:W-:Y:S02]  /*18fc0*/  IMAD R5, R6, UR37, RZ ;  /* 0x0000002506057c24 */ /* 0x000fe4000f8e02ff */
[----:B------:R-:W-:-:S07]  /*18fd0*/  VIADD R6, R9, UR38 ;  /* 0x0000002609067c36 */ /* 0x000fce0008000000 */
[----:B-----5:R-:W-:Y:S05]  /*18fe0*/  WARPSYNC.COLLECTIVE R15, `(.L_x_1502) ;  /* 0x000000000f087348 */ /* 0x020fea0003c00000 */
[----:B------:R0:W1:Y:S02]  /*18ff0*/  SHFL.IDX P6, R14, R13, R12, R11 ;  /* 0x0000000c0d0e7389 */ /* 0x00006400000c000b */
[----:B01---5:R-:W-:Y:S01]  /*19000*/  ENDCOLLECTIVE ;  /* 0x000000000000791b */ /* 0x023fe20003800000 */
.L_x_1502:
[C---:B------:R-:W-:Y:S01]  /*19010*/  VIADD R8, R6.reuse, 0x20 ;  /* 0x0000002006087836 */ /* 0x040fe20000000000 */
[----:B------:R-:W-:Y:S01]  /*19020*/  ISETP.GE.AND P0, PT, R6, R5, PT ;  /* 0x000000050600720c */ /* 0x000fe20003f06270 */
[----:B------:R-:W-:Y:S02]  /*19030*/  IMAD.MOV.U32 R13, RZ, RZ, R0 ;  /* 0x000000ffff0d7224 */ /* 0x000fe400078e0000 */
[----:B------:R-:W-:-:S10]  /*19040*/  IMAD.MOV.U32 R2, RZ, RZ, R14 ;  /* 0x000000ffff027224 */ /* 0x000fd400078e000e */
[----:B------:R-:W-:Y:S05]  /*19050*/  WARPSYNC.COLLECTIVE R15, `(.L_x_1503) ;  /* 0x000000000f087348 */ /* 0x000fea0003c00000 */
[----:B------:R0:W1:Y:S02]  /*19060*/  SHFL.IDX P6, R14, R13, R12, R11 ;  /* 0x0000000c0d0e7389 */ /* 0x00006400000c000b */
[----:B01----:R-:W-:Y:S01]  /*19070*/  ENDCOLLECTIVE ;  /* 0x000000000000791b */ /* 0x003fe20003800000 */
.L_x_1503:
[----:B------:R-:W-:Y:S02]  /*19080*/  IMAD.MOV.U32 R13, RZ, RZ, R4 ;  /* 0x000000ffff0d7224 */ /* 0x000fe400078e0004 */
[----:B------:R-:W-:Y:S02]  /*19090*/  IMAD.MOV.U32 R12, RZ, RZ, 0x1 ;  /* 0x00000001ff0c7424 */ /* 0x000fe400078e00ff */
[----:B------:R-:W-:-:S07]  /*190a0*/  IMAD.MOV.U32 R3, RZ, RZ, R14 ;  /* 0x000000ffff037224 */ /* 0x000fce00078e000e */
[----:B------:R-:W-:Y:S05]  /*190b0*/  WARPSYNC.COLLECTIVE R15, `(.L_x_1504) ;  /* 0x000000000f087348 */ /* 0x000fea0003c00000 */
[----:B------:R0:W1:Y:S02]  /*190c0*/  SHFL.IDX P6, R14, R13, R12, R11 ;  /* 0x0000000c0d0e7389 */ /* 0x00006400000c000b */
[----:B01----:R-:W-:Y:S01]  /*190d0*/  ENDCOLLECTIVE ;  /* 0x000000000000791b */ /* 0x003fe20003800000 */
.L_x_1504:
[----:B------:R-:W-:-:S05]  /*190e0*/  @!P0 IADD3 R3, P4, R33, R3, RZ ;  /* 0x0000000321038210 */ /* 0x000fca0007f9e0ff */
[----:B------:R-:W-:-:S05]  /*190f0*/  @!P0 IMAD.X R2, RZ, RZ, R2, P4 ;  /* 0x000000ffff028224 */ /* 0x000fca00020e0602 */
        /* <DEDUP_REMOVED lines=16> */
.L_x_1505:
[----:B------:R-:W-:Y:S02]  /*19200*/  IMAD.MOV.U32 R13, RZ, RZ, R4 ;  /* 0x000000ffff0d7224 */ /* 0x000fe400078e0004 */
[----:B------:R-:W-:Y:S02]  /*19210*/  IMAD.MOV.U32 R12, RZ, RZ, 0x2 ;  /* 0x00000002ff0c7424 */ /* 0x000fe400078e00ff */
[----:B------:R-:W-:-:S07]  /*19220*/  IMAD.MOV.U32 R3, RZ, RZ, R14 ;  /* 0x000000ffff037224 */ /* 0x000fce00078e000e */
[----:B------:R-:W-:Y:S05]  /*19230*/  WARPSYNC.COLLECTIVE R15, `(.L_x_1506) ;  /* 0x000000000f087348 */ /* 0x000fea0003c00000 */
[----:B------:R0:W1:Y:S02]  /*19240*/  SHFL.IDX P6, R14, R13, R12, R11 ;  /* 0x0000000c0d0e7389 */ /* 0x00006400000c000b */
[----:B01----:R-:W-:Y:S01]  /*19250*/  ENDCOLLECTIVE ;  /* 0x000000000000791b */ /* 0x003fe20003800000 */
.L_x_1506:
        /* <DEDUP_REMOVED lines=17> */
.L_x_1507:
[----:B------:R-:W-:Y:S02]  /*19370*/  IMAD.MOV.U32 R13, RZ, RZ, R4 ;  /* 0x000000ffff0d7224 */ /* 0x000fe400078e0004 */
[----:B------:R-:W-:Y:S02]  /*19380*/  IMAD.MOV.U32 R12, RZ, RZ, 0x3 ;  /* 0x00000003ff0c7424 */ /* 0x000fe400078e00ff */
[----:B------:R-:W-:-:S07]  /*19390*/  IMAD.MOV.U32 R3, RZ, RZ, R14 ;  /* 0x000000ffff037224 */ /* 0x000fce00078e000e */
[----:B------:R-:W-:Y:S05]  /*193a0*/  WARPSYNC.COLLECTIVE R15, `(.L_x_1508) ;  /* 0x000000000f087348 */ /* 0x000fea0003c00000 */
[----:B------:R0:W1:Y:S02]  /*193b0*/  SHFL.IDX P6, R14, R13, R12, R11 ;  /* 0x0000000c0d0e7389 */ /* 0x00006400000c000b */
[----:B01----:R-:W-:Y:S01]  /*193c0*/  ENDCOLLECTIVE ;  /* 0x000000000000791b */ /* 0x003fe20003800000 */
.L_x_1508:
[----:B------:R-:W-:-:S05]  /*193d0*/  @!P0 IADD3 R3, P4, R33, R3, RZ ;  /* 0x0000000321038210 */ /* 0x000fca0007f9e0ff */
[----:B------:R-:W-:-:S05]  /*193e0*/  @!P0 IMAD.X R2, RZ, RZ, R2, P4 ;  /* 0x000000ffff028224 */ /* 0x000fca00020e0602 */
[----:B------:R-:W-:Y:S01]  /*193f0*/  @!P0 LOP3.LUT R3, R3, R2, RZ, 0x3c, !PT ;  /* 0x0000000203038212 */ /* 0x000fe200078e3cff */
[----:B------:R-:W-:-:S03]  /*19400*/  IMAD.MOV.U32 R13, RZ, RZ, R0 ;  /* 0x000000ffff0d7224 */ /* 0x000fc600078e0000 */
[----:B------:R-:W-:-:S04]  /*19410*/  @!P0 LOP3.LUT R2, R3, R2, RZ, 0x3c, !PT ;  /* 0x0000000203028212 */ /* 0x000fc800078e3cff */
[----:B------:R-:W-:Y:S01]  /*19420*/  @!P0 LOP3.LUT R3, R3, R2, RZ, 0x3c, !PT ;  /* 0x0000000203038212 */ /* 0x000fe200078e3cff */
[----:B------:R-:W-:-:S04]  /*19430*/  IMAD.MOV.U32 R4, RZ, RZ, R14 ;  /* 0x000000ffff047224 */ /* 0x000fc800078e000e */
[----:B------:R-:W-:Y:S01]  /*19440*/  @!PT LDS RZ, [RZ] ;  /* 0x00000000fffff984 */ /* 0x000fe20000000800 */
[----:B------:R-:W-:Y:S01]  /*19450*/  @!PT LDS RZ, [RZ] ;  /* 0x00000000fffff984 */ /* 0x000fe20000000800 */
[----:B------:R-:W-:Y:S01]  /*19460*/  @!PT LDS RZ, [RZ] ;  /* 0x00000000fffff984 */ /* 0x000fe20000000800 */
[----:B------:R0:W-:Y:S04]  /*19470*/  @!P0 LDGSTS.E.BYPASS.LTC128B.128 [R7+0x11400], desc[UR44][R2.64], !P3 ;  /* 0x1140000002078fae */ /* 0x0001e8000d901d6c */
[----:B------:R0:W-:Y:S04]  /*19480*/  @!P0 LDGSTS.E.BYPASS.LTC128B.128 [R7+0x13400], desc[UR44][R2.64+0x40], !P2 ;  /* 0x1340004002078fae */ /* 0x0001e8000d101d6c */
[----:B------:R0:W-:Y:S02]  /*19490*/  @!P0 LDGSTS.E.BYPASS.LTC128B.128 [R7+0x15400], desc[UR44][R2.64+0x80], !P1 ;  /* 0x1540008002078fae */ /* 0x0001e4000c901d6c */
[----:B0-----:R-:W-:Y:S05]  /*194a0*/  WARPSYNC.COLLECTIVE R15, `(.L_x_1509) ;  /* 0x000000000f087348 */ /* 0x001fea0003c00000 */
[----:B------:R1:W2:Y:S02]  /*194b0*/  SHFL.IDX P6, R14, R13, R12, R11 ;  /* 0x0000000c0d0e7389 */ /* 0x0002a400000c000b */
[----:B012---:R-:W-:Y:S01]  /*194c0*/  ENDCOLLECTIVE ;  /* 0x000000000000791b */ /* 0x007fe20003800000 */
.L_x_1509:
[----:B------:R-:W-:Y:S05]  /*194d0*/  BRA `(.L_x_1510) ;  /* 0xffffffbc00cc7947 */ /* 0x000fea000383ffff */
.L_x_1419:
[----:B0-----:R0:W1:Y:S02]  /*194e0*/  SYNCS.PHASECHK.TRANS64.TRYWAIT P0, [R22+URZ+0x22820], R3 ;  /* 0x02282003160075a7 */ /* 0x001064000800017f */
[----:B-1----:R-:W-:Y:S05]  /*194f0*/  @!P0 NANOSLEEP.SYNCS 0x989680 ;  /* 0x009896800000895d */ /* 0x002fea0003900000 */
[----:B------:R-:W1:Y:S02]  /*19500*/  @!P0 SYNCS.PHASECHK.TRANS64 P0, [R22+URZ+0x22820], R3 ;  /* 0x02282003160085a7 */ /* 0x000e64000800007f */
[----:B-1----:R-:W-:Y:S05]  /*19510*/  @!P0 BRA `(.L_x_1419) ;  /* 0xfffffffc00f08947 */ /* 0x002fea000383ffff */
[----:B------:R-:W-:Y:S05]  /*19520*/  BRA `(.L_x_1511) ;  /* 0xffffffc0003c7947 */ /* 0x000fea000383ffff */
.L_x_1423:
[----:B0-----:R0:W1:Y:S02]  /*19530*/  SYNCS.PHASECHK.TRANS64.TRYWAIT P0, [R0+URZ+0x22880], R10 ;  /* 0x0228800a000075a7 */ /* 0x001064000800017f */
[----:B-1----:R-:W-:Y:S05]  /*19540*/  @!P0 NANOSLEEP.SYNCS 0x989680 ;  /* 0x009896800000895d */ /* 0x002fea0003900000 */
[----:B------:R-:W1:Y:S02]  /*19550*/  @!P0 SYNCS.PHASECHK.TRANS64 P0, [R0+URZ+0x22880], R10 ;  /* 0x0228800a000085a7 */ /* 0x000e64000800007f */
[----:B-1----:R-:W-:Y:S05]  /*19560*/  @!P0 BRA `(.L_x_1423) ;  /* 0xfffffffc00f08947 */ /* 0x002fea000383ffff */
[----:B------:R-:W-:Y:S05]  /*19570*/  BRA `(.L_x_1512) ;  /* 0xffffffc400047947 */ /* 0x000fea000383ffff */
.L_x_1424:
        /* <DEDUP_REMOVED lines=8> */
.L_x_1514:
[----:B------:R-:W-:Y:S05]  /*19600*/  BSYNC B0 ;  /* 0x0000000000007941 */ /* 0x000fea0003800000 */
.L_x_1513:
        /* <DEDUP_REMOVED lines=10> */
.L_x_1515:
[----:B------:R-:W-:Y:S02]  /*196b0*/  IMAD.MOV.U32 R13, RZ, RZ, R26 ;  /* 0x000000ffff0d7224 */ /* 0x000fe400078e001a */
[----:B------:R-:W-:Y:S02]  /*196c0*/  IMAD.MOV.U32 R12, RZ, RZ, 0x1 ;  /* 0x00000001ff0c7424 */ /* 0x000fe400078e00ff */
[----:B------:R-:W-:-:S07]  /*196d0*/  IMAD.MOV.U32 R2, RZ, RZ, R14 ;  /* 0x000000ffff027224 */ /* 0x000fce00078e000e */
[----:B------:R-:W-:Y:S05]  /*196e0*/  WARPSYNC.COLLECTIVE R15, `(.L_x_1516) ;  /* 0x000000000f087348 */ /* 0x000fea0003c00000 */
[----:B------:R0:W1:Y:S02]  /*196f0*/  SHFL.IDX P6, R14, R13, R12, R11 ;  /* 0x0000000c0d0e7389 */ /* 0x00006400000c000b */
[----:B01----:R-:W-:Y:S01]  /*19700*/  ENDCOLLECTIVE ;  /* 0x000000000000791b */ /* 0x003fe20003800000 */
.L_x_1516:
        /* <DEDUP_REMOVED lines=12> */
.L_x_1517:
[----:B------:R-:W-:Y:S02]  /*197d0*/  IMAD.MOV.U32 R13, RZ, RZ, R26 ;  /* 0x000000ffff0d7224 */ /* 0x000fe400078e001a */
[----:B------:R-:W-:Y:S02]  /*197e0*/  IMAD.MOV.U32 R12, RZ, RZ, 0x2 ;  /* 0x00000002ff0c7424 */ /* 0x000fe400078e00ff */
[----:B------:R-:W-:-:S07]  /*197f0*/  IMAD.MOV.U32 R2, RZ, RZ, R14 ;  /* 0x000000ffff027224 */ /* 0x000fce00078e000e */
[----:B------:R-:W-:Y:S05]  /*19800*/  WARPSYNC.COLLECTIVE R15, `(.L_x_1518) ;  /* 0x000000000f087348 */ /* 0x000fea0003c00000 */
[----:B------:R0:W1:Y:S02]  /*19810*/  SHFL.IDX P6, R14, R13, R12, R11 ;  /* 0x0000000c0d0e7389 */ /* 0x00006400000c000b */
[----:B01----:R-:W-:Y:S01]  /*19820*/  ENDCOLLECTIVE ;  /* 0x000000000000791b */ /* 0x003fe20003800000 */
.L_x_1518:
        /* <DEDUP_REMOVED lines=12> */
.L_x_1519:
[----:B------:R-:W-:Y:S02]  /*198f0*/  IMAD.MOV.U32 R13, RZ, RZ, R26 ;  /* 0x000000ffff0d7224 */ /* 0x000fe400078e001a */
[----:B------:R-:W-:Y:S02]  /*19900*/  IMAD.MOV.U32 R12, RZ, RZ, 0x3 ;  /* 0x00000003ff0c7424 */ /* 0x000fe400078e00ff */
[----:B------:R-:W-:-:S07]  /*19910*/  IMAD.MOV.U32 R2, RZ, RZ, R14 ;  /* 0x000000ffff027224 */ /* 0x000fce00078e000e */
[----:B------:R-:W-:Y:S05]  /*19920*/  WARPSYNC.COLLECTIVE R15, `(.L_x_1520) ;  /* 0x000000000f087348 */ /* 0x000fea0003c00000 */
[----:B------:R0:W1:Y:S02]  /*19930*/  SHFL.IDX P6, R14, R13, R12, R11 ;  /* 0x0000000c0d0e7389 */ /* 0x00006400000c000b */
[----:B01----:R-:W-:Y:S01]  /*19940*/  ENDCOLLECTIVE ;  /* 0x000000000000791b */ /* 0x003fe20003800000 */
.L_x_1520:
        /* <DEDUP_REMOVED lines=12> */
.L_x_1521:
[----:B------:R-:W-:Y:S01]  /*19a10*/  IMAD.MOV.U32 R2, RZ, RZ, R14 ;  /* 0x000000ffff027224 */ /* 0x000fe200078e000e */
[----:B------:R-:W-:Y:S06]  /*19a20*/  BRA `(.L_x_1522) ;  /* 0xffffffc000947947 */ /* 0x000fec000383ffff */
.L_x_1429:
[----:B---3--:R3:W4:Y:S02]  /*19a30*/  SYNCS.PHASECHK.TRANS64.TRYWAIT P0, [R0+URZ+0x22840], R10 ;  /* 0x0228400a000075a7 */ /* 0x008724000800017f */
[----:B----4-:R-:W-:Y:S05]  /*19a40*/  @!P0 NANOSLEEP.SYNCS 0x989680 ;  /* 0x009896800000895d */ /* 0x010fea0003900000 */
[----:B------:R-:W4:Y:S02]  /*19a50*/  @!P0 SYNCS.PHASECHK.TRANS64 P0, [R0+URZ+0x22840], R10 ;  /* 0x0228400a000085a7 */ /* 0x000f24000800007f */
[----:B----4-:R-:W-:Y:S05]  /*19a60*/  @!P0 BRA `(.L_x_1429) ;  /* 0xfffffffc00f08947 */ /* 0x010fea000383ffff */
[----:B------:R-:W-:Y:S05]  /*19a70*/  BRA `(.L_x_1523) ;  /* 0xffffffc000e87947 */ /* 0x000fea000383ffff */
.L_x_1430:
        /* <DEDUP_REMOVED lines=8> */
.L_x_1525:
[----:B------:R-:W-:Y:S05]  /*19b00*/  BSYNC B0 ;  /* 0x0000000000007941 */ /* 0x000fea0003800000 */
.L_x_1524:
        /* <DEDUP_REMOVED lines=9> */
.L_x_1526:
[----:B------:R-:W-:Y:S02]  /*19ba0*/  IMAD.MOV.U32 R13, RZ, RZ, R8 ;  /* 0x000000ffff0d7224 */ /* 0x000fe400078e0008 */
[----:B------:R-:W-:Y:S02]  /*19bb0*/  IMAD.MOV.U32 R12, RZ, RZ, 0x1 ;  /* 0x00000001ff0c7424 */ /* 0x000fe400078e00ff */
[----:B------:R-:W-:-:S07]  /*19bc0*/  IMAD.MOV.U32 R2, RZ, RZ, R14 ;  /* 0x000000ffff027224 */ /* 0x000fce00078e000e */
[----:B------:R-:W-:Y:S05]  /*19bd0*/  WARPSYNC.COLLECTIVE R15, `(.L_x_1527) ;  /* 0x000000000f087348 */ /* 0x000fea0003c00000 */
[----:B------:R0:W1:Y:S02]  /*19be0*/  SHFL.IDX P6, R14, R13, R12, R11 ;  /* 0x0000000c0d0e7389 */ /* 0x00006400000c000b */
[----:B01----:R-:W-:Y:S01]  /*19bf0*/  ENDCOLLECTIVE ;  /* 0x000000000000791b */ /* 0x003fe20003800000 */
.L_x_1527:
        /* <DEDUP_REMOVED lines=13> */
.L_x_1528:
[----:B------:R-:W-:Y:S02]  /*19cd0*/  IMAD.MOV.U32 R13, RZ, RZ, R8 ;  /* 0x000000ffff0d7224 */ /* 0x000fe400078e0008 */
[----:B------:R-:W-:Y:S02]  /*19ce0*/  IMAD.MOV.U32 R12, RZ, RZ, 0x2 ;  /* 0x00000002ff0c7424 */ /* 0x000fe400078e00ff */
[----:B------:R-:W-:-:S07]  /*19cf0*/  IMAD.MOV.U32 R2, RZ, RZ, R14 ;  /* 0x000000ffff027224 */ /* 0x000fce00078e000e */
[----:B------:R-:W-:Y:S05]  /*19d00*/  WARPSYNC.COLLECTIVE R15, `(.L_x_1529) ;  /* 0x000000000f087348 */ /* 0x000fea0003c00000 */
[----:B------:R0:W1:Y:S02]  /*19d10*/  SHFL.IDX P6, R14, R13, R12, R11 ;  /* 0x0000000c0d0e7389 */ /* 0x00006400000c000b */
[----:B01----:R-:W-:Y:S01]  /*19d20*/  ENDCOLLECTIVE ;  /* 0x000000000000791b */ /* 0x003fe20003800000 */
.L_x_1529:
        /* <DEDUP_REMOVED lines=13> */
.L_x_1530:
[----:B------:R-:W-:Y:S02]  /*19e00*/  IMAD.MOV.U32 R13, RZ, RZ, R8 ;  /* 0x000000ffff0d7224 */ /* 0x000fe400078e0008 */
[----:B------:R-:W-:Y:S02]  /*19e10*/  IMAD.MOV.U32 R12, RZ, RZ, 0x3 ;  /* 0x00000003ff0c7424 */ /* 0x000fe400078e00ff */
[----:B------:R-:W-:-:S07]  /*19e20*/  IMAD.MOV.U32 R2, RZ, RZ, R14 ;  /* 0x000000ffff027224 */ /* 0x000fce00078e000e */
[----:B------:R-:W-:Y:S05]  /*19e30*/  WARPSYNC.COLLECTIVE R15, `(.L_x_1531) ;  /* 0x000000000f087348 */ /* 0x000fea0003c00000 */
[----:B------:R0:W1:Y:S02]  /*19e40*/  SHFL.IDX P6, R14, R13, R12, R11 ;  /* 0x0000000c0d0e7389 */ /* 0x00006400000c000b */
[----:B01----:R-:W-:Y:S01]  /*19e50*/  ENDCOLLECTIVE ;  /* 0x000000000000791b */ /* 0x003fe20003800000 */
.L_x_1531:
        /* <DEDUP_REMOVED lines=13> */
.L_x_1532:
[----:B------:R-:W-:Y:S01]  /*19f30*/  IMAD.MOV.U32 R2, RZ, RZ, R14 ;  /* 0x000000ffff027224 */ /* 0x000fe200078e000e */
[----:B------:R-:W-:Y:S06]  /*19f40*/  BRA `(.L_x_1533) ;  /* 0xffffffc000787947 */ /* 0x000fec000383ffff */
.L_x_1435:
[----:B0-----:R0:W2:Y:S02]  /*19f50*/  SYNCS.PHASECHK.TRANS64.TRYWAIT P1, [R0+URZ+0x22870], R3 ;  /* 0x02287003000075a7 */ /* 0x0010a4000802017f */
[----:B--2---:R-:W-:Y:S05]  /*19f60*/  @!P1 NANOSLEEP.SYNCS 0x989680 ;  /* 0x009896800000995d */ /* 0x004fea0003900000 */
[----:B------:R-:W2:Y:S02]  /*19f70*/  @!P1 SYNCS.PHASECHK.TRANS64 P1, [R0+URZ+0x22870], R3 ;  /* 0x02287003000095a7 */ /* 0x000ea4000802007f */
[----:B--2---:R-:W-:Y:S05]  /*19f80*/  @!P1 BRA `(.L_x_1435) ;  /* 0xfffffffc00f09947 */ /* 0x004fea000383ffff */
[----:B------:R-:W-:Y:S05]  /*19f90*/  BRA `(.L_x_1534) ;  /* 0xffffffc000e47947 */ /* 0x000fea000383ffff */
.L_x_1437:
[----:B0-----:R0:W1:Y:S02]  /*19fa0*/  SYNCS.PHASECHK.TRANS64.TRYWAIT P1, [R0+URZ+0x22860], R3 ;  /* 0x02286003000075a7 */ /* 0x001064000802017f */
[----:B-1----:R-:W-:Y:S05]  /*19fb0*/  @!P1 NANOSLEEP.SYNCS 0x989680 ;  /* 0x009896800000995d */ /* 0x002fea0003900000 */
[----:B------:R-:W1:Y:S02]  /*19fc0*/  @!P1 SYNCS.PHASECHK.TRANS64 P1, [R0+URZ+0x22860], R3 ;  /* 0x02286003000095a7 */ /* 0x000e64000802007f */
[----:B-1----:R-:W-:Y:S05]  /*19fd0*/  @!P1 BRA `(.L_x_1437) ;  /* 0xfffffffc00f09947 */ /* 0x002fea000383ffff */
[----:B------:R-:W-:Y:S05]  /*19fe0*/  BRA `(.L_x_1535) ;  /* 0xffffffc000f47947 */ /* 0x000fea000383ffff */
.L_x_1445:
[----:B-1----:R1:W2:Y:S02]  /*19ff0*/  SYNCS.PHASECHK.TRANS64.TRYWAIT P1, [R17+URZ+0x22870], R0 ;  /* 0x02287000110075a7 */ /* 0x0022a4000802017f */
[----:B--2---:R-:W-:Y:S05]  /*1a000*/  @!P1 NANOSLEEP.SYNCS 0x989680 ;  /* 0x009896800000995d */ /* 0x004fea0003900000 */
[----:B------:R-:W2:Y:S02]  /*1a010*/  @!P1 SYNCS.PHASECHK.TRANS64 P1, [R17+URZ+0x22870], R0 ;  /* 0x02287000110095a7 */ /* 0x000ea4000802007f */
[----:B--2---:R-:W-:Y:S05]  /*1a020*/  @!P1 BRA `(.L_x_1445) ;  /* 0xfffffffc00f09947 */ /* 0x004fea000383ffff */
[----:B------:R-:W-:Y:S05]  /*1a030*/  BRA `(.L_x_1536) ;  /* 0xffffffc800887947 */ /* 0x000fea000383ffff */
.L_x_1447:
[----:B-1----:R1:W2:Y:S02]  /*1a040*/  SYNCS.PHASECHK.TRANS64.TRYWAIT P1, [R17+URZ+0x22860], R0 ;  /* 0x02286000110075a7 */ /* 0x0022a4000802017f */
[----:B--2---:R-:W-:Y:S05]  /*1a050*/  @!P1 NANOSLEEP.SYNCS 0x989680 ;  /* 0x009896800000995d */ /* 0x004fea0003900000 */
[----:B------:R-:W2:Y:S02]  /*1a060*/  @!P1 SYNCS.PHASECHK.TRANS64 P1, [R17+URZ+0x22860], R0 ;  /* 0x02286000110095a7 */ /* 0x000ea4000802007f */
[----:B--2---:R-:W-:Y:S05]  /*1a070*/  @!P1 BRA `(.L_x_1447) ;  /* 0xfffffffc00f09947 */ /* 0x004fea000383ffff */
[----:B------:R-:W-:Y:S05]  /*1a080*/  BRA `(.L_x_1537) ;  /* 0xffffffc800947947 */ /* 0x000fea000383ffff */
.L_x_1461:
[----:B0-----:R0:W1:Y:S02]  /*1a090*/  SYNCS.PHASECHK.TRANS64.TRYWAIT P0, [R5+URZ+0x22820], R0 ;  /* 0x02282000050075a7 */ /* 0x001064000800017f */
[----:B-1----:R-:W-:Y:S05]  /*1a0a0*/  @!P0 NANOSLEEP.SYNCS 0x989680 ;  /* 0x009896800000895d */ /* 0x002fea0003900000 */
[----:B------:R-:W1:Y:S02]  /*1a0b0*/  @!P0 SYNCS.PHASECHK.TRANS64 P0, [R5+URZ+0x22820], R0 ;  /* 0x02282000050085a7 */ /* 0x000e64000800007f */
[----:B-1----:R-:W-:Y:S05]  /*1a0c0*/  @!P0 BRA `(.L_x_1461) ;  /* 0xfffffffc00f08947 */ /* 0x002fea000383ffff */
[----:B------:R-:W-:Y:S05]  /*1a0d0*/  BRA `(.L_x_1538) ;  /* 0xffffffd800c47947 */ /* 0x000fea000383ffff */
.L_x_1462:
[----:B------:R-:W1:Y:S01]  /*1a0e0*/  S2R R2, SR_TID.X ;  /* 0x0000000000027919 */ /* 0x000e620000002100 */
[----:B------:R-:W-:Y:S01]  /*1a0f0*/  BSSY B0, `(.L_x_1539) ;  /* 0x000000a000007945 */ /* 0x000fe20003800000 */
[----:B------:R-:W-:Y:S02]  /*1a100*/  IMAD.MOV.U32 R12, RZ, RZ, RZ ;  /* 0x000000ffff0c7224 */ /* 0x000fe400078e00ff */
[----:B------:R-:W-:Y:S02]  /*1a110*/  IMAD.MOV.U32 R11, RZ, RZ, 0x1f ;  /* 0x0000001fff0b7424 */ /* 0x000fe400078e00ff */
[----:B------:R-:W-:Y:S01]  /*1a120*/  IMAD.MOV.U32 R15, RZ, RZ, -0x1 ;  /* 0xffffffffff0f7424 */ /* 0x000fe200078e00ff */
[----:B-1----:R-:W-:-:S04]  /*1a130*/  SHF.R.U32.HI R2, RZ, 0x5, R2 ;  /* 0x00000005ff027819 */ /* 0x002fc80000011602 */
[----:B------:R-:W-:-:S05]  /*1a140*/  LOP3.LUT R2, R2, 0x3, RZ, 0xc0, !PT ;  /* 0x0000000302027812 */ /* 0x000fca00078ec0ff */
[----:B------:R-:W-:-:S07]  /*1a150*/  IMAD.MOV.U32 R13, RZ, RZ, R2 ;  /* 0x000000ffff0d7224 */ /* 0x000fce00078e0002 */
[----:B0-----:R-:W-:Y:S05]  /*1a160*/  WARPSYNC.COLLECTIVE R15, `(.L_x_1540) ;  /* 0x000000000f087348 */ /* 0x001fea0003c00000 */
[----:B------:R1:W2:Y:S02]  /*1a170*/  SHFL.IDX P6, R14, R13, R12, R11 ;  /* 0x0000000c0d0e7389 */ /* 0x0002a400000c000b */
[----:B012---:R-:W-:Y:S01]  /*1a180*/  ENDCOLLECTIVE ;  /* 0x000000000000791b */ /* 0x007fe20003800000 */
.L_x_1540:
[----:B------:R-:W-:Y:S05]  /*1a190*/  BSYNC B0 ;  /* 0x0000000000007941 */ /* 0x000fea0003800000 */
.L_x_1539:
[----:B------:R-:W-:Y:S05]  /*1a1a0*/  BRA `(.L_x_1541) ;  /* 0xffffffd800ac7947 */ /* 0x000fea000383ffff */
.L_x_1465:
[----:B------:R-:W-:Y:S01]  /*1a1b0*/  BSSY B1, `(.L_x_1542) ;  /* 0x0000006000017945 */ /* 0x000fe20003800000 */
[----:B------:R-:W-:-:S07]  /*1a1c0*/  IMAD.MOV.U32 R15, RZ, RZ, -0x1 ;  /* 0xffffffffff0f7424 */ /* 0x000fce00078e00ff */
[----:B0-----:R-:W-:Y:S05]  /*1a1d0*/  WARPSYNC.COLLECTIVE R15, `(.L_x_1543) ;  /* 0x000000000f0c7348 */ /* 0x001fea0003c00000 */
[----:B------:R-:W-:Y:S02]  /*1a1e0*/  ELECT P6, UR62, PT ;  /* 0x00000000003e782f */ /* 0x000fe400038c0000 */
[----:B------:R-:W-:Y:S01]  /*1a1f0*/  MOV R14, UR62 ;  /* 0x0000003e000e7c02 */ /* 0x000fe20008000f00 */
[----:B0-----:R-:W-:Y:S10]  /*1a200*/  ENDCOLLECTIVE ;  /* 0x000000000000791b */ /* 0x001ff40003800000 */
.L_x_1543:
[----:B------:R-:W-:Y:S05]  /*1a210*/  BSYNC B1 ;  /* 0x0000000000017941 */ /* 0x000fea0003800000 */
.L_x_1542:
[----:B------:R-:W-:Y:S05]  /*1a220*/  BRA `(.L_x_1544) ;  /* 0xffffffd800a47947 */ /* 0x000fea000383ffff */
.L_x_1467:
[----:B0-----:R0:W1:Y:S02]  /*1a230*/  SYNCS.PHASECHK.TRANS64.TRYWAIT P1, [R3+URZ+0x22840], R2 ;  /* 0x02284002030075a7 */ /* 0x001064000802017f */
[----:B-1----:R-:W-:Y:S05]  /*1a240*/  @!P1 NANOSLEEP.SYNCS 0x989680 ;  /* 0x009896800000995d */ /* 0x002fea0003900000 */
[----:B------:R-:W1:Y:S02]  /*1a250*/  @!P1 SYNCS.PHASECHK.TRANS64 P1, [R3+URZ+0x22840], R2 ;  /* 0x02284002030095a7 */ /* 0x000e64000802007f */
[----:B-1----:R-:W-:Y:S05]  /*1a260*/  @!P1 BRA `(.L_x_1467) ;  /* 0xfffffffc00f09947 */ /* 0x002fea000383ffff */
[----:B------:R-:W-:Y:S05]  /*1a270*/  BRA `(.L_x_1545) ;  /* 0xffffffd800c47947 */ /* 0x000fea000383ffff */
.L_x_1469:
[----:B-1----:R1:W2:Y:S02]  /*1a280*/  SYNCS.PHASECHK.TRANS64.TRYWAIT P1, [R23+URZ+0x22840], R0 ;  /* 0x02284000170075a7 */ /* 0x0022a4000802017f */
[----:B--2---:R-:W-:Y:S05]  /*1a290*/  @!P1 NANOSLEEP.SYNCS 0x989680 ;  /* 0x009896800000995d */ /* 0x004fea0003900000 */
[----:B------:R-:W2:Y:S02]  /*1a2a0*/  @!P1 SYNCS.PHASECHK.TRANS64 P1, [R23+URZ+0x22840], R0 ;  /* 0x02284000170095a7 */ /* 0x000ea4000802007f */
[----:B--2---:R-:W-:Y:S05]  /*1a2b0*/  @!P1 BRA `(.L_x_1469) ;  /* 0xfffffffc00f09947 */ /* 0x004fea000383ffff */
[----:B------:R-:W-:Y:S05]  /*1a2c0*/  BRA `(.L_x_1546) ;  /* 0xffffffd800d07947 */ /* 0x000fea000383ffff */
.L_x_1471:
[----:B--2---:R2:W3:Y:S02]  /*1a2d0*/  SYNCS.PHASECHK.TRANS64.TRYWAIT P1, [R3+URZ+0x22860], R2 ;  /* 0x02286002030075a7 */ /* 0x0044e4000802017f */
[----:B---3--:R-:W-:Y:S05]  /*1a2e0*/  @!P1 NANOSLEEP.SYNCS 0x989680 ;  /* 0x009896800000995d */ /* 0x008fea0003900000 */
[----:B------:R-:W3:Y:S02]  /*1a2f0*/  @!P1 SYNCS.PHASECHK.TRANS64 P1, [R3+URZ+0x22860], R2 ;  /* 0x02286002030095a7 */ /* 0x000ee4000802007f */
[----:B---3--:R-:W-:Y:S05]  /*1a300*/  @!P1 BRA `(.L_x_1471) ;  /* 0xfffffffc00f09947 */ /* 0x008fea000383ffff */
[----:B------:R-:W-:Y:S05]  /*1a310*/  BRA `(.L_x_1547) ;  /* 0xffffffd800cc7947 */ /* 0x000fea000383ffff */
.L_x_1473:
[----:B---3--:R3:W4:Y:S02]  /*1a320*/  SYNCS.PHASECHK.TRANS64.TRYWAIT P1, [R23+URZ+0x22860], R0 ;  /* 0x02286000170075a7 */ /* 0x008724000802017f */
[----:B----4-:R-:W-:Y:S05]  /*1a330*/  @!P1 NANOSLEEP.SYNCS 0x989680 ;  /* 0x009896800000995d */ /* 0x010fea0003900000 */
[----:B------:R-:W4:Y:S02]  /*1a340*/  @!P1 SYNCS.PHASECHK.TRANS64 P1, [R23+URZ+0x22860], R0 ;  /* 0x02286000170095a7 */ /* 0x000f24000802007f */
[----:B----4-:R-:W-:Y:S05]  /*1a350*/  @!P1 BRA `(.L_x_1473) ;  /* 0xfffffffc00f09947 */ /* 0x010fea000383ffff */
[----:B------:R-:W-:Y:S05]  /*1a360*/  BRA `(.L_x_1548) ;  /* 0xffffffd800c87947 */ /* 0x000fea000383ffff */
.L_x_1475:
[----:B----4-:R4:W0:Y:S02]  /*1a370*/  SYNCS.PHASECHK.TRANS64.TRYWAIT P1, [R3+URZ+0x22880], R2 ;  /* 0x02288002030075a7 */ /* 0x010824000802017f */
[----:B0-----:R-:W-:Y:S05]  /*1a380*/  @!P1 NANOSLEEP.SYNCS 0x989680 ;  /* 0x009896800000995d */ /* 0x001fea0003900000 */
[----:B------:R-:W0:Y:S02]  /*1a390*/  @!P1 SYNCS.PHASECHK.TRANS64 P1, [R3+URZ+0x22880], R2 ;  /* 0x02288002030095a7 */ /* 0x000e24000802007f */
[----:B0-----:R-:W-:Y:S05]  /*1a3a0*/  @!P1 BRA `(.L_x_1475) ;  /* 0xfffffffc00f09947 */ /* 0x001fea000383ffff */
[----:B------:R-:W-:Y:S05]  /*1a3b0*/  BRA `(.L_x_1549) ;  /* 0xffffffd800c47947 */ /* 0x000fea000383ffff */
.L_x_1550:
        /* <DEDUP_REMOVED lines=12> */
.L_x_3194:


//--------------------- .text._ZN7cutlass13device_kernelIN5flash11enable_sm90INS1_16FlashAttnFwdSm90INS1_25CollectiveMainloopFwdSm90ILi2EN4cute5tupleIJNS5_1CILi1EEES8_S8_EEENS6_IJNS7_ILi128EEESA_NS7_ILi192EEEEEELi128ENS_12float_e4m3_tEfNS_4arch4Sm90ELb0ELb1ELb1ELb1ELb1ELb1ELb0ELb1ELb1ELb1ELb0ELb0EEENS1_21CollectiveEpilogueFwdINS6_IJSA_SA_SA_EEES9_NS_10bfloat16_tESF_Li256ELb1ELb1ELb0ELb1EEENS1_36VarlenDynamicPersistentTileSchedulerILi128ELi128ELi256ELi128ELb0ELb1ELb1ELb1ELb0ELb1EEEEEEEEEvNT_6ParamsE --------------------------
	.section	.text._ZN7cutlass13device_kernelIN5flash11enable_sm90INS1_16FlashAttnFwdSm90INS1_25CollectiveMainloopFwdSm90ILi2EN4cute5tupleIJNS5_1CILi1EEES8_S8_EEENS6_IJNS7_ILi128EEESA_NS7_ILi192EEEEEELi128ENS_12float_e4m3_tEfNS_4arch4Sm90ELb0ELb1ELb1ELb1ELb1ELb1ELb0ELb1ELb1ELb1ELb0ELb0EEENS1_21CollectiveEpilogueFwdINS6_IJSA_SA_SA_EEES9_NS_10bfloat16_tESF_Li256ELb1ELb1ELb0ELb1EEENS1_36VarlenDynamicPersistentTileSchedulerILi128ELi128ELi256ELi128ELb0ELb1ELb1ELb1ELb0ELb1EEEEEEEEEvNT_6ParamsE,"ax",@progbits
	.align	128
.text._ZN7cutlass13device_kernelIN5flash11enable_sm90INS1_16FlashAttnFwdSm90INS1_25CollectiveMainloopFwdSm90ILi2EN4cute5tupleIJNS5_1CILi1EEES8_S8_EEENS6_IJNS7_ILi128EEESA_NS7_ILi192EEEEEELi128ENS_12float_e4m3_tEfNS_4arch4Sm90ELb0ELb1ELb1ELb1ELb1ELb1ELb0ELb1ELb1ELb1ELb0ELb0EEENS1_21CollectiveEpilogueFwdINS6_IJSA_SA_SA_EEES9_NS_10bfloat16_tESF_Li256ELb1ELb1ELb0ELb1EEENS1_36VarlenDynamicPersistentTileSchedulerILi128ELi128ELi256ELi128ELb0ELb1ELb1ELb1ELb0ELb1EEEEEEEEEvNT_6ParamsE:
        .type           _ZN7cutlass13device_kernelIN5flash11enable_sm90INS1_16FlashAttnFwdSm90INS1_25CollectiveMainloopFwdSm90ILi2EN4cute5tupleIJNS5_1CILi1EEES8_S8_EEENS6_IJNS7_ILi128EEESA_NS7_ILi192EEEEEELi128ENS_12float_e4m3_tEfNS_4arch4Sm90ELb0ELb1ELb1ELb1ELb1ELb1ELb0ELb1ELb1ELb1ELb0ELb0EEENS1_21CollectiveEpilogueFwdINS6_IJSA_SA_SA_EEES9_NS_10bfloat16_tESF_Li256ELb1ELb1ELb0ELb1EEENS1_36VarlenDynamicPersistentTileSchedulerILi128ELi128ELi256ELi128ELb0ELb1ELb1ELb1ELb0ELb1EEEEEEEEEvNT_6ParamsE,@function
        .size           _ZN7cutlass13device_kernelIN5flash11enable_sm90INS1_16FlashAttnFwdSm90INS1_25CollectiveMainloopFwdSm90ILi2EN4cute5tupleIJNS5_1CILi1EEES8_S8_EEENS6_IJNS7_ILi128EEESA_NS7_ILi192EEEEEELi128ENS_12float_e4m3_tEfNS_4arch4Sm90ELb0ELb1ELb1ELb1ELb1ELb1ELb0ELb1ELb1ELb1ELb0ELb0EEENS1_21CollectiveEpilogueFwdINS6_IJSA_SA_SA_EEES9_NS_10bfloat16_tESF_Li256ELb1ELb1ELb0ELb1EEENS1_36VarlenDynamicPersistentTileSchedulerILi128ELi128ELi256ELi128ELb0ELb1ELb1ELb1ELb0ELb1EEEEEEEEEvNT_6ParamsE,(.L_x_3195 - _ZN7cutlass13device_kernelIN5flash11enable_sm90INS1_16FlashAttnFwdSm90INS1_25CollectiveMainloopFwdSm90ILi2EN4cute5tupleIJNS5_1CILi1EEES8_S8_EEENS6_IJNS7_ILi128EEESA_NS7_ILi192EEEEEELi128ENS_12float_e4m3_tEfNS_4arch4Sm90ELb0ELb1ELb1ELb1ELb1ELb1ELb0ELb1ELb1ELb1ELb0ELb0EEENS1_21CollectiveEpilogueFwdINS6_IJSA_SA_SA_EEES9_NS_10bfloat16_tESF_Li256ELb1ELb1ELb0ELb1EEENS1_36VarlenDynamicPersistentTileSchedulerILi128ELi128ELi256ELi128ELb0ELb1ELb1ELb1ELb0ELb1EEEEEEEEEvNT_6ParamsE)
        .other          _ZN7cutlass13device_kernelIN5flash11enable_sm90INS1_16FlashAttnFwdSm90INS1_25CollectiveMainloopFwdSm90ILi2EN4cute5tupleIJNS5_1CILi1EEES8_S8_EEENS6_IJNS7_ILi128EEESA_NS7_ILi192EEEEEELi128ENS_12float_e4m3_tEfNS_4arch4Sm90ELb0ELb1ELb1ELb1ELb1ELb1ELb0ELb1ELb1ELb1ELb0ELb0EEENS1_21CollectiveEpilogueFwdINS6_IJSA_SA_SA_EEES9_NS_10bfloat16_tESF_Li256ELb1ELb1ELb0ELb1EEENS1_36VarlenDynamicPersistentTileSchedulerILi128ELi128ELi256ELi128ELb0ELb1ELb1ELb1ELb0ELb1EEEEEEEEEvNT_6ParamsE,@"STO_CUDA_ENTRY STV_DEFAULT"
_ZN7cutlass13device_kernelIN5flash11enable_sm90INS1_16FlashAttnFwdSm90INS1_25CollectiveMainloopFwdSm90ILi2EN4cute5tupleIJNS5_1CILi1EEES8_S8_EEENS6_IJNS7_ILi128EEESA_NS7_ILi192EEEEEELi128ENS_12float_e4m3_tEfNS_4arch4Sm90ELb0ELb1ELb1ELb1ELb1ELb1ELb0ELb1ELb1ELb1ELb0ELb0EEENS1_21CollectiveEpilogueFwdINS6_IJSA_SA_SA_EEES9_NS_10bfloat16_tESF_Li256ELb1ELb1ELb0ELb1EEENS1_36VarlenDynamicPersistentTileSchedulerILi128ELi128ELi256ELi128ELb0ELb1ELb1ELb1ELb0ELb1EEEEEEEEEvNT_6ParamsE:
        /* <DEDUP_REMOVED lines=18> */
.L_x_1552:
[----:B------:R-:W-:Y:S05]  /*0120*/  BSYNC B0 ;  /* 0x0000000000007941 */ /* 0x000fea0003800000 */
.L_x_1551:
        /* <DEDUP_REMOVED lines=41> */
.L_x_1553:
        /* <DEDUP_REMOVED lines=22> */
.L_x_1554:
        /* <DEDUP_REMOVED lines=18> */
.L_x_1555:
        /* <DEDUP_REMOVED lines=22> */
.L_x_1556:
        /* <DEDUP_REMOVED lines=23> */
.L_x_1557:
        /* <DEDUP_REMOVED lines=8> */
.L_x_1560:
        /* <DEDUP_REMOVED lines=8> */
[----:B-1----:R-:W-:-:S06]  /*0a10*/  ULEA UR4, UR40, UR4, 0x18 ;  /* 0x0000000428047291 */ /* 0x002fcc000f8ec03f */
[----:B------:R-:W-:Y:S01]  /*0a20*/  IMAD.U32 R16, RZ, RZ, UR4 ;  /* 0x00000004ff107e24 */ /* 0x000fe2000f8e00ff */
[----:B0-----:R-:W-:Y:S01]  /*0a30*/  SHF.R.U32.HI R0, RZ, 0x7, R0 ;  /* 0x00000007ff007819 */ /* 0x001fe20000011600 */
[----:B------:R-:W-:-:S03]  /*0a40*/  ULDC UR4, c[0x0][0xc3c] ;  /* 0x00030f0000047ab9 */ /* 0x000fc60000000800 */
[----:B------:R-:W-:-:S13]  /*0a50*/  ISETP.NE.AND P0, PT, R0, 0x1, PT ;  /* 0x000000010000780c */ /* 0x000fda0003f05270 */
[----:B------:R-:W-:Y:S08]  /*0a60*/  @!P0 BAR.ARV 0x9, 0x100 ;  /* 0x0244000000008b1d */ /* 0x000ff00000002000 */
[----:B------:R-:W-:Y:S06]  /*0a70*/  BAR.SYNC.DEFER_BLOCKING 0x5, 0x180 ;  /* 0x0146000000007b1d */ /* 0x000fec0000010000 */
[----:B------:R-:W0:Y:S02]  /*0a80*/  LDS.128 R20, [R16+0x228d0] ;  /* 0x0228d00010147984 */ /* 0x000e240000000c00 */
[----:B------:R-:W-:Y:S06]  /*0a90*/  BAR.ARV 0x4, 0x180 ;  /* 0x0106000000007b1d */ /* 0x000fec0000002000 */
[----:B0-----:R-:W-:-:S13]  /*0aa0*/  ISETP.GE.AND P0, PT, R23, UR4, PT ;  /* 0x0000000417007c0c */ /* 0x001fda000bf06270 */
[----:B------:R-:W-:Y:S05]  /*0ab0*/  @P0 BRA `(.L_x_1561) ;  /* 0x0000028800b40947 */ /* 0x000fea0003800000 */
[----:B------:R-:W0:Y:S01]  /*0ac0*/  S2R R0, SR_TID.X ;  /* 0x0000000000007919 */ /* 0x000e220000002100 */
[----:B------:R-:W-:Y:S01]  /*0ad0*/  R2UR UR42, R16 ;  /* 0x00000000102a72ca */ /* 0x000fe200000e0000 */
[----:B------:R-:W-:Y:S01]  /*0ae0*/  IMAD.MOV.U32 R206, RZ, RZ, 0x20 ;  /* 0x00000020ffce7424 */ /* 0x000fe200078e00ff */
[----:B------:R-:W-:Y:S01]  /*0af0*/  CS2R R168, SRZ ;  /* 0x0000000000a87805 */ /* 0x000fe2000001ff00 */
[----:B------:R-:W-:Y:S01]  /*0b00*/  IMAD.MOV.U32 R17, RZ, RZ, RZ ;  /* 0x000000ffff117224 */ /* 0x000fe200078e00ff */
[----:B------:R-:W-:Y:S01]  /*0b10*/  ULOP3.LUT UR41, UR36, 0x1, URZ, 0xfc, !UPT ;  /* 0x0000000124297892 */ /* 0x000fe2000f8efc3f */
[----:B------:R-:W-:Y:S01]  /*0b20*/  IMAD.MOV.U32 R173, RZ, RZ, RZ ;  /* 0x000000ffffad7224 */ /* 0x000fe200078e00ff */
[----:B------:R-:W-:-:S07]  /*0b30*/  UMOV UR37, URZ ;  /* 0x0000003f00257c82 */ /* 0x000fce0008000000 */
[----:B------:R-:W-:Y:S01]  /*0b40*/  UIADD3 UR42, UR42, 0x10400, URZ ;  /* 0x000104002a2a7890 */ /* 0x000fe2000fffe03f */
[----:B0-----:R-:W-:-:S05]  /*0b50*/  VIADD R223, R0, 0xffffff80 ;  /* 0xffffff8000df7836 */ /* 0x001fca0000000000 */
[----:B------:R-:W-:Y:S02]  /*0b60*/  SHF.R.S32.HI R0, RZ, 0x1f, R223 ;  /* 0x0000001fff007819 */ /* 0x000fe400000114df */
[-C--:B------:R-:W-:Y:S02]  /*0b70*/  LEA.HI R5, R223, R223.reuse, RZ, 0x1 ;  /* 0x000000dfdf057211 */ /* 0x080fe400078f08ff */
[CC--:B------:R-:W-:Y:S02]  /*0b80*/  LEA.HI R6, R0.reuse, R223.reuse, RZ, 0x4 ;  /* 0x000000df00067211 */ /* 0x0c0fe400078f20ff */
[CC--:B------:R-:W-:Y:S02]  /*0b90*/  LEA.HI R3, R0.reuse, R223.reuse, RZ, 0x5 ;  /* 0x000000df00037211 */ /* 0x0c0fe400078f28ff */
[----:B------:R-:W-:Y:S02]  /*0ba0*/  SHF.R.S32.HI R201, RZ, 0x4, R6 ;  /* 0x00000004ffc97819 */ /* 0x000fe40000011406 */
[----:B------:R-:W-:Y:S01]  /*0bb0*/  LEA.HI R2, R0, R223, RZ, 0x2 ;  /* 0x000000df00027211 */ /* 0x000fe200078f10ff */
[----:B------:R-:W-:Y:S01]  /*0bc0*/  IMAD.SHL.U32 R7, R3, 0x20, RZ ;  /* 0x0000002003077824 */ /* 0x000fe200078e00ff */
[----:B------:R-:W-:-:S02]  /*0bd0*/  LOP3.LUT R8, R6, 0x3fffff0, RZ, 0xc0, !PT ;  /* 0x03fffff006087812 */ /* 0x000fc400078ec0ff */
[----:B------:R-:W-:Y:S02]  /*0be0*/  LEA.HI R6, R6, R201, RZ, 0x1 ;  /* 0x000000c906067211 */ /* 0x000fe400078f08ff */
[----:B------:R-:W-:Y:S01]  /*0bf0*/  SHF.R.S32.HI R3, RZ, 0x2, R2 ;  /* 0x00000002ff037819 */ /* 0x000fe20000011402 */
[----:B------:R-:W-:Y:S01]  /*0c00*/  IMAD.IADD R8, R223, 0x1, -R8 ;  /* 0x00000001df087824 */ /* 0x000fe200078e0a08 */
[----:B------:R-:W-:Y:S02]  /*0c10*/  SHF.R.S32.HI R4, RZ, 0x1f, R2 ;  /* 0x0000001fff047819 */ /* 0x000fe40000011402 */
[----:B------:R-:W-:Y:S02]  /*0c20*/  LOP3.LUT R7, R7, 0xfffffc00, RZ, 0xc0, !PT ;  /* 0xfffffc0007077812 */ /* 0x000fe400078ec0ff */
[----:B------:R-:W-:Y:S02]  /*0c30*/  LOP3.LUT R6, R6, 0x1ffffffe, RZ, 0xc0, !PT ;  /* 0x1ffffffe06067812 */ /* 0x000fe400078ec0ff */
[----:B------:R-:W-:Y:S01]  /*0c40*/  LEA.HI R4, R4, R3, RZ, 0x2 ;  /* 0x0000000304047211 */ /* 0x000fe200078f10ff */
[----:B------:R-:W-:Y:S01]  /*0c50*/  IMAD R7, R8, 0x40, R7 ;  /* 0x0000004008077824 */ /* 0x000fe200078e0207 */
[----:B------:R-:W-:Y:S01]  /*0c60*/  LOP3.LUT R208, R5, 0xfffffffe, RZ, 0xc0, !PT ;  /* 0xfffffffe05d07812 */ /* 0x000fe200078ec0ff */
[----:B------:R-:W-:Y:S01]  /*0c70*/  IMAD.IADD R6, R201, 0x1, -R6 ;  /* 0x00000001c9067824 */ /* 0x000fe200078e0a06 */
[----:B------:R-:W-:-:S02]  /*0c80*/  LOP3.LUT R4, R4, 0xfffffffc, RZ, 0xc0, !PT ;  /* 0xfffffffc04047812 */ /* 0x000fc400078ec0ff */
[----:B------:R-:W-:Y:S01]  /*0c90*/  LOP3.LUT R2, R2, 0xfffffffc, RZ, 0xc0, !PT ;  /* 0xfffffffc02027812 */ /* 0x000fe200078ec0ff */
[----:B------:R-:W-:Y:S01]  /*0ca0*/  IMAD.IADD R208, R223, 0x1, -R208 ;  /* 0x00000001dfd07824 */ /* 0x000fe200078e0ad0 */
[----:B------:R-:W-:Y:S01]  /*0cb0*/  SHF.R.S32.HI R176, RZ, 0x1, R5 ;  /* 0x00000001ffb07819 */ /* 0x000fe20000011405 */
[----:B------:R-:W-:Y:S01]  /*0cc0*/  IMAD R220, R6, 0x8, R7 ;  /* 0x0000000806dc7824 */ /* 0x000fe200078e0207 */
[----:B------:R-:W-:Y:S01]  /*0cd0*/  SHF.R.S32.HI R7, RZ, 0x1f, R5 ;  /* 0x0000001fff077819 */ /* 0x000fe20000011405 */
[----:B------:R-:W-:Y:S01]  /*0ce0*/  IMAD.IADD R4, R3, 0x1, -R4 ;  /* 0x0000000103047824 */ /* 0x000fe200078e0a04 */
[----:B------:R-:W-:Y:S01]  /*0cf0*/  LEA.HI R3, R0, R223, RZ, 0x7 ;  /* 0x000000df00037211 */ /* 0x000fe200078f38ff */
[----:B------:R-:W-:Y:S01]  /*0d00*/  IMAD.IADD R6, R223, 0x1, -R2 ;  /* 0x00000001df067824 */ /* 0x000fe200078e0a02 */
[----:B------:R-:W-:Y:S01]  /*0d10*/  LEA.HI R7, R7, R176, RZ, 0x3 ;  /* 0x000000b007077211 */ /* 0x000fe200078f18ff */
[C---:B------:R-:W-:Y:S01]  /*0d20*/  IMAD.SHL.U32 R174, R208.reuse, 0x8, RZ ;  /* 0x00000008d0ae7824 */ /* 0x040fe200078e00ff */
[----:B------:R-:W-:Y:S01]  /*0d30*/  LOP3.LUT R2, R3, 0xffffff80, RZ, 0xc0, !PT ;  /* 0xffffff8003027812 */ /* 0x000fe200078ec0ff */
[----:B------:R-:W-:Y:S01]  /*0d40*/  IMAD.SHL.U32 R18, R208, 0x10, RZ ;  /* 0x00000010d0127824 */ /* 0x000fe200078e00ff */
[----:B------:R-:W-:Y:S01]  /*0d50*/  LEA.HI R8, R6, R6, RZ, 0x1 ;  /* 0x0000000606087211 */ /* 0x000fe200078f08ff */
[C---:B------:R-:W-:Y:S01]  /*0d60*/  VIADD R191, R174.reuse, 0x40 ;  /* 0x00000040aebf7836 */ /* 0x040fe20000000000 */
[----:B------:R-:W-:Y:S01]  /*0d70*/  IADD3 R189, R174, 0x20, RZ ;  /* 0x00000020aebd7810 */ /* 0x000fe20007ffe0ff */
[----:B------:R-:W-:Y:S01]  /*0d80*/  IMAD.IADD R209, R223, 0x1, -R2 ;  /* 0x00000001dfd17824 */ /* 0x000fe200078e0a02 */
[----:B------:R-:W-:Y:S01]  /*0d90*/  LOP3.LUT R9, R8, 0x1ffffffe, RZ, 0xc0, !PT ;  /* 0x1ffffffe08097812 */ /* 0x000fe200078ec0ff */
[----:B------:R-:W-:Y:S01]  /*0da0*/  IMAD.SHL.U32 R181, R4, 0x80, RZ ;  /* 0x0000008004b57824 */ /* 0x000fe200078e00ff */
[----:B------:R-:W-:Y:S01]  /*0db0*/  LOP3.LUT R7, R7, 0xfffffff8, RZ, 0xc0, !PT ;  /* 0xfffffff807077812 */ /* 0x000fe200078ec0ff */
[----:B------:R-:W-:Y:S01]  /*0dc0*/  IMAD.IADD R10, R174, 0x1, R189 ;  /* 0x00000001ae0a7824 */ /* 0x000fe200078e02bd */
[----:B------:R-:W-:Y:S01]  /*0dd0*/  LEA.HI R5, R5, R176, RZ, 0x1 ;  /* 0x000000b005057211 */ /* 0x000fe200078f08ff */
[----:B------:R-:W-:Y:S01]  /*0de0*/  IMAD.IADD R194, R6, 0x1, -R9 ;  /* 0x0000000106c27824 */ /* 0x000fe200078e0a09 */
[----:B------:R-:W-:Y:S01]  /*0df0*/  SHF.R.S32.HI R6, RZ, 0x1f, R209 ;  /* 0x0000001fff067819 */ /* 0x000fe200000114d1 */
[----:B------:R-:W-:Y:S01]  /*0e00*/  IMAD.IADD R187, R176, 0x1, -R7 ;  /* 0x00000001b0bb7824 */ /* 0x000fe200078e0a07 */
[----:B------:R-:W-:Y:S01]  /*0e10*/  SHF.R.S32.HI R11, RZ, 0x1f, R10 ;  /* 0x0000001fff0b7819 */ /* 0x000fe2000001140a */
[----:B------:R-:W-:Y:S01]  /*0e20*/  VIADD R185, R18, 0x80 ;  /* 0x0000008012b97836 */ /* 0x000fe20000000000 */
[----:B------:R-:W-:Y:S01]  /*0e30*/  LEA.HI R8, R6, R209, RZ, 0x2 ;  /* 0x000000d106087211 */ /* 0x000fe200078f10ff */
[----:B------:R-:W-:Y:S01]  /*0e40*/  IMAD.SHL.U32 R2, R187, 0x80, RZ ;  /* 0x00000080bb027824 */ /* 0x000fe200078e00ff */
[CC--:B------:R-:W-:Y:S01]  /*0e50*/  LEA.HI R12, R11.reuse, R10.reuse, RZ, 0x4 ;  /* 0x0000000a0b0c7211 */ /* 0x0c0fe200078f20ff */
[----:B------:R-:W-:Y:S01]  /*0e60*/  VIADD R186, R18, 0xa0 ;  /* 0x000000a012ba7836 */ /* 0x000fe20000000000 */
[----:B------:R-:W-:Y:S01]  /*0e70*/  LEA.HI R13, R11, R10, RZ, 0x6 ;  /* 0x0000000a0b0d7211 */ /* 0x000fe200078f30ff */
[C---:B------:R-:W-:Y:S01]  /*0e80*/  IMAD.IADD R11, R174.reuse, 0x1, R191 ;  /* 0x00000001ae0b7824 */ /* 0x040fe200078e02bf */
[--C-:B------:R-:W-:Y:S01]  /*0e90*/  SHF.R.S32.HI R9, RZ, 0x2, R8.reuse ;  /* 0x00000002ff097819 */ /* 0x100fe20000011408 */
[----:B------:R-:W-:Y:S01]  /*0ea0*/  VIADD R190, R174, 0x10 ;  /* 0x00000010aebe7836 */ /* 0x000fe20000000000 */
[----:B------:R-:W-:Y:S01]  /*0eb0*/  SHF.R.S32.HI R10, RZ, 0x1f, R8 ;  /* 0x0000001fff0a7819 */ /* 0x000fe20000011408 */
[----:B------:R-:W-:Y:S01]  /*0ec0*/  IMAD.SHL.U32 R13, R13, 0x80, RZ ;  /* 0x000000800d0d7824 */ /* 0x000fe200078e00ff */
[----:B------:R-:W-:Y:S01]  /*0ed0*/  LOP3.LUT R7, R2, 0x380, RZ, 0xc0, !PT ;  /* 0x0000038002077812 */ /* 0x000fe200078ec0ff */
[----:B------:R-:W-:Y:S01]  /*0ee0*/  VIADD R192, R174, 0x30 ;  /* 0x00000030aec07836 */ /* 0x000fe20000000000 */
[----:B------:R-:W-:Y:S01]  /*0ef0*/  LEA.HI R10, R10, R9, RZ, 0x3 ;  /* 0x000000090a0a7211 */ /* 0x000fe200078f18ff */
[----:B------:R-:W-:Y:S01]  /*0f00*/  VIADD R193, R174, 0x50 ;  /* 0x00000050aec17836 */ /* 0x000fe20000000000 */
[----:B------:R-:W-:-:S02]  /*0f10*/  SHF.R.S32.HI R218, RZ, 0x7, R3 ;  /* 0x00000007ffda7819 */ /* 0x000fc40000011403 */
[----:B------:R-:W-:Y:S02]  /*0f20*/  LOP3.LUT R5, R5, 0x3fffffe, RZ, 0xc0, !PT ;  /* 0x03fffffe05057812 */ /* 0x000fe400078ec0ff */
[----:B------:R-:W-:Y:S02]  /*0f30*/  LOP3.LUT R10, R10, 0xfffffff8, RZ, 0xc0, !PT ;  /* 0xfffffff80a0a7812 */ /* 0x000fe400078ec0ff */
[----:B------:R-:W-:Y:S01]  /*0f40*/  SHF.R.U32.HI R2, RZ, 0x3, R7 ;  /* 0x00000003ff027819 */ /* 0x000fe20000011607 */
[----:B------:R-:W-:Y:S01]  /*0f50*/  IMAD.IADD R5, R176, 0x1, -R5 ;  /* 0x00000001b0057824 */ /* 0x000fe200078e0a05 */
[----:B------:R-:W-:Y:S01]  /*0f60*/  LOP3.LUT R7, R7, 0x10, R18, 0xf8, !PT ;  /* 0x0000001007077812 */ /* 0x000fe200078ef812 */
[----:B------:R-:W-:Y:S01]  /*0f70*/  IMAD.IADD R9, R9, 0x1, -R10 ;  /* 0x0000000109097824 */ /* 0x000fe200078e0a0a */
[----:B------:R-:W-:Y:S01]  /*0f80*/  LEA.HI R6, R6, R209, RZ, 0x5 ;  /* 0x000000d106067211 */ /* 0x000fe200078f28ff */
[----:B------:R-:W-:Y:S01]  /*0f90*/  IMAD R5, R201, 0x8, R5 ;  /* 0x00000008c9057824 */ /* 0x000fe200078e0205 */
[----:B------:R-:W-:-:S02]  /*0fa0*/  LEA.HI R3, R3, R218, RZ, 0x1 ;  /* 0x000000da03037211 */ /* 0x000fc400078f08ff */
[----:B------:R-:W-:Y:S01]  /*0fb0*/  SHF.R.S32.HI R14, RZ, 0x1f, R11 ;  /* 0x0000001fff0e7819 */ /* 0x000fe2000001140b */
[----:B------:R-:W-:Y:S01]  /*0fc0*/  IMAD.SHL.U32 R183, R5, 0x40, RZ ;  /* 0x0000004005b77824 */ /* 0x000fe200078e00ff */
[----:B------:R-:W-:Y:S02]  /*0fd0*/  LOP3.LUT R2, R7, R2, RZ, 0x3c, !PT ;  /* 0x0000000207027212 */ /* 0x000fe400078e3cff */
[----:B------:R-:W-:Y:S02]  /*0fe0*/  SHF.R.S32.HI R6, RZ, 0x5, R6 ;  /* 0x00000005ff067819 */ /* 0x000fe40000011406 */
[----:B------:R-:W-:Y:S01]  /*0ff0*/  LOP3.LUT R3, R3, 0x3fffffe, RZ, 0xc0, !PT ;  /* 0x03fffffe03037812 */ /* 0x000fe200078ec0ff */
[----:B------:R-:W-:Y:S01]  /*1000*/  IMAD R201, R201, 0x400, R2 ;  /* 0x00000400c9c97824 */ /* 0x000fe200078e0202 */
[----:B------:R-:W-:Y:S02]  /*1010*/  LEA.HI R0, R0, R223, RZ, 0x3 ;  /* 0x000000df00007211 */ /* 0x000fe400078f18ff */
[----:B------:R-:W-:Y:S01]  /*1020*/  LOP3.LUT R181, R181, 0x180, RZ, 0xc0, !PT ;  /* 0x00000180b5b57812 */ /* 0x000fe200078ec0ff */
[----:B------:R-:W-:Y:S01]  /*1030*/  IMAD.IADD R3, R218, 0x1, -R3 ;  /* 0x00000001da037824 */ /* 0x000fe200078e0a03 */
[----:B------:R-:W-:-:S02]  /*1040*/  LEA.HI R180, R14, R11, RZ, 0x4 ;  /* 0x0000000b0eb47211 */ /* 0x000fc400078f20ff */
[----:B------:R-:W-:Y:S02]  /*1050*/  LEA R6, R6, R9, 0x4 ;  /* 0x0000000906067211 */ /* 0x000fe400078e20ff */
[----:B------:R-:W-:Y:S02]  /*1060*/  LEA.HI R11, R14, R11, RZ, 0x6 ;  /* 0x0000000b0e0b7211 */ /* 0x000fe400078f30ff */
[----:B------:R-:W-:Y:S01]  /*1070*/  LOP3.LUT R2, R0, 0xfffffff8, RZ, 0xc0, !PT ;  /* 0xfffffff800027812 */ /* 0x000fe200078ec0ff */
[----:B------:R-:W-:Y:S01]  /*1080*/  IMAD R219, R3, 0x40, R6 ;  /* 0x0000004003db7824 */ /* 0x000fe200078e0206 */
[----:B------:R-:W-:Y:S01]  /*1090*/  LOP3.LUT R5, R181, 0x30, R12, 0xf8, !PT ;  /* 0x00000030b5057812 */ /* 0x000fe200078ef80c */
[----:B------:R-:W-:Y:S01]  /*10a0*/  IMAD.SHL.U32 R11, R11, 0x80, RZ ;  /* 0x000000800b0b7824 */ /* 0x000fe200078e00ff */
[----:B------:R-:W-:Y:S01]  /*10b0*/  SHF.R.U32.HI R182, RZ, 0x3, R181 ;  /* 0x00000003ffb67819 */ /* 0x000fe200000116b5 */
[----:B------:R-:W-:Y:S01]  /*10c0*/  IMAD.IADD R203, R223, 0x1, -R2 ;  /* 0x00000001dfcb7824 */ /* 0x000fe200078e0a02 */
[----:B------:R-:W-:-:S02]  /*10d0*/  LOP3.LUT P0, RZ, R4, 0x2, RZ, 0xc0, !PT ;  /* 0x0000000204ff7812 */ /* 0x000fc4000780c0ff */
[----:B------:R-:W-:Y:S01]  /*10e0*/  LOP3.LUT R7, R181, 0x30, R180, 0xf8, !PT ;  /* 0x00000030b5077812 */ /* 0x000fe200078ef8b4 */
[----:B------:R-:W-:Y:S01]  /*10f0*/  IMAD.SHL.U32 R197, R203, 0x8, RZ ;  /* 0x00000008cbc57824 */ /* 0x000fe200078e00ff */
[----:B------:R-:W-:Y:S02]  /*1100*/  LOP3.LUT R3, R181, 0x10, R18, 0xf8, !PT ;  /* 0x00000010b5037812 */ /* 0x000fe400078ef812 */
[----:B------:R-:W-:Y:S01]  /*1110*/  LOP3.LUT R4, R13, 0xffffe000, RZ, 0xc0, !PT ;  /* 0xffffe0000d047812 */ /* 0x000fe200078ec0ff */
[----:B------:R-:W-:Y:S01]  /*1120*/  VIADD R202, R197, 0x40 ;  /* 0x00000040c5ca7836 */ /* 0x000fe20000000000 */
[-C--:B------:R-:W-:Y:S02]  /*1130*/  LOP3.LUT R5, R5, R182.reuse, RZ, 0x3c, !PT ;  /* 0x000000b605057212 */ /* 0x080fe400078e3cff */
[----:B------:R-:W-:Y:S02]  /*1140*/  SHF.R.S32.HI R207, RZ, 0x3, R0 ;  /* 0x00000003ffcf7819 */ /* 0x000fe40000011400 */
[----:B------:R-:W-:-:S02]  /*1150*/  LOP3.LUT R9, R7, R182, RZ, 0x3c, !PT ;  /* 0x000000b607097212 */ /* 0x000fc400078e3cff */
[----:B------:R-:W-:Y:S02]  /*1160*/  LOP3.LUT R0, R3, R182, RZ, 0x3c, !PT ;  /* 0x000000b603007212 */ /* 0x000fe400078e3cff */
[----:B------:R-:W-:Y:S02]  /*1170*/  LOP3.LUT R10, R11, 0xffffe000, RZ, 0xc0, !PT ;  /* 0xffffe0000b0a7812 */ /* 0x000fe400078ec0ff */
[-C--:B------:R-:W-:Y:S01]  /*1180*/  IADD3 R7, R5, R183.reuse, R4 ;  /* 0x000000b705077210 */ /* 0x080fe20007ffe004 */
[----:B------:R-:W-:Y:S01]  /*1190*/  IMAD.IADD R199, R183, 0x1, R0 ;  /* 0x00000001b7c77824 */ /* 0x000fe200078e0200 */
[----:B------:R-:W-:Y:S02]  /*11a0*/  LOP3.LUT R5, R181, 0x30, R18, 0xf8, !PT ;  /* 0x00000030b5057812 */ /* 0x000fe400078ef812 */
[----:B------:R-:W-:Y:S01]  /*11b0*/  SEL R206, R206, 0xffffffe0, !P0 ;  /* 0xffffffe0cece7807 */ /* 0x000fe20004000000 */
[----:B------:R-:W-:Y:S01]  /*11c0*/  IMAD.IADD R216, R16, 0x1, R7 ;  /* 0x0000000110d87824 */ /* 0x000fe200078e0207 */
[----:B------:R-:W-:-:S02]  /*11d0*/  IADD3 R9, R9, R183, R10 ;  /* 0x000000b709097210 */ /* 0x000fc40007ffe00a */
[----:B------:R-:W-:Y:S01]  /*11e0*/  LOP3.LUT R172, R8, 0x7ffffffc, RZ, 0xc0, !PT ;  /* 0x7ffffffc08ac7812 */ /* 0x000fe200078ec0ff */
[----:B------:R-:W-:Y:S01]  /*11f0*/  IMAD.IADD R200, R206, 0x1, R199 ;  /* 0x00000001cec87824 */ /* 0x000fe200078e02c7 */
[----:B------:R-:W-:Y:S01]  /*1200*/  IADD3 R177, R18, 0x60, RZ ;  /* 0x0000006012b17810 */ /* 0x000fe20007ffe0ff */
[----:B------:R-:W-:Y:S01]  /*1210*/  IMAD.IADD R215, R16, 0x1, R9 ;  /* 0x0000000110d77824 */ /* 0x000fe200078e0209 */
[----:B------:R-:W-:Y:S01]  /*1220*/  LOP3.LUT R5, R5, R182, RZ, 0x3c, !PT ;  /* 0x000000b605057212 */ /* 0x000fe200078e3cff */
[----:B------:R-:W-:Y:S01]  /*1230*/  IMAD.IADD R172, R209, 0x1, -R172 ;  /* 0x00000001d1ac7824 */ /* 0x000fe200078e0aac */
[----:B------:R-:W-:Y:S02]  /*1240*/  SHF.R.S32.HI R188, RZ, 0x1f, R177 ;  /* 0x0000001fffbc7819 */ /* 0x000fe400000114b1 */
[----:B------:R-:W-:Y:S02]  /*1250*/  SHF.R.S32.HI R196, RZ, 0x1f, R185 ;  /* 0x0000001fffc47819 */ /* 0x000fe400000114b9 */
[----:B------:R-:W-:-:S02]  /*1260*/  SHF.R.S32.HI R195, RZ, 0x1f, R186 ;  /* 0x0000001fffc37819 */ /* 0x000fc400000114ba */
[----:B------:R-:W-:Y:S02]  /*1270*/  SHF.R.S32.HI R222, RZ, 0x1f, R197 ;  /* 0x0000001fffde7819 */ /* 0x000fe400000114c5 */
[----:B------:R-:W-:Y:S02]  /*1280*/  SHF.R.S32.HI R214, RZ, 0x1f, R190 ;  /* 0x0000001fffd67819 */ /* 0x000fe400000114be */
[----:B------:R-:W-:Y:S02]  /*1290*/  SHF.R.S32.HI R213, RZ, 0x1f, R189 ;  /* 0x0000001fffd57819 */ /* 0x000fe400000114bd */
[----:B------:R-:W-:Y:S02]  /*12a0*/  SHF.R.S32.HI R212, RZ, 0x1f, R192 ;  /* 0x0000001fffd47819 */ /* 0x000fe400000114c0 */
[----:B------:R-:W-:Y:S02]  /*12b0*/  SHF.R.S32.HI R211, RZ, 0x1f, R191 ;  /* 0x0000001fffd37819 */ /* 0x000fe400000114bf */
[----:B------:R-:W-:-:S02]  /*12c0*/  SHF.R.S32.HI R210, RZ, 0x1f, R193 ;  /* 0x0000001fffd27819 */ /* 0x000fc400000114c1 */
[----:B------:R-:W-:Y:S02]  /*12d0*/  SHF.R.S32.HI R221, RZ, 0x1f, R202 ;  /* 0x0000001fffdd7819 */ /* 0x000fe400000114ca */
[----:B------:R-:W-:Y:S02]  /*12e0*/  SHF.R.S32.HI R179, RZ, 0x4, R12 ;  /* 0x00000004ffb37819 */ /* 0x000fe4000001140c */
[----:B------:R-:W-:Y:S02]  /*12f0*/  SHF.R.S32.HI R180, RZ, 0x4, R180 ;  /* 0x00000004ffb47819 */ /* 0x000fe400000114b4 */
[----:B------:R-:W-:Y:S02]  /*1300*/  IADD3 R217, R16, R183, R5 ;  /* 0x000000b710d97210 */ /* 0x000fe40007ffe005 */
[----:B------:R-:W-:Y:S02]  /*1310*/  IADD3 R206, R206, UR42, R199 ;  /* 0x0000002acece7c10 */ /* 0x000fe4000fffe0c7 */
[----:B------:R-:W-:-:S07]  /*1320*/  LEA R194, R194, R219, 0x3 ;  /* 0x000000dbc2c27211 */ /* 0x000fce00078e18ff */
.L_x_1791:
[----:B------:R-:W-:Y:S05]  /*1330*/  YIELD ;  /* 0x0000000000007946 */ /* 0x000fea0003800000 */
[----:B------:R-:W-:Y:S01]  /*1340*/  ULDC.64 UR4, c[0x0][0xa28] ;  /* 0x00028a0000047ab9 */ /* 0x000fe20000000a00 */
[----:B0-----:R-:W0:Y:S01]  /*1350*/  LDC.64 R4, c[0x0][0xa08] ;  /* 0x00028200ff047b82 */ /* 0x001e220000000a00 */
[----:B------:R-:W-:Y:S01]  /*1360*/  ISETP.NE.U32.AND P1, PT, RZ, UR4, PT ;  /* 0x00000004ff007c0c */ /* 0x000fe2000bf25070 */
[----:B------:R-:W-:Y:S02]  /*1370*/  IMAD.MOV.U32 R29, RZ, RZ, RZ ;  /* 0x000000ffff1d7224 */ /* 0x000fe400078e00ff */
[----:B------:R-:W-:Y:S01]  /*1380*/  IMAD.MOV.U32 R11, RZ, RZ, RZ ;  /* 0x000000ffff0b7224 */ /* 0x000fe200078e00ff */
[----:B------:R-:W-:Y:S01]  /*1390*/  ISETP.NE.AND.EX P1, PT, RZ, UR5, PT, P1 ;  /* 0x00000005ff007c0c */ /* 0x000fe2000bf25310 */
[----:B------:R-:W-:-:S02]  /*13a0*/  ULDC.64 UR4, c[0x0][0xa18] ;  /* 0x0002860000047ab9 */ /* 0x000fc40000000a00 */
[----:B------:R-:W-:-:S04]  /*13b0*/  ISETP.NE.U32.AND P2, PT, RZ, UR4, PT ;  /* 0x00000004ff007c0c */ /* 0x000fc8000bf45070 */
[----:B------:R-:W-:Y:S01]  /*13c0*/  ISETP.NE.AND.EX P2, PT, RZ, UR5, PT, P2 ;  /* 0x00000005ff007c0c */ /* 0x000fe2000bf45320 */
[----:B------:R-:W-:Y:S02]  /*13d0*/  ULDC.64 UR4, c[0x0][0xa08] ;  /* 0x0002820000047ab9 */ /* 0x000fe40000000a00 */
[----:B------:R-:W-:-:S03]  /*13e0*/  ISETP.NE.U32.AND P0, PT, RZ, UR4, PT ;  /* 0x00000004ff007c0c */ /* 0x000fc6000bf05070 */
[----:B-1----:R-:W1:Y:S01]  /*13f0*/  @P1 LDC.64 R2, c[0x0][0xa28] ;  /* 0x00028a00ff021b82 */ /* 0x002e620000000a00 */
[----:B------:R-:W-:Y:S01]  /*1400*/  ISETP.NE.AND.EX P0, PT, RZ, UR5, PT, P0 ;  /* 0x00000005ff007c0c */ /* 0x000fe2000bf05300 */
[----:B0-----:R-:W-:-:S06]  /*1410*/  IMAD.WIDE R8, R23, 0x4, R4 ;  /* 0x0000000417087825 */ /* 0x001fcc00078e0204 */
[----:B------:R-:W0:Y:S01]  /*1420*/  @P2 LDC.64 R6, c[0x0][0xa18] ;  /* 0x00028600ff062b82 */ /* 0x000e220000000a00 */
[----:B------:R-:W-:Y:S02]  /*1430*/  ULDC UR4, c[0x0][0x288] ;  /* 0x0000a20000047ab9 */ /* 0x000fe40000000800 */
[----:B------:R-:W-:Y:S01]  /*1440*/  IMAD.U32 R170, RZ, RZ, UR4 ;  /* 0x00000004ffaa7e24 */ /* 0x000fe2000f8e00ff */
[----:B------:R-:W-:Y:S02]  /*1450*/  ULDC.64 UR4, c[0x0][0x418] ;  /* 0x0001060000047ab9 */ /* 0x000fe40000000a00 */
[----:B------:R-:W5:Y:S01]  /*1460*/  @P0 LDG.E R29, desc[UR38][R8.64] ;  /* 0x00000026081d0981 */ /* 0x000f62000c1e1900 */
[----:B-1----:R-:W-:-:S04]  /*1470*/  @P1 IMAD.WIDE R2, R23, 0x4, R2 ;  /* 0x0000000417021825 */ /* 0x002fc800078e0202 */
[----:B0-----:R-:W-:Y:S01]  /*1480*/  @P2 IMAD.WIDE R4, R23, 0x4, R6 ;  /* 0x0000000417042825 */ /* 0x001fe200078e0206 */
[----:B------:R-:W-:Y:S01]  /*1490*/  UISETP.NE.U32.AND UP0, UPT, UR4, URZ, UPT ;  /* 0x0000003f0400728c */ /* 0x000fe2000bf05070 */
[----:B------:R0:W5:Y:S02]  /*14a0*/  @P1 LDG.E R11, desc[UR38][R2.64] ;  /* 0x00000026020b1981 */ /* 0x000164000c1e1900 */
[----:B------:R-:W-:Y:S02]  /*14b0*/  ULDC UR4, c[0x0][0x424] ;  /* 0x0001090000047ab9 */ /* 0x000fe40000000800 */
[----:B------:R1:W5:Y:S01]  /*14c0*/  @P2 LDG.E R170, desc[UR38][R4.64] ;  /* 0x0000002604aa2981 */ /* 0x000362000c1e1900 */
[----:B------:R-:W-:-:S03]  /*14d0*/  UISETP.NE.AND.EX UP0, UPT, UR5, URZ, UPT, UP0 ;  /* 0x0000003f0500728c */ /* 0x000fc6000bf05300 */
[----:B------:R-:W-:Y:S01]  /*14e0*/  ULDC UR5, c[0x0][0x2f0] ;  /* 0x0000bc0000057ab9 */ /* 0x000fe20000000800 */
[----:B------:R-:W-:-:S04]  /*14f0*/  USEL UR4, UR4, 0x1, UP0 ;  /* 0x0000000104047887 */ /* 0x000fc80008000000 */
[----:B------:R-:W-:-:S03]  /*1500*/  UIMAD UR4, UR4, UR5, URZ ;  /* 0x00000005040472a4 */ /* 0x000fc6000f8e023f */
[----:B------:R-:W-:Y:S02]  /*1510*/  ULDC UR5, c[0x0][0x348] ;  /* 0x0000d20000057ab9 */ /* 0x000fe40000000800 */
[----:B0-----:R-:W-:Y:S02]  /*1520*/  IMAD.U32 R2, RZ, RZ, UR5 ;  /* 0x00000005ff027e24 */ /* 0x001fe4000f8e00ff */
[----:B------:R-:W-:Y:S01]  /*1530*/  IMAD.U32 R28, RZ, RZ, UR4 ;  /* 0x00000004ff1c7e24 */ /* 0x000fe2000f8e00ff */
[----:B-12-4-:R-:W-:Y:S06]  /*1540*/  @P2 BRA `(.L_x_1562) ;  /* 0x0000000000242947 */ /* 0x016fec0003800000 */
[----:B------:R-:W-:Y:S02]  /*1550*/  ULDC.64 UR4, c[0x0][0xa00] ;  /* 0x0002800000047ab9 */ /* 0x000fe40000000a00 */
[----:B------:R-:W-:-:S04]  /*1560*/  ISETP.NE.U32.AND P1, PT, RZ, UR4, PT ;  /* 0x00000004ff007c0c */ /* 0x000fc8000bf25070 */
[----:B------:R-:W-:-:S13]  /*1570*/  ISETP.NE.AND.EX P1, PT, RZ, UR5, PT, P1 ;  /* 0x00000005ff007c0c */ /* 0x000fda000bf25310 */
[----:B------:R-:W-:Y:S05]  /*1580*/  @!P1 BRA `(.L_x_1562) ;  /* 0x0000000000149947 */ /* 0x000fea0003800000 */
[----:B------:R-:W0:Y:S02]  /*1590*/  LDC.64 R4, c[0x0][0xa00] ;  /* 0x00028000ff047b82 */ /* 0x000e240000000a00 */
[----:B0-----:R-:W-:-:S05]  /*15a0*/  IMAD.WIDE R4, R23, 0x4, R4 ;  /* 0x0000000417047825 */ /* 0x001fca00078e0204 */
[----:B-----5:R-:W2:Y:S04]  /*15b0*/  LDG.E R170, desc[UR38][R4.64] ;  /* 0x0000002604aa7981 */ /* 0x020ea8000c1e1900 */
[----:B------:R-:W2:Y:S02]  /*15c0*/  LDG.E R3, desc[UR38][R4.64+0x4] ;  /* 0x0000042604037981 */ /* 0x000ea4000c1e1900 */
[----:B--2---:R-:W-:-:S07]  /*15d0*/  IMAD.IADD R170, R3, 0x1, -R170 ;  /* 0x0000000103aa7824 */ /* 0x004fce00078e0aaa */
.L_x_1562:
[----:B------:R-:W-:Y:S01]  /*15e0*/  ULDC.64 UR4, c[0x0][0xa20] ;  /* 0x0002880000047ab9 */ /* 0x000fe20000000a00 */
[----:B------:R-:W-:Y:S01]  /*15f0*/  IMAD.MOV.U32 R204, RZ, RZ, R22 ;  /* 0x000000ffffcc7224 */ /* 0x000fe200078e0016 */
[----:B------:R-:W-:Y:S01]  /*1600*/  ISETP.NE.U32.AND P1, PT, RZ, UR4, PT ;  /* 0x00000004ff007c0c */ /* 0x000fe2000bf25070 */
[----:B------:R-:W-:-:S03]  /*1610*/  IMAD.MOV.U32 R205, RZ, RZ, R23 ;  /* 0x000000ffffcd7224 */ /* 0x000fc600078e0017 */
[----:B------:R-:W-:-:S13]  /*1620*/  ISETP.NE.AND.EX P1, PT, RZ, UR5, PT, P1 ;  /* 0x00000005ff007c0c */ /* 0x000fda000bf25310 */
[----:B------:R-:W-:Y:S05]  /*1630*/  @!P1 BRA `(.L_x_1563) ;  /* 0x0000000000109947 */ /* 0x000fea0003800000 */
[----:B------:R-:W0:Y:S02]  /*1640*/  LDC.64 R4, c[0x0][0xa20] ;  /* 0x00028800ff047b82 */ /* 0x000e240000000a00 */
[----:B0-----:R-:W-:-:S05]  /*1650*/  IMAD.WIDE R4, R23, 0x4, R4 ;  /* 0x0000000417047825 */ /* 0x001fca00078e0204 */
[----:B------:R0:W5:Y:S01]  /*1660*/  LDG.E R28, desc[UR38][R4.64] ;  /* 0x00000026041c7981 */ /* 0x000162000c1e1900 */
[----:B------:R-:W-:Y:S05]  /*1670*/  BRA `(.L_x_1564) ;  /* 0x0000000000107947 */ /* 0x000fea0003800000 */
.L_x_1563:
[----:B------:R-:W-:Y:S05]  /*1680*/  @!P0 BRA `(.L_x_1564) ;  /* 0x00000000000c8947 */ /* 0x000fea0003800000 */
[----:B------:R-:W2:Y:S04]  /*1690*/  LDG.E R3, desc[UR38][R8.64] ;  /* 0x0000002608037981 */ /* 0x000ea8000c1e1900 */
[----:B------:R-:W2:Y:S02]  /*16a0*/  LDG.E R28, desc[UR38][R8.64+0x4] ;  /* 0x00000426081c7981 */ /* 0x000ea4000c1e1900 */
[----:B--2---:R-:W-:-:S07]  /*16b0*/  IMAD.IADD R28, R28, 0x1, -R3 ;  /* 0x000000011c1c7824 */ /* 0x004fce00078e0a03 */
.L_x_1564:
[----:B------:R-:W-:Y:S01]  /*16c0*/  ULDC.64 UR4, c[0x0][0xa10] ;  /* 0x0002840000047ab9 */ /* 0x000fe20000000a00 */
[----:B------:R-:W1:Y:S01]  /*16d0*/  LDC R8, c[0x0][0x448] ;  /* 0x00011200ff087b82 */ /* 0x000e620000000800 */
[----:B------:R-:W-:-:S04]  /*16e0*/  ISETP.NE.U32.AND P0, PT, RZ, UR4, PT ;  /* 0x00000004ff007c0c */ /* 0x000fc8000bf05070 */
[----:B------:R-:W-:Y:S01]  /*16f0*/  ISETP.NE.AND.EX P0, PT, RZ, UR5, PT, P0 ;  /* 0x00000005ff007c0c */ /* 0x000fe2000bf05300 */
[----:B------:R-:W-:Y:S02]  /*1700*/  ULDC.64 UR4, c[0x0][0xa30] ;  /* 0x00028c0000047ab9 */ /* 0x000fe40000000a00 */
[----:B------:R-:W-:Y:S01]  /*1710*/  ISETP.NE.U32.AND P1, PT, RZ, UR4, PT ;  /* 0x00000004ff007c0c */ /* 0x000fe2000bf25070 */
[----:B-----5:R-:W-:Y:S01]  /*1720*/  IMAD.MOV.U32 R24, RZ, RZ, R28 ;  /* 0x000000ffff187224 */ /* 0x020fe200078e001c */
[----:B------:R-:W2:Y:S02]  /*1730*/  LDC.64 R12, c[0x0][0x9e0] ;  /* 0x00027800ff0c7b82 */ /* 0x000ea40000000a00 */
[----:B------:R-:W-:-:S06]  /*1740*/  ISETP.NE.AND.EX P1, PT, RZ, UR5, PT, P1 ;  /* 0x00000005ff007c0c */ /* 0x000fcc000bf25310 */
[----:B0-----:R-:W0:Y:S08]  /*1750*/  @P0 LDC.64 R4, c[0x0][0xa10] ;  /* 0x00028400ff040b82 */ /* 0x001e300000000a00 */
[----:B------:R-:W3:Y:S01]  /*1760*/  @P1 LDC.64 R6, c[0x0][0xa30] ;  /* 0x00028c00ff061b82 */ /* 0x000ee20000000a00 */
[----:B0-----:R-:W-:-:S05]  /*1770*/  @P0 IMAD.WIDE R4, R23, 0x4, R4 ;  /* 0x0000000417040825 */ /* 0x001fca00078e0204 */
[----:B------:R-:W4:Y:S04]  /*1780*/  @P0 LDG.E R0, desc[UR38][R4.64] ;  /* 0x0000002604000981 */ /* 0x000f28000c1e1900 */
[----:B------:R-:W4:Y:S01]  /*1790*/  @P0 LDG.E R3, desc[UR38][R4.64+0x4] ;  /* 0x0000042604030981 */ /* 0x000f22000c1e1900 */
[----:B---3--:R-:W-:-:S05]  /*17a0*/  @P1 IMAD.WIDE R6, R23, 0x4, R6 ;  /* 0x0000000417061825 */ /* 0x008fca00078e0206 */
[----:B------:R0:W5:Y:S01]  /*17b0*/  @P1 LDG.E R24, desc[UR38][R6.64] ;  /* 0x0000002606181981 */ /* 0x000162000c1e1900 */
[----:B-1----:R-:W-:Y:S01]  /*17c0*/  ISETP.NE.AND P1, PT, R8, 0x1, PT ;  /* 0x000000010800780c */ /* 0x002fe20003f25270 */
[----:B------:R-:W-:Y:S01]  /*17d0*/  IMAD.SHL.U32 R178, R21, 0x80, RZ ;  /* 0x0000008015b27824 */ /* 0x000fe200078e00ff */
[----:B--2---:R-:W-:Y:S01]  /*17e0*/  ISETP.GE.AND P2, PT, R13, 0x1, PT ;  /* 0x000000010d00780c */ /* 0x004fe20003f46270 */
[----:B------:R-:W-:-:S10]  /*17f0*/  IMAD.IADD R11, R28, 0x1, -R11 ;  /* 0x000000011c0b7824 */ /* 0x000fd400078e0a0b */
[----:B------:R-:W1:Y:S08]  /*1800*/  @P1 LDC R9, c[0x0][0x44c] ;  /* 0x00011300ff091b82 */ /* 0x000e700000000800 */
[----:B------:R-:W2:Y:S01]  /*1810*/  @P1 LDC R8, c[0x0][0x450] ;  /* 0x00011400ff081b82 */ /* 0x000ea20000000800 */
[----:B----4-:R-:W-:Y:S01]  /*1820*/  @P0 IADD3 R2, -R0, R3, RZ ;  /* 0x0000000300020210 */ /* 0x010fe20007ffe1ff */
[----:B------:R-:W-:-:S04]  /*1830*/  VIADD R0, R178, 0x7f ;  /* 0x0000007fb2007836 */ /* 0x000fc80000000000 */
[----:B------:R-:W-:Y:S02]  /*1840*/  IMAD.IADD R171, R11, 0x1, R2 ;  /* 0x000000010bab7824 */ /* 0x000fe400078e0202 */
[----:B-1----:R-:W-:-:S03]  /*1850*/  @P1 IMAD.HI.U32 R3, R0, R9, RZ ;  /* 0x0000000900031227 */ /* 0x002fc600078e00ff */
[C---:B------:R-:W-:Y:S01]  /*1860*/  IADD3 R5, R171.reuse, 0x1, -R170 ;  /* 0x00000001ab057810 */ /* 0x040fe20007ffe8aa */
[----:B------:R-:W-:Y:S01]  /*1870*/  IMAD.MOV.U32 R4, RZ, RZ, R0 ;  /* 0x000000ffff047224 */ /* 0x000fe200078e0000 */
[----:B--2---:R-:W-:Y:S01]  /*1880*/  @P1 SHF.R.U32.HI R4, RZ, R8, R3 ;  /* 0x00000008ff041219 */ /* 0x004fe20000011603 */
[----:B------:R-:W-:-:S04]  /*1890*/  VIADD R0, R171, 0x7f ;  /* 0x0000007fab007836 */ /* 0x000fc80000000000 */
[----:B0-----:R-:W-:Y:S01]  /*18a0*/  IMAD.IADD R7, R5, 0x1, R4 ;  /* 0x0000000105077824 */ /* 0x001fe200078e0204 */
[----:B------:R-:W-:-:S04]  /*18b0*/  SHF.R.S32.HI R3, RZ, 0x1f, R0 ;  /* 0x0000001fff037819 */ /* 0x000fc80000011400 */
[----:B------:R-:W-:Y:S01]  /*18c0*/  LEA.HI R3, R3, R0, RZ, 0x7 ;  /* 0x0000000003037211 */ /* 0x000fe200078f38ff */
[----:B------:R-:W-:-:S03]  /*18d0*/  IMAD.IADD R0, R7, 0x1, R12 ;  /* 0x0000000107007824 */ /* 0x000fc600078e020c */
[----:B------:R-:W-:Y:S01]  /*18e0*/  SHF.R.S32.HI R27, RZ, 0x7, R3 ;  /* 0x00000007ff1b7819 */ /* 0x000fe20000011403 */
[----:B------:R-:W-:Y:S06]  /*18f0*/  @!P2 BRA `(.L_x_1565) ;  /* 0x000000000048a947 */ /* 0x000fec0003800000 */
[C---:B------:R-:W-:Y:S01]  /*1900*/  ISETP.GT.AND P0, PT, R7.reuse, RZ, PT ;  /* 0x000000ff0700720c */ /* 0x040fe20003f04270 */
[----:B------:R-:W-:Y:S01]  /*1910*/  BSSY B0, `(.L_x_1566) ;  /* 0x000000e000007945 */ /* 0x000fe20003800000 */
[----:B------:R-:W-:-:S11]  /*1920*/  VIADD R3, R7, 0xffffffff ;  /* 0xffffffff07037836 */ /* 0x000fd60000000000 */
[----:B------:R-:W-:Y:S05]  /*1930*/  @P0 BRA `(.L_x_1567) ;  /* 0x00000000001c0947 */ /* 0x000fea0003800000 */
[----:B------:R-:W-:Y:S01]  /*1940*/  ISETP.NE.AND P0, PT, R13, 0x1, PT ;  /* 0x000000010d00780c */ /* 0x000fe20003f05270 */
[----:B------:R-:W-:-:S12]  /*1950*/  IMAD.MOV R3, RZ, RZ, -R7 ;  /* 0x000000ffff037224 */ /* 0x000fd800078e0a07 */
[----:B------:R-:W0:Y:S02]  /*1960*/  @P0 LDC.64 R4, c[0x0][0x9e8] ;  /* 0x00027a00ff040b82 */ /* 0x000e240000000a00 */
[----:B0-----:R-:W-:-:S05]  /*1970*/  @P0 IMAD.HI.U32 R4, R3, R4, RZ ;  /* 0x0000000403040227 */ /* 0x001fca00078e00ff */
[----:B------:R-:W-:-:S04]  /*1980*/  @P0 SHF.R.U32.HI R3, RZ, R5, R4 ;  /* 0x00000005ff030219 */ /* 0x000fc80000011604 */
[----:B------:R-:W-:Y:S01]  /*1990*/  LOP3.LUT R3, RZ, R3, RZ, 0x33, !PT ;  /* 0x00000003ff037212 */ /* 0x000fe200078e33ff */
[----:B------:R-:W-:Y:S06]  /*19a0*/  BRA `(.L_x_1568) ;  /* 0x0000000000107947 */ /* 0x000fec0003800000 */
.L_x_1567:
[----:B------:R-:W-:-:S13]  /*19b0*/  ISETP.NE.AND P0, PT, R13, 0x1, PT ;  /* 0x000000010d00780c */ /* 0x000fda0003f05270 */
[----:B------:R-:W0:Y:S02]  /*19c0*/  @P0 LDC.64 R4, c[0x0][0x9e8] ;  /* 0x00027a00ff040b82 */ /* 0x000e240000000a00 */
[----:B0-----:R-:W-:-:S05]  /*19d0*/  @P0 IMAD.HI.U32 R4, R3, R4, RZ ;  /* 0x0000000403040227 */ /* 0x001fca00078e00ff */
[----:B------:R-:W-:-:S07]  /*19e0*/  @P0 SHF.R.U32.HI R3, RZ, R5, R4 ;  /* 0x00000005ff030219 */ /* 0x000fce0000011604 */
.L_x_1568:
[----:B------:R-:W-:Y:S05]  /*19f0*/  BSYNC B0 ;  /* 0x0000000000007941 */ /* 0x000fea0003800000 */
.L_x_1566:
[----:B------:R-:W-:-:S05]  /*1a00*/  IMAD R3, R3, R13, R13 ;  /* 0x0000000d03037224 */ /* 0x000fca00078e020d */
[----:B------:R-:W-:-:S07]  /*1a10*/  VIMNMX R0, R0, R3, PT ;  /* 0x0000000300007248 */ /* 0x000fce0003fe0100 */
.L_x_1565:
[----:B------:R-:W0:Y:S01]  /*1a20*/  @P1 LDC R3, c[0x0][0x44c] ;  /* 0x00011300ff031b82 */ /* 0x000e220000000800 */
[----:B------:R-:W-:Y:S01]  /*1a30*/  IMAD.IADD R88, R171, 0x1, -R170 ;  /* 0x00000001ab587824 */ /* 0x000fe200078e0aaa */
[----:B------:R-:W-:-:S06]  /*1a40*/  ULDC UR4, c[0x0][0x9dc] ;  /* 0x0002770000047ab9 */ /* 0x000fcc0000000800 */
[----:B------:R-:W1:Y:S01]  /*1a50*/  @P1 LDC R5, c[0x0][0x450] ;  /* 0x00011400ff051b82 */ /* 0x000e620000000800 */
[----:B0-----:R-:W-:-:S04]  /*1a60*/  @P1 IMAD.HI.U32 R4, R178, R3, RZ ;  /* 0x00000003b2041227 */ /* 0x001fc800078e00ff */
[----:B------:R-:W-:Y:S01]  /*1a70*/  IMAD.MOV.U32 R3, RZ, RZ, R178 ;  /* 0x000000ffff037224 */ /* 0x000fe200078e00b2 */
[----:B-1----:R-:W-:-:S04]  /*1a80*/  @P1 SHF.R.U32.HI R3, RZ, R5, R4 ;  /* 0x00000005ff031219 */ /* 0x002fc80000011604 */
[----:B------:R-:W-:-:S05]  /*1a90*/  IADD3 R3, R88, R3, RZ ;  /* 0x0000000358037210 */ /* 0x000fca0007ffe0ff */
[----:B------:R-:W-:Y:S01]  /*1aa0*/  VIADD R4, R3, -UR4 ;  /* 0x8000000403047c36 */ /* 0x000fe20008000000 */
[----:B------:R-:W-:Y:S06]  /*1ab0*/  @!P2 BRA `(.L_x_1569) ;  /* 0x000000000044a947 */ /* 0x000fec0003800000 */
[----:B------:R-:W-:Y:S01]  /*1ac0*/  ISETP.GT.AND P0, PT, R3, -0x1, PT ;  /* 0xffffffff0300780c */ /* 0x000fe20003f04270 */
[----:B------:R-:W-:-:S12]  /*1ad0*/  BSSY B0, `(.L_x_1570) ;  /* 0x000000d000007945 */ /* 0x000fd80003800000 */
        /* <DEDUP_REMOVED lines=8> */
.L_x_1571:
[----:B------:R-:W-:-:S13]  /*1b60*/  ISETP.NE.AND P0, PT, R13, 0x1, PT ;  /* 0x000000010d00780c */ /* 0x000fda0003f05270 */
[----:B------:R-:W0:Y:S02]  /*1b70*/  @P0 LDC.64 R6, c[0x0][0x9e8] ;  /* 0x00027a00ff060b82 */ /* 0x000e240000000a00 */
[----:B0-----:R-:W-:-:S05]  /*1b80*/  @P0 IMAD.HI.U32 R6, R3, R6, RZ ;  /* 0x0000000603060227 */ /* 0x001fca00078e00ff */
[----:B------:R-:W-:-:S07]  /*1b90*/  @P0 SHF.R.U32.HI R3, RZ, R7, R6 ;  /* 0x00000007ff030219 */ /* 0x000fce0000011606 */
.L_x_1572:
[----:B------:R-:W-:Y:S05]  /*1ba0*/  BSYNC B0 ;  /* 0x0000000000007941 */ /* 0x000fea0003800000 */
.L_x_1570:
[----:B------:R-:W-:-:S05]  /*1bb0*/  IMAD R3, R3, R13, RZ ;  /* 0x0000000d03037224 */ /* 0x000fca00078e02ff */
[----:B------:R-:W-:-:S07]  /*1bc0*/  VIMNMX R4, R4, R3, !PT ;  /* 0x0000000304047248 */ /* 0x000fce0007fe0100 */
.L_x_1569:
[----:B------:R-:W-:Y:S01]  /*1bd0*/  VIADD R0, R0, 0x7f ;  /* 0x0000007f00007836 */ /* 0x000fe20000000000 */
[----:B------:R-:W-:-:S04]  /*1be0*/  SHF.R.S32.HI R5, RZ, 0x1f, R4 ;  /* 0x0000001fff057819 */ /* 0x000fc80000011404 */
[----:B------:R-:W-:Y:S02]  /*1bf0*/  SHF.R.S32.HI R3, RZ, 0x1f, R0 ;  /* 0x0000001fff037819 */ /* 0x000fe40000011400 */
[----:B------:R-:W-:Y:S02]  /*1c00*/  LEA.HI R5, R5, R4, RZ, 0x7 ;  /* 0x0000000405057211 */ /* 0x000fe400078f38ff */
[----:B------:R-:W-:Y:S02]  /*1c10*/  LEA.HI R3, R3, R0, RZ, 0x7 ;  /* 0x0000000003037211 */ /* 0x000fe400078f38ff */
[----:B------:R-:W-:Y:S02]  /*1c20*/  SHF.R.S32.HI R5, RZ, 0x7, R5 ;  /* 0x00000007ff057819 */ /* 0x000fe40000011405 */
[----:B------:R-:W-:Y:S02]  /*1c30*/  SHF.R.S32.HI R0, RZ, 0x7, R3 ;  /* 0x00000007ff007819 */ /* 0x000fe40000011403 */
[----:B------:R-:W-:-:S02]  /*1c40*/  VIMNMX R5, RZ, R5, !PT ;  /* 0x00000005ff057248 */ /* 0x000fc40007fe0100 */
[----:B------:R-:W-:-:S03]  /*1c50*/  VIMNMX R0, R27, R0, PT ;  /* 0x000000001b007248 */ /* 0x000fc60003fe0100 */
[--C-:B------:R-:W-:Y:S02]  /*1c60*/  IMAD R5, R5, 0x80, -R11.reuse ;  /* 0x0000008005057824 */ /* 0x100fe400078e0a0b */
[----:B------:R-:W-:-:S03]  /*1c70*/  IMAD R3, R0, 0x80, -R11 ;  /* 0x0000008000037824 */ /* 0x000fc600078e0a0b */
[----:B------:R-:W-:Y:S02]  /*1c80*/  VIMNMX R5, RZ, R5, !PT ;  /* 0x00000005ff057248 */ /* 0x000fe40007fe0100 */
[----:B------:R-:W-:Y:S02]  /*1c90*/  VIMNMX R0, R3, R2, PT ;  /* 0x0000000203007248 */ /* 0x000fe40003fe0100 */
[----:B------:R-:W-:Y:S02]  /*1ca0*/  SHF.R.U32.HI R26, RZ, 0x7, R5 ;  /* 0x00000007ff1a7819 */ /* 0x000fe40000011605 */
[----:B------:R-:W-:-:S03]  /*1cb0*/  ISETP.GT.AND P0, PT, R0, R5, PT ;  /* 0x000000050000720c */ /* 0x000fc60003f04270 */
[----:B------:R-:W-:-:S10]  /*1cc0*/  IMAD.MOV.U32 R25, RZ, RZ, R26 ;  /* 0x000000ffff197224 */ /* 0x000fd400078e001a */
[----:B------:R-:W-:-:S05]  /*1cd0*/  @P0 VIADD R0, R0, 0x7f ;  /* 0x0000007f00000836 */ /* 0x000fca0000000000 */
[----:B------:R-:W-:-:S04]  /*1ce0*/  @P0 SHF.R.S32.HI R3, RZ, 0x1f, R0 ;  /* 0x0000001fff030819 */ /* 0x000fc80000011400 */
[----:B------:R-:W-:-:S04]  /*1cf0*/  @P0 LEA.HI R3, R3, R0, RZ, 0x7 ;  /* 0x0000000003030211 */ /* 0x000fc800078f38ff */
[----:B------:R-:W-:Y:S02]  /*1d00*/  @P0 SHF.R.S32.HI R25, RZ, 0x7, R3 ;  /* 0x00000007ff190819 */ /* 0x000fe40000011403 */
[----:B------:R-:W-:Y:S02]  /*1d10*/  PLOP3.LUT P0, PT, PT, PT, PT, 0x80, 0x0 ;  /* 0x000000000000781c */ /* 0x000fe40003f0f070 */
[----:B------:R-:W-:-:S13]  /*1d20*/  ISETP.GT.AND P1, PT, R25, R26, PT ;  /* 0x0000001a1900720c */ /* 0x000fda0003f24270 */
[----:B------:R-:W-:Y:S05]  /*1d30*/  @!P1 BRA `(.L_x_1573) ;  /* 0x0000007c004c9947 */ /* 0x000fea0003800000 */
        /* <DEDUP_REMOVED lines=11> */
[----:B------:R-:W-:Y:S01]  /*1df0*/  MOV R10, UR6 ;  /* 0x00000006000a7c02 */ /* 0x000fe20008000f00 */
[----:B------:R-:W-:Y:S02]  /*1e00*/  IMAD.U32 R6, RZ, RZ, UR4 ;  /* 0x00000004ff067e24 */ /* 0x000fe4000f8e00ff */
[----:B------:R-:W-:-:S02]  /*1e10*/  IMAD.U32 R7, RZ, RZ, UR5 ;  /* 0x00000005ff077e24 */ /* 0x000fc4000f8e00ff */
[----:B------:R-:W-:Y:S02]  /*1e20*/  IMAD.U32 R11, RZ, RZ, UR7 ;  /* 0x00000007ff0b7e24 */ /* 0x000fe4000f8e00ff */
[----:B------:R-:W-:Y:S02]  /*1e30*/  IMAD.MOV.U32 R8, RZ, RZ, 0x70 ;  /* 0x00000070ff087424 */ /* 0x000fe400078e00ff */
[----:B------:R-:W-:Y:S02]  /*1e40*/  IMAD.MOV.U32 R12, RZ, RZ, 0x1 ;  /* 0x00000001ff0c7424 */ /* 0x000fe400078e00ff */
[----:B0-----:R-:W-:-:S07]  /*1e50*/  IMAD.MOV.U32 R13, RZ, RZ, RZ ;  /* 0x000000ffff0d7224 */ /* 0x001fce00078e00ff */
[----:B------:R-:W-:-:S07]  /*1e60*/  LEPC R20, `(.L_x_1575) ;  /* 0x000000001014794e */ /* 0x000fce0000000000 */
[----:B-1---5:R-:W-:Y:S05]  /*1e70*/  CALL.ABS.NOINC R14 ;  /* 0x000000000e007343 */ /* 0x022fea0003c00000 */
.L_x_1575:
[----:B------:R-:W-:Y:S05]  /*1e80*/  BSYNC B6 ;  /* 0x0000000000067941 */ /* 0x000fea0003800000 */
.L_x_1574:
        /* <DEDUP_REMOVED lines=19> */
[----:B-1---5:R-:W-:Y:S05]  /*1fc0*/  CALL.ABS.NOINC R14 ;  /* 0x000000000e007343 */ /* 0x022fea0003c00000 */
.L_x_1577:
[----:B------:R-:W-:Y:S05]  /*1fd0*/  BSYNC B6 ;  /* 0x0000000000067941 */ /* 0x000fea0003800000 */
.L_x_1576:
[----:B------:R-:W-:Y:S01]  /*1fe0*/  ULDC.64 UR4, c[0x0][0x9f8] ;  /* 0x00027e0000047ab9 */ /* 0x000fe20000000a00 */
[----:B------:R-:W-:Y:S01]  /*1ff0*/  IMAD.MOV.U32 R83, RZ, RZ, R23 ;  /* 0x000000ffff537224 */ /* 0x000fe200078e0017 */
[----:B------:R-:W-:Y:S01]  /*2000*/  ISETP.NE.U32.AND P0, PT, RZ, UR4, PT ;  /* 0x00000004ff007c0c */ /* 0x000fe2000bf05070 */
[----:B------:R-:W0:Y:S01]  /*2010*/  S2R R20, SR_TID.X ;  /* 0x0000000000147919 */ /* 0x000e220000002100 */
[----:B------:R-:W-:Y:S01]  /*2020*/  VIADD R82, R18, 0x20 ;  /* 0x0000002012527836 */ /* 0x000fe20000000000 */
[----:B------:R-:W1:Y:S01]  /*2030*/  LDC R65, c[0x0][0x3f4] ;  /* 0x0000fd00ff417b82 */ /* 0x000e620000000800 */
[----:B------:R-:W-:-:S07]  /*2040*/  ISETP.NE.AND.EX P0, PT, RZ, UR5, PT, P0 ;  /* 0x00000005ff007c0c */ /* 0x000fce000bf05300 */
[----:B------:R-:W2:Y:S08]  /*2050*/  LDC.64 R6, c[0x0][0x408] ;  /* 0x00010200ff067b82 */ /* 0x000eb00000000a00 */
[----:B------:R-:W3:Y:S01]  /*2060*/  @P0 LDC.64 R4, c[0x0][0x9f8] ;  /* 0x00027e00ff040b82 */ /* 0x000ee20000000a00 */
[----:B0-----:R-:W-:-:S04]  /*2070*/  SHF.R.U32.HI R30, RZ, 0x7, R20 ;  /* 0x00000007ff1e7819 */ /* 0x001fc80000011614 */
[----:B------:R-:W-:Y:S01]  /*2080*/  ISETP.NE.AND P6, PT, R30, 0x1, PT ;  /* 0x000000011e00780c */ /* 0x000fe20003fc5270 */
[----:B---3--:R-:W-:-:S05]  /*2090*/  @P0 IMAD.WIDE R4, R23, 0x4, R4 ;  /* 0x0000000417040825 */ /* 0x008fca00078e0204 */
[----:B------:R0:W3:Y:S01]  /*20a0*/  @P0 LDG.E R83, desc[UR38][R4.64] ;  /* 0x0000002604530981 */ /* 0x0000e2000c1e1900 */
[----:B------:R-:W-:-:S06]  /*20b0*/  VIADD R81, R18, 0x40 ;  /* 0x0000004012517836 */ /* 0x000fcc0000000000 */
[----:B------:R-:W-:Y:S05]  /*20c0*/  @!P6 WARPSYNC.ALL ;  /* 0x000000000000e948 */ /* 0x000fea0003800000 */
[----:B------:R-:W-:Y:S01]  /*20d0*/  ULDC UR5, c[0x0][0x2f4] ;  /* 0x0000bd0000057ab9 */ /* 0x000fe20000000800 */
[----:B------:R-:W-:Y:S01]  /*20e0*/  ULDC UR4, c[0x0][0x320] ;  /* 0x0000c80000047ab9 */ /* 0x000fe20000000800 */
[----:B------:R-:W-:Y:S01]  /*20f0*/  ISETP.GE.AND P1, PT, R82, UR5, PT ;  /* 0x0000000552007c0c */ /* 0x000fe2000bf26270 */
[----:B0-----:R-:W0:Y:S01]  /*2100*/  LDC.64 R4, c[0x0][0x3f8] ;  /* 0x0000fe00ff047b82 */ /* 0x001e220000000a00 */
[----:B------:R-:W-:Y:S01]  /*2110*/  ISETP.GE.AND P0, PT, R18, UR5, PT ;  /* 0x0000000512007c0c */ /* 0x000fe2000bf06270 */
[----:B------:R-:W-:Y:S01]  /*2120*/  IMAD.IADD R80, R29, 0x1, R28 ;  /* 0x000000011d507824 */ /* 0x000fe200078e021c */
[----:B------:R-:W-:Y:S01]  /*2130*/  SEL R3, RZ, 0xffffffff, P1 ;  /* 0xffffffffff037807 */ /* 0x000fe20000800000 */
[----:B--2---:R-:W-:Y:S01]  /*2140*/  IMAD.SHL.U32 R71, R6, 0x80, RZ ;  /* 0x0000008006477824 */ /* 0x004fe200078e00ff */
[----:B------:R-:W-:Y:S01]  /*2150*/  SEL R0, RZ, 0x1, P0 ;  /* 0x00000001ff007807 */ /* 0x000fe20000000000 */
[----:B------:R-:W-:Y:S01]  /*2160*/  IMAD R67, R208, 0x80, R176 ;  /* 0x00000080d0437824 */ /* 0x000fe200078e02b0 */
[----:B------:R-:W-:Y:S01]  /*2170*/  ISETP.GE.AND P0, PT, R82, UR4, PT ;  /* 0x0000000452007c0c */ /* 0x000fe2000bf06270 */
[----:B------:R-:W-:Y:S01]  /*2180*/  IMAD.SHL.U32 R3, R3, 0x2, RZ ;  /* 0x0000000203037824 */ /* 0x000fe200078e00ff */
[----:B------:R-:W-:Y:S01]  /*2190*/  ISETP.GE.AND P1, PT, R18, UR4, PT ;  /* 0x0000000412007c0c */ /* 0x000fe2000bf26270 */
[----:B------:R-:W-:Y:S01]  /*21a0*/  VIADD R66, R30, 0x8 ;  /* 0x000000081e427836 */ /* 0x000fe20000000000 */
[----:B------:R-:W-:-:S02]  /*21b0*/  ISETP.GE.AND P2, PT, R177, UR5, PT ;  /* 0x00000005b1007c0c */ /* 0x000fc4000bf46270 */
[----:B------:R-:W-:Y:S02]  /*21c0*/  LOP3.LUT R0, R3, 0x2, R0, 0xe2, !PT ;  /* 0x0000000203007812 */ /* 0x000fe400078ee200 */
[----:B------:R-:W-:Y:S02]  /*21d0*/  SEL R3, RZ, 0xffffffff, P0 ;  /* 0xffffffffff037807 */ /* 0x000fe40000000000 */
[----:B------:R-:W-:Y:S02]  /*21e0*/  ISETP.GE.AND P0, PT, R81, UR5, PT ;  /* 0x0000000551007c0c */ /* 0x000fe4000bf06270 */
[----:B------:R-:W-:Y:S01]  /*21f0*/  SEL R9, RZ, 0x1, P1 ;  /* 0x00000001ff097807 */ /* 0x000fe20000800000 */
[----:B------:R-:W-:Y:S01]  /*2200*/  IMAD.SHL.U32 R10, R3, 0x2, RZ ;  /* 0x00000002030a7824 */ /* 0x000fe200078e00ff */
[----:B------:R-:W-:Y:S02]  /*2210*/  SEL R8, RZ, 0x8, P2 ;  /* 0x00000008ff087807 */ /* 0x000fe40001000000 */
[----:B------:R-:W-:Y:S01]  /*2220*/  SEL R3, RZ, 0x4, P0 ;  /* 0x00000004ff037807 */ /* 0x000fe20000000000 */
[----:B0-----:R-:W-:Y:S01]  /*2230*/  IMAD.SHL.U32 R69, R4, 0x80, RZ ;  /* 0x0000008004457824 */ /* 0x001fe200078e00ff */
[----:B------:R-:W-:-:S02]  /*2240*/  ISETP.GE.AND P0, PT, R81, UR4, PT ;  /* 0x0000000451007c0c */ /* 0x000fc4000bf06270 */
[----:B------:R-:W-:Y:S02]  /*2250*/  ISETP.GE.AND P1, PT, R185, UR5, PT ;  /* 0x00000005b9007c0c */ /* 0x000fe4000bf26270 */
[----:B------:R-:W-:Y:S02]  /*2260*/  LOP3.LUT R0, R8, R0, R3, 0xfe, !PT ;  /* 0x0000000008007212 */ /* 0x000fe400078efe03 */
[----:B------:R-:W-:Y:S02]  /*2270*/  SEL R8, RZ, 0x4, P0 ;  /* 0x00000004ff087807 */ /* 0x000fe40000000000 */
[----:B------:R-:W-:Y:S02]  /*2280*/  SEL R3, RZ, 0x10, P1 ;  /* 0x00000010ff037807 */ /* 0x000fe40000800000 */
[----:B-1----:R-:W-:Y:S02]  /*2290*/  ISETP.GE.AND P0, PT, R18, R65, PT ;  /* 0x000000411200720c */ /* 0x002fe40003f06270 */
[----:B------:R-:W-:-:S02]  /*22a0*/  SHF.R.S32.HI R11, RZ, 0x1f, R176 ;  /* 0x0000001fff0b7819 */ /* 0x000fc400000114b0 */
[----:B------:R-:W-:Y:S02]  /*22b0*/  LOP3.LUT R54, R0, R3, RZ, 0xfc, !PT ;  /* 0x0000000300367212 */ /* 0x000fe400078efcff */
[-C--:B------:R-:W-:Y:S02]  /*22c0*/  ISETP.GE.AND P3, PT, R81, R65.reuse, PT ;  /* 0x000000415100720c */ /* 0x080fe40003f66270 */
[----:B------:R-:W-:Y:S02]  /*22d0*/  SEL R3, R65, RZ, P0 ;  /* 0x000000ff41037207 */ /* 0x000fe40000000000 */
[----:B------:R-:W-:Y:S01]  /*22e0*/  LOP3.LUT R9, R10, 0x2, R9, 0xe2, !PT ;  /* 0x000000020a097812 */ /* 0x000fe200078ee209 */
[----:B------:R-:W-:Y:S01]  /*22f0*/  IMAD R10, R11, R6, RZ ;  /* 0x000000060b0a7224 */ /* 0x000fe200078e02ff */
[----:B------:R-:W-:Y:S01]  /*2300*/  ISETP.GE.AND P4, PT, R82, R65, PT ;  /* 0x000000415200720c */ /* 0x000fe20003f86270 */
[----:B------:R-:W-:Y:S01]  /*2310*/  IMAD.IADD R3, R18, 0x1, R3 ;  /* 0x0000000112037824 */ /* 0x000fe200078e0203 */
[----:B------:R-:W-:Y:S01]  /*2320*/  SEL R0, R65, RZ, P3 ;  /* 0x000000ff41007207 */ /* 0x000fe20001800000 */
[----:B------:R-:W-:Y:S01]  /*2330*/  IMAD R11, R11, R4, RZ ;  /* 0x000000040b0b7224 */ /* 0x000fe200078e02ff */
[----:B------:R-:W-:Y:S01]  /*2340*/  SHF.R.S32.HI R175, RZ, 0x1f, R174 ;  /* 0x0000001fffaf7819 */ /* 0x000fe200000114ae */
[C---:B------:R-:W-:Y:S01]  /*2350*/  IMAD R13, R176.reuse, R7, R10 ;  /* 0x00000007b00d7224 */ /* 0x040fe200078e020a */
[----:B------:R-:W-:Y:S01]  /*2360*/  LOP3.LUT R79, R9, R8, RZ, 0xfc, !PT ;  /* 0x00000008094f7212 */ /* 0x000fe200078efcff */
[----:B------:R-:W-:Y:S01]  /*2370*/  IMAD.IADD R10, R81, 0x1, R0 ;  /* 0x00000001510a7824 */ /* 0x000fe200078e0200 */
[----:B------:R-:W-:Y:S01]  /*2380*/  SHF.R.S32.HI R19, RZ, 0x1f, R18 ;  /* 0x0000001fff137819 */ /* 0x000fe20000011412 */
[C---:B------:R-:W-:Y:S01]  /*2390*/  IMAD R11, R176.reuse, R5, R11 ;  /* 0x00000005b00b7224 */ /* 0x040fe200078e020b */
[----:B------:R-:W-:Y:S01]  /*23a0*/  SEL R9, R65, RZ, P4 ;  /* 0x000000ff41097207 */ /* 0x000fe20002000000 */
[----:B------:R-:W-:Y:S01]  /*23b0*/  IMAD.WIDE.U32 R52, R176, R4, R174 ;  /* 0x00000004b0347225 */ /* 0x000fe200078e00ae */
[----:B------:R-:W-:-:S02]  /*23c0*/  SHF.R.S32.HI R0, RZ, 0x1f, R3 ;  /* 0x0000001fff007819 */ /* 0x000fc40000011403 */
[----:B------:R-:W-:Y:S01]  /*23d0*/  ISETP.GE.AND P2, PT, R186, UR5, PT ;  /* 0x00000005ba007c0c */ /* 0x000fe2000bf46270 */
[----:B------:R-:W-:Y:S01]  /*23e0*/  IMAD.WIDE.U32 R50, R176, R4, R18 ;  /* 0x00000004b0327225 */ /* 0x000fe200078e0012 */
[CC--:B------:R-:W-:Y:S02]  /*23f0*/  LEA.HI R78, R0.reuse, R3.reuse, RZ, 0x4 ;  /* 0x00000003004e7211 */ /* 0x0c0fe400078f20ff */
[----:B------:R-:W-:Y:S01]  /*2400*/  LEA.HI R0, R0, R3, RZ, 0x6 ;  /* 0x0000000300007211 */ /* 0x000fe200078f30ff */
[----:B------:R-:W-:Y:S01]  /*2410*/  IMAD.IADD R9, R82, 0x1, R9 ;  /* 0x0000000152097824 */ /* 0x000fe200078e0209 */
[----:B------:R-:W-:Y:S01]  /*2420*/  IADD3 R53, R11, R53, RZ ;  /* 0x000000350b357210 */ /* 0x000fe20007ffe0ff */
[CC--:B------:R-:W-:Y:S01]  /*2430*/  IMAD.WIDE.U32 R20, R176.reuse, R6.reuse, R18 ;  /* 0x00000006b0147225 */ /* 0x0c0fe200078e0012 */
[----:B------:R-:W-:Y:S02]  /*2440*/  LOP3.LUT R3, R181, 0x30, R78, 0xf8, !PT ;  /* 0x00000030b5037812 */ /* 0x000fe400078ef84e */
[----:B------:R-:W-:Y:S01]  /*2450*/  SHF.R.S32.HI R8, RZ, 0x1f, R9 ;  /* 0x0000001fff087819 */ /* 0x000fe20000011409 */
[----:B------:R-:W-:Y:S01]  /*2460*/  IMAD.WIDE.U32 R48, R176, R6, R174 ;  /* 0x00000006b0307225 */ /* 0x000fe200078e00ae */
[----:B------:R-:W-:-:S02]  /*2470*/  LOP3.LUT R3, R3, R182, RZ, 0x3c, !PT ;  /* 0x000000b603037212 */ /* 0x000fc400078e3cff */
[CC--:B------:R-:W-:Y:S01]  /*2480*/  LEA.HI R77, R8.reuse, R9.reuse, RZ, 0x4 ;  /* 0x00000009084d7211 */ /* 0x0c0fe200078f20ff */
[----:B------:R-:W-:Y:S01]  /*2490*/  IMAD.IADD R51, R51, 0x1, R11 ;  /* 0x0000000133337824 */ /* 0x000fe200078e020b */
[----:B------:R-:W-:Y:S01]  /*24a0*/  SHF.R.S32.HI R11, RZ, 0x1f, R10 ;  /* 0x0000001fff0b7819 */ /* 0x000fe2000001140a */
[----:B------:R-:W-:Y:S01]  /*24b0*/  IMAD.IADD R21, R21, 0x1, R13 ;  /* 0x0000000115157824 */ /* 0x000fe200078e020d */
[----:B------:R-:W-:Y:S01]  /*24c0*/  LEA.HI R8, R8, R9, RZ, 0x6 ;  /* 0x0000000908087211 */ /* 0x000fe200078f30ff */
[----:B------:R-:W-:Y:S01]  /*24d0*/  IMAD.IADD R49, R13, 0x1, R49 ;  /* 0x000000010d317824 */ /* 0x000fe200078e0231 */
[CC--:B------:R-:W-:Y:S01]  /*24e0*/  LEA.HI R76, R11.reuse, R10.reuse, RZ, 0x4 ;  /* 0x0000000a0b4c7211 */ /* 0x0c0fe200078f20ff */
[----:B------:R-:W-:Y:S01]  /*24f0*/  IMAD.SHL.U32 R0, R0, 0x80, RZ ;  /* 0x0000008000007824 */ /* 0x000fe200078e00ff */
[----:B-----5:R-:W-:Y:S01]  /*2500*/  SHF.R.S32.HI R13, RZ, 0x1f, R24 ;  /* 0x0000001fff0d7819 */ /* 0x020fe20000011418 */
[----:B------:R-:W-:Y:S01]  /*2510*/  IMAD.SHL.U32 R8, R8, 0x80, RZ ;  /* 0x0000008008087824 */ /* 0x000fe200078e00ff */
[----:B------:R-:W-:Y:S01]  /*2520*/  LEA.HI R10, R11, R10, RZ, 0x6 ;  /* 0x0000000a0b0a7211 */ /* 0x000fe200078f30ff */
[----:B------:R-:W-:Y:S01]  /*2530*/  IMAD.WIDE.U32 R20, R24, R6, R20 ;  /* 0x0000000618147225 */ /* 0x000fe200078e0014 */
[----:B------:R-:W-:-:S02]  /*2540*/  LOP3.LUT R0, R0, 0xffffe000, RZ, 0xc0, !PT ;  /* 0xffffe00000007812 */ /* 0x000fc400078ec0ff */
[----:B------:R-:W-:Y:S01]  /*2550*/  ISETP.GE.AND P1, PT, R177, UR4, PT ;  /* 0x00000004b1007c0c */ /* 0x000fe2000bf26270 */
[----:B------:R-:W-:Y:S01]  /*2560*/  IMAD R12, R13, R6, RZ ;  /* 0x000000060d0c7224 */ /* 0x000fe200078e02ff */
[C---:B------:R-:W-:Y:S01]  /*2570*/  LOP3.LUT R9, R181.reuse, 0x30, R77, 0xf8, !PT ;  /* 0x00000030b5097812 */ /* 0x040fe200078ef84d */
[----:B------:R-:W-:Y:S01]  /*2580*/  IMAD.SHL.U32 R10, R10, 0x80, RZ ;  /* 0x000000800a0a7824 */ /* 0x000fe200078e00ff */
[----:B------:R-:W-:Y:S01]  /*2590*/  LOP3.LUT R11, R181, 0x30, R76, 0xf8, !PT ;  /* 0x00000030b50b7812 */ /* 0x000fe200078ef84c */
[----:B------:R-:W-:Y:S01]  /*25a0*/  IMAD R13, R13, R4, RZ ;  /* 0x000000040d0d7224 */ /* 0x000fe200078e02ff */
[----:B------:R-:W-:Y:S01]  /*25b0*/  SEL R57, RZ, 0x20, P2 ;  /* 0x00000020ff397807 */ /* 0x000fe20001000000 */
[C---:B------:R-:W-:Y:S01]  /*25c0*/  IMAD.WIDE.U32 R48, R24.reuse, R6, R48 ;  /* 0x0000000618307225 */ /* 0x040fe200078e0030 */
[----:B------:R-:W-:Y:S02]  /*25d0*/  IADD3 R75, R3, R0, R183 ;  /* 0x00000000034b7210 */ /* 0x000fe40007ffe0b7 */
[----:B------:R-:W-:Y:S01]  /*25e0*/  SEL R0, RZ, 0x8, P1 ;  /* 0x00000008ff007807 */ /* 0x000fe20000800000 */
[----:B------:R-:W-:Y:S01]  /*25f0*/  IMAD R3, R24, R7, R12 ;  /* 0x0000000718037224 */ /* 0x000fe200078e020c */
[----:B------:R-:W-:Y:S01]  /*2600*/  LOP3.LUT R8, R8, 0xffffe000, RZ, 0xc0, !PT ;  /* 0xffffe00008087812 */ /* 0x000fe200078ec0ff */
[C---:B------:R-:W-:Y:S01]  /*2610*/  IMAD R13, R24.reuse, R5, R13 ;  /* 0x00000005180d7224 */ /* 0x040fe200078e020d */
[----:B------:R-:W-:Y:S01]  /*2620*/  LOP3.LUT R9, R9, R182, RZ, 0x3c, !PT ;  /* 0x000000b609097212 */ /* 0x000fe200078e3cff */
[----:B------:R-:W-:Y:S01]  /*2630*/  IMAD.WIDE.U32 R50, R24, R4, R50 ;  /* 0x0000000418327225 */ /* 0x000fe200078e0032 */
[----:B------:R-:W-:-:S02]  /*2640*/  LOP3.LUT R10, R10, 0xffffe000, RZ, 0xc0, !PT ;  /* 0xffffe0000a0a7812 */ /* 0x000fc400078ec0ff */
[----:B------:R-:W-:Y:S01]  /*2650*/  LOP3.LUT R11, R11, R182, RZ, 0x3c, !PT ;  /* 0x000000b60b0b7212 */ /* 0x000fe200078e3cff */
[----:B------:R-:W-:Y:S01]  /*2660*/  IMAD.WIDE.U32 R52, R24, R4, R52 ;  /* 0x0000000418347225 */ /* 0x000fe200078e0034 */
[----:B------:R-:W-:Y:S02]  /*2670*/  LOP3.LUT R57, R54, R57, RZ, 0xfc, !PT ;  /* 0x0000003936397212 */ /* 0x000fe400078efcff */
[----:B------:R-:W-:Y:S01]  /*2680*/  IADD3 R63, R21, R3, RZ ;  /* 0x00000003153f7210 */ /* 0x000fe20007ffe0ff */
[----:B------:R-:W-:Y:S01]  /*2690*/  IMAD.IADD R62, R3, 0x1, R49 ;  /* 0x00000001033e7824 */ /* 0x000fe200078e0231 */
[----:B------:R-:W-:Y:S01]  /*26a0*/  LOP3.LUT R55, R79, R0, RZ, 0xfc, !PT ;  /* 0x000000004f377212 */ /* 0x000fe200078efcff */
[----:B------:R-:W-:Y:S01]  /*26b0*/  IMAD.SHL.U32 R65, R65, 0x2, RZ ;  /* 0x0000000241417824 */ /* 0x000fe200078e00ff */
[----:B------:R-:W-:Y:S01]  /*26c0*/  P2R R85, PR, RZ, 0x10 ;  /* 0x00000010ff557803 */ /* 0x000fe20000000000 */
[----:B------:R-:W-:Y:S01]  /*26d0*/  IMAD.IADD R61, R51, 0x1, R13 ;  /* 0x00000001333d7824 */ /* 0x000fe200078e020d */
[----:B------:R-:W-:Y:S01]  /*26e0*/  P2R R86, PR, RZ, 0x8 ;  /* 0x00000008ff567803 */ /* 0x000fe20000000000 */
[----:B------:R-:W-:Y:S01]  /*26f0*/  IMAD.IADD R60, R13, 0x1, R53 ;  /* 0x000000010d3c7824 */ /* 0x000fe200078e0235 */
[----:B------:R-:W-:-:S02]  /*2700*/  IADD3 R74, R9, R8, R183 ;  /* 0x00000008094a7210 */ /* 0x000fc40007ffe0b7 */
[----:B------:R-:W-:Y:S02]  /*2710*/  IADD3 R73, R11, R10, R183 ;  /* 0x0000000a0b497210 */ /* 0x000fe40007ffe0b7 */
[----:B------:R-:W-:Y:S02]  /*2720*/  SHF.L.U64.HI R72, R6, 0x7, R7 ;  /* 0x0000000706487819 */ /* 0x000fe40000010207 */
[----:B------:R-:W-:Y:S02]  /*2730*/  SHF.L.U64.HI R70, R4, 0x7, R5 ;  /* 0x0000000704467819 */ /* 0x000fe40000010205 */
[----:B------:R-:W-:Y:S02]  /*2740*/  SHF.R.S32.HI R68, RZ, 0x1f, R22 ;  /* 0x0000001fff447819 */ /* 0x000fe40000011416 */
[----:B------:R-:W-:Y:S02]  /*2750*/  LOP3.LUT R59, R78, 0xfffffff0, RZ, 0xc0, !PT ;  /* 0xfffffff04e3b7812 */ /* 0x000fe400078ec0ff */
[----:B------:R-:W-:-:S02]  /*2760*/  LOP3.LUT R58, R77, 0xfffffff0, RZ, 0xc0, !PT ;  /* 0xfffffff04d3a7812 */ /* 0x000fc400078ec0ff */
[----:B------:R-:W-:Y:S02]  /*2770*/  LOP3.LUT R56, R76, 0xfffffff0, RZ, 0xc0, !PT ;  /* 0xfffffff04c387812 */ /* 0x000fe400078ec0ff */
[----:B------:R-:W-:Y:S02]  /*2780*/  LOP3.LUT R54, R54, 0x1, RZ, 0xc0, !PT ;  /* 0x0000000136367812 */ /* 0x000fe400078ec0ff */
[C---:B------:R-:W-:Y:S02]  /*2790*/  LOP3.LUT R3, R57.reuse, 0x2, RZ, 0xc0, !PT ;  /* 0x0000000239037812 */ /* 0x040fe400078ec0ff */
[----:B------:R-:W-:Y:S02]  /*27a0*/  LOP3.LUT R0, R57, 0x4, RZ, 0xc0, !PT ;  /* 0x0000000439007812 */ /* 0x000fe400078ec0ff */
[----:B---3--:R-:W-:Y:S01]  /*27b0*/  SHF.R.S32.HI R64, RZ, 0x1f, R83 ;  /* 0x0000001fff407819 */ /* 0x008fe20000011453 */
[----:B------:R-:W-:Y:S06]  /*27c0*/  @!P6 BAR.SYNC.DEFER_BLOCKING 0x9, 0x100 ;  /* 0x024400000000eb1d */ /* 0x000fec0000010000 */
.L_x_1640:
[----:B0-----:R-:W0:Y:S01]  /*27d0*/  LDC R89, c[0x0][0x430] ;  /* 0x00010c00ff597b82 */ /* 0x001e220000000800 */
[----:B------:R-:W-:Y:S02]  /*27e0*/  VIADD R25, R25, 0xffffffff ;  /* 0xffffffff19197836 */ /* 0x000fe40000000000 */
[----:B------:R-:W-:Y:S02]  /*27f0*/  IMAD.MOV.U32 R87, RZ, RZ, RZ ;  /* 0x000000ffff577224 */ /* 0x000fe400078e00ff */
[----:B------:R-:W-:-:S03]  /*2800*/  IMAD R5, R25, 0x80, R67 ;  /* 0x0000008019057824 */ /* 0x000fc600078e0243 */
[----:B------:R-:W1:Y:S01]  /*2810*/  LDC R98, c[0x0][0x3f4] ;  /* 0x0000fd00ff627b82 */ /* 0x000e620000000800 */
[----:B------:R-:W-:Y:S01]  /*2820*/  IMAD.IADD R12, R80, 0x1, R5 ;  /* 0x00000001500c7824 */ /* 0x000fe200078e0205 */
[----:B------:R-:W-:-:S03]  /*2830*/  ISETP.GE.AND P1, PT, R5, R2, PT ;  /* 0x000000020500720c */ /* 0x000fc60003f26270 */
[----:B------:R-:W-:Y:S01]  /*2840*/  IMAD.MOV.U32 R8, RZ, RZ, R12 ;  /* 0x000000ffff087224 */ /* 0x000fe200078e000c */
[----:B------:R-:W-:Y:S02]  /*2850*/  ISETP.GT.OR P1, PT, R67, 0x7f, P1 ;  /* 0x0000007f4300780c */ /* 0x000fe40000f24670 */
[----:B0-----:R-:W-:-:S11]  /*2860*/  ISETP.NE.AND P2, PT, R89, 0x1, PT ;  /* 0x000000015900780c */ /* 0x001fd60003f45270 */
[----:B------:R-:W0:Y:S08]  /*2870*/  @!P1 LDC.64 R6, c[0x0][0x428] ;  /* 0x00010a00ff069b82 */ /* 0x000e300000000a00 */
[----:B--2---:R-:W2:Y:S08]  /*2880*/  @!P1 LDC.64 R4, c[0x0][0x418] ;  /* 0x00010600ff049b82 */ /* 0x004eb00000000a00 */
[----:B------:R-:W3:Y:S08]  /*2890*/  @P2 LDC R9, c[0x0][0x434] ;  /* 0x00010d00ff092b82 */ /* 0x000ef00000000800 */
[----:B------:R-:W4:Y:S01]  /*28a0*/  @P2 LDC R10, c[0x0][0x438] ;  /* 0x00010e00ff0a2b82 */ /* 0x000f220000000800 */
[----:B---3--:R-:W-:-:S05]  /*28b0*/  @P2 IMAD.HI.U32 R9, R12, R9, RZ ;  /* 0x000000090c092227 */ /* 0x008fca00078e00ff */
[----:B----4-:R-:W-:Y:S01]  /*28c0*/  @P2 SHF.R.U32.HI R8, RZ, R10, R9 ;  /* 0x0000000aff082219 */ /* 0x010fe20000011609 */
[----:B0-----:R-:W-:-:S03]  /*28d0*/  @!P1 IMAD R10, R64, R6, RZ ;  /* 0x00000006400a9224 */ /* 0x001fc600078e02ff */
[----:B------:R-:W-:Y:S01]  /*28e0*/  @!P1 SHF.R.S32.HI R9, RZ, 0x1f, R8 ;  /* 0x0000001fff099819 */ /* 0x000fe20000011408 */
[C---:B------:R-:W-:Y:S02]  /*28f0*/  @!P1 IMAD R11, R83.reuse, R7, R10 ;  /* 0x00000007530b9224 */ /* 0x040fe400078e020a */
[----:B------:R-:W-:-:S04]  /*2900*/  @!P1 IMAD.WIDE.U32 R6, R83, R6, R8 ;  /* 0x0000000653069225 */ /* 0x000fc800078e0008 */
[----:B------:R-:W-:Y:S01]  /*2910*/  @!P1 IMAD.IADD R7, R7, 0x1, R11 ;  /* 0x0000000107079824 */ /* 0x000fe200078e020b */
[----:B--2---:R-:W-:-:S04]  /*2920*/  @!P1 LEA R4, P2, R6, R4, 0x2 ;  /* 0x0000000406049211 */ /* 0x004fc800078410ff */
[----:B------:R-:W-:-:S05]  /*2930*/  @!P1 LEA.HI.X R5, R6, R5, R7, 0x2, P2 ;  /* 0x0000000506059211 */ /* 0x000fca00010f1407 */
[----:B------:R0:W5:Y:S01]  /*2940*/  @!P1 LDG.E R87, desc[UR38][R4.64] ;  /* 0x0000002604579981 */ /* 0x000162000c1e1900 */
[----:B-1----:R-:W-:Y:S01]  /*2950*/  ISETP.GE.AND P1, PT, R98, 0x1, PT ;  /* 0x000000016200780c */ /* 0x002fe20003f26270 */
[C---:B------:R-:W-:Y:S01]  /*2960*/  IMAD R7, R17.reuse, 0x6000, R200 ;  /* 0x0000600011077824 */ /* 0x040fe200078e02c8 */
[----:B------:R-:W-:Y:S05]  /*2970*/  YIELD ;  /* 0x0000000000007946 */ /* 0x000fea0003800000 */
[----:B------:R-:W-:Y:S01]  /*2980*/  IMAD.MOV R6, RZ, RZ, -R8 ;  /* 0x000000ffff067224 */ /* 0x000fe200078e0a08 */
[----:B------:R-:W-:Y:S01]  /*2990*/  BSSY B0, `(.L_x_1578) ;  /* 0x000069d000007945 */ /* 0x000fe20003800000 */
[----:B------:R-:W-:Y:S01]  /*29a0*/  IMAD R99, R17, 0x6000, R199 ;  /* 0x0000600011637824 */ /* 0x000fe200078e02c7 */
[----:B------:R-:W-:Y:S01]  /*29b0*/  ISETP.GT.AND P3, PT, R25, R26, PT ;  /* 0x0000001a1900720c */ /* 0x000fe20003f64270 */
[----:B------:R-:W-:Y:S01]  /*29c0*/  IMAD R89, R89, R6, R12 ;  /* 0x0000000659597224 */ /* 0x000fe200078e020c */
[C---:B------:R-:W-:Y:S01]  /*29d0*/  IADD3 R96, R16.reuse, R7, RZ ;  /* 0x0000000710607210 */ /* 0x040fe20007ffe0ff */
[----:B------:R-:W-:Y:S01]  /*29e0*/  IMAD.IADD R99, R16, 0x1, R99 ;  /* 0x0000000110637824 */ /* 0x000fe200078e0263 */
[----:B0-----:R-:W-:Y:S09]  /*29f0*/  @!P1 BRA `(.L_x_1579) ;  /* 0x0000006400409947 */ /* 0x001ff20003800000 */
[----:B------:R-:W-:Y:S01]  /*2a00*/  SHF.R.S32.HI R90, RZ, 0x1f, R89 ;  /* 0x0000001fff5a7819 */ /* 0x000fe20000011459 */
[----:B------:R-:W-:Y:S01]  /*2a10*/  ULDC.64 UR4, c[0x0][0x300] ;  /* 0x0000c00000047ab9 */ /* 0x000fe20000000a00 */
[----:B-----5:R-:W-:Y:S01]  /*2a20*/  SHF.R.S32.HI R91, RZ, 0x1f, R87 ;  /* 0x0000001fff5b7819 */ /* 0x020fe20000011457 */
[C---:B------:R-:W-:Y:S01]  /*2a30*/  IMAD.WIDE.U32 R4, R89.reuse, UR4, RZ ;  /* 0x0000000459047c25 */ /* 0x040fe2000f8e00ff */
        /* <DEDUP_REMOVED lines=15> */
[----:B------:R-:W-:-:S04]  /*2b30*/  IMAD.WIDE.U32 R4, R22, UR4, R4 ;  /* 0x0000000416047c25 */ /* 0x000fc8000f8e0004 */
[----:B------:R-:W-:Y:S01]  /*2b40*/  IMAD R7, R22, UR5, R7 ;  /* 0x0000000516077c24 */ /* 0x000fe2000f8e0207 */
[----:B------:R-:W-:Y:S01]  /*2b50*/  ULDC.64 UR4, c[0x0][0x2e8] ;  /* 0x0000ba0000047ab9 */ /* 0x000fe20000000a00 */
[----:B------:R-:W-:Y:S01]  /*2b60*/  IMAD R15, R6, R71, R10 ;  /* 0x00000047060f7224 */ /* 0x000fe200078e020a */
[----:B------:R-:W-:Y:S01]  /*2b70*/  IADD3 R101, P2, R4, UR4, RZ ;  /* 0x0000000404657c10 */ /* 0x000fe2000ff5e0ff */
[----:B------:R-:W-:Y:S02]  /*2b80*/  IMAD R92, R25, -0x80, R2 ;  /* 0xffffff80195c7824 */ /* 0x000fe400078e0202 */
[----:B------:R-:W-:Y:S01]  /*2b90*/  IMAD R9, R6, R69, R8 ;  /* 0x0000004506097224 */ /* 0x000fe200078e0208 */
[----:B------:R-:W-:Y:S01]  /*2ba0*/  IADD3.X R97, R5, UR5, R7, P2, !PT ;  /* 0x0000000505617c10 */ /* 0x000fe200097fe407 */
[----:B------:R-:W-:Y:S01]  /*2bb0*/  IMAD.WIDE.U32 R12, R69, R25, RZ ;  /* 0x00000019450c7225 */ /* 0x000fe200078e00ff */
[----:B------:R-:W-:-:S03]  /*2bc0*/  VIMNMX R92, R92, 0x80, PT ;  /* 0x000000805c5c7848 */ /* 0x000fc60003fe0100 */
[----:B------:R-:W-:-:S04]  /*2bd0*/  IMAD.WIDE.U32 R10, R71, R25, RZ ;  /* 0x00000019470a7225 */ /* 0x000fc800078e00ff */
        /* <DEDUP_REMOVED lines=54> */
.L_x_1582:
[----:B------:R-:W-:Y:S05]  /*2f40*/  BSYNC B1 ;  /* 0x0000000000017941 */ /* 0x000fea0003800000 */
.L_x_1581:
[----:B------:R-:W-:Y:S01]  /*2f50*/  UISETP.NE.AND UP0, UPT, UR41, 0x3, UPT ;  /* 0x000000032900788c */ /* 0x000fe2000bf05270 */
[----:B-----5:R-:W-:Y:S01]  /*2f60*/  IMAD.MOV.U32 R100, RZ, RZ, R8 ;  /* 0x000000ffff647224 */ /* 0x020fe200078e0008 */
[----:B------:R-:W-:Y:S01]  /*2f70*/  MOV R104, R32 ;  /* 0x0000002000687202 */ /* 0x000fe20000000f00 */
[----:B------:R-:W-:Y:S02]  /*2f80*/  IMAD.MOV.U32 R103, RZ, RZ, R30 ;  /* 0x000000ffff677224 */ /* 0x000fe400078e001e */
[----:B------:R-:W-:Y:S01]  /*2f90*/  IMAD.MOV.U32 R105, RZ, RZ, R34 ;  /* 0x000000ffff697224 */ /* 0x000fe200078e0022 */
[----:B------:R-:W-:Y:S01]  /*2fa0*/  PLOP3.LUT P1, PT, PT, PT, UP0, 0x80, 0x0 ;  /* 0x000000000000781c */ /* 0x000fe20003f2f008 */
[----:B------:R-:W-:Y:S02]  /*2fb0*/  IMAD.MOV.U32 R107, RZ, RZ, R38 ;  /* 0x000000ffff6b7224 */ /* 0x000fe400078e0026 */
[----:B------:R-:W-:Y:S02]  /*2fc0*/  IMAD.MOV.U32 R109, RZ, RZ, R42 ;  /* 0x000000ffff6d7224 */ /* 0x000fe400078e002a */
[----:B------:R-:W-:-:S02]  /*2fd0*/  IMAD.MOV.U32 R115, RZ, RZ, R46 ;  /* 0x000000ffff737224 */ /* 0x000fc400078e002e */
[----:B------:R-:W-:Y:S02]  /*2fe0*/  IMAD.MOV.U32 R102, RZ, RZ, R28 ;  /* 0x000000ffff667224 */ /* 0x000fe400078e001c */
[----:B------:R-:W-:Y:S02]  /*2ff0*/  IMAD.MOV.U32 R106, RZ, RZ, R36 ;  /* 0x000000ffff6a7224 */ /* 0x000fe400078e0024 */
[----:B------:R-:W-:Y:S02]  /*3000*/  IMAD.MOV.U32 R108, RZ, RZ, R40 ;  /* 0x000000ffff6c7224 */ /* 0x000fe400078e0028 */
[----:B------:R-:W-:Y:S02]  /*3010*/  IMAD.MOV.U32 R110, RZ, RZ, R44 ;  /* 0x000000ffff6e7224 */ /* 0x000fe400078e002c */
[----:B------:R-:W-:Y:S01]  /*3020*/  IMAD.MOV.U32 R117, RZ, RZ, R94 ;  /* 0x000000ffff757224 */ /* 0x000fe200078e005e */
[----:B------:R-:W-:Y:S06]  /*3030*/  @!P1 BRA `(.L_x_1583) ;  /* 0x0000000000049947 */ /* 0x000fec0003800000 */
[----:B------:R-:W-:Y:S01]  /*3040*/  BPT.TRAP 0x1 ;  /* 0x000000040000795c */ /* 0x000fe20000300000 */
.L_x_1583:
[----:B------:R-:W-:Y:S01]  /*3050*/  IMAD R84, R17, 0x8, R16 ;  /* 0x0000000811547824 */ /* 0x000fe200078e0210 */
[----:B------:R-:W-:Y:S01]  /*3060*/  SHF.L.U32 R93, R173, 0x1f, RZ ;  /* 0x0000001fad5d7819 */ /* 0x000fe200000006ff */
[----:B------:R-:W-:Y:S03]  /*3070*/  BSSY B1, `(.L_x_1584) ;  /* 0x0000003000017945 */ /* 0x000fe60003800000 */
[----:B------:R-:W1:Y:S02]  /*3080*/  SYNCS.PHASECHK.TRANS64.TRYWAIT P4, [R84+URZ+0x22890], R93 ;  /* 0x0228905d540075a7 */ /* 0x000e64000808017f */
[----:B-1----:R-:W-:Y:S05]  /*3090*/  @!P4 BRA `(.L_x_1585) ;  /* 0x000002640044c947 */ /* 0x002fea0003800000 */
.L_x_1946:
[----:B------:R-:W-:Y:S05]  /*30a0*/  BSYNC B1 ;  /* 0x0000000000017941 */ /* 0x000fea0003800000 */
.L_x_1584:
[----:B------:R-:W-:-:S03]  /*30b0*/  UMOV UR4, 0xffffffff ;  /* 0xffffffff00047882 */ /* 0x000fc60000000000 */
[----:B------:R-:W-:Y:S05]  /*30c0*/  BRA.DIV UR4, `(.L_x_1586) ;  /* 0x00000266044c7947 */ /* 0x000fea000b800000 */
[----:B------:R-:W2:Y:S04]  /*30d0*/  SHFL.IDX PT, R97, R97, RZ, 0x1e1f ;  /* 0x001e1fff61617589 */ /* 0x000ea800000e0000 */
[----:B------:R3:W4:Y:S02]  /*30e0*/  SHFL.IDX PT, R14, R101, RZ, 0x1e1f ;  /* 0x001e1fff650e7589 */ /* 0x00072400000e0000 */
.L_x_1950:
[----:B------:R-:W-:Y:S05]  /*30f0*/  @P2 BRA `(.L_x_1587) ;  /* 0x0000006000982947 */ /* 0x000fea0003800000 */
[----:B------:R-:W-:Y:S01]  /*3100*/  ISETP.NE.AND P2, PT, R54, RZ, PT ;  /* 0x000000ff3600720c */ /* 0x000fe20003f45270 */
[----:B------:R-:W-:-:S12]  /*3110*/  BSSY B1, `(.L_x_1588) ;  /* 0x0000071000017945 */ /* 0x000fd80003800000 */
[----:B------:R-:W-:Y:S05]  /*3120*/  @!P2 BRA `(.L_x_1589) ;  /* 0x0000000400bca947 */ /* 0x000fea0003800000 */
[----:B------:R1:W1:Y:S01]  /*3130*/  LDS.128 R4, [R99+0x16400] ;  /* 0x0164000063047984 */ /* 0x0002620000000c00 */
[----:B0---4-:R-:W-:Y:S01]  /*3140*/  IADD3 R10, P2, R18, R14, RZ ;  /* 0x0000000e120a7210 */ /* 0x011fe20007f5e0ff */
[----:B------:R-:W-:Y:S04]  /*3150*/  BSSY B2, `(.L_x_1590) ;  /* 0x000006b000027945 */ /* 0x000fe80003800000 */
[----:B--2---:R-:W-:Y:S01]  /*3160*/  IMAD.X R11, R97, 0x1, R19, P2 ;  /* 0x00000001610b7824 */ /* 0x004fe200010e0613 */
[----:B------:R-:W-:-:S13]  /*3170*/  ISETP.GE.AND P2, PT, R174, R98, PT ;  /* 0x00000062ae00720c */ /* 0x000fda0003f46270 */
[----:B------:R-:W-:Y:S05]  /*3180*/  @P2 BRA `(.L_x_1591) ;  /* 0x00000004009c2947 */ /* 0x000fea0003800000 */
[----:B------:R-:W-:Y:S01]  /*3190*/  SHF.R.U32.HI R13, RZ, 0x8, R47 ;  /* 0x00000008ff0d7819 */ /* 0x000fe2000001162f */
[----:B-1----:R-:W-:Y:S01]  /*31a0*/  IMAD.MOV.U32 R12, RZ, RZ, R4 ;  /* 0x000000ffff0c7224 */ /* 0x002fe200078e0004 */
[----:B------:R-:W-:Y:S02]  /*31b0*/  SHF.R.U32.HI R15, RZ, 0x8, R95 ;  /* 0x00000008ff0f7819 */ /* 0x000fe4000001165f */
[----:B---3--:R-:W-:Y:S01]  /*31c0*/  SHF.R.U32.HI R101, RZ, 0x10, R47 ;  /* 0x00000010ff657819 */ /* 0x008fe2000001162f */
[----:B------:R-:W-:Y:S01]  /*31d0*/  IMAD.SHL.U32 R13, R13, 0x100, RZ ;  /* 0x000001000d0d7824 */ /* 0x000fe200078e00ff */
[----:B------:R-:W-:Y:S01]  /*31e0*/  LOP3.LUT R46, R47, 0xff0000ff, RZ, 0xc0, !PT ;  /* 0xff0000ff2f2e7812 */ /* 0x000fe200078ec0ff */
[----:B------:R-:W-:Y:S01]  /*31f0*/  IMAD.SHL.U32 R15, R15, 0x100, RZ ;  /* 0x000001000f0f7824 */ /* 0x000fe200078e00ff */
[----:B------:R-:W-:Y:S02]  /*3200*/  SHF.R.U32.HI R47, RZ, 0x10, R95 ;  /* 0x00000010ff2f7819 */ /* 0x000fe4000001165f */
[----:B------:R-:W-:-:S02]  /*3210*/  LOP3.LUT R94, R95, 0xff0000ff, RZ, 0xc0, !PT ;  /* 0xff0000ff5f5e7812 */ /* 0x000fc400078ec0ff */
[----:B------:R-:W-:Y:S01]  /*3220*/  LOP3.LUT R46, R46, 0xff00, R13, 0xf8, !PT ;  /* 0x0000ff002e2e7812 */ /* 0x000fe200078ef80d */
[----:B------:R-:W-:Y:S01]  /*3230*/  IMAD.U32 R13, R101, 0x10000, RZ ;  /* 0x00010000650d7824 */ /* 0x000fe200078e00ff */
[----:B------:R-:W-:Y:S01]  /*3240*/  LOP3.LUT R94, R94, 0xff00, R15, 0xf8, !PT ;  /* 0x0000ff005e5e7812 */ /* 0x000fe200078ef80f */
[----:B------:R-:W-:Y:S01]  /*3250*/  IMAD.U32 R47, R47, 0x10000, RZ ;  /* 0x000100002f2f7824 */ /* 0x000fe200078e00ff */
[----:B------:R-:W-:Y:S02]  /*3260*/  F2FP.F16.E4M3.UNPACK_B R4, R5 ;  /* 0x00000005ff04723e */ /* 0x000fe400020006ff */
[----:B------:R-:W-:Y:S02]  /*3270*/  F2FP.F16.E4M3.UNPACK_B R15, R117.H1 ;  /* 0x00000075ff0f723e */ /* 0x000fe400030006ff */
[----:B------:R-:W-:Y:S01]  /*3280*/  LOP3.LUT R95, R46, 0xff0000, R13, 0xf8, !PT ;  /* 0x00ff00002e5f7812 */ /* 0x000fe200078ef80d */
[--C-:B------:R-:W-:Y:S01]  /*3290*/  HADD2.F32 R13, -RZ, R4.reuse.H1_H1 ;  /* 0x30000004ff0d7230 */ /* 0x100fe20000004100 */
[----:B------:R-:W-:Y:S01]  /*32a0*/  LOP3.LUT R112, R94, 0xff0000, R47, 0xf8, !PT ;  /* 0x00ff00005e707812 */ /* 0x000fe200078ef82f */
[--C-:B------:R-:W-:Y:S01]  /*32b0*/  HADD2.F32 R101, -RZ, R15.reuse.H0_H0 ;  /* 0x2000000fff657230 */ /* 0x100fe20000004100 */
[----:B------:R-:W-:Y:S01]  /*32c0*/  F2FP.F16.E4M3.UNPACK_B R47, R115.H1 ;  /* 0x00000073ff2f723e */ /* 0x000fe200030006ff */
[----:B------:R-:W-:Y:S01]  /*32d0*/  HADD2.F32 R4, -RZ, R4.H0_H0 ;  /* 0x20000004ff047230 */ /* 0x000fe20000004100 */
[----:B------:R-:W-:Y:S01]  /*32e0*/  F2FP.F16.E4M3.UNPACK_B R5, R5.H1 ;  /* 0x00000005ff05723e */ /* 0x000fe200030006ff */
[----:B------:R-:W-:-:S02]  /*32f0*/  HADD2.F32 R111, -RZ, R15.H1_H1 ;  /* 0x3000000fff6f7230 */ /* 0x000fc40000004100 */
[CC--:B------:R-:W-:Y:S01]  /*3300*/  FMUL.FTZ R113, R13.reuse, R101.reuse ;  /* 0x000000650d717220 */ /* 0x0c0fe20000410000 */
[----:B------:R-:W-:Y:S02]  /*3310*/  HADD2.F32 R94, -RZ, R47.H0_H0 ;  /* 0x2000002fff5e7230 */ /* 0x000fe40000004100 */
[----:B------:R-:W-:Y:S01]  /*3320*/  FMUL.FTZ R114, R4, R101 ;  /* 0x0000006504727220 */ /* 0x000fe20000410000 */
[--C-:B------:R-:W-:Y:S01]  /*3330*/  HADD2.F32 R46, -RZ, R5.reuse.H1_H1 ;  /* 0x30000005ff2e7230 */ /* 0x100fe20000004100 */
[----:B------:R-:W-:Y:S01]  /*3340*/  F2FP.F16.E4M3.UNPACK_B R101, R117 ;  /* 0x00000075ff65723e */ /* 0x000fe200020006ff */
[----:B------:R-:W-:Y:S02]  /*3350*/  HADD2.F32 R15, -RZ, R5.H0_H0 ;  /* 0x20000005ff0f7230 */ /* 0x000fe40000004100 */
[----:B------:R-:W-:Y:S01]  /*3360*/  FFMA.FTZ R5, R13, R94, R114 ;  /* 0x0000005e0d057223 */ /* 0x000fe20000010072 */
[----:B------:R-:W-:Y:S02]  /*3370*/  HADD2.F32 R47, -RZ, R47.H1_H1 ;  /* 0x3000002fff2f7230 */ /* 0x000fe40000004100 */
[-C--:B------:R-:W-:Y:S01]  /*3380*/  FMUL.FTZ R116, R46, R111.reuse ;  /* 0x0000006f2e747220 */ /* 0x080fe20000410000 */
[-C--:B------:R-:W-:Y:S01]  /*3390*/  F2FP.F16.E4M3.UNPACK_B R13, R12.reuse.H1 ;  /* 0x0000000cff0d723e */ /* 0x080fe200030006ff */
[C---:B------:R-:W-:Y:S01]  /*33a0*/  FMUL.FTZ R111, R15.reuse, R111 ;  /* 0x0000006f0f6f7220 */ /* 0x040fe20000410000 */
[----:B------:R-:W-:Y:S01]  /*33b0*/  F2FP.F16.E4M3.UNPACK_B R12, R12 ;  /* 0x0000000cff0c723e */ /* 0x000fe200020006ff */
[----:B------:R-:W-:Y:S01]  /*33c0*/  FFMA.FTZ R4, R4, R94, -R113 ;  /* 0x0000005e04047223 */ /* 0x000fe20000010871 */
[-C--:B------:R-:W-:Y:S01]  /*33d0*/  FFMA.FTZ R113, R15, R47.reuse, -R116 ;  /* 0x0000002f0f717223 */ /* 0x080fe20000010874 */
[----:B------:R-:W-:Y:S01]  /*33e0*/  FFMA.FTZ R118, R46, R47, R111 ;  /* 0x0000002f2e767223 */ /* 0x000fe2000001006f */
[--C-:B------:R-:W-:Y:S01]  /*33f0*/  HADD2.F32 R15, -RZ, R13.reuse.H0_H0 ;  /* 0x2000000dff0f7230 */ /* 0x100fe20000004100 */
[----:B------:R-:W-:Y:S01]  /*3400*/  F2FP.F16.E4M3.UNPACK_B R47, R115 ;  /* 0x00000073ff2f723e */ /* 0x000fe200020006ff */
[----:B------:R-:W-:-:S02]  /*3410*/  HADD2.F32 R46, -RZ, R13.H1_H1 ;  /* 0x3000000dff2e7230 */ /* 0x000fc40000004100 */
[--C-:B------:R-:W-:Y:S01]  /*3420*/  HADD2.F32 R111, -RZ, R101.reuse.H1_H1 ;  /* 0x30000065ff6f7230 */ /* 0x100fe20000004100 */
[----:B------:R-:W-:Y:S01]  /*3430*/  F2FP.SATFINITE.E4M3.F32.PACK_AB_MERGE_C R121, R118, R113, RZ ;  /* 0x000000717679723e */ /* 0x000fe200048070ff */
[--C-:B------:R-:W-:Y:S02]  /*3440*/  HADD2.F32 R13, -RZ, R12.reuse.H0_H0 ;  /* 0x2000000cff0d7230 */ /* 0x100fe40000004100 */
[----:B------:R-:W-:Y:S02]  /*3450*/  HADD2.F32 R101, -RZ, R101.H0_H0 ;  /* 0x20000065ff657230 */ /* 0x000fe40000004100 */
[-C--:B------:R-:W-:Y:S01]  /*3460*/  FMUL.FTZ R116, R46, R111.reuse ;  /* 0x0000006f2e747220 */ /* 0x080fe20000410000 */
[----:B------:R-:W-:Y:S02]  /*3470*/  HADD2.F32 R12, -RZ, R12.H1_H1 ;  /* 0x3000000cff0c7230 */ /* 0x000fe40000004100 */
[----:B------:R-:W-:Y:S01]  /*3480*/  FMUL.FTZ R111, R15, R111 ;  /* 0x0000006f0f6f7220 */ /* 0x000fe20000410000 */
[--C-:B------:R-:W-:Y:S01]  /*3490*/  HADD2.F32 R94, -RZ, R47.reuse.H1_H1 ;  /* 0x3000002fff5e7230 */ /* 0x100fe20000004100 */
[----:B------:R-:W-:Y:S01]  /*34a0*/  F2FP.SATFINITE.E4M3.F32.PACK_AB_MERGE_C R5, R5, R4, R121 ;  /* 0x000000040505723e */ /* 0x000fe20004807079 */
[----:B------:R-:W-:-:S02]  /*34b0*/  HADD2.F32 R47, -RZ, R47.H0_H0 ;  /* 0x2000002fff2f7230 */ /* 0x000fc40000004100 */
[-C--:B------:R-:W-:Y:S01]  /*34c0*/  FMUL.FTZ R114, R12, R101.reuse ;  /* 0x000000650c727220 */ /* 0x080fe20000410000 */
[----:B------:R-:W-:Y:S01]  /*34d0*/  FMUL.FTZ R101, R13, R101 ;  /* 0x000000650d657220 */ /* 0x000fe20000410000 */
[-C--:B------:R-:W-:Y:S01]  /*34e0*/  FFMA.FTZ R116, R15, R94.reuse, -R116 ;  /* 0x0000005e0f747223 */ /* 0x080fe20000010874 */
[----:B------:R-:W-:Y:S01]  /*34f0*/  FFMA.FTZ R111, R46, R94, R111 ;  /* 0x0000005e2e6f7223 */ /* 0x000fe2000001006f */
[-C--:B------:R-:W-:Y:S01]  /*3500*/  FFMA.FTZ R114, R13, R47.reuse, -R114 ;  /* 0x0000002f0d727223 */ /* 0x080fe20000010872 */
[----:B------:R-:W-:Y:S01]  /*3510*/  FFMA.FTZ R115, R12, R47, R101 ;  /* 0x0000002f0c737223 */ /* 0x000fe20000010065 */
[----:B------:R-:W-:Y:S02]  /*3520*/  F2FP.F16.E4M3.UNPACK_B R13, R7.H1 ;  /* 0x00000007ff0d723e */ /* 0x000fe400030006ff */
[----:B------:R-:W-:Y:S02]  /*3530*/  F2FP.F16.E4M3.UNPACK_B R101, R112.H1 ;  /* 0x00000070ff65723e */ /* 0x000fe400030006ff */
[-C--:B------:R-:W-:Y:S01]  /*3540*/  F2FP.F16.E4M3.UNPACK_B R47, R95.reuse.H1 ;  /* 0x0000005fff2f723e */ /* 0x080fe200030006ff */
[----:B------:R-:W-:Y:S01]  /*3550*/  HADD2.F32 R46, -RZ, R13.H1_H1 ;  /* 0x3000000dff2e7230 */ /* 0x000fe20000004100 */
[----:B------:R-:W-:Y:S01]  /*3560*/  F2FP.F16.E4M3.UNPACK_B R12, R6.H1 ;  /* 0x00000006ff0c723e */ /* 0x000fe200030006ff */
[----:B------:R-:W-:Y:S01]  /*3570*/  HADD2.F32 R113, -RZ, R101.H1_H1 ;  /* 0x30000065ff717230 */ /* 0x000fe20000004100 */
[----:B------:R-:W-:Y:S01]  /*3580*/  F2FP.F16.E4M3.UNPACK_B R112, R112 ;  /* 0x00000070ff70723e */ /* 0x000fe200020006ff */
[----:B------:R-:W-:Y:S01]  /*3590*/  HADD2.F32 R15, -RZ, R13.H0_H0 ;  /* 0x2000000dff0f7230 */ /* 0x000fe20000004100 */
[----:B------:R-:W-:Y:S01]  /*35a0*/  F2FP.SATFINITE.E4M3.F32.PACK_AB_MERGE_C R120, R111, R116, RZ ;  /* 0x000000746f78723e */ /* 0x000fe200048070ff */
        /* <DEDUP_REMOVED lines=18> */
[----:B------:R-:W-:Y:S01]  /*36d0*/  HADD2.F32 R13, -RZ, R7.H1_H1 ;  /* 0x30000007ff0d7230 */ /* 0x000fe20000004100 */
[----:B------:R-:W-:Y:S01]  /*36e0*/  F2FP.SATFINITE.E4M3.F32.PACK_AB_MERGE_C R4, R115, R114, R120 ;  /* 0x000000727304723e */ /* 0x000fe20004807078 */
[--C-:B------:R-:W-:Y:S02]  /*36f0*/  HADD2.F32 R7, -RZ, R6.reuse.H0_H0 ;  /* 0x20000006ff077230 */ /* 0x100fe40000004100 */
[-C--:B------:R-:W-:Y:S01]  /*3700*/  FMUL.FTZ R94, R12, R101.reuse ;  /* 0x000000650c5e7220 */ /* 0x080fe20000410000 */
[----:B------:R-:W-:Y:S02]  /*3710*/  HADD2.F32 R6, -RZ, R6.H1_H1 ;  /* 0x30000006ff067230 */ /* 0x000fe40000004100 */
[----:B------:R-:W-:Y:S01]  /*3720*/  FMUL.FTZ R111, R13, R101 ;  /* 0x000000650d6f7220 */ /* 0x000fe20000410000 */
[----:B------:R-:W-:Y:S01]  /*3730*/  HADD2.F32 R112, -RZ, R112.H0_H0 ;  /* 0x20000070ff707230 */ /* 0x000fe20000004100 */
[----:B------:R-:W-:Y:S01]  /*3740*/  F2FP.SATFINITE.E4M3.F32.PACK_AB_MERGE_C R113, R116, R113, RZ ;  /* 0x000000717471723e */ /* 0x000fe200048070ff */
[----:B------:R-:W-:Y:S01]  /*3750*/  HADD2.F32 R47, -RZ, R47.H0_H0 ;  /* 0x2000002fff2f7230 */ /* 0x000fe20000004100 */
[----:B------:R-:W-:Y:S01]  /*3760*/  F2FP.SATFINITE.E4M3.F32.PACK_AB_MERGE_C R117, R118, R117, RZ ;  /* 0x000000757675723e */ /* 0x000fe200048070ff */
[----:B------:R-:W-:-:S02]  /*3770*/  HADD2.F32 R95, -RZ, R95.H0_H0 ;  /* 0x2000005fff5f7230 */ /* 0x000fc40000004100 */
[-C--:B------:R-:W-:Y:S01]  /*3780*/  FMUL.FTZ R46, R6, R112.reuse ;  /* 0x00000070062e7220 */ /* 0x080fe20000410000 */
[----:B------:R-:W-:Y:S01]  /*3790*/  FMUL.FTZ R15, R7, R112 ;  /* 0x00000070070f7220 */ /* 0x000fe20000410000 */
[-C--:B------:R-:W-:Y:S01]  /*37a0*/  FFMA.FTZ R111, R12, R47.reuse, -R111 ;  /* 0x0000002f0c6f7223 */ /* 0x080fe2000001086f */
[----:B------:R-:W-:Y:S01]  /*37b0*/  FFMA.FTZ R94, R13, R47, R94 ;  /* 0x0000002f0d5e7223 */ /* 0x000fe2000001005e */
[-C--:B------:R-:W-:Y:S01]  /*37c0*/  FFMA.FTZ R46, R7, R95.reuse, -R46 ;  /* 0x0000005f072e7223 */ /* 0x080fe2000001082e */
[----:B------:R-:W-:-:S03]  /*37d0*/  FFMA.FTZ R15, R6, R95, R15 ;  /* 0x0000005f060f7223 */ /* 0x000fc6000001000f */
[----:B------:R-:W-:Y:S02]  /*37e0*/  F2FP.SATFINITE.E4M3.F32.PACK_AB_MERGE_C R7, R94, R111, R117 ;  /* 0x0000006f5e07723e */ /* 0x000fe40004807075 */
[----:B------:R-:W-:-:S07]  /*37f0*/  F2FP.SATFINITE.E4M3.F32.PACK_AB_MERGE_C R6, R15, R46, R113 ;  /* 0x0000002e0f06723e */ /* 0x000fce0004807071 */
.L_x_1591:
[----:B------:R-:W-:Y:S05]  /*3800*/  BSYNC B2 ;  /* 0x0000000000027941 */ /* 0x000fea0003800000 */
.L_x_1590:
[----:B-1----:R0:W-:Y:S02]  /*3810*/  ST.E.128 desc[UR38][R10.64], R4 ;  /* 0x000000040a007985 */ /* 0x0021e4000c101d26 */
.L_x_1589:
[----:B------:R-:W-:Y:S05]  /*3820*/  BSYNC B1 ;  /* 0x0000000000017941 */ /* 0x000fea0003800000 */
.L_x_1588:
[----:B------:R-:W-:Y:S01]  /*3830*/  ISETP.NE.AND P2, PT, R3, RZ, PT ;  /* 0x000000ff0300720c */ /* 0x000fe20003f45270 */
[----:B------:R-:W-:-:S12]  /*3840*/  BSSY B1, `(.L_x_1592) ;  /* 0x0000072000017945 */ /* 0x000fd80003800000 */
[----:B------:R-:W-:Y:S05]  /*3850*/  @!P2 BRA `(.L_x_1593) ;  /* 0x0000000400c0a947 */ /* 0x000fea0003800000 */
[----:B0-----:R-:W-:Y:S01]  /*3860*/  SHF.L.U32 R4, R179, 0x4, RZ ;  /* 0x00000004b3047819 */ /* 0x001fe200000006ff */
[----:B------:R-:W-:Y:S03]  /*3870*/  BSSY B2, `(.L_x_1594) ;  /* 0x000006d000027945 */ /* 0x000fe60003800000 */
[----:B----4-:R-:W-:-:S04]  /*3880*/  IADD3 R10, P2, R14, R4, RZ ;  /* 0x000000040e0a7210 */ /* 0x010fc80007f5e0ff */
[----:B--2---:R-:W-:Y:S02]  /*3890*/  LEA.HI.X.SX32 R11, R4, R97, 0x1, P2 ;  /* 0x00000061040b7211 */ /* 0x004fe400010f0eff */
[----:B------:R0:W2:Y:S01]  /*38a0*/  LDS.128 R4, [R96+0x16400] ;  /* 0x0164000060047984 */ /* 0x0000a20000000c00 */
[----:B------:R-:W-:-:S13]  /*38b0*/  ISETP.GE.AND P2, PT, R190, R98, PT ;  /* 0x00000062be00720c */ /* 0x000fda0003f46270 */
[----:B0-----:R-:W-:Y:S05]  /*38c0*/  @P2 BRA `(.L_x_1595) ;  /* 0x00000004009c2947 */ /* 0x001fea0003800000 */
[----:B------:R-:W-:Y:S01]  /*38d0*/  SHF.R.U32.HI R42, RZ, 0x8, R43 ;  /* 0x00000008ff2a7819 */ /* 0x000fe2000001162b */
[----:B--2---:R-:W-:Y:S01]  /*38e0*/  IMAD.MOV.U32 R12, RZ, RZ, R4 ;  /* 0x000000ffff0c7224 */ /* 0x004fe200078e0004 */
[----:B------:R-:W-:Y:S02]  /*38f0*/  SHF.R.U32.HI R44, RZ, 0x8, R45 ;  /* 0x00000008ff2c7819 */ /* 0x000fe4000001162d */
[----:B------:R-:W-:Y:S01]  /*3900*/  LOP3.LUT R13, R43, 0xff0000ff, RZ, 0xc0, !PT ;  /* 0xff0000ff2b0d7812 */ /* 0x000fe200078ec0ff */
[----:B------:R-:W-:Y:S01]  /*3910*/  IMAD.SHL.U32 R42, R42, 0x100, RZ ;  /* 0x000001002a2a7824 */ /* 0x000fe200078e00ff */
[----:B------:R-:W-:Y:S01]  /*3920*/  SHF.R.U32.HI R47, RZ, 0x10, R43 ;  /* 0x00000010ff2f7819 */ /* 0x000fe2000001162b */
[----:B------:R-:W-:Y:S01]  /*3930*/  IMAD.SHL.U32 R44, R44, 0x100, RZ ;  /* 0x000001002c2c7824 */ /* 0x000fe200078e00ff */
[----:B------:R-:W-:Y:S02]  /*3940*/  SHF.R.U32.HI R46, RZ, 0x10, R45 ;  /* 0x00000010ff2e7819 */ /* 0x000fe4000001162d */
[----:B------:R-:W-:-:S02]  /*3950*/  LOP3.LUT R15, R45, 0xff0000ff, RZ, 0xc0, !PT ;  /* 0xff0000ff2d0f7812 */ /* 0x000fc400078ec0ff */
[----:B------:R-:W-:Y:S01]  /*3960*/  LOP3.LUT R13, R13, 0xff00, R42, 0xf8, !PT ;  /* 0x0000ff000d0d7812 */ /* 0x000fe200078ef82a */
[----:B------:R-:W-:Y:S01]  /*3970*/  IMAD.U32 R42, R47, 0x10000, RZ ;  /* 0x000100002f2a7824 */ /* 0x000fe200078e00ff */
[----:B------:R-:W-:Y:S01]  /*3980*/  LOP3.LUT R43, R15, 0xff00, R44, 0xf8, !PT ;  /* 0x0000ff000f2b7812 */ /* 0x000fe200078ef82c */
[----:B------:R-:W-:Y:S01]  /*3990*/  IMAD.U32 R46, R46, 0x10000, RZ ;  /* 0x000100002e2e7824 */ /* 0x000fe200078e00ff */
[----:B------:R-:W-:Y:S02]  /*39a0*/  F2FP.F16.E4M3.UNPACK_B R15, R110.H1 ;  /* 0x0000006eff0f723e */ /* 0x000fe400030006ff */
[-C--:B------:R-:W-:Y:S02]  /*39b0*/  F2FP.F16.E4M3.UNPACK_B R4, R5.reuse ;  /* 0x00000005ff04723e */ /* 0x080fe400020006ff */
[----:B------:R-:W-:Y:S01]  /*39c0*/  F2FP.F16.E4M3.UNPACK_B R5, R5.H1 ;  /* 0x00000005ff05723e */ /* 0x000fe200030006ff */
[--C-:B------:R-:W-:Y:S01]  /*39d0*/  HADD2.F32 R45, -RZ, R15.reuse.H0_H0 ;  /* 0x2000000fff2d7230 */ /* 0x100fe20000004100 */
[----:B------:R-:W-:Y:S01]  /*39e0*/  LOP3.LUT R44, R13, 0xff0000, R42, 0xf8, !PT ;  /* 0x00ff00000d2c7812 */ /* 0x000fe200078ef82a */
[----:B------:R-:W-:Y:S01]  /*39f0*/  HADD2.F32 R13, -RZ, R4.H1_H1 ;  /* 0x30000004ff0d7230 */ /* 0x000fe20000004100 */
[----:B------:R-:W-:Y:S01]  /*3a00*/  LOP3.LUT R47, R43, 0xff0000, R46, 0xf8, !PT ;  /* 0x00ff00002b2f7812 */ /* 0x000fe200078ef82e */
[----:B------:R-:W-:Y:S01]  /*3a10*/  HADD2.F32 R46, -RZ, R15.H1_H1 ;  /* 0x3000000fff2e7230 */ /* 0x000fe20000004100 */
[----:B------:R-:W-:Y:S01]  /*3a20*/  F2FP.F16.E4M3.UNPACK_B R42, R109.H1 ;  /* 0x0000006dff2a723e */ /* 0x000fe200030006ff */
[----:B------:R-:W-:-:S02]  /*3a30*/  HADD2.F32 R15, -RZ, R5.H1_H1 ;  /* 0x30000005ff0f7230 */ /* 0x000fc40000004100 */
[-C--:B------:R-:W-:Y:S01]  /*3a40*/  FMUL.FTZ R95, R13, R45.reuse ;  /* 0x0000002d0d5f7220 */ /* 0x080fe20000410000 */
[----:B------:R-:W-:Y:S01]  /*3a50*/  HADD2.F32 R4, -RZ, R4.H0_H0 ;  /* 0x20000004ff047230 */ /* 0x000fe20000004100 */
[----:B------:R-:W-:Y:S01]  /*3a60*/  F2FP.F16.E4M3.UNPACK_B R110, R110 ;  /* 0x0000006eff6e723e */ /* 0x000fe200020006ff */
[--C-:B------:R-:W-:Y:S02]  /*3a70*/  HADD2.F32 R43, -RZ, R42.reuse.H0_H0 ;  /* 0x2000002aff2b7230 */ /* 0x100fe40000004100 */
[-C--:B------:R-:W-:Y:S01]  /*3a80*/  FMUL.FTZ R112, R15, R46.reuse ;  /* 0x0000002e0f707220 */ /* 0x080fe20000410000 */
[----:B------:R-:W-:Y:S02]  /*3a90*/  HADD2.F32 R5, -RZ, R5.H0_H0 ;  /* 0x20000005ff057230 */ /* 0x000fe40000004100 */
[C---:B------:R-:W-:Y:S01]  /*3aa0*/  FMUL.FTZ R94, R4.reuse, R45 ;  /* 0x0000002d045e7220 */ /* 0x040fe20000410000 */
[----:B------:R-:W-:Y:S01]  /*3ab0*/  HADD2.F32 R42, -RZ, R42.H1_H1 ;  /* 0x3000002aff2a7230 */ /* 0x000fe20000004100 */
[----:B------:R-:W-:Y:S01]  /*3ac0*/  F2FP.F16.E4M3.UNPACK_B R109, R109 ;  /* 0x0000006dff6d723e */ /* 0x000fe200020006ff */
[-C--:B------:R-:W-:Y:S01]  /*3ad0*/  FFMA.FTZ R4, R4, R43.reuse, -R95 ;  /* 0x0000002b04047223 */ /* 0x080fe2000001085f */
[----:B------:R-:W-:Y:S01]  /*3ae0*/  FMUL.FTZ R46, R5, R46 ;  /* 0x0000002e052e7220 */ /* 0x000fe20000410000 */
[----:B---3--:R-:W-:Y:S01]  /*3af0*/  FFMA.FTZ R101, R13, R43, R94 ;  /* 0x0000002b0d657223 */ /* 0x008fe2000001005e */
        /* <DEDUP_REMOVED lines=10> */
[--C-:B------:R-:W-:Y:S02]  /*3ba0*/  HADD2.F32 R5, -RZ, R12.reuse.H0_H0 ;  /* 0x2000000cff057230 */ /* 0x100fe40000004100 */
[----:B------:R-:W-:Y:S01]  /*3bb0*/  FMUL.FTZ R94, R15, R46 ;  /* 0x0000002e0f5e7220 */ /* 0x000fe20000410000 */
[----:B------:R-:W-:-:S02]  /*3bc0*/  HADD2.F32 R12, -RZ, R12.H1_H1 ;  /* 0x3000000cff0c7230 */ /* 0x000fc40000004100 */
[--C-:B------:R-:W-:Y:S02]  /*3bd0*/  HADD2.F32 R42, -RZ, R109.reuse.H1_H1 ;  /* 0x3000006dff2a7230 */ /* 0x100fe40000004100 */
[-C--:B------:R-:W-:Y:S01]  /*3be0*/  FMUL.FTZ R43, R5, R110.reuse ;  /* 0x0000006e052b7220 */ /* 0x080fe20000410000 */
[----:B------:R-:W-:Y:S02]  /*3bf0*/  HADD2.F32 R109, -RZ, R109.H0_H0 ;  /* 0x2000006dff6d7230 */ /* 0x000fe40000004100 */
[C---:B------:R-:W-:Y:S01]  /*3c00*/  FMUL.FTZ R46, R12.reuse, R110 ;  /* 0x0000006e0c2e7220 */ /* 0x040fe20000410000 */
[-C--:B------:R-:W-:Y:S01]  /*3c10*/  FFMA.FTZ R94, R13, R42.reuse, -R94 ;  /* 0x0000002a0d5e7223 */ /* 0x080fe2000001085e */
[----:B------:R-:W-:Y:S01]  /*3c20*/  FFMA.FTZ R15, R15, R42, R112 ;  /* 0x0000002a0f0f7223 */ /* 0x000fe20000010070 */
[----:B------:R-:W-:Y:S01]  /*3c30*/  FFMA.FTZ R110, R12, R109, R43 ;  /* 0x0000006d0c6e7223 */ /* 0x000fe2000001002b */
[----:B------:R-:W-:Y:S01]  /*3c40*/  F2FP.F16.E4M3.UNPACK_B R12, R7.H1 ;  /* 0x00000007ff0c723e */ /* 0x000fe200030006ff */
[----:B------:R-:W-:Y:S01]  /*3c50*/  FFMA.FTZ R95, R5, R109, -R46 ;  /* 0x0000006d055f7223 */ /* 0x000fe2000001082e */
[----:B------:R-:W-:-:S02]  /*3c60*/  F2FP.F16.E4M3.UNPACK_B R43, R47.H1 ;  /* 0x0000002fff2b723e */ /* 0x000fc400030006ff */
[----:B------:R-:W-:Y:S01]  /*3c70*/  F2FP.SATFINITE.E4M3.F32.PACK_AB_MERGE_C R111, R15, R94, RZ ;  /* 0x0000005e0f6f723e */ /* 0x000fe200048070ff */
[--C-:B------:R-:W-:Y:S01]  /*3c80*/  HADD2.F32 R15, -RZ, R12.reuse.H1_H1 ;  /* 0x3000000cff0f7230 */ /* 0x100fe20000004100 */
[----:B------:R-:W-:Y:S01]  /*3c90*/  F2FP.F16.E4M3.UNPACK_B R42, R44.H1 ;  /* 0x0000002cff2a723e */ /* 0x000fe200030006ff */
[----:B------:R-:W-:Y:S01]  /*3ca0*/  HADD2.F32 R94, -RZ, R43.H1_H1 ;  /* 0x3000002bff5e7230 */ /* 0x000fe20000004100 */
[----:B------:R-:W-:Y:S01]  /*3cb0*/  F2FP.F16.E4M3.UNPACK_B R5, R6.H1 ;  /* 0x00000006ff05723e */ /* 0x000fe200030006ff */
[----:B------:R-:W-:Y:S01]  /*3cc0*/  HADD2.F32 R13, -RZ, R12.H0_H0 ;  /* 0x2000000cff0d7230 */ /* 0x000fe20000004100 */
[----:B------:R-:W-:Y:S01]  /*3cd0*/  F2FP.F16.E4M3.UNPACK_B R47, R47 ;  /* 0x0000002fff2f723e */ /* 0x000fe200020006ff */
[----:B------:R-:W-:Y:S01]  /*3ce0*/  HADD2.F32 R46, -RZ, R42.H1_H1 ;  /* 0x3000002aff2e7230 */ /* 0x000fe20000004100 */
[----:B------:R-:W-:Y:S01]  /*3cf0*/  F2FP.F16.E4M3.UNPACK_B R44, R44 ;  /* 0x0000002cff2c723e */ /* 0x000fe200020006ff */
[----:B------:R-:W-:Y:S01]  /*3d00*/  FMUL.FTZ R112, R15, R94 ;  /* 0x0000005e0f707220 */ /* 0x000fe20000410000 */
[----:B------:R-:W-:-:S02]  /*3d10*/  HADD2.F32 R12, -RZ, R5.H1_H1 ;  /* 0x30000005ff0c7230 */ /* 0x000fc40000004100 */
[C---:B------:R-:W-:Y:S01]  /*3d20*/  FMUL.FTZ R114, R13.reuse, R94 ;  /* 0x0000005e0d727220 */ /* 0x040fe20000410000 */
[----:B------:R-:W-:Y:S02]  /*3d30*/  HADD2.F32 R45, -RZ, R47.H1_H1 ;  /* 0x3000002fff2d7230 */ /* 0x000fe40000004100 */
[----:B------:R-:W-:Y:S01]  /*3d40*/  FFMA.FTZ R109, R13, R46, -R112 ;  /* 0x0000002e0d6d7223 */ /* 0x000fe20000010870 */
[----:B------:R-:W-:Y:S01]  /*3d50*/  HADD2.F32 R5, -RZ, R5.H0_H0 ;  /* 0x20000005ff057230 */ /* 0x000fe20000004100 */
[----:B------:R-:W-:Y:S01]  /*3d60*/  F2FP.F16.E4M3.UNPACK_B R6, R6 ;  /* 0x00000006ff06723e */ /* 0x000fe200020006ff */
        /* <DEDUP_REMOVED lines=10> */
[----:B------:R-:W-:Y:S02]  /*3e10*/  HADD2.F32 R6, -RZ, R6.H1_H1 ;  /* 0x30000006ff067230 */ /* 0x000fe40000004100 */
[----:B------:R-:W-:Y:S01]  /*3e20*/  HADD2.F32 R7, -RZ, R7.H1_H1 ;  /* 0x30000007ff077230 */ /* 0x000fe20000004100 */
[----:B------:R-:W-:Y:S01]  /*3e30*/  F2FP.SATFINITE.E4M3.F32.PACK_AB_MERGE_C R45, R45, R94, RZ ;  /* 0x0000005e2d2d723e */ /* 0x000fe200048070ff */
[----:B------:R-:W-:-:S02]  /*3e40*/  HADD2.F32 R43, -RZ, R43.H0_H0 ;  /* 0x2000002bff2b7230 */ /* 0x000fc40000004100 */
[-C--:B------:R-:W-:Y:S01]  /*3e50*/  FMUL.FTZ R46, R6, R47.reuse ;  /* 0x0000002f062e7220 */ /* 0x080fe20000410000 */
[----:B------:R-:W-:Y:S02]  /*3e60*/  HADD2.F32 R42, -RZ, R42.H0_H0 ;  /* 0x2000002aff2a7230 */ /* 0x000fe40000004100 */
[----:B------:R-:W-:Y:S01]  /*3e70*/  FMUL.FTZ R47, R5, R47 ;  /* 0x0000002f052f7220 */ /* 0x000fe20000410000 */
[----:B------:R-:W-:Y:S02]  /*3e80*/  HADD2.F32 R44, -RZ, R44.H0_H0 ;  /* 0x2000002cff2c7230 */ /* 0x000fe40000004100 */
[CC--:B------:R-:W-:Y:S01]  /*3e90*/  FMUL.FTZ R13, R7.reuse, R43.reuse ;  /* 0x0000002b070d7220 */ /* 0x0c0fe20000410000 */
[----:B------:R-:W-:Y:S01]  /*3ea0*/  FMUL.FTZ R112, R12, R43 ;  /* 0x0000002b0c707220 */ /* 0x000fe20000410000 */
[----:B------:R-:W-:Y:S02]  /*3eb0*/  F2FP.SATFINITE.E4M3.F32.PACK_AB_MERGE_C R109, R114, R109, RZ ;  /* 0x0000006d726d723e */ /* 0x000fe400048070ff */
        /* <DEDUP_REMOVED lines=8> */
.L_x_1595:
[----:B------:R-:W-:Y:S05]  /*3f40*/  BSYNC B2 ;  /* 0x0000000000027941 */ /* 0x000fea0003800000 */
.L_x_1594:
[----:B--2---:R0:W-:Y:S02]  /*3f50*/  ST.E.128 desc[UR38][R10.64], R4 ;  /* 0x000000040a007985 */ /* 0x0041e4000c101d26 */
.L_x_1593:
[----:B------:R-:W-:Y:S05]  /*3f60*/  BSYNC B1 ;  /* 0x0000000000017941 */ /* 0x000fea0003800000 */
.L_x_1592:
[----:B------:R-:W-:Y:S01]  /*3f70*/  ISETP.NE.AND P2, PT, R0, RZ, PT ;  /* 0x000000ff0000720c */ /* 0x000fe20003f45270 */
[----:B------:R-:W-:-:S12]  /*3f80*/  BSSY B1, `(.L_x_1596) ;  /* 0x0000073000017945 */ /* 0x000fd80003800000 */
[----:B------:R-:W-:Y:S05]  /*3f90*/  @!P2 BRA `(.L_x_1597) ;  /* 0x0000000400c4a947 */ /* 0x000fea0003800000 */
[----:B0-----:R-:W-:Y:S01]  /*3fa0*/  IMAD.SHL.U32 R4, R180, 0x10, RZ ;  /* 0x00000010b4047824 */ /* 0x001fe200078e00ff */
[----:B------:R-:W-:Y:S04]  /*3fb0*/  BSSY B2, `(.L_x_1598) ;  /* 0x000006e000027945 */ /* 0x000fe80003800000 */
[----:B----4-:R-:W-:-:S04]  /*3fc0*/  IADD3 R10, P2, R14, R4, RZ ;  /* 0x000000040e0a7210 */ /* 0x010fc80007f5e0ff */
[----:B--2---:R-:W-:Y:S02]  /*3fd0*/  LEA.HI.X.SX32 R11, R4, R97, 0x1, P2 ;  /* 0x00000061040b7211 */ /* 0x004fe400010f0eff */
[----:B------:R0:W2:Y:S01]  /*3fe0*/  LDS.128 R4, [R99+0x18400] ;  /* 0x0184000063047984 */ /* 0x0000a20000000c00 */
[----:B------:R-:W-:-:S13]  /*3ff0*/  ISETP.GE.AND P2, PT, R189, R98, PT ;  /* 0x00000062bd00720c */ /* 0x000fda0003f46270 */
[----:B0-----:R-:W-:Y:S05]  /*4000*/  @P2 BRA `(.L_x_1599) ;  /* 0x0000000400a02947 */ /* 0x001fea0003800000 */
[----:B------:R-:W-:Y:S01]  /*4010*/  SHF.R.U32.HI R12, RZ, 0x8, R41 ;  /* 0x00000008ff0c7819 */ /* 0x000fe20000011629 */
[----:B--2---:R-:W-:Y:S01]  /*4020*/  IMAD.MOV.U32 R15, RZ, RZ, R7 ;  /* 0x000000ffff0f7224 */ /* 0x004fe200078e0007 */
[--C-:B------:R-:W-:Y:S01]  /*4030*/  SHF.R.U32.HI R42, RZ, 0x8, R39.reuse ;  /* 0x00000008ff2a7819 */ /* 0x100fe20000011627 */
[----:B------:R-:W-:Y:S01]  /*4040*/  IMAD.MOV.U32 R13, RZ, RZ, R6 ;  /* 0x000000ffff0d7224 */ /* 0x000fe200078e0006 */
[----:B------:R-:W-:Y:S01]  /*4050*/  SHF.R.U32.HI R43, RZ, 0x10, R39 ;  /* 0x00000010ff2b7819 */ /* 0x000fe20000011627 */
[----:B------:R-:W-:Y:S01]  /*4060*/  IMAD.SHL.U32 R7, R12, 0x100, RZ ;  /* 0x000001000c077824 */ /* 0x000fe200078e00ff */
[----:B------:R-:W-:Y:S01]  /*4070*/  LOP3.LUT R38, R41, 0xff0000ff, RZ, 0xc0, !PT ;  /* 0xff0000ff29267812 */ /* 0x000fe200078ec0ff */
[----:B------:R-:W-:Y:S01]  /*4080*/  IMAD.SHL.U32 R6, R42, 0x100, RZ ;  /* 0x000001002a067824 */ /* 0x000fe200078e00ff */
[----:B------:R-:W-:Y:S02]  /*4090*/  LOP3.LUT R39, R39, 0xff0000ff, RZ, 0xc0, !PT ;  /* 0xff0000ff27277812 */ /* 0x000fe400078ec0ff */
[----:B------:R-:W-:-:S02]  /*40a0*/  SHF.R.U32.HI R40, RZ, 0x10, R41 ;  /* 0x00000010ff287819 */ /* 0x000fc40000011629 */
[----:B------:R-:W-:Y:S01]  /*40b0*/  LOP3.LUT R41, R38, 0xff00, R7, 0xf8, !PT ;  /* 0x0000ff0026297812 */ /* 0x000fe200078ef807 */
[----:B------:R-:W-:Y:S01]  /*40c0*/  IMAD.U32 R7, R43, 0x10000, RZ ;  /* 0x000100002b077824 */ /* 0x000fe200078e00ff */
[----:B------:R-:W-:Y:S02]  /*40d0*/  LOP3.LUT R12, R39, 0xff00, R6, 0xf8, !PT ;  /* 0x0000ff00270c7812 */ /* 0x000fe400078ef806 */
        /* <DEDUP_REMOVED lines=19> */
[CC--:B------:R-:W-:Y:S01]  /*4210*/  FMUL.FTZ R6, R12.reuse, R42.reuse ;  /* 0x0000002a0c067220 */ /* 0x0c0fe20000410000 */
        /* <DEDUP_REMOVED lines=25> */
[----:B------:R-:W-:Y:S02]  /*43b0*/  F2FP.F16.E4M3.UNPACK_B R39, R43.H1 ;  /* 0x0000002bff27723e */ /* 0x000fe400030006ff */
[----:B---3--:R-:W-:Y:S01]  /*43c0*/  F2FP.SATFINITE.E4M3.F32.PACK_AB_MERGE_C R101, R42, R41, RZ ;  /* 0x000000292a65723e */ /* 0x008fe200048070ff */
[----:B------:R-:W-:Y:S01]  /*43d0*/  HADD2.F32 R7, -RZ, R5.H1_H1 ;  /* 0x30000005ff077230 */ /* 0x000fe20000004100 */
[-C--:B------:R-:W-:Y:S01]  /*43e0*/  F2FP.F16.E4M3.UNPACK_B R12, R40.reuse.H1 ;  /* 0x00000028ff0c723e */ /* 0x080fe200030006ff */
        /* <DEDUP_REMOVED lines=8> */
[--C-:B------:R-:W-:Y:S02]  /*4470*/  HADD2.F32 R41, -RZ, R43.reuse.H1_H1 ;  /* 0x3000002bff297230 */ /* 0x100fe40000004100 */
[C---:B------:R-:W-:Y:S01]  /*4480*/  FMUL.FTZ R94, R6.reuse, R42 ;  /* 0x0000002a065e7220 */ /* 0x040fe20000410000 */
[----:B------:R-:W-:Y:S02]  /*4490*/  HADD2.F32 R4, -RZ, R4.H0_H0 ;  /* 0x20000004ff047230 */ /* 0x000fe40000004100 */
[----:B------:R-:W-:Y:S01]  /*44a0*/  FFMA.FTZ R95, R6, R38, -R47 ;  /* 0x00000026065f7223 */ /* 0x000fe2000001082f */
[----:B------:R-:W-:Y:S01]  /*44b0*/  HADD2.F32 R6, -RZ, R40.H1_H1 ;  /* 0x30000028ff067230 */ /* 0x000fe20000004100 */
[----:B------:R-:W-:Y:S01]  /*44c0*/  F2FP.F16.E4M3.UNPACK_B R15, R15 ;  /* 0x0000000fff0f723e */ /* 0x000fe200020006ff */
        /* <DEDUP_REMOVED lines=8> */
[----:B------:R-:W-:Y:S02]  /*4550*/  HADD2.F32 R15, -RZ, R15.H1_H1 ;  /* 0x3000000fff0f7230 */ /* 0x000fe40000004100 */
[----:B------:R-:W-:Y:S01]  /*4560*/  HADD2.F32 R6, -RZ, R39.H0_H0 ;  /* 0x20000027ff067230 */ /* 0x000fe20000004100 */
[----:B------:R-:W-:Y:S01]  /*4570*/  F2FP.SATFINITE.E4M3.F32.PACK_AB_MERGE_C R42, R42, R47, RZ ;  /* 0x0000002f2a2a723e */ /* 0x000fe200048070ff */
[--C-:B------:R-:W-:Y:S01]  /*4580*/  HADD2.F32 R4, -RZ, R13.reuse.H0_H0 ;  /* 0x2000000dff047230 */ /* 0x100fe20000004100 */
[----:B------:R-:W-:Y:S01]  /*4590*/  F2FP.SATFINITE.E4M3.F32.PACK_AB_MERGE_C R95, R108, R95, RZ ;  /* 0x0000005f6c5f723e */ /* 0x000fe200048070ff */
[----:B------:R-:W-:-:S02]  /*45a0*/  HADD2.F32 R13, -RZ, R13.H1_H1 ;  /* 0x3000000dff0d7230 */ /* 0x000fc40000004100 */
[-C--:B------:R-:W-:Y:S01]  /*45b0*/  FMUL.FTZ R38, R15, R6.reuse ;  /* 0x000000060f267220 */ /* 0x080fe20000410000 */
[----:B------:R-:W-:Y:S02]  /*45c0*/  HADD2.F32 R40, -RZ, R40.H0_H0 ;  /* 0x20000028ff287230 */ /* 0x000fe40000004100 */
[----:B------:R-:W-:Y:S01]  /*45d0*/  FMUL.FTZ R94, R5, R6 ;  /* 0x00000006055e7220 */ /* 0x000fe20000410000 */
[----:B------:R-:W-:Y:S02]  /*45e0*/  HADD2.F32 R12, -RZ, R12.H0_H0 ;  /* 0x2000000cff0c7230 */ /* 0x000fe40000004100 */
[-C--:B------:R-:W-:Y:S01]  /*45f0*/  FMUL.FTZ R7, R13, R43.reuse ;  /* 0x0000002b0d077220 */ /* 0x080fe20000410000 */
[----:B------:R-:W-:-:S03]  /*4600*/  FMUL.FTZ R6, R4, R43 ;  /* 0x0000002b04067220 */ /* 0x000fc60000410000 */
[-C--:B------:R-:W-:Y:S01]  /*4610*/  FFMA.FTZ R7, R4, R40.reuse, -R7 ;  /* 0x0000002804077223 */ /* 0x080fe20000010807 */
[----:B------:R-:W-:Y:S01]  /*4620*/  FFMA.FTZ R6, R13, R40, R6 ;  /* 0x000000280d067223 */ /* 0x000fe20000010006 */
[-C--:B------:R-:W-:Y:S01]  /*4630*/  FFMA.FTZ R38, R5, R12.reuse, -R38 ;  /* 0x0000000c05267223 */ /* 0x080fe20000010826 */
[----:B------:R-:W-:Y:S01]  /*4640*/  FFMA.FTZ R15, R15, R12, R94 ;  /* 0x0000000c0f0f7223 */ /* 0x000fe2000001005e */
[----:B------:R-:W-:Y:S02]  /*4650*/  F2FP.SATFINITE.E4M3.F32.PACK_AB_MERGE_C R5, R46, R45, R109 ;  /* 0x0000002d2e05723e */ /* 0x000fe4000480706d */
[----:B------:R-:W-:Y:S02]  /*4660*/  F2FP.SATFINITE.E4M3.F32.PACK_AB_MERGE_C R6, R6, R7, R42 ;  /* 0x000000070606723e */ /* 0x000fe4000480702a */
[----:B------:R-:W-:Y:S02]  /*4670*/  F2FP.SATFINITE.E4M3.F32.PACK_AB_MERGE_C R4, R107, R44, R101 ;  /* 0x0000002c6b04723e */ /* 0x000fe40004807065 */
[----:B------:R-:W-:-:S07]  /*4680*/  F2FP.SATFINITE.E4M3.F32.PACK_AB_MERGE_C R7, R15, R38, R95 ;  /* 0x000000260f07723e */ /* 0x000fce000480705f */
.L_x_1599:
[----:B------:R-:W-:Y:S05]  /*4690*/  BSYNC B2 ;  /* 0x0000000000027941 */ /* 0x000fea0003800000 */
.L_x_1598:
[----:B--2---:R0:W-:Y:S02]  /*46a0*/  ST.E.128 desc[UR38][R10.64], R4 ;  /* 0x000000040a007985 */ /* 0x0041e4000c101d26 */
.L_x_1597:
[----:B------:R-:W-:Y:S05]  /*46b0*/  BSYNC B1 ;  /* 0x0000000000017941 */ /* 0x000fea0003800000 */
.L_x_1596:
[----:B------:R-:W-:Y:S01]  /*46c0*/  LOP3.LUT P2, RZ, R57, 0x8, RZ, 0xc0, !PT ;  /* 0x0000000839ff7812 */ /* 0x000fe2000784c0ff */
[----:B------:R-:W-:-:S12]  /*46d0*/  BSSY B1, `(.L_x_1600) ;  /* 0x0000072000017945 */ /* 0x000fd80003800000 */
[----:B------:R-:W-:Y:S05]  /*46e0*/  @!P2 BRA `(.L_x_1601) ;  /* 0x0000000400c0a947 */ /* 0x000fea0003800000 */
[----:B0-----:R0:W0:Y:S01]  /*46f0*/  LDS.128 R4, [R96+0x18400] ;  /* 0x0184000060047984 */ /* 0x0010220000000c00 */
[----:B----4-:R-:W-:Y:S01]  /*4700*/  IADD3 R10, P2, R177, R14, RZ ;  /* 0x0000000eb10a7210 */ /* 0x010fe20007f5e0ff */
[----:B------:R-:W-:Y:S04]  /*4710*/  BSSY B2, `(.L_x_1602) ;  /* 0x000006c000027945 */ /* 0x000fe80003800000 */
[----:B--2---:R-:W-:Y:S01]  /*4720*/  IMAD.X R11, R97, 0x1, R188, P2 ;  /* 0x00000001610b7824 */ /* 0x004fe200010e06bc */
[----:B------:R-:W-:-:S13]  /*4730*/  ISETP.GE.AND P2, PT, R192, R98, PT ;  /* 0x00000062c000720c */ /* 0x000fda0003f46270 */
[----:B------:R-:W-:Y:S05]  /*4740*/  @P2 BRA `(.L_x_1603) ;  /* 0x0000000400a02947 */ /* 0x000fea0003800000 */
[----:B------:R-:W-:Y:S01]  /*4750*/  SHF.R.U32.HI R38, RZ, 0x8, R35 ;  /* 0x00000008ff267819 */ /* 0x000fe20000011623 */
[----:B0-----:R-:W-:Y:S01]  /*4760*/  IMAD.MOV.U32 R15, RZ, RZ, R7 ;  /* 0x000000ffff0f7224 */ /* 0x001fe200078e0007 */
[----:B------:R-:W-:Y:S01]  /*4770*/  LOP3.LUT R12, R35, 0xff0000ff, RZ, 0xc0, !PT ;  /* 0xff0000ff230c7812 */ /* 0x000fe200078ec0ff */
[----:B------:R-:W-:Y:S01]  /*4780*/  IMAD.MOV.U32 R13, RZ, RZ, R6 ;  /* 0x000000ffff0d7224 */ /* 0x000fe200078e0006 */
[----:B------:R-:W-:Y:S01]  /*4790*/  SHF.R.U32.HI R36, RZ, 0x10, R35 ;  /* 0x00000010ff247819 */ /* 0x000fe20000011623 */
[----:B------:R-:W-:Y:S01]  /*47a0*/  IMAD.SHL.U32 R7, R38, 0x100, RZ ;  /* 0x0000010026077824 */ /* 0x000fe200078e00ff */
[--C-:B------:R-:W-:Y:S02]  /*47b0*/  SHF.R.U32.HI R35, RZ, 0x8, R37.reuse ;  /* 0x00000008ff237819 */ /* 0x100fe40000011625 */
[----:B------:R-:W-:Y:S02]  /*47c0*/  LOP3.LUT R34, R37, 0xff0000ff, RZ, 0xc0, !PT ;  /* 0xff0000ff25227812 */ /* 0x000fe400078ec0ff */
[----:B------:R-:W-:Y:S01]  /*47d0*/  SHF.R.U32.HI R37, RZ, 0x10, R37 ;  /* 0x00000010ff257819 */ /* 0x000fe20000011625 */
[----:B------:R-:W-:Y:S01]  /*47e0*/  IMAD.SHL.U32 R35, R35, 0x100, RZ ;  /* 0x0000010023237824 */ /* 0x000fe200078e00ff */
[----:B------:R-:W-:Y:S01]  /*47f0*/  LOP3.LUT R7, R12, 0xff00, R7, 0xf8, !PT ;  /* 0x0000ff000c077812 */ /* 0x000fe200078ef807 */
[----:B------:R-:W-:Y:S01]  /*4800*/  IMAD.U32 R12, R36, 0x10000, RZ ;  /* 0x00010000240c7824 */ /* 0x000fe200078e00ff */
[----:B------:R-:W-:Y:S01]  /*4810*/  F2FP.F16.E4M3.UNPACK_B R6, R5 ;  /* 0x00000005ff06723e */ /* 0x000fe200020006ff */
[----:B------:R-:W-:Y:S01]  /*4820*/  IMAD.U32 R37, R37, 0x10000, RZ ;  /* 0x0001000025257824 */ /* 0x000fe200078e00ff */
[----:B------:R-:W-:-:S02]  /*4830*/  LOP3.LUT R34, R34, 0xff00, R35, 0xf8, !PT ;  /* 0x0000ff0022227812 */ /* 0x000fc400078ef823 */
[-C--:B------:R-:W-:Y:S02]  /*4840*/  F2FP.F16.E4M3.UNPACK_B R35, R106.reuse.H1 ;  /* 0x0000006aff23723e */ /* 0x080fe400030006ff */
[----:B------:R-:W-:Y:S02]  /*4850*/  LOP3.LUT R39, R34, 0xff0000, R37, 0xf8, !PT ;  /* 0x00ff000022277812 */ /* 0x000fe400078ef825 */
[----:B------:R-:W-:Y:S01]  /*4860*/  LOP3.LUT R36, R7, 0xff0000, R12, 0xf8, !PT ;  /* 0x00ff000007247812 */ /* 0x000fe200078ef80c */
[--C-:B------:R-:W-:Y:S01]  /*4870*/  HADD2.F32 R37, -RZ, R35.reuse.H0_H0 ;  /* 0x20000023ff257230 */ /* 0x100fe20000004100 */
[----:B------:R-:W-:Y:S01]  /*4880*/  F2FP.F16.E4M3.UNPACK_B R34, R105.H1 ;  /* 0x00000069ff22723e */ /* 0x000fe200030006ff */
[--C-:B------:R-:W-:Y:S01]  /*4890*/  HADD2.F32 R7, -RZ, R6.reuse.H1_H1 ;  /* 0x30000006ff077230 */ /* 0x100fe20000004100 */
[----:B------:R-:W-:Y:S01]  /*48a0*/  F2FP.F16.E4M3.UNPACK_B R5, R5.H1 ;  /* 0x00000005ff05723e */ /* 0x000fe200030006ff */
[----:B------:R-:W-:Y:S01]  /*48b0*/  HADD2.F32 R38, -RZ, R35.H1_H1 ;  /* 0x30000023ff267230 */ /* 0x000fe20000004100 */
[----:B------:R-:W-:Y:S01]  /*48c0*/  F2FP.F16.E4M3.UNPACK_B R106, R106 ;  /* 0x0000006aff6a723e */ /* 0x000fe200020006ff */
[----:B------:R-:W-:-:S02]  /*48d0*/  HADD2.F32 R6, -RZ, R6.H0_H0 ;  /* 0x20000006ff067230 */ /* 0x000fc40000004100 */
[C---:B------:R-:W-:Y:S01]  /*48e0*/  FMUL.FTZ R41, R7.reuse, R37 ;  /* 0x0000002507297220 */ /* 0x040fe20000410000 */
        /* <DEDUP_REMOVED lines=9> */
[----:B------:R-:W-:-:S02]  /*4980*/  FMUL.FTZ R37, R5, R38 ;  /* 0x0000002605257220 */ /* 0x000fc40000410000 */
[----:B------:R-:W-:Y:S01]  /*4990*/  FFMA.FTZ R43, R5, R34, -R6 ;  /* 0x00000022052b7223 */ /* 0x000fe20000010806 */
[----:B------:R-:W-:Y:S01]  /*49a0*/  F2FP.F16.E4M3.UNPACK_B R5, R4.H1 ;  /* 0x00000004ff05723e */ /* 0x000fe200030006ff */
[----:B------:R-:W-:Y:S01]  /*49b0*/  FFMA.FTZ R44, R12, R34, R37 ;  /* 0x000000220c2c7223 */ /* 0x000fe20000010025 */
[----:B------:R-:W-:Y:S01]  /*49c0*/  F2FP.F16.E4M3.UNPACK_B R4, R4 ;  /* 0x00000004ff04723e */ /* 0x000fe200020006ff */
[----:B------:R-:W-:Y:S02]  /*49d0*/  HADD2.F32 R34, -RZ, R106.H1_H1 ;  /* 0x3000006aff227230 */ /* 0x000fe40000004100 */
[--C-:B------:R-:W-:Y:S01]  /*49e0*/  HADD2.F32 R6, -RZ, R5.reuse.H0_H0 ;  /* 0x20000005ff067230 */ /* 0x100fe20000004100 */
[----:B------:R-:W-:Y:S01]  /*49f0*/  F2FP.SATFINITE.E4M3.F32.PACK_AB_MERGE_C R94, R44, R43, RZ ;  /* 0x0000002b2c5e723e */ /* 0x000fe200048070ff */
[----:B------:R-:W-:Y:S02]  /*4a00*/  HADD2.F32 R7, -RZ, R5.H1_H1 ;  /* 0x30000005ff077230 */ /* 0x000fe40000004100 */
[----:B------:R-:W-:-:S02]  /*4a10*/  HADD2.F32 R5, -RZ, R4.H0_H0 ;  /* 0x20000004ff057230 */ /* 0x000fc40000004100 */
[-C--:B------:R-:W-:Y:S01]  /*4a20*/  FMUL.FTZ R38, R6, R34.reuse ;  /* 0x0000002206267220 */ /* 0x080fe20000410000 */
[----:B------:R-:W-:Y:S02]  /*4a30*/  HADD2.F32 R106, -RZ, R106.H0_H0 ;  /* 0x2000006aff6a7230 */ /* 0x000fe40000004100 */
[----:B------:R-:W-:Y:S01]  /*4a40*/  FMUL.FTZ R37, R7, R34 ;  /* 0x0000002207257220 */ /* 0x000fe20000410000 */
[----:B------:R-:W-:Y:S02]  /*4a50*/  HADD2.F32 R4, -RZ, R4.H1_H1 ;  /* 0x30000004ff047230 */ /* 0x000fe40000004100 */
[--C-:B------:R-:W-:Y:S02]  /*4a60*/  HADD2.F32 R12, -RZ, R105.reuse.H1_H1 ;  /* 0x30000069ff0c7230 */ /* 0x100fe40000004100 */
[-C--:B------:R-:W-:Y:S01]  /*4a70*/  FMUL.FTZ R35, R5, R106.reuse ;  /* 0x0000006a05237220 */ /* 0x080fe20000410000 */
[----:B------:R-:W-:Y:S02]  /*4a80*/  HADD2.F32 R105, -RZ, R105.H0_H0 ;  /* 0x20000069ff697230 */ /* 0x000fe40000004100 */
[----:B------:R-:W-:Y:S01]  /*4a90*/  FMUL.FTZ R34, R4, R106 ;  /* 0x0000006a04227220 */ /* 0x000fe20000410000 */
[-C--:B------:R-:W-:Y:S01]  /*4aa0*/  FFMA.FTZ R37, R6, R12.reuse, -R37 ;  /* 0x0000000c06257223 */ /* 0x080fe20000010825 */
[----:B------:R-:W-:-:S02]  /*4ab0*/  FFMA.FTZ R38, R7, R12, R38 ;  /* 0x0000000c07267223 */ /* 0x000fc40000010026 */
[-C--:B------:R-:W-:Y:S01]  /*4ac0*/  FFMA.FTZ R40, R5, R105.reuse, -R34 ;  /* 0x0000006905287223 */ /* 0x080fe20000010822 */
[----:B------:R-:W-:Y:S01]  /*4ad0*/  FFMA.FTZ R105, R4, R105, R35 ;  /* 0x0000006904697223 */ /* 0x000fe20000010023 */
[----:B------:R-:W-:Y:S02]  /*4ae0*/  F2FP.F16.E4M3.UNPACK_B R5, R15.H1 ;  /* 0x0000000fff05723e */ /* 0x000fe400030006ff */
[----:B------:R-:W-:Y:S02]  /*4af0*/  F2FP.F16.E4M3.UNPACK_B R35, R39.H1 ;  /* 0x00000027ff23723e */ /* 0x000fe400030006ff */
[----:B------:R-:W-:Y:S01]  /*4b00*/  F2FP.SATFINITE.E4M3.F32.PACK_AB_MERGE_C R47, R38, R37, RZ ;  /* 0x00000025262f723e */ /* 0x000fe200048070ff */
        /* <DEDUP_REMOVED lines=44> */
.L_x_1603:
[----:B------:R-:W-:Y:S05]  /*4dd0*/  BSYNC B2 ;  /* 0x0000000000027941 */ /* 0x000fea0003800000 */
.L_x_1602:
[----:B0-----:R0:W-:Y:S02]  /*4de0*/  ST.E.128 desc[UR38][R10.64], R4 ;  /* 0x000000040a007985 */ /* 0x0011e4000c101d26 */
.L_x_1601:
[----:B------:R-:W-:Y:S05]  /*4df0*/  BSYNC B1 ;  /* 0x0000000000017941 */ /* 0x000fea0003800000 */
.L_x_1600:
        /* <DEDUP_REMOVED lines=11> */
[--C-:B------:R-:W-:Y:S01]  /*4eb0*/  SHF.R.U32.HI R12, RZ, 0x8, R33.reuse ;  /* 0x00000008ff0c7819 */ /* 0x100fe20000011621 */
[----:B------:R-:W-:Y:S01]  /*4ec0*/  IMAD.MOV.U32 R13, RZ, RZ, R6 ;  /* 0x000000ffff0d7224 */ /* 0x000fe200078e0006 */
[----:B------:R-:W-:Y:S01]  /*4ed0*/  SHF.R.U32.HI R32, RZ, 0x10, R33 ;  /* 0x00000010ff207819 */ /* 0x000fe20000011621 */
[----:B------:R-:W-:Y:S01]  /*4ee0*/  IMAD.SHL.U32 R6, R34, 0x100, RZ ;  /* 0x0000010022067824 */ /* 0x000fe200078e00ff */
[----:B------:R-:W-:Y:S02]  /*4ef0*/  LOP3.LUT R30, R33, 0xff0000ff, RZ, 0xc0, !PT ;  /* 0xff0000ff211e7812 */ /* 0x000fe400078ec0ff */
[----:B------:R-:W-:Y:S02]  /*4f00*/  SHF.L.U32 R7, R12, 0x8, RZ ;  /* 0x000000080c077819 */ /* 0x000fe400000006ff */
[----:B------:R-:W-:-:S02]  /*4f10*/  SHF.R.U32.HI R35, RZ, 0x10, R31 ;  /* 0x00000010ff237819 */ /* 0x000fc4000001161f */
[----:B------:R-:W-:Y:S02]  /*4f20*/  LOP3.LUT R31, R31, 0xff0000ff, RZ, 0xc0, !PT ;  /* 0xff0000ff1f1f7812 */ /* 0x000fe400078ec0ff */
[----:B------:R-:W-:Y:S01]  /*4f30*/  LOP3.LUT R33, R30, 0xff00, R7, 0xf8, !PT ;  /* 0x0000ff001e217812 */ /* 0x000fe200078ef807 */
[----:B------:R-:W-:Y:S01]  /*4f40*/  IMAD.U32 R30, R32, 0x10000, RZ ;  /* 0x00010000201e7824 */ /* 0x000fe200078e00ff */
[----:B------:R-:W-:Y:S01]  /*4f50*/  LOP3.LUT R12, R31, 0xff00, R6, 0xf8, !PT ;  /* 0x0000ff001f0c7812 */ /* 0x000fe200078ef806 */
[----:B------:R-:W-:Y:S01]  /*4f60*/  IMAD.U32 R7, R35, 0x10000, RZ ;  /* 0x0001000023077824 */ /* 0x000fe200078e00ff */
        /* <DEDUP_REMOVED lines=90> */
.L_x_1607:
[----:B------:R-:W-:Y:S05]  /*5510*/  BSYNC B2 ;  /* 0x0000000000027941 */ /* 0x000fea0003800000 */
.L_x_1606:
[----:B0-----:R0:W-:Y:S02]  /*5520*/  ST.E.128 desc[UR38][R10.64], R4 ;  /* 0x000000040a007985 */ /* 0x0011e4000c101d26 */
.L_x_1605:
[----:B------:R-:W-:Y:S05]  /*5530*/  BSYNC B1 ;  /* 0x0000000000017941 */ /* 0x000fea0003800000 */
.L_x_1604:
[----:B------:R-:W-:-:S13]  /*5540*/  LOP3.LUT P2, RZ, R57, 0x20, RZ, 0xc0, !PT ;  /* 0x0000002039ff7812 */ /* 0x000fda000784c0ff */
        /* <DEDUP_REMOVED lines=9> */
[----:B------:R-:W-:Y:S02]  /*55e0*/  SHF.R.U32.HI R14, RZ, 0x8, R29 ;  /* 0x00000008ff0e7819 */ /* 0x000fe4000001161d */
[----:B------:R-:W-:Y:S01]  /*55f0*/  LOP3.LUT R8, R9, 0xff0000ff, RZ, 0xc0, !PT ;  /* 0xff0000ff09087812 */ /* 0x000fe200078ec0ff */
[----:B------:R-:W-:Y:S01]  /*5600*/  IMAD.SHL.U32 R7, R30, 0x100, RZ ;  /* 0x000001001e077824 */ /* 0x000fe200078e00ff */
[----:B------:R-:W-:Y:S01]  /*5610*/  SHF.R.U32.HI R15, RZ, 0x10, R9 ;  /* 0x00000010ff0f7819 */ /* 0x000fe20000011609 */
[----:B------:R-:W-:Y:S01]  /*5620*/  IMAD.MOV.U32 R9, RZ, RZ, R6 ;  /* 0x000000ffff097224 */ /* 0x000fe200078e0006 */
[----:B------:R-:W-:Y:S01]  /*5630*/  SHF.R.U32.HI R28, RZ, 0x10, R29 ;  /* 0x00000010ff1c7819 */ /* 0x000fe2000001161d */
[----:B------:R-:W-:Y:S01]  /*5640*/  IMAD.SHL.U32 R6, R14, 0x100, RZ ;  /* 0x000001000e067824 */ /* 0x000fe200078e00ff */
[----:B------:R-:W-:-:S02]  /*5650*/  LOP3.LUT R13, R29, 0xff0000ff, RZ, 0xc0, !PT ;  /* 0xff0000ff1d0d7812 */ /* 0x000fc400078ec0ff */
        /* <DEDUP_REMOVED lines=14> */
[C---:B------:R-:W-:Y:S01]  /*5740*/  FMUL.FTZ R31, R7.reuse, R28 ;  /* 0x0000001c071f7220 */ /* 0x040fe20000410000 */
[----:B------:R-:W-:Y:S01]  /*5750*/  HADD2.F32 R14, -RZ, R13.H0_H0 ;  /* 0x2000000dff0e7230 */ /* 0x000fe20000004100 */
        /* <DEDUP_REMOVED lines=10> */
[-C--:B------:R-:W-:Y:S01]  /*5800*/  FFMA.FTZ R34, R5, R13.reuse, -R6 ;  /* 0x0000000d05227223 */ /* 0x080fe20000010806 */
[-C--:B------:R-:W-:Y:S01]  /*5810*/  F2FP.F16.E4M3.UNPACK_B R5, R4.reuse.H1 ;  /* 0x00000004ff05723e */ /* 0x080fe200030006ff */
        /* <DEDUP_REMOVED lines=17> */
[----:B------:R-:W-:Y:S01]  /*5930*/  FFMA.FTZ R31, R5, R100, -R14 ;  /* 0x00000064051f7223 */ /* 0x000fe2000001080e */
[----:B------:R-:W-:Y:S01]  /*5940*/  F2FP.F16.E4M3.UNPACK_B R5, R12.H1 ;  /* 0x0000000cff05723e */ /* 0x000fe200030006ff */
[----:B------:R-:W-:Y:S01]  /*5950*/  FFMA.FTZ R100, R4, R100, R13 ;  /* 0x0000006404647223 */ /* 0x000fe2000001000d */
        /* <DEDUP_REMOVED lines=25> */
[----:B------:R-:W-:Y:S02]  /*5af0*/  HADD2.F32 R9, -RZ, R9.H1_H1 ;  /* 0x30000009ff097230 */ /* 0x000fe40000004100 */
[----:B------:R-:W-:Y:S01]  /*5b00*/  FFMA.FTZ R34, R7, R13, R34 ;  /* 0x0000000d07227223 */ /* 0x000fe20000010022 */
[--C-:B------:R-:W-:Y:S02]  /*5b10*/  HADD2.F32 R5, -RZ, R12.reuse.H0_H0 ;  /* 0x2000000cff057230 */ /* 0x100fe40000004100 */
[----:B------:R-:W-:Y:S02]  /*5b20*/  HADD2.F32 R12, -RZ, R12.H1_H1 ;  /* 0x3000000cff0c7230 */ /* 0x000fe40000004100 */
[----:B------:R-:W-:Y:S01]  /*5b30*/  FMUL.FTZ R7, R9, R30 ;  /* 0x0000001e09077220 */ /* 0x000fe20000410000 */
        /* <DEDUP_REMOVED lines=11> */
[----:B------:R-:W-:-:S02]  /*5bf0*/  F2FP.SATFINITE.E4M3.F32.PACK_AB_MERGE_C R34, R34, R35, RZ ;  /* 0x000000232222723e */ /* 0x000fc400048070ff */
[----:B------:R-:W-:Y:S02]  /*5c00*/  F2FP.SATFINITE.E4M3.F32.PACK_AB_MERGE_C R28, R30, R7, R28 ;  /* 0x000000071e1c723e */ /* 0x000fe4000480701c */
[----:B------:R-:W-:Y:S02]  /*5c10*/  F2FP.SATFINITE.E4M3.F32.PACK_AB_MERGE_C R7, R13, R6, R34 ;  /* 0x000000060d07723e */ /* 0x000fe40004807022 */
[----:B------:R-:W-:Y:S01]  /*5c20*/  F2FP.SATFINITE.E4M3.F32.PACK_AB_MERGE_C R5, R33, R32, R37 ;  /* 0x000000202105723e */ /* 0x000fe20004807025 */
[----:B------:R-:W-:Y:S01]  /*5c30*/  IMAD.MOV.U32 R6, RZ, RZ, R28 ;  /* 0x000000ffff067224 */ /* 0x000fe200078e001c */
[----:B------:R-:W-:-:S07]  /*5c40*/  F2FP.SATFINITE.E4M3.F32.PACK_AB_MERGE_C R4, R100, R31, R36 ;  /* 0x0000001f6404723e */ /* 0x000fce0004807024 */
.L_x_1609:
[----:B------:R-:W-:Y:S05]  /*5c50*/  BSYNC B1 ;  /* 0x0000000000017941 */ /* 0x000fea0003800000 */
.L_x_1608:
[----:B0-----:R0:W-:Y:S01]  /*5c60*/  ST.E.128 desc[UR38][R10.64], R4 ;  /* 0x000000040a007985 */ /* 0x0011e2000c101d26 */
[----:B------:R-:W-:Y:S05]  /*5c70*/  BRA `(.L_x_1587) ;  /* 0x0000003400b87947 */ /* 0x000fea0003800000 */
.L_x_1580:
        /* <DEDUP_REMOVED lines=42> */
.L_x_1611:
[----:B------:R-:W-:Y:S05]  /*5f20*/  BSYNC B1 ;  /* 0x0000000000017941 */ /* 0x000fea0003800000 */
.L_x_1610:
        /* <DEDUP_REMOVED lines=16> */
.L_x_1612:
[----:B------:R-:W-:Y:S01]  /*6030*/  IMAD R84, R17, 0x8, R16 ;  /* 0x0000000811547824 */ /* 0x000fe200078e0210 */
[----:B------:R-:W-:Y:S01]  /*6040*/  SHF.L.U32 R93, R173, 0x1f, RZ ;  /* 0x0000001fad5d7819 */ /* 0x000fe200000006ff */
[----:B------:R-:W-:Y:S03]  /*6050*/  BSSY B1, `(.L_x_1613) ;  /* 0x0000003000017945 */ /* 0x000fe60003800000 */
[----:B------:R-:W1:Y:S02]  /*6060*/  SYNCS.PHASECHK.TRANS64.TRYWAIT P4, [R84+URZ+0x22890], R93 ;  /* 0x0228905d540075a7 */ /* 0x000e64000808017f */
[----:B-1----:R-:W-:Y:S05]  /*6070*/  @!P4 BRA `(.L_x_1614) ;  /* 0x0000023400a8c947 */ /* 0x002fea0003800000 */
.L_x_1951:
[----:B------:R-:W-:Y:S05]  /*6080*/  BSYNC B1 ;  /* 0x0000000000017941 */ /* 0x000fea0003800000 */
.L_x_1613:
[----:B------:R-:W-:-:S03]  /*6090*/  UMOV UR4, 0xffffffff ;  /* 0xffffffff00047882 */ /* 0x000fc60000000000 */
[----:B------:R-:W-:Y:S05]  /*60a0*/  BRA.DIV UR4, `(.L_x_1615) ;  /* 0x0000023604b07947 */ /* 0x000fea000b800000 */
[----:B------:R2:W3:Y:S04]  /*60b0*/  SHFL.IDX PT, R99, R97, RZ, 0x1e1f ;  /* 0x001e1fff61637589 */ /* 0x0004e800000e0000 */
[----:B------:R-:W4:Y:S02]  /*60c0*/  SHFL.IDX PT, R101, R101, RZ, 0x1e1f ;  /* 0x001e1fff65657589 */ /* 0x000f2400000e0000 */
.L_x_1955:
[----:B------:R-:W-:Y:S05]  /*60d0*/  @P2 BRA `(.L_x_1587) ;  /* 0x0000003000a02947 */ /* 0x000fea0003800000 */
[----:B------:R-:W5:Y:S01]  /*60e0*/  LDC R106, c[0x0][0x2f4] ;  /* 0x0000bd00ff6a7b82 */ /* 0x000f620000000800 */
[----:B------:R-:W-:Y:S01]  /*60f0*/  ISETP.NE.AND P2, PT, R54, RZ, PT ;  /* 0x000000ff3600720c */ /* 0x000fe20003f45270 */
[----:B------:R-:W-:Y:S01]  /*6100*/  BSSY B1, `(.L_x_1616) ;  /* 0x00000f4000017945 */ /* 0x000fe20003800000 */
[----:B-----5:R-:W-:-:S11]  /*6110*/  IADD3 R110, -R65, R106, RZ ;  /* 0x0000006a416e7210 */ /* 0x020fd60007ffe1ff */
[----:B------:R-:W-:Y:S05]  /*6120*/  @!P2 BRA `(.L_x_1617) ;  /* 0x0000000c00c4a947 */ /* 0x000fea0003800000 */
[----:B------:R-:W-:Y:S01]  /*6130*/  SEL R8, R65, R110, !P0 ;  /* 0x0000006e41087207 */ /* 0x000fe20004000000 */
[----:B------:R-:W-:Y:S01]  /*6140*/  BSSY B2, `(.L_x_1618) ;  /* 0x00000ed000027945 */ /* 0x000fe20003800000 */
[C---:B----4-:R-:W-:Y:S02]  /*6150*/  IADD3 R94, P2, R59.reuse, R101, RZ ;  /* 0x000000653b5e7210 */ /* 0x050fe40007f5e0ff */
[----:B------:R-:W-:Y:S02]  /*6160*/  SHF.R.S32.HI R9, RZ, 0x1f, R8 ;  /* 0x0000001fff097819 */ /* 0x000fe40000011408 */
[----:B---3--:R-:W-:Y:S02]  /*6170*/  LEA.HI.X.SX32 R95, R59, R99, 0x1, P2 ;  /* 0x000000633b5f7211 */ /* 0x008fe400010f0eff */
[----:B------:R-:W-:-:S04]  /*6180*/  LEA.HI R9, R9, R8, RZ, 0x5 ;  /* 0x0000000809097211 */ /* 0x000fc800078f28ff */
[----:B------:R-:W-:-:S04]  /*6190*/  SHF.R.S32.HI R9, RZ, 0x5, R9 ;  /* 0x00000005ff097819 */ /* 0x000fc80000011409 */
[----:B------:R-:W-:-:S04]  /*61a0*/  LEA.HI.SX32 R9, R78, R9, 0x1c ;  /* 0x000000094e097211 */ /* 0x000fc800078fe2ff */
[----:B0-----:R-:W-:Y:S01]  /*61b0*/  SHF.R.S32.HI R10, RZ, 0x1f, R9 ;  /* 0x0000001fff0a7819 */ /* 0x001fe20000011409 */
[----:B------:R-:W-:-:S03]  /*61c0*/  IMAD.SHL.U32 R8, R9, 0x10, RZ ;  /* 0x0000001009087824 */ /* 0x000fc600078e00ff */
[----:B------:R-:W-:Y:S02]  /*61d0*/  LEA.HI R10, R10, R9, RZ, 0x2 ;  /* 0x000000090a0a7211 */ /* 0x000fe400078f10ff */
[----:B------:R-:W-:Y:S02]  /*61e0*/  LOP3.LUT R9, R181, 0x30, R8, 0xf8, !PT ;  /* 0x00000030b5097812 */ /* 0x000fe400078ef808 */
[----:B------:R-:W-:Y:S01]  /*61f0*/  ISETP.GE.AND P2, PT, R8, R106, PT ;  /* 0x0000006a0800720c */ /* 0x000fe20003f46270 */
[----:B------:R-:W-:Y:S01]  /*6200*/  IMAD.SHL.U32 R10, R10, 0x800, RZ ;  /* 0x000008000a0a7824 */ /* 0x000fe200078e00ff */
[----:B------:R-:W-:-:S04]  /*6210*/  LOP3.LUT R9, R9, R182, RZ, 0x3c, !PT ;  /* 0x000000b609097212 */ /* 0x000fc800078e3cff */
[----:B------:R-:W-:-:S04]  /*6220*/  LOP3.LUT R10, R10, 0xffffe000, RZ, 0xc0, !PT ;  /* 0xffffe0000a0a7812 */ /* 0x000fc800078ec0ff */
[----:B------:R-:W-:Y:S01]  /*6230*/  IADD3 R10, R9, R10, R183 ;  /* 0x0000000a090a7210 */ /* 0x000fe20007ffe0b7 */
[----:B------:R-:W-:Y:S02]  /*6240*/  IMAD R9, R17, 0x6000, R75 ;  /* 0x0000600011097824 */ /* 0x000fe400078e024b */
[----:B------:R-:W-:Y:S02]  /*6250*/  @!P2 IADD3 R96, P4, R101, R8, RZ ;  /* 0x000000086560a210 */ /* 0x000fe40007f9e0ff */
[----:B------:R-:W-:Y:S02]  /*6260*/  IMAD R11, R17, 0x6000, R10 ;  /* 0x00006000110b7824 */ /* 0x000fe400078e020a */
[----:B------:R-:W-:Y:S01]  /*6270*/  IMAD.IADD R9, R16, 0x1, R9 ;  /* 0x0000000110097824 */ /* 0x000fe200078e0209 */
[----:B--2---:R-:W-:Y:S01]  /*6280*/  @!P2 LEA.HI.X.SX32 R97, R8, R99, 0x1, P4 ;  /* 0x000000630861a211 */ /* 0x004fe200020f0eff */
[----:B------:R-:W-:Y:S01]  /*6290*/  IMAD.IADD R12, R16, 0x1, R11 ;  /* 0x00000001100c7824 */ /* 0x000fe200078e020b */
[----:B------:R-:W-:-:S03]  /*62a0*/  ISETP.GE.AND P4, PT, R18, R98, PT ;  /* 0x000000621200720c */ /* 0x000fc60003f86270 */
[----:B------:R-:W0:Y:S04]  /*62b0*/  LDS.128 R8, [R9+0x16400] ;  /* 0x0164000009087984 */ /* 0x000e280000000c00 */
[----:B------:R-:W2:Y:S06]  /*62c0*/  LDS.128 R12, [R12+0x16400] ;  /* 0x016400000c0c7984 */ /* 0x000eac0000000c00 */
[----:B------:R-:W-:Y:S05]  /*62d0*/  @P4 BRA `(.L_x_1619) ;  /* 0x0000000c004c4947 */ /* 0x000fea0003800000 */
[----:B------:R-:W-:Y:S01]  /*62e0*/  SHF.R.U32.HI R119, RZ, 0x8, R33 ;  /* 0x00000008ff777819 */ /* 0x000fe20000011621 */
[----:B0-----:R-:W-:Y:S01]  /*62f0*/  IMAD.MOV.U32 R44, RZ, RZ, R8 ;  /* 0x000000ffff2c7224 */ /* 0x001fe200078e0008 */
[----:B------:R-:W-:Y:S01]  /*6300*/  LOP3.LUT R115, R33, 0xff0000ff, RZ, 0xc0, !PT ;  /* 0xff0000ff21737812 */ /* 0x000fe200078ec0ff */
[----:B------:R-:W-:Y:S01]  /*6310*/  IMAD.MOV.U32 R32, RZ, RZ, R9 ;  /* 0x000000ffff207224 */ /* 0x000fe200078e0009 */
[----:B------:R-:W-:Y:S01]  /*6320*/  SHF.R.U32.HI R117, RZ, 0x8, R35 ;  /* 0x00000008ff757819 */ /* 0x000fe20000011623 */
[----:B------:R-:W-:Y:S01]  /*6330*/  IMAD.SHL.U32 R8, R119, 0x100, RZ ;  /* 0x0000010077087824 */ /* 0x000fe200078e00ff */
[----:B------:R-:W-:Y:S01]  /*6340*/  SHF.R.U32.HI R121, RZ, 0x10, R33 ;  /* 0x00000010ff797819 */ /* 0x000fe20000011621 */
[----:B------:R-:W-:Y:S01]  /*6350*/  IMAD.MOV.U32 R33, RZ, RZ, R10 ;  /* 0x000000ffff217224 */ /* 0x000fe200078e000a */
[----:B------:R-:W-:Y:S02]  /*6360*/  SHF.R.U32.HI R46, RZ, 0x8, R47 ;  /* 0x00000008ff2e7819 */ /* 0x000fe4000001162f */
[--C-:B------:R-:W-:Y:S01]  /*6370*/  SHF.R.U32.HI R120, RZ, 0x10, R45.reuse ;  /* 0x00000010ff787819 */ /* 0x100fe2000001162d */
[----:B------:R-:W-:Y:S01]  /*6380*/  IMAD.U32 R10, R121, 0x10000, RZ ;  /* 0x00010000790a7824 */ /* 0x000fe200078e00ff */
[----:B------:R-:W-:-:S02]  /*6390*/  SHF.R.U32.HI R116, RZ, 0x8, R45 ;  /* 0x00000008ff747819 */ /* 0x000fc4000001162d */
[----:B------:R-:W-:Y:S02]  /*63a0*/  LOP3.LUT R34, R45, 0xff0000ff, RZ, 0xc0, !PT ;  /* 0xff0000ff2d227812 */ /* 0x000fe400078ec0ff */
[----:B------:R-:W-:Y:S01]  /*63b0*/  LOP3.LUT R115, R115, 0xff00, R8, 0xf8, !PT ;  /* 0x0000ff0073737812 */ /* 0x000fe200078ef808 */
[----:B------:R-:W-:Y:S01]  /*63c0*/  IMAD.SHL.U32 R8, R117, 0x100, RZ ;  /* 0x0000010075087824 */ /* 0x000fe200078e00ff */
[----:B------:R-:W-:Y:S01]  /*63d0*/  SHF.R.U32.HI R122, RZ, 0x10, R35 ;  /* 0x00000010ff7a7819 */ /* 0x000fe20000011623 */
[----:B------:R-:W-:Y:S01]  /*63e0*/  IMAD.SHL.U32 R9, R116, 0x100, RZ ;  /* 0x0000010074097824 */ /* 0x000fe200078e00ff */
[----:B------:R-:W-:Y:S02]  /*63f0*/  SHF.R.U32.HI R118, RZ, 0x10, R47 ;  /* 0x00000010ff767819 */ /* 0x000fe4000001162f */
[----:B------:R-:W-:Y:S01]  /*6400*/  LOP3.LUT R45, R47, 0xff0000ff, RZ, 0xc0, !PT ;  /* 0xff0000ff2f2d7812 */ /* 0x000fe200078ec0ff */
[----:B--2---:R-:W-:Y:S01]  /*6410*/  IMAD.MOV.U32 R47, RZ, RZ, R12 ;  /* 0x000000ffff2f7224 */ /* 0x004fe200078e000c */
[----:B------:R-:W-:Y:S01]  /*6420*/  LOP3.LUT R35, R35, 0xff0000ff, RZ, 0xc0, !PT ;  /* 0xff0000ff23237812 */ /* 0x000fe200078ec0ff */
[----:B------:R-:W-:Y:S01]  /*6430*/  IMAD.U32 R118, R118, 0x10000, RZ ;  /* 0x0001000076767824 */ /* 0x000fe200078e00ff */
[----:B------:R-:W-:-:S02]  /*6440*/  SHF.L.U32 R12, R46, 0x8, RZ ;  /* 0x000000082e0c7819 */ /* 0x000fc400000006ff */
[----:B------:R-:W-:Y:S01]  /*6450*/  LOP3.LUT R35, R35, 0xff00, R8, 0xf8, !PT ;  /* 0x0000ff0023237812 */ /* 0x000fe200078ef808 */
[----:B------:R-:W-:Y:S01]  /*6460*/  IMAD.U32 R8, R122, 0x10000, RZ ;  /* 0x000100007a087824 */ /* 0x000fe200078e00ff */
[----:B------:R-:W-:Y:S01]  /*6470*/  LOP3.LUT R121, R45, 0xff00, R12, 0xf8, !PT ;  /* 0x0000ff002d797812 */ /* 0x000fe200078ef80c */
[----:B------:R-:W-:Y:S01]  /*6480*/  IMAD.U32 R12, R120, 0x10000, RZ ;  /* 0x00010000780c7824 */ /* 0x000fe200078e00ff */
[----:B------:R-:W-:Y:S02]  /*6490*/  LOP3.LUT R10, R115, 0xff0000, R10, 0xf8, !PT ;  /* 0x00ff0000730a7812 */ /* 0x000fe400078ef80a */
[----:B------:R-:W-:Y:S02]  /*64a0*/  F2FP.F16.E4M3.UNPACK_B R117, R114.H1 ;  /* 0x00000072ff75723e */ /* 0x000fe400030006ff */
[----:B------:R-:W-:Y:S02]  /*64b0*/  F2FP.F16.E4M3.UNPACK_B R115, R47.H1 ;  /* 0x0000002fff73723e */ /* 0x000fe400030006ff */
[----:B------:R-:W-:-:S02]  /*64c0*/  F2FP.F16.E4M3.UNPACK_B R45, R44.H1 ;  /* 0x0000002cff2d723e */ /* 0x000fc400030006ff */
[----:B------:R-:W-:Y:S01]  /*64d0*/  LOP3.LUT R119, R34, 0xff00, R9, 0xf8, !PT ;  /* 0x0000ff0022777812 */ /* 0x000fe200078ef809 */
[----:B------:R-:W-:Y:S01]  /*64e0*/  HADD2.F32 R9, -RZ, R117.H0_H0 ;  /* 0x20000075ff097230 */ /* 0x000fe20000004100 */
[----:B------:R-:W-:Y:S01]  /*64f0*/  LOP3.LUT R8, R35, 0xff0000, R8, 0xf8, !PT ;  /* 0x00ff000023087812 */ /* 0x000fe200078ef808 */
[----:B------:R-:W-:Y:S01]  /*6500*/  HADD2.F32 R35, -RZ, R115.H0_H0 ;  /* 0x20000073ff237230 */ /* 0x000fe20000004100 */
[----:B------:R-:W-:Y:S01]  /*6510*/  F2FP.F16.E4M3.UNPACK_B R46, R113.H1 ;  /* 0x00000071ff2e723e */ /* 0x000fe200030006ff */
[----:B------:R-:W-:Y:S01]  /*6520*/  HADD2.F32 R34, -RZ, R45.H0_H0 ;  /* 0x2000002dff227230 */ /* 0x000fe20000004100 */
[----:B------:R-:W-:Y:S01]  /*6530*/  LOP3.LUT R12, R119, 0xff0000, R12, 0xf8, !PT ;  /* 0x00ff0000770c7812 */ /* 0x000fe200078ef80c */
[----:B------:R-:W-:Y:S02]  /*6540*/  HADD2.F32 R119, -RZ, R117.H1_H1 ;  /* 0x30000075ff777230 */ /* 0x000fe40000004100 */
[----:B------:R-:W-:Y:S01]  /*6550*/  FMUL.FTZ R123, R35, R9 ;  /* 0x00000009237b7220 */ /* 0x000fe20000410000 */
[----:B------:R-:W-:-:S02]  /*6560*/  HADD2.F32 R116, -RZ, R46.H0_H0 ;  /* 0x2000002eff747230 */ /* 0x000fc40000004100 */
[C---:B------:R-:W-:Y:S01]  /*6570*/  FMUL.FTZ R120, R34.reuse, R9 ;  /* 0x0000000922787220 */ /* 0x040fe20000410000 */
[----:B------:R-:W-:Y:S01]  /*6580*/  HADD2.F32 R115, -RZ, R115.H1_H1 ;  /* 0x30000073ff737230 */ /* 0x000fe20000004100 */
[----:B------:R-:W-:Y:S01]  /*6590*/  F2FP.F16.E4M3.UNPACK_B R117, R114 ;  /* 0x00000072ff75723e */ /* 0x000fe200020006ff */
[-C--:B------:R-:W-:Y:S01]  /*65a0*/  FFMA.FTZ R34, R34, R116.reuse, -R123 ;  /* 0x0000007422227223 */ /* 0x080fe2000001087b */
[----:B------:R-:W-:Y:S01]  /*65b0*/  FFMA.FTZ R35, R35, R116, R120 ;  /* 0x0000007423237223 */ /* 0x000fe20000010078 */
[----:B------:R-:W-:Y:S01]  /*65c0*/  HADD2.F32 R116, -RZ, R46.H1_H1 ;  /* 0x3000002eff747230 */ /* 0x000fe20000004100 */
[----:B------:R-:W-:Y:S01]  /*65d0*/  F2FP.F16.E4M3.UNPACK_B R44, R44 ;  /* 0x0000002cff2c723e */ /* 0x000fe200020006ff */
[----:B------:R-:W-:Y:S01]  /*65e0*/  HADD2.F32 R46, -RZ, R45.H1_H1 ;  /* 0x3000002dff2e7230 */ /* 0x000fe20000004100 */
[----:B------:R-:W-:Y:S02]  /*65f0*/  F2FP.F16.E4M3.UNPACK_B R47, R47 ;  /* 0x0000002fff2f723e */ /* 0x000fe400020006ff */
[----:B------:R-:W-:Y:S01]  /*6600*/  LOP3.LUT R9, R121, 0xff0000, R118, 0xf8, !PT ;  /* 0x00ff000079097812 */ /* 0x000fe200078ef876 */
[----:B------:R-:W-:Y:S01]  /*6610*/  FMUL.FTZ R121, R115, R119 ;  /* 0x0000007773797220 */ /* 0x000fe20000410000 */
[----:B------:R-:W-:Y:S01]  /*6620*/  F2FP.F16.E4M3.UNPACK_B R114, R113 ;  /* 0x00000071ff72723e */ /* 0x000fe200020006ff */
[----:B------:R-:W-:-:S02]  /*6630*/  HADD2.F32 R118, -RZ, R117.H0_H0 ;  /* 0x20000075ff767230 */ /* 0x000fc40000004100 */
        /* <DEDUP_REMOVED lines=10> */
[-C--:B------:R-:W-:Y:S01]  /*66e0*/  FFMA.FTZ R120, R113, R46.reuse, R120 ;  /* 0x0000002e71787223 */ /* 0x080fe20000010078 */
[----:B------:R-:W-:Y:S02]  /*66f0*/  HADD2.F32 R44, -RZ, R44.H1_H1 ;  /* 0x3000002cff2c7230 */ /* 0x000fe40000004100 */
[----:B------:R-:W-:Y:S01]  /*6700*/  FFMA.FTZ R118, R45, R46, -R116 ;  /* 0x0000002e2d767223 */ /* 0x000fe20000010874 */
        /* <DEDUP_REMOVED lines=14> */
[-C--:B------:R-:W-:Y:S01]  /*67f0*/  FMUL.FTZ R122, R113, R116.reuse ;  /* 0x00000074717a7220 */ /* 0x080fe20000410000 */
[----:B------:R-:W-:Y:S01]  /*6800*/  HADD2.F32 R114, -RZ, R115.H0_H0 ;  /* 0x20000073ff727230 */ /* 0x000fe20000004100 */
[----:B------:R-:W-:Y:S01]  /*6810*/  F2FP.F16.E4M3.UNPACK_B R33, R33 ;  /* 0x00000021ff21723e */ /* 0x000fe200020006ff */
[----:B------:R-:W-:Y:S02]  /*6820*/  HADD2.F32 R46, -RZ, R46.H1_H1 ;  /* 0x3000002eff2e7230 */ /* 0x000fe40000004100 */
[----:B------:R-:W-:Y:S01]  /*6830*/  FMUL.FTZ R116, R45, R116 ;  /* 0x000000742d747220 */ /* 0x000fe20000410000 */
[----:B------:R-:W-:-:S02]  /*6840*/  HADD2.F32 R44, -RZ, R44.H1_H1 ;  /* 0x3000002cff2c7230 */ /* 0x000fc40000004100 */
[-C--:B------:R-:W-:Y:S01]  /*6850*/  FFMA.FTZ R122, R45, R114.reuse, -R122 ;  /* 0x000000722d7a7223 */ /* 0x080fe2000001087a */
[----:B------:R-:W-:Y:S02]  /*6860*/  HADD2.F32 R115, -RZ, R115.H1_H1 ;  /* 0x30000073ff737230 */ /* 0x000fe40000004100 */
[----:B------:R-:W-:Y:S01]  /*6870*/  FMUL.FTZ R45, R46, R47 ;  /* 0x0000002f2e2d7220 */ /* 0x000fe20000410000 */
[----:B------:R-:W-:Y:S01]  /*6880*/  F2FP.F16.E4M3.UNPACK_B R111, R111 ;  /* 0x0000006fff6f723e */ /* 0x000fe200020006ff */
[C---:B------:R-:W-:Y:S01]  /*6890*/  FMUL.FTZ R47, R44.reuse, R47 ;  /* 0x0000002f2c2f7220 */ /* 0x040fe20000410000 */
[----:B------:R-:W-:Y:S01]  /*68a0*/  FFMA.FTZ R123, R113, R114, R116 ;  /* 0x00000072717b7223 */ /* 0x000fe20000010074 */
[-C--:B------:R-:W-:Y:S01]  /*68b0*/  FFMA.FTZ R125, R44, R115.reuse, -R45 ;  /* 0x000000732c7d7223 */ /* 0x080fe2000001082d */
[----:B------:R-:W-:Y:S01]  /*68c0*/  F2FP.F16.E4M3.UNPACK_B R44, R14 ;  /* 0x0000000eff2c723e */ /* 0x000fe200020006ff */
[----:B------:R-:W-:Y:S01]  /*68d0*/  FFMA.FTZ R126, R46, R115, R47 ;  /* 0x000000732e7e7223 */ /* 0x000fe2000001002f */
[----:B------:R-:W-:Y:S01]  /*68e0*/  HADD2.F32 R47, -RZ, R112.H0_H0 ;  /* 0x20000070ff2f7230 */ /* 0x000fe20000004100 */
[----:B------:R-:W-:Y:S01]  /*68f0*/  F2FP.SATFINITE.E4M3.F32.PACK_AB_MERGE_C R34, R121, R34, RZ ;  /* 0x000000227922723e */ /* 0x000fe200048070ff */
[----:B------:R-:W-:Y:S01]  /*6900*/  HADD2.F32 R14, -RZ, R33.H0_H0 ;  /* 0x20000021ff0e7230 */ /* 0x000fe20000004100 */
[----:B------:R-:W-:Y:S01]  /*6910*/  F2FP.SATFINITE.E4M3.F32.PACK_AB_MERGE_C R35, R124, R35, RZ ;  /* 0x000000237c23723e */ /* 0x000fe200048070ff */
[----:B------:R-:W-:Y:S01]  /*6920*/  HADD2.F32 R45, -RZ, R44.H0_H0 ;  /* 0x2000002cff2d7230 */ /* 0x000fe20000004100 */
[----:B------:R-:W-:Y:S01]  /*6930*/  F2FP.SATFINITE.E4M3.F32.PACK_AB_MERGE_C R123, R126, R123, RZ ;  /* 0x0000007b7e7b723e */ /* 0x000fe200048070ff */
[----:B------:R-:W-:-:S02]  /*6940*/  HADD2.F32 R46, -RZ, R111.H0_H0 ;  /* 0x2000006fff2e7230 */ /* 0x000fc40000004100 */
[CC--:B------:R-:W-:Y:S01]  /*6950*/  FMUL.FTZ R114, R14.reuse, R47.reuse ;  /* 0x0000002f0e727220 */ /* 0x0c0fe20000410000 */
[----:B------:R-:W-:Y:S02]  /*6960*/  HADD2.F32 R112, -RZ, R112.H1_H1 ;  /* 0x30000070ff707230 */ /* 0x000fe40000004100 */
[----:B------:R-:W-:Y:S01]  /*6970*/  FMUL.FTZ R113, R45, R47 ;  /* 0x0000002f2d717220 */ /* 0x000fe20000410000 */
[----:B------:R-:W-:Y:S01]  /*6980*/  HADD2.F32 R44, -RZ, R44.H1_H1 ;  /* 0x3000002cff2c7230 */ /* 0x000fe20000004100 */
[----:B------:R-:W-:Y:S01]  /*6990*/  F2FP.SATFINITE.E4M3.F32.PACK_AB_MERGE_C R34, R117, R118, R34 ;  /* 0x000000767522723e */ /* 0x000fe20004807022 */
[----:B------:R-:W-:Y:S02]  /*69a0*/  HADD2.F32 R33, -RZ, R33.H1_H1 ;  /* 0x30000021ff217230 */ /* 0x000fe40000004100 */
[----:B------:R-:W-:Y:S01]  /*69b0*/  FFMA.FTZ R113, R14, R46, -R113 ;  /* 0x0000002e0e717223 */ /* 0x000fe20000010871 */
[----:B------:R-:W-:Y:S02]  /*69c0*/  HADD2.F32 R111, -RZ, R111.H1_H1 ;  /* 0x3000006fff6f7230 */ /* 0x000fe40000004100 */
[C---:B------:R-:W-:Y:S01]  /*69d0*/  FMUL.FTZ R116, R44.reuse, R112 ;  /* 0x000000702c747220 */ /* 0x040fe20000410000 */
[----:B------:R-:W-:Y:S01]  /*69e0*/  FFMA.FTZ R14, R45, R46, R114 ;  /* 0x0000002e2d0e7223 */ /* 0x000fe20000010072 */
[C---:B------:R-:W-:Y:S01]  /*69f0*/  FMUL.FTZ R47, R33.reuse, R112 ;  /* 0x00000070212f7220 */ /* 0x040fe20000410000 */
[----:B------:R-:W-:Y:S01]  /*6a00*/  F2FP.F16.E4M3.UNPACK_B R46, R13 ;  /* 0x0000000dff2e723e */ /* 0x000fe200020006ff */
[-C--:B------:R-:W-:Y:S01]  /*6a10*/  FFMA.FTZ R116, R33, R111.reuse, -R116 ;  /* 0x0000006f21747223 */ /* 0x080fe20000010874 */
[----:B------:R-:W-:Y:S01]  /*6a20*/  F2FP.F16.E4M3.UNPACK_B R114, R12 ;  /* 0x0000000cff72723e */ /* 0x000fe200020006ff */
[----:B------:R-:W-:Y:S01]  /*6a30*/  FFMA.FTZ R111, R44, R111, R47 ;  /* 0x0000006f2c6f7223 */ /* 0x000fe2000001002f */
[----:B------:R-:W-:Y:S01]  /*6a40*/  F2FP.F16.E4M3.UNPACK_B R45, R32 ;  /* 0x00000020ff2d723e */ /* 0x000fe200020006ff */
[----:B------:R-:W-:Y:S01]  /*6a50*/  HADD2.F32 R47, -RZ, R46.H0_H0 ;  /* 0x2000002eff2f7230 */ /* 0x000fe20000004100 */
[----:B------:R-:W-:Y:S01]  /*6a60*/  F2FP.SATFINITE.E4M3.F32.PACK_AB_MERGE_C R33, R125, R122, RZ ;  /* 0x0000007a7d21723e */ /* 0x000fe200048070ff */
[--C-:B------:R-:W-:Y:S01]  /*6a70*/  HADD2.F32 R115, -RZ, R114.reuse.H0_H0 ;  /* 0x20000072ff737230 */ /* 0x100fe20000004100 */
[----:B------:R-:W-:Y:S01]  /*6a80*/  F2FP.F16.E4M3.UNPACK_B R112, R10 ;  /* 0x0000000aff70723e */ /* 0x000fe200020006ff */
[----:B------:R-:W-:Y:S01]  /*6a90*/  HADD2.F32 R44, -RZ, R45.H0_H0 ;  /* 0x2000002dff2c7230 */ /* 0x000fe20000004100 */
[----:B------:R-:W-:Y:S01]  /*6aa0*/  F2FP.SATFINITE.E4M3.F32.PACK_AB_MERGE_C R33, R116, R113, R33 ;  /* 0x000000717421723e */ /* 0x000fe20004807021 */
[----:B------:R-:W-:Y:S01]  /*6ab0*/  HADD2.F32 R114, -RZ, R114.H1_H1 ;  /* 0x30000072ff727230 */ /* 0x000fe20000004100 */
[----:B------:R-:W-:Y:S01]  /*6ac0*/  F2FP.SATFINITE.E4M3.F32.PACK_AB_MERGE_C R14, R111, R14, R123 ;  /* 0x0000000e6f0e723e */ /* 0x000fe2000480707b */
        /* <DEDUP_REMOVED lines=18> */
[----:B------:R-:W-:Y:S01]  /*6bf0*/  HADD2.F32 R115, -RZ, R113.H0_H0 ;  /* 0x20000071ff737230 */ /* 0x000fe20000004100 */
[----:B------:R-:W-:Y:S01]  /*6c00*/  F2FP.SATFINITE.E4M3.F32.PACK_AB_MERGE_C R35, R119, R120, R35 ;  /* 0x000000787723723e */ /* 0x000fe20004807023 */
[----:B------:R-:W-:Y:S01]  /*6c10*/  HADD2.F32 R47, -RZ, R47.H1_H1 ;  /* 0x3000002fff2f7230 */ /* 0x000fe20000004100 */
[----:B------:R-:W-:Y:S01]  /*6c20*/  F2FP.F16.E4M3.UNPACK_B R114, R9 ;  /* 0x00000009ff72723e */ /* 0x000fe200020006ff */
[----:B------:R-:W-:Y:S02]  /*6c30*/  HADD2.F32 R113, -RZ, R113.H1_H1 ;  /* 0x30000071ff717230 */ /* 0x000fe40000004100 */
[-C--:B------:R-:W-:Y:S01]  /*6c40*/  FMUL.FTZ R117, R46, R115.reuse ;  /* 0x000000732e757220 */ /* 0x080fe20000410000 */
[----:B------:R-:W-:Y:S02]  /*6c50*/  HADD2.F32 R111, -RZ, R10.H0_H0 ;  /* 0x2000000aff6f7230 */ /* 0x000fe40000004100 */
[----:B------:R-:W-:Y:S01]  /*6c60*/  FMUL.FTZ R115, R12, R115 ;  /* 0x000000730c737220 */ /* 0x000fe20000410000 */
[----:B------:R-:W-:-:S02]  /*6c70*/  HADD2.F32 R32, -RZ, R32.H1_H1 ;  /* 0x30000020ff207230 */ /* 0x000fc40000004100 */
[C---:B------:R-:W-:Y:S01]  /*6c80*/  FMUL.FTZ R121, R47.reuse, R113 ;  /* 0x000000712f797220 */ /* 0x040fe20000410000 */
[----:B------:R-:W-:Y:S02]  /*6c90*/  HADD2.F32 R112, -RZ, R10.H1_H1 ;  /* 0x3000000aff707230 */ /* 0x000fe40000004100 */
[----:B------:R-:W-:Y:S01]  /*6ca0*/  FFMA.FTZ R120, R46, R111, R115 ;  /* 0x0000006f2e787223 */ /* 0x000fe20000010073 */
[----:B------:R-:W-:Y:S01]  /*6cb0*/  F2FP.F16.E4M3.UNPACK_B R10, R11 ;  /* 0x0000000bff0a723e */ /* 0x000fe200020006ff */
[----:B------:R-:W-:Y:S01]  /*6cc0*/  FFMA.FTZ R119, R12, R111, -R117 ;  /* 0x0000006f0c777223 */ /* 0x000fe20000010875 */
[----:B------:R-:W-:Y:S01]  /*6cd0*/  F2FP.F16.E4M3.UNPACK_B R46, R15.H1 ;  /* 0x0000000fff2e723e */ /* 0x000fe200030006ff */
[C---:B------:R-:W-:Y:S01]  /*6ce0*/  FMUL.FTZ R12, R32.reuse, R113 ;  /* 0x00000071200c7220 */ /* 0x040fe20000410000 */
[----:B------:R-:W-:Y:S01]  /*6cf0*/  F2FP.F16.E4M3.UNPACK_B R115, R9.H1 ;  /* 0x00000009ff73723e */ /* 0x000fe200030006ff */
[-C--:B------:R-:W-:Y:S01]  /*6d00*/  FFMA.FTZ R122, R32, R112.reuse, -R121 ;  /* 0x00000070207a7223 */ /* 0x080fe20000010879 */
[----:B------:R-:W-:Y:S01]  /*6d10*/  F2FP.F16.E4M3.UNPACK_B R11, R11.H1 ;  /* 0x0000000bff0b723e */ /* 0x000fe200030006ff */
[----:B------:R-:W-:Y:S01]  /*6d20*/  FFMA.FTZ R121, R47, R112, R12 ;  /* 0x000000702f797223 */ /* 0x000fe2000001000c */
[----:B------:R-:W-:Y:S01]  /*6d30*/  F2FP.F16.E4M3.UNPACK_B R32, R15 ;  /* 0x0000000fff20723e */ /* 0x000fe200020006ff */
[----:B------:R-:W-:Y:S01]  /*6d40*/  HADD2.F32 R117, -RZ, R115.H0_H0 ;  /* 0x20000073ff757230 */ /* 0x000fe20000004100 */
[-C--:B------:R-:W-:Y:S01]  /*6d50*/  F2FP.F16.E4M3.UNPACK_B R9, R8.reuse ;  /* 0x00000008ff09723e */ /* 0x080fe200020006ff */
[----:B------:R-:W-:Y:S01]  /*6d60*/  HADD2.F32 R15, -RZ, R11.H0_H0 ;  /* 0x2000000bff0f7230 */ /* 0x000fe20000004100 */
[----:B------:R-:W-:Y:S01]  /*6d70*/  F2FP.F16.E4M3.UNPACK_B R111, R8.H1 ;  /* 0x00000008ff6f723e */ /* 0x000fe200030006ff */
[----:B------:R-:W-:Y:S01]  /*6d80*/  HADD2.F32 R8, -RZ, R46.H0_H0 ;  /* 0x2000002eff087230 */ /* 0x000fe20000004100 */
[----:B------:R-:W-:Y:S01]  /*6d90*/  F2FP.SATFINITE.E4M3.F32.PACK_AB_MERGE_C R119, R122, R119, RZ ;  /* 0x000000777a77723e */ /* 0x000fe200048070ff */
[----:B------:R-:W-:Y:S01]  /*6da0*/  HADD2.F32 R47, -RZ, R32.H0_H0 ;  /* 0x20000020ff2f7230 */ /* 0x000fe20000004100 */
[----:B------:R-:W-:Y:S01]  /*6db0*/  F2FP.SATFINITE.E4M3.F32.PACK_AB_MERGE_C R120, R121, R120, RZ ;  /* 0x000000787978723e */ /* 0x000fe200048070ff */
        /* <DEDUP_REMOVED lines=9> */
[----:B------:R-:W-:Y:S01]  /*6e50*/  FMUL.FTZ R116, R12, R116 ;  /* 0x000000740c747220 */ /* 0x000fe20000410000 */
[----:B------:R-:W-:Y:S02]  /*6e60*/  HADD2.F32 R11, -RZ, R11.H1_H1 ;  /* 0x3000000bff0b7230 */ /* 0x000fe40000004100 */
[----:B------:R-:W-:Y:S01]  /*6e70*/  FFMA.FTZ R117, R8, R113, R117 ;  /* 0x0000007108757223 */ /* 0x000fe20000010075 */
[----:B------:R-:W-:Y:S02]  /*6e80*/  HADD2.F32 R112, -RZ, R9.H0_H0 ;  /* 0x20000009ff707230 */ /* 0x000fe40000004100 */
[-C--:B------:R-:W-:Y:S01]  /*6e90*/  FMUL.FTZ R8, R46, R115.reuse ;  /* 0x000000732e087220 */ /* 0x080fe20000410000 */
[----:B------:R-:W-:Y:S02]  /*6ea0*/  HADD2.F32 R32, -RZ, R32.H1_H1 ;  /* 0x30000020ff207230 */ /* 0x000fe40000004100 */
[----:B------:R-:W-:Y:S01]  /*6eb0*/  FMUL.FTZ R115, R11, R115 ;  /* 0x000000730b737220 */ /* 0x000fe20000410000 */
[----:B------:R-:W-:-:S02]  /*6ec0*/  HADD2.F32 R15, -RZ, R114.H1_H1 ;  /* 0x30000072ff0f7230 */ /* 0x000fc40000004100 */
[-C--:B------:R-:W-:Y:S01]  /*6ed0*/  FFMA.FTZ R116, R47, R112.reuse, R116 ;  /* 0x000000702f747223 */ /* 0x080fe20000010074 */
[----:B------:R-:W-:Y:S02]  /*6ee0*/  HADD2.F32 R111, -RZ, R111.H1_H1 ;  /* 0x3000006fff6f7230 */ /* 0x000fe40000004100 */
[----:B------:R-:W-:Y:S01]  /*6ef0*/  FFMA.FTZ R123, R12, R112, -R123 ;  /* 0x000000700c7b7223 */ /* 0x000fe2000001087b */
[----:B------:R-:W-:Y:S02]  /*6f00*/  HADD2.F32 R10, -RZ, R10.H1_H1 ;  /* 0x3000000aff0a7230 */ /* 0x000fe40000004100 */
[----:B------:R-:W-:Y:S01]  /*6f10*/  FMUL.FTZ R47, R32, R15 ;  /* 0x0000000f202f7220 */ /* 0x000fe20000410000 */
[----:B------:R-:W-:Y:S02]  /*6f20*/  HADD2.F32 R9, -RZ, R9.H1_H1 ;  /* 0x30000009ff097230 */ /* 0x000fe40000004100 */
[-C--:B------:R-:W-:Y:S01]  /*6f30*/  FFMA.FTZ R11, R11, R111.reuse, -R8 ;  /* 0x0000006f0b0b7223 */ /* 0x080fe20000010808 */
[----:B------:R-:W-:Y:S01]  /*6f40*/  FFMA.FTZ R46, R46, R111, R115 ;  /* 0x0000006f2e2e7223 */ /* 0x000fe20000010073 */
[----:B------:R-:W-:Y:S01]  /*6f50*/  FMUL.FTZ R15, R10, R15 ;  /* 0x0000000f0a0f7220 */ /* 0x000fe20000410000 */
[----:B------:R-:W-:-:S02]  /*6f60*/  IMAD.MOV.U32 R8, RZ, RZ, R34 ;  /* 0x000000ffff087224 */ /* 0x000fc400078e0022 */
[-C--:B------:R-:W-:Y:S01]  /*6f70*/  FFMA.FTZ R10, R10, R9.reuse, -R47 ;  /* 0x000000090a0a7223 */ /* 0x080fe2000001082f */
[----:B------:R-:W-:Y:S01]  /*6f80*/  F2FP.SATFINITE.E4M3.F32.PACK_AB_MERGE_C R11, R11, R124, RZ ;  /* 0x0000007c0b0b723e */ /* 0x000fe200048070ff */
[----:B------:R-:W-:Y:S01]  /*6f90*/  FFMA.FTZ R15, R32, R9, R15 ;  /* 0x00000009200f7223 */ /* 0x000fe2000001000f */
[----:B------:R-:W-:Y:S01]  /*6fa0*/  F2FP.SATFINITE.E4M3.F32.PACK_AB_MERGE_C R46, R46, R117, RZ ;  /* 0x000000752e2e723e */ /* 0x000fe200048070ff */
[----:B------:R-:W-:Y:S01]  /*6fb0*/  IMAD.MOV.U32 R12, RZ, RZ, R35 ;  /* 0x000000ffff0c7224 */ /* 0x000fe200078e0023 */
[----:B------:R-:W-:Y:S02]  /*6fc0*/  F2FP.SATFINITE.E4M3.F32.PACK_AB_MERGE_C R9, R13, R44, R119 ;  /* 0x0000002c0d09723e */ /* 0x000fe40004807077 */
[----:B------:R-:W-:Y:S01]  /*6fd0*/  F2FP.SATFINITE.E4M3.F32.PACK_AB_MERGE_C R11, R10, R123, R11 ;  /* 0x0000007b0a0b723e */ /* 0x000fe2000480700b */
[----:B------:R-:W-:Y:S01]  /*6fe0*/  IMAD.MOV.U32 R10, RZ, RZ, R33 ;  /* 0x000000ffff0a7224 */ /* 0x000fe200078e0021 */
[----:B------:R-:W-:Y:S02]  /*6ff0*/  F2FP.SATFINITE.E4M3.F32.PACK_AB_MERGE_C R13, R118, R45, R120 ;  /* 0x0000002d760d723e */ /* 0x000fe40004807078 */
[----:B------:R-:W-:-:S07]  /*7000*/  F2FP.SATFINITE.E4M3.F32.PACK_AB_MERGE_C R15, R15, R116, R46 ;  /* 0x000000740f0f723e */ /* 0x000fce000480702e */
.L_x_1619:
[----:B------:R-:W-:Y:S05]  /*7010*/  BSYNC B2 ;  /* 0x0000000000027941 */ /* 0x000fea0003800000 */
.L_x_1618:
[----:B0-----:R0:W-:Y:S04]  /*7020*/  ST.E.128 desc[UR38][R94.64], R8 ;  /* 0x000000085e007985 */ /* 0x0011e8000c101d26 */
[----:B--2---:R0:W-:Y:S02]  /*7030*/  @!P2 ST.E.128 desc[UR38][R96.64], R12 ;  /* 0x0000000c6000a985 */ /* 0x0041e4000c101d26 */
.L_x_1617:
[----:B------:R-:W-:Y:S05]  /*7040*/  BSYNC B1 ;  /* 0x0000000000017941 */ /* 0x000fea0003800000 */
.L_x_1616:
[----:B------:R-:W-:Y:S01]  /*7050*/  ISETP.NE.AND P2, PT, R3, RZ, PT ;  /* 0x000000ff0300720c */ /* 0x000fe20003f45270 */
[----:B------:R-:W-:-:S12]  /*7060*/  BSSY B1, `(.L_x_1620) ;  /* 0x00000f5000017945 */ /* 0x000fd80003800000 */
[----:B------:R-:W-:Y:S05]  /*7070*/  @!P2 BRA `(.L_x_1621) ;  /* 0x0000000c00cca947 */ /* 0x000fea0003800000 */
[----:B------:R-:W-:Y:S01]  /*7080*/  ISETP.NE.AND P4, PT, R85, RZ, PT ;  /* 0x000000ff5500720c */ /* 0x000fe20003f85270 */
[----:B------:R-:W-:Y:S01]  /*7090*/  BSSY B2, `(.L_x_1622) ;  /* 0x00000ef000027945 */ /* 0x000fe20003800000 */
[C---:B----4-:R-:W-:Y:S02]  /*70a0*/  IADD3 R32, P2, R58.reuse, R101, RZ ;  /* 0x000000653a207210 */ /* 0x050fe40007f5e0ff */
[----:B0-----:R-:W-:Y:S02]  /*70b0*/  SEL R8, R65, R110, !P4 ;  /* 0x0000006e41087207 */ /* 0x001fe40006000000 */
[----:B---3--:R-:W-:Y:S02]  /*70c0*/  LEA.HI.X.SX32 R33, R58, R99, 0x1, P2 ;  /* 0x000000633a217211 */ /* 0x008fe400010f0eff */
[----:B------:R-:W-:-:S04]  /*70d0*/  SHF.R.S32.HI R9, RZ, 0x1f, R8 ;  /* 0x0000001fff097819 */ /* 0x000fc80000011408 */
[----:B------:R-:W-:-:S04]  /*70e0*/  LEA.HI R9, R9, R8, RZ, 0x5 ;  /* 0x0000000809097211 */ /* 0x000fc800078f28ff */
[----:B------:R-:W-:-:S04]  /*70f0*/  SHF.R.S32.HI R8, RZ, 0x5, R9 ;  /* 0x00000005ff087819 */ /* 0x000fc80000011409 */
[----:B------:R-:W-:-:S04]  /*7100*/  LEA.HI.SX32 R8, R77, R8, 0x1c ;  /* 0x000000084d087211 */ /* 0x000fc800078fe2ff */
[----:B------:R-:W-:Y:S01]  /*7110*/  SHF.R.S32.HI R9, RZ, 0x1f, R8 ;  /* 0x0000001fff097819 */ /* 0x000fe20000011408 */
        /* <DEDUP_REMOVED lines=12> */
[----:B------:R-:W-:Y:S01]  /*71e0*/  @!P2 LEA.HI.X.SX32 R35, R10, R99, 0x1, P4 ;  /* 0x000000630a23a211 */ /* 0x000fe200020f0eff */
[----:B------:R-:W-:Y:S01]  /*71f0*/  IMAD.IADD R12, R16, 0x1, R11 ;  /* 0x00000001100c7824 */ /* 0x000fe200078e020b */
[----:B------:R-:W-:-:S03]  /*7200*/  ISETP.GE.AND P4, PT, R82, R98, PT ;  /* 0x000000625200720c */ /* 0x000fc60003f86270 */
[----:B------:R-:W0:Y:S04]  /*7210*/  LDS.128 R8, [R9+0x16400] ;  /* 0x0164000009087984 */ /* 0x000e280000000c00 */
[----:B------:R-:W3:Y:S06]  /*7220*/  LDS.128 R12, [R12+0x16400] ;  /* 0x016400000c0c7984 */ /* 0x000eec0000000c00 */
[----:B------:R-:W-:Y:S05]  /*7230*/  @P4 BRA `(.L_x_1623) ;  /* 0x0000000c00504947 */ /* 0x000fea0003800000 */
[----:B------:R-:W-:Y:S01]  /*7240*/  SHF.R.U32.HI R28, RZ, 0x8, R29 ;  /* 0x00000008ff1c7819 */ /* 0x000fe2000001161d */
[----:B---3--:R-:W-:Y:S01]  /*7250*/  IMAD.MOV.U32 R42, RZ, RZ, R12 ;  /* 0x000000ffff2a7224 */ /* 0x008fe200078e000c */
[--C-:B------:R-:W-:Y:S02]  /*7260*/  SHF.R.U32.HI R45, RZ, 0x8, R41.reuse ;  /* 0x00000008ff2d7819 */ /* 0x100fe40000011629 */
[----:B------:R-:W-:Y:S02]  /*7270*/  LOP3.LUT R44, R41, 0xff0000ff, RZ, 0xc0, !PT ;  /* 0xff0000ff292c7812 */ /* 0x000fe400078ec0ff */
[----:B------:R-:W-:Y:S01]  /*7280*/  SHF.R.U32.HI R96, RZ, 0x10, R41 ;  /* 0x00000010ff607819 */ /* 0x000fe20000011629 */
[----:B------:R-:W-:Y:S01]  /*7290*/  IMAD.SHL.U32 R41, R28, 0x100, RZ ;  /* 0x000001001c297824 */ /* 0x000fe200078e00ff */
[----:B------:R-:W-:Y:S01]  /*72a0*/  LOP3.LUT R30, R29, 0xff0000ff, RZ, 0xc0, !PT ;  /* 0xff0000ff1d1e7812 */ /* 0x000fe200078ec0ff */
[----:B------:R-:W-:Y:S01]  /*72b0*/  IMAD.SHL.U32 R45, R45, 0x100, RZ ;  /* 0x000001002d2d7824 */ /* 0x000fe200078e00ff */
[----:B------:R-:W-:Y:S01]  /*72c0*/  SHF.R.U32.HI R111, RZ, 0x10, R29 ;  /* 0x00000010ff6f7819 */ /* 0x000fe2000001161d */
[----:B------:R-:W-:Y:S01]  /*72d0*/  IMAD.MOV.U32 R29, RZ, RZ, R14 ;  /* 0x000000ffff1d7224 */ /* 0x000fe200078e000e */
[----:B------:R-:W-:Y:S01]  /*72e0*/  SHF.R.U32.HI R94, RZ, 0x8, R31 ;  /* 0x00000008ff5e7819 */ /* 0x000fe2000001161f */
[----:B0-----:R-:W-:Y:S01]  /*72f0*/  IMAD.MOV.U32 R28, RZ, RZ, R10 ;  /* 0x000000ffff1c7224 */ /* 0x001fe200078e000a */
[----:B------:R-:W-:-:S02]  /*7300*/  SHF.R.U32.HI R47, RZ, 0x8, R43 ;  /* 0x00000008ff2f7819 */ /* 0x000fc4000001162b */
[----:B------:R-:W-:Y:S01]  /*7310*/  LOP3.LUT R12, R30, 0xff00, R41, 0xf8, !PT ;  /* 0x0000ff001e0c7812 */ /* 0x000fe200078ef829 */
[----:B------:R-:W-:Y:S01]  /*7320*/  IMAD.U32 R41, R111, 0x10000, RZ ;  /* 0x000100006f297824 */ /* 0x000fe200078e00ff */
[----:B------:R-:W-:Y:S01]  /*7330*/  LOP3.LUT R46, R43, 0xff0000ff, RZ, 0xc0, !PT ;  /* 0xff0000ff2b2e7812 */ /* 0x000fe200078ec0ff */
[----:B------:R-:W-:Y:S01]  /*7340*/  IMAD.SHL.U32 R47, R47, 0x100, RZ ;  /* 0x000001002f2f7824 */ /* 0x000fe200078e00ff */
[----:B------:R-:W-:Y:S01]  /*7350*/  SHF.R.U32.HI R95, RZ, 0x10, R43 ;  /* 0x00000010ff5f7819 */ /* 0x000fe2000001162b */
[----:B------:R-:W-:Y:S01]  /*7360*/  IMAD.SHL.U32 R43, R94, 0x100, RZ ;  /* 0x000001005e2b7824 */ /* 0x000fe200078e00ff */
[----:B--2---:R-:W-:Y:S02]  /*7370*/  SHF.R.U32.HI R97, RZ, 0x10, R31 ;  /* 0x00000010ff617819 */ /* 0x004fe4000001161f */
[----:B------:R-:W-:Y:S01]  /*7380*/  LOP3.LUT R40, R31, 0xff0000ff, RZ, 0xc0, !PT ;  /* 0xff0000ff1f287812 */ /* 0x000fe200078ec0ff */
[----:B------:R-:W-:Y:S01]  /*7390*/  IMAD.U32 R95, R95, 0x10000, RZ ;  /* 0x000100005f5f7824 */ /* 0x000fe200078e00ff */
[----:B------:R-:W-:-:S02]  /*73a0*/  MOV R31, R8 ;  /* 0x00000008001f7202 */ /* 0x000fc40000000f00 */
[----:B------:R-:W-:Y:S01]  /*73b0*/  LOP3.LUT R12, R12, 0xff0000, R41, 0xf8, !PT ;  /* 0x00ff00000c0c7812 */ /* 0x000fe200078ef829 */
[----:B------:R-:W-:Y:S01]  /*73c0*/  IMAD.U32 R41, R97, 0x10000, RZ ;  /* 0x0001000061297824 */ /* 0x000fe200078e00ff */
[----:B------:R-:W-:Y:S02]  /*73d0*/  LOP3.LUT R8, R40, 0xff00, R43, 0xf8, !PT ;  /* 0x0000ff0028087812 */ /* 0x000fe400078ef82b */
[----:B------:R-:W-:Y:S01]  /*73e0*/  LOP3.LUT R94, R46, 0xff00, R47, 0xf8, !PT ;  /* 0x0000ff002e5e7812 */ /* 0x000fe200078ef82f */
[----:B------:R-:W-:Y:S01]  /*73f0*/  IMAD.U32 R47, R96, 0x10000, RZ ;  /* 0x00010000602f7824 */ /* 0x000fe200078e00ff */
[----:B------:R-:W-:Y:S02]  /*7400*/  F2FP.F16.E4M3.UNPACK_B R46, R109.H1 ;  /* 0x0000006dff2e723e */ /* 0x000fe400030006ff */
[----:B------:R-:W-:Y:S02]  /*7410*/  F2FP.F16.E4M3.UNPACK_B R43, R42.H1 ;  /* 0x0000002aff2b723e */ /* 0x000fe400030006ff */
[----:B------:R-:W-:Y:S01]  /*7420*/  F2FP.F16.E4M3.UNPACK_B R40, R31.H1 ;  /* 0x0000001fff28723e */ /* 0x000fe200030006ff */
[----:B------:R-:W-:Y:S01]  /*7430*/  HADD2.F32 R10, -RZ, R46.H0_H0 ;  /* 0x2000002eff0a7230 */ /* 0x000fe20000004100 */
[----:B------:R-:W-:-:S02]  /*7440*/  LOP3.LUT R14, R44, 0xff00, R45, 0xf8, !PT ;  /* 0x0000ff002c0e7812 */ /* 0x000fc400078ef82d */
[----:B------:R-:W-:Y:S01]  /*7450*/  LOP3.LUT R8, R8, 0xff0000, R41, 0xf8, !PT ;  /* 0x00ff000008087812 */ /* 0x000fe200078ef829 */
[----:B------:R-:W-:Y:S01]  /*7460*/  HADD2.F32 R41, -RZ, R43.H0_H0 ;  /* 0x2000002bff297230 */ /* 0x000fe20000004100 */
[----:B------:R-:W-:Y:S01]  /*7470*/  F2FP.F16.E4M3.UNPACK_B R44, R107.H1 ;  /* 0x0000006bff2c723e */ /* 0x000fe200030006ff */
[----:B------:R-:W-:Y:S01]  /*7480*/  HADD2.F32 R30, -RZ, R40.H0_H0 ;  /* 0x20000028ff1e7230 */ /* 0x000fe20000004100 */
[----:B------:R-:W-:Y:S01]  /*7490*/  LOP3.LUT R14, R14, 0xff0000, R47, 0xf8, !PT ;  /* 0x00ff00000e0e7812 */ /* 0x000fe200078ef82f */
[----:B------:R-:W-:Y:S02]  /*74a0*/  HADD2.F32 R47, -RZ, R46.H1_H1 ;  /* 0x3000002eff2f7230 */ /* 0x000fe40000004100 */
[-C--:B------:R-:W-:Y:S01]  /*74b0*/  FMUL.FTZ R97, R41, R10.reuse ;  /* 0x0000000a29617220 */ /* 0x080fe20000410000 */
[----:B------:R-:W-:Y:S02]  /*74c0*/  HADD2.F32 R45, -RZ, R44.H0_H0 ;  /* 0x2000002cff2d7230 */ /* 0x000fe40000004100 */
[----:B------:R-:W-:Y:S01]  /*74d0*/  FMUL.FTZ R96, R30, R10 ;  /* 0x0000000a1e607220 */ /* 0x000fe20000410000 */
[----:B------:R-:W-:-:S02]  /*74e0*/  LOP3.LUT R10, R94, 0xff0000, R95, 0xf8, !PT ;  /* 0x00ff00005e0a7812 */ /* 0x000fc400078ef85f */
[----:B------:R-:W-:Y:S01]  /*74f0*/  F2FP.F16.E4M3.UNPACK_B R109, R109 ;  /* 0x0000006dff6d723e */ /* 0x000fe200020006ff */
        /* <DEDUP_REMOVED lines=8> */
[----:B------:R-:W-:Y:S02]  /*7580*/  HADD2.F32 R46, -RZ, R109.H0_H0 ;  /* 0x2000006dff2e7230 */ /* 0x000fe40000004100 */
[----:B------:R-:W-:Y:S01]  /*7590*/  FMUL.FTZ R94, R44, R47 ;  /* 0x0000002f2c5e7220 */ /* 0x000fe20000410000 */
[----:B------:R-:W-:-:S02]  /*75a0*/  HADD2.F32 R43, -RZ, R42.H0_H0 ;  /* 0x2000002aff2b7230 */ /* 0x000fc40000004100 */
[C---:B------:R-:W-:Y:S01]  /*75b0*/  FMUL.FTZ R47, R41.reuse, R47 ;  /* 0x0000002f292f7220 */ /* 0x040fe20000410000 */
[----:B------:R-:W-:Y:S02]  /*75c0*/  HADD2.F32 R40, -RZ, R31.H0_H0 ;  /* 0x2000001fff287230 */ /* 0x000fe40000004100 */
[-C--:B------:R-:W-:Y:S01]  /*75d0*/  FFMA.FTZ R97, R41, R45.reuse, -R94 ;  /* 0x0000002d29617223 */ /* 0x080fe2000001085e */
[----:B------:R-:W-:Y:S02]  /*75e0*/  HADD2.F32 R41, -RZ, R107.H0_H0 ;  /* 0x2000006bff297230 */ /* 0x000fe40000004100 */
[----:B------:R-:W-:Y:S01]  /*75f0*/  FFMA.FTZ R112, R44, R45, R47 ;  /* 0x0000002d2c707223 */ /* 0x000fe2000001002f */
        /* <DEDUP_REMOVED lines=30> */
[----:B------:R-:W-:Y:S01]  /*77e0*/  FFMA.FTZ R114, R43, R42, R114 ;  /* 0x0000002a2b727223 */ /* 0x000fe20000010072 */
[C---:B------:R-:W-:Y:S01]  /*77f0*/  FMUL.FTZ R46, R31.reuse, R46 ;  /* 0x0000002e1f2e7220 */ /* 0x040fe20000410000 */
[----:B------:R-:W-:Y:S01]  /*7800*/  F2FP.F16.E4M3.UNPACK_B R105, R105 ;  /* 0x00000069ff69723e */ /* 0x000fe200020006ff */
[-C--:B------:R-:W-:Y:S01]  /*7810*/  FFMA.FTZ R116, R31, R44.reuse, -R40 ;  /* 0x0000002c1f747223 */ /* 0x080fe20000010828 */
[----:B------:R-:W-:Y:S01]  /*7820*/  F2FP.F16.E4M3.UNPACK_B R31, R29 ;  /* 0x0000001dff1f723e */ /* 0x000fe200020006ff */
[--C-:B------:R-:W-:Y:S02]  /*7830*/  HADD2.F32 R42, -RZ, R108.reuse.H0_H0 ;  /* 0x2000006cff2a7230 */ /* 0x100fe40000004100 */
[----:B------:R-:W-:Y:S01]  /*7840*/  FFMA.FTZ R111, R41, R44, R46 ;  /* 0x0000002c296f7223 */ /* 0x000fe2000001002e */
[----:B------:R-:W-:Y:S01]  /*7850*/  HADD2.F32 R108, -RZ, R108.H1_H1 ;  /* 0x3000006cff6c7230 */ /* 0x000fe20000004100 */
[----:B------:R-:W-:Y:S01]  /*7860*/  F2FP.SATFINITE.E4M3.F32.PACK_AB_MERGE_C R30, R97, R30, RZ ;  /* 0x0000001e611e723e */ /* 0x000fe200048070ff */
[--C-:B------:R-:W-:Y:S01]  /*7870*/  HADD2.F32 R40, -RZ, R31.reuse.H0_H0 ;  /* 0x2000001fff287230 */ /* 0x100fe20000004100 */
[----:B------:R-:W-:Y:S01]  /*7880*/  F2FP.SATFINITE.E4M3.F32.PACK_AB_MERGE_C R95, R112, R95, RZ ;  /* 0x0000005f705f723e */ /* 0x000fe200048070ff */
[----:B------:R-:W-:Y:S01]  /*7890*/  HADD2.F32 R31, -RZ, R31.H1_H1 ;  /* 0x3000001fff1f7230 */ /* 0x000fe20000004100 */
[----:B------:R-:W-:Y:S01]  /*78a0*/  F2FP.SATFINITE.E4M3.F32.PACK_AB_MERGE_C R107, R116, R107, RZ ;  /* 0x0000006b746b723e */ /* 0x000fe200048070ff */
[----:B------:R-:W-:-:S02]  /*78b0*/  HADD2.F32 R29, -RZ, R28.H0_H0 ;  /* 0x2000001cff1d7230 */ /* 0x000fc40000004100 */
[----:B------:R-:W-:Y:S01]  /*78c0*/  FMUL.FTZ R44, R40, R42 ;  /* 0x0000002a282c7220 */ /* 0x000fe20000410000 */
[----:B------:R-:W-:Y:S02]  /*78d0*/  HADD2.F32 R28, -RZ, R28.H1_H1 ;  /* 0x3000001cff1c7230 */ /* 0x000fe40000004100 */
[----:B------:R-:W-:Y:S01]  /*78e0*/  FMUL.FTZ R45, R31, R108 ;  /* 0x0000006c1f2d7220 */ /* 0x000fe20000410000 */
[--C-:B------:R-:W-:Y:S02]  /*78f0*/  HADD2.F32 R41, -RZ, R105.reuse.H0_H0 ;  /* 0x20000069ff297230 */ /* 0x100fe40000004100 */
[----:B------:R-:W-:Y:S01]  /*7900*/  FMUL.FTZ R43, R29, R42 ;  /* 0x0000002a1d2b7220 */ /* 0x000fe20000410000 */
[----:B------:R-:W-:Y:S02]  /*7910*/  HADD2.F32 R105, -RZ, R105.H1_H1 ;  /* 0x30000069ff697230 */ /* 0x000fe40000004100 */
[----:B------:R-:W-:Y:S01]  /*7920*/  FMUL.FTZ R108, R28, R108 ;  /* 0x0000006c1c6c7220 */ /* 0x000fe20000410000 */
[----:B------:R-:W-:Y:S01]  /*7930*/  F2FP.F16.E4M3.UNPACK_B R42, R13 ;  /* 0x0000000dff2a723e */ /* 0x000fe200020006ff */
[----:B------:R-:W-:Y:S01]  /*7940*/  FFMA.FTZ R46, R40, R41, R43 ;  /* 0x00000029282e7223 */ /* 0x000fe2000001002b */
[----:B------:R-:W-:Y:S01]  /*7950*/  F2FP.F16.E4M3.UNPACK_B R40, R9 ;  /* 0x00000009ff28723e */ /* 0x000fe200020006ff */
[-C--:B------:R-:W-:Y:S01]  /*7960*/  FFMA.FTZ R28, R28, R105.reuse, -R45 ;  /* 0x000000691c1c7223 */ /* 0x080fe2000001082d */
[----:B------:R-:W-:Y:S01]  /*7970*/  F2FP.F16.E4M3.UNPACK_B R45, R14 ;  /* 0x0000000eff2d723e */ /* 0x000fe200020006ff */
[----:B------:R-:W-:Y:S01]  /*7980*/  FFMA.FTZ R105, R31, R105, R108 ;  /* 0x000000691f697223 */ /* 0x000fe2000001006c */
[----:B------:R-:W-:Y:S01]  /*7990*/  FFMA.FTZ R29, R29, R41, -R44 ;  /* 0x000000291d1d7223 */ /* 0x000fe2000001082c */
[----:B------:R-:W-:Y:S01]  /*79a0*/  F2FP.SATFINITE.E4M3.F32.PACK_AB_MERGE_C R31, R96, R47, R30 ;  /* 0x0000002f601f723e */ /* 0x000fe2000480701e */
[----:B------:R-:W-:Y:S01]  /*79b0*/  HADD2.F32 R43, -RZ, R42.H0_H0 ;  /* 0x2000002aff2b7230 */ /* 0x000fe20000004100 */
[----:B------:R-:W-:Y:S01]  /*79c0*/  F2FP.SATFINITE.E4M3.F32.PACK_AB_MERGE_C R30, R109, R94, R95 ;  /* 0x0000005e6d1e723e */ /* 0x000fe2000480705f */
[----:B------:R-:W-:Y:S01]  /*79d0*/  HADD2.F32 R94, -RZ, R45.H0_H0 ;  /* 0x2000002dff5e7230 */ /* 0x000fe20000004100 */
[----:B------:R-:W-:Y:S01]  /*79e0*/  F2FP.SATFINITE.E4M3.F32.PACK_AB_MERGE_C R111, R111, R114, RZ ;  /* 0x000000726f6f723e */ /* 0x000fe200048070ff */
[----:B------:R-:W-:Y:S01]  /*79f0*/  HADD2.F32 R41, -RZ, R40.H0_H0 ;  /* 0x20000028ff297230 */ /* 0x000fe20000004100 */
[----:B------:R-:W-:Y:S01]  /*7a00*/  F2FP.F16.E4M3.UNPACK_B R44, R12 ;  /* 0x0000000cff2c723e */ /* 0x000fe200020006ff */
[----:B------:R-:W-:Y:S01]  /*7a10*/  HADD2.F32 R42, -RZ, R42.H1_H1 ;  /* 0x3000002aff2a7230 */ /* 0x000fe20000004100 */
[----:B------:R-:W-:Y:S01]  /*7a20*/  F2FP.SATFINITE.E4M3.F32.PACK_AB_MERGE_C R29, R28, R29, R107 ;  /* 0x0000001d1c1d723e */ /* 0x000fe2000480706b */
[----:B------:R-:W-:Y:S01]  /*7a30*/  FMUL.FTZ R96, R43, R94 ;  /* 0x0000005e2b607220 */ /* 0x000fe20000410000 */
[----:B------:R-:W-:Y:S01]  /*7a40*/  F2FP.SATFINITE.E4M3.F32.PACK_AB_MERGE_C R28, R105, R46, R111 ;  /* 0x0000002e691c723e */ /* 0x000fe2000480706f */
[----:B------:R-:W-:-:S02]  /*7a50*/  HADD2.F32 R46, -RZ, R44.H0_H0 ;  /* 0x2000002cff2e7230 */ /* 0x000fc40000004100 */
[----:B------:R-:W-:Y:S01]  /*7a60*/  FMUL.FTZ R94, R41, R94 ;  /* 0x0000005e295e7220 */ /* 0x000fe20000410000 */
[----:B------:R-:W-:Y:S01]  /*7a70*/  HADD2.F32 R45, -RZ, R45.H1_H1 ;  /* 0x3000002dff2d7230 */ /* 0x000fe20000004100 */
[----:B------:R-:W-:Y:S01]  /*7a80*/  F2FP.F16.E4M3.UNPACK_B R9, R9.H1 ;  /* 0x00000009ff09723e */ /* 0x000fe200030006ff */
[----:B------:R-:W-:Y:S02]  /*7a90*/  HADD2.F32 R40, -RZ, R40.H1_H1 ;  /* 0x30000028ff287230 */ /* 0x000fe40000004100 */
[-C--:B------:R-:W-:Y:S01]  /*7aa0*/  FFMA.FTZ R94, R43, R46.reuse, R94 ;  /* 0x0000002e2b5e7223 */ /* 0x080fe2000001005e */
[----:B------:R-:W-:Y:S02]  /*7ab0*/  HADD2.F32 R43, -RZ, R44.H1_H1 ;  /* 0x3000002cff2b7230 */ /* 0x000fe40000004100 */
[-C--:B------:R-:W-:Y:S01]  /*7ac0*/  FMUL.FTZ R47, R42, R45.reuse ;  /* 0x0000002d2a2f7220 */ /* 0x080fe20000410000 */
[----:B------:R-:W-:Y:S01]  /*7ad0*/  FFMA.FTZ R96, R41, R46, -R96 ;  /* 0x0000002e29607223 */ /* 0x000fe20000010860 */
[C---:B------:R-:W-:Y:S01]  /*7ae0*/  FMUL.FTZ R45, R40.reuse, R45 ;  /* 0x0000002d282d7220 */ /* 0x040fe20000410000 */
[----:B------:R-:W-:Y:S01]  /*7af0*/  F2FP.F16.E4M3.UNPACK_B R41, R13.H1 ;  /* 0x0000000dff29723e */ /* 0x000fe200030006ff */
[-C--:B------:R-:W-:Y:S01]  /*7b00*/  FFMA.FTZ R95, R40, R43.reuse, -R47 ;  /* 0x0000002b285f7223 */ /* 0x080fe2000001082f */
[----:B------:R-:W-:Y:S01]  /*7b10*/  F2FP.F16.E4M3.UNPACK_B R40, R14.H1 ;  /* 0x0000000eff28723e */ /* 0x000fe200030006ff */
[----:B------:R-:W-:Y:S01]  /*7b20*/  FFMA.FTZ R97, R42, R43, R45 ;  /* 0x0000002b2a617223 */ /* 0x000fe2000001002d */
[----:B------:R-:W-:Y:S01]  /*7b30*/  HADD2.F32 R13, -RZ, R9.H0_H0 ;  /* 0x20000009ff0d7230 */ /* 0x000fe20000004100 */
[----:B------:R-:W-:Y:S01]  /*7b40*/  F2FP.F16.E4M3.UNPACK_B R12, R12.H1 ;  /* 0x0000000cff0c723e */ /* 0x000fe200030006ff */
[----:B------:R-:W-:Y:S01]  /*7b50*/  HADD2.F32 R14, -RZ, R41.H0_H0 ;  /* 0x20000029ff0e7230 */ /* 0x000fe20000004100 */
[----:B------:R-:W-:Y:S01]  /*7b60*/  F2FP.F16.E4M3.UNPACK_B R45, R10.H1 ;  /* 0x0000000aff2d723e */ /* 0x000fe200030006ff */
[----:B------:R-:W-:-:S02]  /*7b70*/  HADD2.F32 R42, -RZ, R40.H0_H0 ;  /* 0x20000028ff2a7230 */ /* 0x000fc40000004100 */
[----:B------:R-:W-:Y:S02]  /*7b80*/  HADD2.F32 R41, -RZ, R41.H1_H1 ;  /* 0x30000029ff297230 */ /* 0x000fe40000004100 */
[----:B------:R-:W-:Y:S02]  /*7b90*/  HADD2.F32 R44, -RZ, R40.H1_H1 ;  /* 0x30000028ff2c7230 */ /* 0x000fe40000004100 */
[-C--:B------:R-:W-:Y:S01]  /*7ba0*/  FMUL.FTZ R46, R14, R42.reuse ;  /* 0x0000002a0e2e7220 */ /* 0x080fe20000410000 */
[----:B------:R-:W-:Y:S02]  /*7bb0*/  HADD2.F32 R9, -RZ, R9.H1_H1 ;  /* 0x30000009ff097230 */ /* 0x000fe40000004100 */
[----:B------:R-:W-:Y:S01]  /*7bc0*/  FMUL.FTZ R43, R13, R42 ;  /* 0x0000002a0d2b7220 */ /* 0x000fe20000410000 */
[--C-:B------:R-:W-:Y:S02]  /*7bd0*/  HADD2.F32 R40, -RZ, R12.reuse.H0_H0 ;  /* 0x2000000cff287230 */ /* 0x100fe40000004100 */
[----:B------:R-:W-:Y:S01]  /*7be0*/  FMUL.FTZ R42, R41, R44 ;  /* 0x0000002c292a7220 */ /* 0x000fe20000410000 */
[----:B------:R-:W-:-:S02]  /*7bf0*/  HADD2.F32 R12, -RZ, R12.H1_H1 ;  /* 0x3000000cff0c7230 */ /* 0x000fc40000004100 */
[----:B------:R-:W-:Y:S01]  /*7c00*/  FMUL.FTZ R44, R9, R44 ;  /* 0x0000002c092c7220 */ /* 0x000fe20000410000 */
[----:B------:R-:W-:Y:S01]  /*7c10*/  FFMA.FTZ R107, R14, R40, R43 ;  /* 0x000000280e6b7223 */ /* 0x000fe2000001002b */
[----:B------:R-:W-:Y:S02]  /*7c20*/  F2FP.F16.E4M3.UNPACK_B R14, R15 ;  /* 0x0000000fff0e723e */ /* 0x000fe400020006ff */
[----:B------:R-:W-:Y:S01]  /*7c30*/  FFMA.FTZ R112, R41, R12, R44 ;  /* 0x0000000c29707223 */ /* 0x000fe2000001002c */
[----:B------:R-:W-:Y:S01]  /*7c40*/  F2FP.F16.E4M3.UNPACK_B R44, R10 ;  /* 0x0000000aff2c723e */ /* 0x000fe200020006ff */
[----:B------:R-:W-:Y:S01]  /*7c50*/  FFMA.FTZ R108, R9, R12, -R42 ;  /* 0x0000000c096c7223 */ /* 0x000fe2000001082a */
[-C--:B------:R-:W-:Y:S01]  /*7c60*/  F2FP.F16.E4M3.UNPACK_B R9, R11.reuse ;  /* 0x0000000bff09723e */ /* 0x080fe200020006ff */
[----:B------:R-:W-:Y:S01]  /*7c70*/  FFMA.FTZ R105, R13, R40, -R46 ;  /* 0x000000280d697223 */ /* 0x000fe2000001082e */
[----:B------:R-:W-:Y:S01]  /*7c80*/  F2FP.F16.E4M3.UNPACK_B R11, R11.H1 ;  /* 0x0000000bff0b723e */ /* 0x000fe200030006ff */
[----:B------:R-:W-:Y:S01]  /*7c90*/  HADD2.F32 R40, -RZ, R14.H0_H0 ;  /* 0x2000000eff287230 */ /* 0x000fe20000004100 */
[-C--:B------:R-:W-:Y:S01]  /*7ca0*/  F2FP.F16.E4M3.UNPACK_B R10, R8.reuse ;  /* 0x00000008ff0a723e */ /* 0x080fe200020006ff */
        /* <DEDUP_REMOVED lines=11> */
[----:B------:R-:W-:Y:S01]  /*7d60*/  FMUL.FTZ R111, R13, R46 ;  /* 0x0000002e0d6f7220 */ /* 0x000fe20000410000 */
[----:B------:R-:W-:Y:S02]  /*7d70*/  HADD2.F32 R42, -RZ, R41.H0_H0 ;  /* 0x20000029ff2a7230 */ /* 0x000fe40000004100 */
[----:B------:R-:W-:Y:S01]  /*7d80*/  FFMA.FTZ R109, R12, R43, -R109 ;  /* 0x0000002b0c6d7223 */ /* 0x000fe2000001086d */
[----:B------:R-:W-:-:S02]  /*7d90*/  HADD2.F32 R15, -RZ, R15.H1_H1 ;  /* 0x3000000fff0f7230 */ /* 0x000fc40000004100 */
[C---:B------:R-:W-:Y:S01]  /*7da0*/  FMUL.FTZ R114, R8.reuse, R46 ;  /* 0x0000002e08727220 */ /* 0x040fe20000410000 */
[----:B------:R-:W-:Y:S02]  /*7db0*/  HADD2.F32 R12, -RZ, R45.H1_H1 ;  /* 0x3000002dff0c7230 */ /* 0x000fe40000004100 */
[-C--:B------:R-:W-:Y:S01]  /*7dc0*/  FFMA.FTZ R111, R8, R42.reuse, R111 ;  /* 0x0000002a086f7223 */ /* 0x080fe2000001006f */
[----:B------:R-:W-:Y:S02]  /*7dd0*/  HADD2.F32 R11, -RZ, R11.H1_H1 ;  /* 0x3000000bff0b7230 */ /* 0x000fe40000004100 */
[----:B------:R-:W-:Y:S01]  /*7de0*/  FFMA.FTZ R47, R40, R43, R47 ;  /* 0x0000002b282f7223 */ /* 0x000fe2000001002f */
[----:B------:R-:W-:Y:S02]  /*7df0*/  HADD2.F32 R14, -RZ, R14.H1_H1 ;  /* 0x3000000eff0e7230 */ /* 0x000fe40000004100 */
[----:B------:R-:W-:Y:S01]  /*7e00*/  FFMA.FTZ R114, R13, R42, -R114 ;  /* 0x0000002a0d727223 */ /* 0x000fe20000010872 */
[----:B------:R-:W-:-:S02]  /*7e10*/  HADD2.F32 R44, -RZ, R44.H1_H1 ;  /* 0x3000002cff2c7230 */ /* 0x000fc40000004100 */
[-C--:B------:R-:W-:Y:S01]  /*7e20*/  FMUL.FTZ R40, R15, R12.reuse ;  /* 0x0000000c0f287220 */ /* 0x080fe20000410000 */
[----:B------:R-:W-:Y:S02]  /*7e30*/  HADD2.F32 R9, -RZ, R9.H1_H1 ;  /* 0x30000009ff097230 */ /* 0x000fe40000004100 */
[----:B------:R-:W-:Y:S01]  /*7e40*/  FMUL.FTZ R42, R11, R12 ;  /* 0x0000000c0b2a7220 */ /* 0x000fe20000410000 */
        /* <DEDUP_REMOVED lines=9> */
[----:B------:R-:W-:Y:S01]  /*7ee0*/  F2FP.SATFINITE.E4M3.F32.PACK_AB_MERGE_C R9, R95, R96, R105 ;  /* 0x000000605f09723e */ /* 0x000fe20004807069 */
[----:B------:R-:W-:Y:S01]  /*7ef0*/  IMAD.MOV.U32 R14, RZ, RZ, R28 ;  /* 0x000000ffff0e7224 */ /* 0x000fe200078e001c */
[----:B------:R-:W-:-:S02]  /*7f00*/  F2FP.SATFINITE.E4M3.F32.PACK_AB_MERGE_C R11, R11, R114, RZ ;  /* 0x000000720b0b723e */ /* 0x000fc400048070ff */
[----:B------:R-:W-:Y:S02]  /*7f10*/  F2FP.SATFINITE.E4M3.F32.PACK_AB_MERGE_C R42, R42, R111, RZ ;  /* 0x0000006f2a2a723e */ /* 0x000fe400048070ff */
[----:B------:R-:W-:Y:S01]  /*7f20*/  F2FP.SATFINITE.E4M3.F32.PACK_AB_MERGE_C R11, R12, R109, R11 ;  /* 0x0000006d0c0b723e */ /* 0x000fe2000480700b */
[----:B------:R-:W-:Y:S01]  /*7f30*/  IMAD.MOV.U32 R12, RZ, RZ, R30 ;  /* 0x000000ffff0c7224 */ /* 0x000fe200078e001e */
[----:B------:R-:W-:Y:S01]  /*7f40*/  F2FP.SATFINITE.E4M3.F32.PACK_AB_MERGE_C R15, R10, R47, R42 ;  /* 0x0000002f0a0f723e */ /* 0x000fe2000480702a */
[----:B------:R-:W-:Y:S01]  /*7f50*/  IMAD.MOV.U32 R10, RZ, RZ, R29 ;  /* 0x000000ffff0a7224 */ /* 0x000fe200078e001d */
[----:B------:R-:W-:Y:S02]  /*7f60*/  F2FP.SATFINITE.E4M3.F32.PACK_AB_MERGE_C R13, R97, R94, R107 ;  /* 0x0000005e610d723e */ /* 0x000fe4000480706b */
[----:B------:R-:W-:-:S07]  /*7f70*/  MOV R8, R31 ;  /* 0x0000001f00087202 */ /* 0x000fce0000000f00 */
.L_x_1623:
[----:B------:R-:W-:Y:S05]  /*7f80*/  BSYNC B2 ;  /* 0x0000000000027941 */ /* 0x000fea0003800000 */
.L_x_1622:
[----:B0-----:R0:W-:Y:S04]  /*7f90*/  ST.E.128 desc[UR38][R32.64], R8 ;  /* 0x0000000820007985 */ /* 0x0011e8000c101d26 */
[----:B---3--:R0:W-:Y:S02]  /*7fa0*/  @!P2 ST.E.128 desc[UR38][R34.64], R12 ;  /* 0x0000000c2200a985 */ /* 0x0081e4000c101d26 */
.L_x_1621:
[----:B------:R-:W-:Y:S05]  /*7fb0*/  BSYNC B1 ;  /* 0x0000000000017941 */ /* 0x000fea0003800000 */
.L_x_1620:
[----:B------:R-:W-:-:S13]  /*7fc0*/  ISETP.NE.AND P2, PT, R0, RZ, PT ;  /* 0x000000ff0000720c */ /* 0x000fda0003f45270 */
[----:B------:R-:W-:Y:S05]  /*7fd0*/  @!P2 BRA `(.L_x_1587) ;  /* 0x0000001000e0a947 */ /* 0x000fea0003800000 */
[----:B------:R-:W-:Y:S01]  /*7fe0*/  ISETP.NE.AND P4, PT, R86, RZ, PT ;  /* 0x000000ff5600720c */ /* 0x000fe20003f85270 */
[----:B------:R-:W-:Y:S01]  /*7ff0*/  BSSY B1, `(.L_x_1624) ;  /* 0x00000e9000017945 */ /* 0x000fe20003800000 */
[C---:B----4-:R-:W-:Y:S02]  /*8000*/  IADD3 R28, P2, R56.reuse, R101, RZ ;  /* 0x00000065381c7210 */ /* 0x050fe40007f5e0ff */
[----:B------:R-:W-:Y:S02]  /*8010*/  SEL R110, R65, R110, !P4 ;  /* 0x0000006e416e7207 */ /* 0x000fe40006000000 */
[----:B---3--:R-:W-:Y:S02]  /*8020*/  LEA.HI.X.SX32 R29, R56, R99, 0x1, P2 ;  /* 0x00000063381d7211 */ /* 0x008fe400010f0eff */
[----:B0-----:R-:W-:Y:S02]  /*8030*/  SHF.R.S32.HI R9, RZ, 0x1f, R110 ;  /* 0x0000001fff097819 */ /* 0x001fe4000001146e */
[----:B------:R-:W-:-:S02]  /*8040*/  ISETP.GE.AND P2, PT, R81, R98, PT ;  /* 0x000000625100720c */ /* 0x000fc40003f46270 */
[----:B------:R-:W-:-:S04]  /*8050*/  LEA.HI R9, R9, R110, RZ, 0x5 ;  /* 0x0000006e09097211 */ /* 0x000fc800078f28ff */
[----:B------:R-:W-:-:S04]  /*8060*/  SHF.R.S32.HI R9, RZ, 0x5, R9 ;  /* 0x00000005ff097819 */ /* 0x000fc80000011409 */
[----:B------:R-:W-:-:S04]  /*8070*/  LEA.HI.SX32 R9, R76, R9, 0x1c ;  /* 0x000000094c097211 */ /* 0x000fc800078fe2ff */
[----:B------:R-:W-:Y:S01]  /*8080*/  SHF.R.S32.HI R8, RZ, 0x1f, R9 ;  /* 0x0000001fff087819 */ /* 0x000fe20000011409 */
[----:B------:R-:W-:-:S03]  /*8090*/  IMAD.SHL.U32 R30, R9, 0x10, RZ ;  /* 0x00000010091e7824 */ /* 0x000fc600078e00ff */
[----:B------:R-:W-:Y:S02]  /*80a0*/  LEA.HI R8, R8, R9, RZ, 0x2 ;  /* 0x0000000908087211 */ /* 0x000fe400078f10ff */
[----:B------:R-:W-:-:S03]  /*80b0*/  LOP3.LUT R9, R181, 0x30, R30, 0xf8, !PT ;  /* 0x00000030b5097812 */ /* 0x000fc600078ef81e */
[----:B------:R-:W-:Y:S01]  /*80c0*/  IMAD.SHL.U32 R8, R8, 0x800, RZ ;  /* 0x0000080008087824 */ /* 0x000fe200078e00ff */
[----:B------:R-:W-:-:S04]  /*80d0*/  LOP3.LUT R9, R9, R182, RZ, 0x3c, !PT ;  /* 0x000000b609097212 */ /* 0x000fc800078e3cff */
[----:B------:R-:W-:-:S04]  /*80e0*/  LOP3.LUT R8, R8, 0xffffe000, RZ, 0xc0, !PT ;  /* 0xffffe00008087812 */ /* 0x000fc800078ec0ff */
[----:B------:R-:W-:Y:S01]  /*80f0*/  IADD3 R8, R9, R8, R183 ;  /* 0x0000000809087210 */ /* 0x000fe20007ffe0b7 */
[----:B------:R-:W-:-:S04]  /*8100*/  IMAD R9, R17, 0x6000, R73 ;  /* 0x0000600011097824 */ /* 0x000fc800078e0249 */
[----:B------:R-:W-:Y:S02]  /*8110*/  IMAD R11, R17, 0x6000, R8 ;  /* 0x00006000110b7824 */ /* 0x000fe400078e0208 */
[C---:B------:R-:W-:Y:S02]  /*8120*/  IMAD.IADD R9, R16.reuse, 0x1, R9 ;  /* 0x0000000110097824 */ /* 0x040fe400078e0209 */
[----:B------:R-:W-:-:S04]  /*8130*/  IMAD.IADD R12, R16, 0x1, R11 ;  /* 0x00000001100c7824 */ /* 0x000fc800078e020b */
[----:B------:R-:W0:Y:S04]  /*8140*/  LDS.128 R8, [R9+0x16400] ;  /* 0x0164000009087984 */ /* 0x000e280000000c00 */
[----:B------:R-:W3:Y:S01]  /*8150*/  LDS.128 R12, [R12+0x16400] ;  /* 0x016400000c0c7984 */ /* 0x000ee20000000c00 */
[----:B------:R-:W-:Y:S05]  /*8160*/  @P2 BRA `(.L_x_1625) ;  /* 0x0000000c00442947 */ /* 0x000fea0003800000 */
[----:B------:R-:W-:Y:S01]  /*8170*/  SHF.R.U32.HI R4, RZ, 0x8, R5 ;  /* 0x00000008ff047819 */ /* 0x000fe20000011605 */
[----:B0-----:R-:W-:Y:S01]  /*8180*/  IMAD.MOV.U32 R31, RZ, RZ, R10 ;  /* 0x000000ffff1f7224 */ /* 0x001fe200078e000a */
[----:B------:R-:W-:Y:S01]  /*8190*/  SHF.R.U32.HI R38, RZ, 0x8, R37 ;  /* 0x00000008ff267819 */ /* 0x000fe20000011625 */
[----:B---3--:R-:W-:Y:S01]  /*81a0*/  IMAD.MOV.U32 R32, RZ, RZ, R12 ;  /* 0x000000ffff207224 */ /* 0x008fe200078e000c */
[----:B------:R-:W-:Y:S01]  /*81b0*/  SHF.R.U32.HI R43, RZ, 0x10, R5 ;  /* 0x00000010ff2b7819 */ /* 0x000fe20000011605 */
[----:B------:R-:W-:Y:S01]  /*81c0*/  IMAD.SHL.U32 R4, R4, 0x100, RZ ;  /* 0x0000010004047824 */ /* 0x000fe200078e00ff */
[----:B------:R-:W-:Y:S01]  /*81d0*/  LOP3.LUT R5, R5, 0xff0000ff, RZ, 0xc0, !PT ;  /* 0xff0000ff05057812 */ /* 0x000fe200078ec0ff */
[----:B------:R-:W-:Y:S01]  /*81e0*/  IMAD.SHL.U32 R10, R38, 0x100, RZ ;  /* 0x00000100260a7824 */ /* 0x000fe200078e00ff */
[----:B------:R-:W-:Y:S01]  /*81f0*/  SHF.R.U32.HI R6, RZ, 0x8, R39 ;  /* 0x00000008ff067819 */ /* 0x000fe20000011627 */
[----:B------:R-:W-:Y:S01]  /*8200*/  IMAD.MOV.U32 R34, RZ, RZ, R14 ;  /* 0x000000ffff227224 */ /* 0x000fe200078e000e */
[----:B------:R-:W-:-:S02]  /*8210*/  SHF.R.U32.HI R40, RZ, 0x8, R7 ;  /* 0x00000008ff287819 */ /* 0x000fc40000011607 */
[----:B------:R-:W-:Y:S01]  /*8220*/  LOP3.LUT R33, R37, 0xff0000ff, RZ, 0xc0, !PT ;  /* 0xff0000ff25217812 */ /* 0x000fe200078ec0ff */
[----:B------:R-:W-:Y:S01]  /*8230*/  IMAD.SHL.U32 R12, R6, 0x100, RZ ;  /* 0x00000100060c7824 */ /* 0x000fe200078e00ff */
[----:B------:R-:W-:Y:S01]  /*8240*/  SHF.R.U32.HI R42, RZ, 0x10, R7 ;  /* 0x00000010ff2a7819 */ /* 0x000fe20000011607 */
[----:B------:R-:W-:Y:S01]  /*8250*/  IMAD.U32 R6, R43, 0x10000, RZ ;  /* 0x000100002b067824 */ /* 0x000fe200078e00ff */
[----:B------:R-:W-:Y:S02]  /*8260*/  LOP3.LUT R5, R5, 0xff00, R4, 0xf8, !PT ;  /* 0x0000ff0005057812 */ /* 0x000fe400078ef804 */
[----:B------:R-:W-:Y:S02]  /*8270*/  LOP3.LUT R7, R7, 0xff0000ff, RZ, 0xc0, !PT ;  /* 0xff0000ff07077812 */ /* 0x000fe400078ec0ff */
[----:B------:R-:W-:Y:S02]  /*8280*/  SHF.L.U32 R4, R40, 0x8, RZ ;  /* 0x0000000828047819 */ /* 0x000fe400000006ff */
[----:B------:R-:W-:-:S02]  /*8290*/  SHF.R.U32.HI R41, RZ, 0x10, R37 ;  /* 0x00000010ff297819 */ /* 0x000fc40000011625 */
[----:B------:R-:W-:Y:S02]  /*82a0*/  LOP3.LUT R35, R39, 0xff0000ff, RZ, 0xc0, !PT ;  /* 0xff0000ff27237812 */ /* 0x000fe400078ec0ff */
[----:B------:R-:W-:Y:S02]  /*82b0*/  LOP3.LUT R38, R33, 0xff00, R10, 0xf8, !PT ;  /* 0x0000ff0021267812 */ /* 0x000fe400078ef80a */
[----:B------:R-:W-:Y:S02]  /*82c0*/  F2FP.F16.E4M3.UNPACK_B R37, R104.H1 ;  /* 0x00000068ff25723e */ /* 0x000fe400030006ff */
[----:B------:R-:W-:Y:S02]  /*82d0*/  F2FP.F16.E4M3.UNPACK_B R14, R32.H1 ;  /* 0x00000020ff0e723e */ /* 0x000fe400030006ff */
[----:B------:R-:W-:Y:S02]  /*82e0*/  F2FP.F16.E4M3.UNPACK_B R10, R8.H1 ;  /* 0x00000008ff0a723e */ /* 0x000fe400030006ff */
[----:B------:R-:W-:Y:S01]  /*82f0*/  LOP3.LUT R7, R7, 0xff00, R4, 0xf8, !PT ;  /* 0x0000ff0007077812 */ /* 0x000fe200078ef804 */
[----:B------:R-:W-:Y:S01]  /*8300*/  IMAD.U32 R4, R42, 0x10000, RZ ;  /* 0x000100002a047824 */ /* 0x000fe200078e00ff */
[----:B------:R-:W-:Y:S01]  /*8310*/  SHF.R.U32.HI R36, RZ, 0x10, R39 ;  /* 0x00000010ff247819 */ /* 0x000fe20000011627 */
[----:B------:R-:W-:Y:S01]  /*8320*/  HADD2.F32 R33, -RZ, R14.H0_H0 ;  /* 0x2000000eff217230 */ /* 0x000fe20000004100 */
[----:B------:R-:W-:Y:S01]  /*8330*/  LOP3.LUT R40, R35, 0xff00, R12, 0xf8, !PT ;  /* 0x0000ff0023287812 */ /* 0x000fe200078ef80c */
[----:B------:R-:W-:Y:S01]  /*8340*/  HADD2.F32 R12, -RZ, R10.H0_H0 ;  /* 0x2000000aff0c7230 */ /* 0x000fe20000004100 */
[----:B------:R-:W-:Y:S01]  /*8350*/  LOP3.LUT R6, R5, 0xff0000, R6, 0xf8, !PT ;  /* 0x00ff000005067812 */ /* 0x000fe200078ef806 */
[----:B------:R-:W-:Y:S01]  /*8360*/  HADD2.F32 R5, -RZ, R37.H0_H0 ;  /* 0x20000025ff057230 */ /* 0x000fe20000004100 */
[----:B------:R-:W-:Y:S01]  /*8370*/  F2FP.F16.E4M3.UNPACK_B R35, R102.H1 ;  /* 0x00000066ff23723e */ /* 0x000fe200030006ff */
[----:B------:R-:W-:Y:S01]  /*8380*/  IMAD.U32 R39, R36, 0x10000, RZ ;  /* 0x0001000024277824 */ /* 0x000fe200078e00ff */
[----:B------:R-:W-:Y:S01]  /*8390*/  LOP3.LUT R4, R7, 0xff0000, R4, 0xf8, !PT ;  /* 0x00ff000007047812 */ /* 0x000fe200078ef804 */
[----:B------:R-:W-:-:S02]  /*83a0*/  IMAD.U32 R7, R41, 0x10000, RZ ;  /* 0x0001000029077824 */ /* 0x000fc400078e00ff */
[CC--:B------:R-:W-:Y:S01]  /*83b0*/  FMUL.FTZ R41, R33.reuse, R5.reuse ;  /* 0x0000000521297220 */ /* 0x0c0fe20000410000 */
[--C-:B------:R-:W-:Y:S02]  /*83c0*/  HADD2.F32 R36, -RZ, R35.reuse.H0_H0 ;  /* 0x20000023ff247230 */ /* 0x100fe40000004100 */
[----:B------:R-:W-:Y:S01]  /*83d0*/  FMUL.FTZ R42, R12, R5 ;  /* 0x000000050c2a7220 */ /* 0x000fe20000410000 */
[----:B------:R-:W-:Y:S01]  /*83e0*/  LOP3.LUT R5, R40, 0xff0000, R39, 0xf8, !PT ;  /* 0x00ff000028057812 */ /* 0x000fe200078ef827 */
[----:B------:R-:W-:Y:S01]  /*83f0*/  HADD2.F32 R35, -RZ, R35.H1_H1 ;  /* 0x30000023ff237230 */ /* 0x000fe20000004100 */
        /* <DEDUP_REMOVED lines=10> */
[CC--:B------:R-:W-:Y:S01]  /*84a0*/  FMUL.FTZ R39, R33.reuse, R36.reuse ;  /* 0x0000002421277220 */ /* 0x0c0fe20000410000 */
[----:B------:R-:W-:Y:S02]  /*84b0*/  HADD2.F32 R14, -RZ, R32.H0_H0 ;  /* 0x20000020ff0e7230 */ /* 0x000fe40000004100 */
[C---:B------:R-:W-:Y:S01]  /*84c0*/  FMUL.FTZ R36, R12.reuse, R36 ;  /* 0x000000240c247220 */ /* 0x040fe20000410000 */
[----:B------:R-:W-:Y:S02]  /*84d0*/  HADD2.F32 R10, -RZ, R8.H0_H0 ;  /* 0x20000008ff0a7230 */ /* 0x000fe40000004100 */
[-C--:B------:R-:W-:Y:S01]  /*84e0*/  FFMA.FTZ R45, R12, R35.reuse, -R39 ;  /* 0x000000230c2d7223 */ /* 0x080fe20000010827 */
[----:B------:R-:W-:Y:S02]  /*84f0*/  HADD2.F32 R32, -RZ, R32.H1_H1 ;  /* 0x30000020ff207230 */ /* 0x000fe40000004100 */
[----:B------:R-:W-:Y:S01]  /*8500*/  FFMA.FTZ R47, R33, R35, R36 ;  /* 0x00000023212f7223 */ /* 0x000fe20000010024 */
[----:B------:R-:W-:-:S02]  /*8510*/  HADD2.F32 R33, -RZ, R102.H0_H0 ;  /* 0x20000066ff217230 */ /* 0x000fc40000004100 */
[-C--:B------:R-:W-:Y:S01]  /*8520*/  FMUL.FTZ R39, R14, R37.reuse ;  /* 0x000000250e277220 */ /* 0x080fe20000410000 */
[----:B------:R-:W-:Y:S01]  /*8530*/  FMUL.FTZ R37, R10, R37 ;  /* 0x000000250a257220 */ /* 0x000fe20000410000 */
[----:B------:R-:W-:Y:S01]  /*8540*/  HADD2.F32 R35, -RZ, R104.H1_H1 ;  /* 0x30000068ff237230 */ /* 0x000fe20000004100 */
[----:B------:R-:W-:Y:S01]  /*8550*/  LOP3.LUT R7, R38, 0xff0000, R7, 0xf8, !PT ;  /* 0x00ff000026077812 */ /* 0x000fe200078ef807 */
[-C--:B------:R-:W-:Y:S01]  /*8560*/  FFMA.FTZ R36, R10, R33.reuse, -R39 ;  /* 0x000000210a247223 */ /* 0x080fe20000010827 */
[----:B------:R-:W-:Y:S01]  /*8570*/  FFMA.FTZ R38, R14, R33, R37 ;  /* 0x000000210e267223 */ /* 0x000fe20000010025 */
[----:B------:R-:W-:Y:S02]  /*8580*/  HADD2.F32 R8, -RZ, R8.H1_H1 ;  /* 0x30000008ff087230 */ /* 0x000fe40000004100 */
[----:B------:R-:W-:Y:S01]  /*8590*/  FMUL.FTZ R37, R32, R35 ;  /* 0x0000002320257220 */ /* 0x000fe20000410000 */
[----:B------:R-:W-:Y:S01]  /*85a0*/  HADD2.F32 R33, -RZ, R102.H1_H1 ;  /* 0x30000066ff217230 */ /* 0x000fe20000004100 */
[----:B------:R-:W-:-:S02]  /*85b0*/  F2FP.F16.E4M3.UNPACK_B R10, R103.H1 ;  /* 0x00000067ff0a723e */ /* 0x000fc400030006ff */
[----:B------:R-:W-:Y:S01]  /*85c0*/  F2FP.F16.E4M3.UNPACK_B R12, R34.H1 ;  /* 0x00000022ff0c723e */ /* 0x000fe200030006ff */
[C---:B------:R-:W-:Y:S01]  /*85d0*/  FMUL.FTZ R39, R8.reuse, R35 ;  /* 0x0000002308277220 */ /* 0x040fe20000410000 */
[----:B------:R-:W-:Y:S01]  /*85e0*/  FFMA.FTZ R41, R8, R33, -R37 ;  /* 0x0000002108297223 */ /* 0x000fe20000010825 */
[----:B------:R-:W-:Y:S01]  /*85f0*/  F2FP.F16.E4M3.UNPACK_B R8, R31.H1 ;  /* 0x0000001fff08723e */ /* 0x000fe200030006ff */
[----:B------:R-:W-:Y:S01]  /*8600*/  HADD2.F32 R37, -RZ, R10.H0_H0 ;  /* 0x2000000aff257230 */ /* 0x000fe20000004100 */
[----:B------:R-:W-:Y:S01]  /*8610*/  F2FP.F16.E4M3.UNPACK_B R35, R100.H1 ;  /* 0x00000064ff23723e */ /* 0x000fe200030006ff */
[----:B------:R-:W-:Y:S01]  /*8620*/  FFMA.FTZ R43, R32, R33, R39 ;  /* 0x00000021202b7223 */ /* 0x000fe20000010027 */
[----:B------:R-:W-:Y:S01]  /*8630*/  HADD2.F32 R14, -RZ, R12.H0_H0 ;  /* 0x2000000cff0e7230 */ /* 0x000fe20000004100 */
[----:B------:R-:W-:Y:S01]  /*8640*/  F2FP.F16.E4M3.UNPACK_B R103, R103 ;  /* 0x00000067ff67723e */ /* 0x000fe200020006ff */
[----:B------:R-:W-:Y:S01]  /*8650*/  HADD2.F32 R39, -RZ, R10.H1_H1 ;  /* 0x3000000aff277230 */ /* 0x000fe20000004100 */
[----:B------:R-:W-:Y:S01]  /*8660*/  F2FP.F16.E4M3.UNPACK_B R34, R34 ;  /* 0x00000022ff22723e */ /* 0x000fe200020006ff */
[----:B------:R-:W-:-:S02]  /*8670*/  HADD2.F32 R10, -RZ, R8.H0_H0 ;  /* 0x20000008ff0a7230 */ /* 0x000fc40000004100 */
[----:B------:R-:W-:Y:S01]  /*8680*/  FMUL.FTZ R95, R14, R37 ;  /* 0x000000250e5f7220 */ /* 0x000fe20000410000 */
[----:B------:R-:W-:Y:S01]  /*8690*/  HADD2.F32 R12, -RZ, R12.H1_H1 ;  /* 0x3000000cff0c7230 */ /* 0x000fe20000004100 */
[----:B------:R-:W-:Y:S01]  /*86a0*/  F2FP.F16.E4M3.UNPACK_B R31, R31 ;  /* 0x0000001fff1f723e */ /* 0x000fe200020006ff */
[----:B------:R-:W-:Y:S02]  /*86b0*/  HADD2.F32 R8, -RZ, R8.H1_H1 ;  /* 0x30000008ff087230 */ /* 0x000fe40000004100 */
[----:B------:R-:W-:Y:S01]  /*86c0*/  FMUL.FTZ R37, R10, R37 ;  /* 0x000000250a257220 */ /* 0x000fe20000410000 */
[--C-:B------:R-:W-:Y:S02]  /*86d0*/  HADD2.F32 R33, -RZ, R35.reuse.H0_H0 ;  /* 0x20000023ff217230 */ /* 0x100fe40000004100 */
[-C--:B--2---:R-:W-:Y:S01]  /*86e0*/  FMUL.FTZ R97, R12, R39.reuse ;  /* 0x000000270c617220 */ /* 0x084fe20000410000 */
[----:B------:R-:W-:Y:S02]  /*86f0*/  HADD2.F32 R35, -RZ, R35.H1_H1 ;  /* 0x30000023ff237230 */ /* 0x000fe40000004100 */
[----:B------:R-:W-:Y:S01]  /*8700*/  FMUL.FTZ R39, R8, R39 ;  /* 0x0000002708277220 */ /* 0x000fe20000410000 */
[----:B------:R-:W-:Y:S01]  /*8710*/  F2FP.F16.E4M3.UNPACK_B R100, R100 ;  /* 0x00000064ff64723e */ /* 0x000fe200020006ff */
[----:B------:R-:W-:Y:S01]  /*8720*/  FFMA.FTZ R95, R10, R33, -R95 ;  /* 0x000000210a5f7223 */ /* 0x000fe2000001085f */
[----:B------:R-:W-:-:S02]  /*8730*/  HADD2.F32 R10, -RZ, R34.H0_H0 ;  /* 0x20000022ff0a7230 */ /* 0x000fc40000004100 */
[-C--:B------:R-:W-:Y:S01]  /*8740*/  FFMA.FTZ R32, R8, R35.reuse, -R97 ;  /* 0x0000002308207223 */ /* 0x080fe20000010861 */
[----:B------:R-:W-:Y:S01]  /*8750*/  FFMA.FTZ R97, R12, R35, R39 ;  /* 0x000000230c617223 */ /* 0x000fe20000010027 */
[----:B------:R-:W-:Y:S02]  /*8760*/  HADD2.F32 R35, -RZ, R103.H0_H0 ;  /* 0x20000067ff237230 */ /* 0x000fe40000004100 */
[----:B------:R-:W-:Y:S01]  /*8770*/  FFMA.FTZ R14, R14, R33, R37 ;  /* 0x000000210e0e7223 */ /* 0x000fe20000010025 */
[----:B------:R-:W-:Y:S01]  /*8780*/  HADD2.F32 R8, -RZ, R31.H0_H0 ;  /* 0x2000001fff087230 */ /* 0x000fe20000004100 */
[----:B------:R-:W-:Y:S01]  /*8790*/  F2FP.SATFINITE.E4M3.F32.PACK_AB_MERGE_C R95, R32, R95, RZ ;  /* 0x0000005f205f723e */ /* 0x000fe200048070ff */
[----:B------:R-:W-:Y:S02]  /*87a0*/  HADD2.F32 R103, -RZ, R103.H1_H1 ;  /* 0x30000067ff677230 */ /* 0x000fe40000004100 */
[----:B------:R-:W-:Y:S01]  /*87b0*/  FMUL.FTZ R37, R10, R35 ;  /* 0x000000230a257220 */ /* 0x000fe20000410000 */
[----:B------:R-:W-:-:S02]  /*87c0*/  HADD2.F32 R34, -RZ, R34.H1_H1 ;  /* 0x30000022ff227230 */ /* 0x000fc40000004100 */
[----:B------:R-:W-:Y:S01]  /*87d0*/  FMUL.FTZ R35, R8, R35 ;  /* 0x0000002308237220 */ /* 0x000fe20000410000 */
[--C-:B------:R-:W-:Y:S01]  /*87e0*/  HADD2.F32 R33, -RZ, R100.reuse.H0_H0 ;  /* 0x20000064ff217230 */ /* 0x100fe20000004100 */
[----:B------:R-:W-:Y:S01]  /*87f0*/  F2FP.SATFINITE.E4M3.F32.PACK_AB_MERGE_C R97, R97, R14, RZ ;  /* 0x0000000e6161723e */ /* 0x000fe200048070ff */
[----:B------:R-:W-:Y:S02]  /*8800*/  HADD2.F32 R31, -RZ, R31.H1_H1 ;  /* 0x3000001fff1f7230 */ /* 0x000fe40000004100 */
[----:B------:R-:W-:Y:S01]  /*8810*/  FMUL.FTZ R12, R34, R103 ;  /* 0x00000067220c7220 */ /* 0x000fe20000410000 */
[----:B------:R-:W-:Y:S02]  /*8820*/  HADD2.F32 R100, -RZ, R100.H1_H1 ;  /* 0x30000064ff647230 */ /* 0x000fe40000004100 */
[----:B------:R-:W-:Y:S01]  /*8830*/  FFMA.FTZ R39, R10, R33, R35 ;  /* 0x000000210a277223 */ /* 0x000fe20000010023 */
[----:B------:R-:W-:Y:S01]  /*8840*/  F2FP.F16.E4M3.UNPACK_B R32, R13 ;  /* 0x0000000dff20723e */ /* 0x000fe200020006ff */
[C---:B------:R-:W-:Y:S01]  /*8850*/  FMUL.FTZ R103, R31.reuse, R103 ;  /* 0x000000671f677220 */ /* 0x040fe20000410000 */
[----:B------:R-:W-:Y:S01]  /*8860*/  F2FP.F16.E4M3.UNPACK_B R35, R7 ;  /* 0x00000007ff23723e */ /* 0x000fe200020006ff */
[----:B------:R-:W-:Y:S01]  /*8870*/  FFMA.FTZ R10, R31, R100, -R12 ;  /* 0x000000641f0a7223 */ /* 0x000fe2000001080c */
[----:B------:R-:W-:Y:S01]  /*8880*/  F2FP.SATFINITE.E4M3.F32.PACK_AB_MERGE_C R12, R47, R42, RZ ;  /* 0x0000002a2f0c723e */ /* 0x000fe200048070ff */
[----:B------:R-:W-:Y:S01]  /*8890*/  FFMA.FTZ R37, R8, R33, -R37 ;  /* 0x0000002108257223 */ /* 0x000fe20000010825 */
[----:B------:R-:W-:Y:S01]  /*88a0*/  F2FP.F16.E4M3.UNPACK_B R14, R9 ;  /* 0x00000009ff0e723e */ /* 0x000fe200020006ff */
[----:B------:R-:W-:Y:S01]  /*88b0*/  FFMA.FTZ R100, R34, R100, R103 ;  /* 0x0000006422647223 */ /* 0x000fe20000010067 */
[----:B------:R-:W-:Y:S01]  /*88c0*/  F2FP.SATFINITE.E4M3.F32.PACK_AB_MERGE_C R8, R45, R40, RZ ;  /* 0x000000282d08723e */ /* 0x000fe200048070ff */
[----:B------:R-:W-:Y:S01]  /*88d0*/  HADD2.F32 R33, -RZ, R32.H0_H0 ;  /* 0x20000020ff217230 */ /* 0x000fe20000004100 */
[----:B------:R-:W-:Y:S01]  /*88e0*/  F2FP.SATFINITE.E4M3.F32.PACK_AB_MERGE_C R12, R43, R38, R12 ;  /* 0x000000262b0c723e */ /* 0x000fe2000480700c */
[----:B------:R-:W-:Y:S01]  /*88f0*/  HADD2.F32 R38, -RZ, R35.H0_H0 ;  /* 0x20000023ff267230 */ /* 0x000fe20000004100 */
[----:B------:R-:W-:Y:S01]  /*8900*/  F2FP.F16.E4M3.UNPACK_B R34, R6 ;  /* 0x00000006ff22723e */ /* 0x000fe200020006ff */
[----:B------:R-:W-:Y:S01]  /*8910*/  HADD2.F32 R31, -RZ, R14.H0_H0 ;  /* 0x2000000eff1f7230 */ /* 0x000fe20000004100 */
[----:B------:R-:W-:Y:S01]  /*8920*/  F2FP.SATFINITE.E4M3.F32.PACK_AB_MERGE_C R8, R41, R36, R8 ;  /* 0x000000242908723e */ /* 0x000fe20004807008 */
[----:B------:R-:W-:-:S02]  /*8930*/  HADD2.F32 R32, -RZ, R32.H1_H1 ;  /* 0x30000020ff207230 */ /* 0x000fc40000004100 */
[-C--:B------:R-:W-:Y:S01]  /*8940*/  FMUL.FTZ R40, R33, R38.reuse ;  /* 0x0000002621287220 */ /* 0x080fe20000410000 */
[----:B------:R-:W-:Y:S02]  /*8950*/  HADD2.F32 R36, -RZ, R34.H0_H0 ;  /* 0x20000022ff247230 */ /* 0x000fe40000004100 */
[C---:B------:R-:W-:Y:S01]  /*8960*/  FMUL.FTZ R38, R31.reuse, R38 ;  /* 0x000000261f267220 */ /* 0x040fe20000410000 */
[----:B------:R-:W-:Y:S01]  /*8970*/  HADD2.F32 R35, -RZ, R35.H1_H1 ;  /* 0x30000023ff237230 */ /* 0x000fe20000004100 */
[----:B------:R-:W-:Y:S01]  /*8980*/  F2FP.SATFINITE.E4M3.F32.PACK_AB_MERGE_C R97, R100, R39, R97 ;  /* 0x000000276461723e */ /* 0x000fe20004807061 */
[----:B------:R-:W-:Y:S02]  /*8990*/  HADD2.F32 R14, -RZ, R14.H1_H1 ;  /* 0x3000000eff0e7230 */ /* 0x000fe40000004100 */
[-C--:B------:R-:W-:Y:S01]  /*89a0*/  FFMA.FTZ R40, R31, R36.reuse, -R40 ;  /* 0x000000241f287223 */ /* 0x080fe20000010828 */
[----:B------:R-:W-:Y:S01]  /*89b0*/  FFMA.FTZ R38, R33, R36, R38 ;  /* 0x0000002421267223 */ /* 0x000fe20000010026 */
[----:B------:R-:W-:-:S02]  /*89c0*/  HADD2.F32 R31, -RZ, R34.H1_H1 ;  /* 0x30000022ff1f7230 */ /* 0x000fc40000004100 */
[----:B------:R-:W-:Y:S01]  /*89d0*/  FMUL.FTZ R33, R32, R35 ;  /* 0x0000002320217220 */ /* 0x000fe20000410000 */
[----:B------:R-:W-:Y:S01]  /*89e0*/  F2FP.F16.E4M3.UNPACK_B R9, R9.H1 ;  /* 0x00000009ff09723e */ /* 0x000fe200030006ff */
[C---:B------:R-:W-:Y:S01]  /*89f0*/  FMUL.FTZ R35, R14.reuse, R35 ;  /* 0x000000230e237220 */ /* 0x040fe20000410000 */
[----:B------:R-:W-:Y:S01]  /*8a00*/  F2FP.F16.E4M3.UNPACK_B R13, R13.H1 ;  /* 0x0000000dff0d723e */ /* 0x000fe200030006ff */
[----:B------:R-:W-:Y:S01]  /*8a10*/  FFMA.FTZ R39, R14, R31, -R33 ;  /* 0x0000001f0e277223 */ /* 0x000fe20000010821 */
[----:B------:R-:W-:Y:S01]  /*8a20*/  F2FP.F16.E4M3.UNPACK_B R33, R7.H1 ;  /* 0x00000007ff21723e */ /* 0x000fe200030006ff */
[----:B------:R-:W-:Y:S01]  /*8a30*/  FFMA.FTZ R41, R32, R31, R35 ;  /* 0x0000001f20297223 */ /* 0x000fe20000010023 */
[----:B------:R-:W-:Y:S01]  /*8a40*/  HADD2.F32 R7, -RZ, R9.H0_H0 ;  /* 0x20000009ff077230 */ /* 0x000fe20000004100 */
[----:B------:R-:W-:Y:S01]  /*8a50*/  F2FP.F16.E4M3.UNPACK_B R6, R6.H1 ;  /* 0x00000006ff06723e */ /* 0x000fe200030006ff */
[----:B------:R-:W-:Y:S01]  /*8a60*/  HADD2.F32 R14, -RZ, R13.H0_H0 ;  /* 0x2000000dff0e7230 */ /* 0x000fe20000004100 */
[----:B------:R-:W-:Y:S01]  /*8a70*/  F2FP.F16.E4M3.UNPACK_B R35, R5.H1 ;  /* 0x00000005ff23723e */ /* 0x000fe200030006ff */
[----:B------:R-:W-:Y:S01]  /*8a80*/  HADD2.F32 R32, -RZ, R33.H0_H0 ;  /* 0x20000021ff207230 */ /* 0x000fe20000004100 */
[----:B------:R-:W-:Y:S01]  /*8a90*/  F2FP.SATFINITE.E4M3.F32.PACK_AB_MERGE_C R10, R10, R37, R95 ;  /* 0x000000250a0a723e */ /* 0x000fe2000480705f */
[----:B------:R-:W-:-:S02]  /*8aa0*/  HADD2.F32 R13, -RZ, R13.H1_H1 ;  /* 0x3000000dff0d7230 */ /* 0x000fc40000004100 */
[----:B------:R-:W-:Y:S02]  /*8ab0*/  HADD2.F32 R34, -RZ, R33.H1_H1 ;  /* 0x30000021ff227230 */ /* 0x000fe40000004100 */
[CC--:B------:R-:W-:Y:S01]  /*8ac0*/  FMUL.FTZ R36, R14.reuse, R32.reuse ;  /* 0x000000200e247220 */ /* 0x0c0fe20000410000 */
[----:B------:R-:W-:Y:S02]  /*8ad0*/  HADD2.F32 R9, -RZ, R9.H1_H1 ;  /* 0x30000009ff097230 */ /* 0x000fe40000004100 */
[----:B------:R-:W-:Y:S01]  /*8ae0*/  FMUL.FTZ R33, R7, R32 ;  /* 0x0000002007217220 */ /* 0x000fe20000410000 */
[--C-:B------:R-:W-:Y:S02]  /*8af0*/  HADD2.F32 R31, -RZ, R6.reuse.H0_H0 ;  /* 0x20000006ff1f7230 */ /* 0x100fe40000004100 */
[----:B------:R-:W-:Y:S02]  /*8b00*/  HADD2.F32 R32, -RZ, R6.H1_H1 ;  /* 0x30000006ff207230 */ /* 0x000fe40000004100 */
[-C--:B------:R-:W-:Y:S01]  /*8b10*/  FMUL.FTZ R6, R13, R34.reuse ;  /* 0x000000220d067220 */ /* 0x080fe20000410000 */
[C---:B------:R-:W-:Y:S01]  /*8b20*/  FMUL.FTZ R34, R9.reuse, R34 ;  /* 0x0000002209227220 */ /* 0x040fe20000410000 */
[----:B------:R-:W-:Y:S01]  /*8b30*/  FFMA.FTZ R43, R14, R31, R33 ;  /* 0x0000001f0e2b7223 */ /* 0x000fe20000010021 */
[----:B------:R-:W-:Y:S01]  /*8b40*/  F2FP.F16.E4M3.UNPACK_B R14, R15 ;  /* 0x0000000fff0e723e */ /* 0x000fe200020006ff */
[-C--:B------:R-:W-:Y:S01]  /*8b50*/  FFMA.FTZ R45, R9, R32.reuse, -R6 ;  /* 0x00000020092d7223 */ /* 0x080fe20000010806 */
[----:B------:R-:W-:Y:S01]  /*8b60*/  FFMA.FTZ R44, R13, R32, R34 ;  /* 0x000000200d2c7223 */ /* 0x000fe20000010022 */
[----:B------:R-:W-:Y:S01]  /*8b70*/  F2FP.F16.E4M3.UNPACK_B R34, R5 ;  /* 0x00000005ff22723e */ /* 0x000fe200020006ff */
[----:B------:R-:W-:Y:S01]  /*8b80*/  FFMA.FTZ R42, R7, R31, -R36 ;  /* 0x0000001f072a7223 */ /* 0x000fe20000010824 */
[----:B------:R-:W-:Y:S01]  /*8b90*/  F2FP.F16.E4M3.UNPACK_B R6, R11 ;  /* 0x0000000bff06723e */ /* 0x000fe200020006ff */
[----:B------:R-:W-:Y:S01]  /*8ba0*/  HADD2.F32 R13, -RZ, R14.H0_H0 ;  /* 0x2000000eff0d7230 */ /* 0x000fe20000004100 */
        /* <DEDUP_REMOVED lines=16> */
[-C--:B------:R-:W-:Y:S01]  /*8cb0*/  FFMA.FTZ R46, R7, R32.reuse, -R46 ;  /* 0x00000020072e7223 */ /* 0x080fe2000001082e */
[----:B------:R-:W-:Y:S01]  /*8cc0*/  FFMA.FTZ R36, R13, R32, R36 ;  /* 0x000000200d247223 */ /* 0x000fe20000010024 */
[----:B------:R-:W-:Y:S02]  /*8cd0*/  HADD2.F32 R32, -RZ, R35.H1_H1 ;  /* 0x30000023ff207230 */ /* 0x000fe40000004100 */
[-C--:B------:R-:W-:Y:S01]  /*8ce0*/  FFMA.FTZ R37, R4, R33.reuse, R37 ;  /* 0x0000002104257223 */ /* 0x080fe20000010025 */
[----:B------:R-:W-:Y:S02]  /*8cf0*/  HADD2.F32 R11, -RZ, R11.H1_H1 ;  /* 0x3000000bff0b7230 */ /* 0x000fe40000004100 */
[----:B------:R-:W-:Y:S01]  /*8d00*/  FFMA.FTZ R94, R9, R33, -R94 ;  /* 0x00000021095e7223 */ /* 0x000fe2000001085e */
[----:B------:R-:W-:Y:S01]  /*8d10*/  HADD2.F32 R14, -RZ, R14.H1_H1 ;  /* 0x3000000eff0e7230 */ /* 0x000fe20000004100 */
[----:B------:R-:W-:Y:S01]  /*8d20*/  F2FP.SATFINITE.E4M3.F32.PACK_AB_MERGE_C R42, R45, R42, RZ ;  /* 0x0000002a2d2a723e */ /* 0x000fe200048070ff */
[----:B------:R-:W-:-:S02]  /*8d30*/  HADD2.F32 R7, -RZ, R34.H1_H1 ;  /* 0x30000022ff077230 */ /* 0x000fc40000004100 */
[-C--:B------:R-:W-:Y:S01]  /*8d40*/  FMUL.FTZ R34, R15, R32.reuse ;  /* 0x000000200f227220 */ /* 0x080fe20000410000 */
[----:B------:R-:W-:Y:S02]  /*8d50*/  HADD2.F32 R4, -RZ, R31.H1_H1 ;  /* 0x3000001fff047230 */ /* 0x000fe40000004100 */
[C---:B------:R-:W-:Y:S01]  /*8d60*/  FMUL.FTZ R32, R11.reuse, R32 ;  /* 0x000000200b207220 */ /* 0x040fe20000410000 */
[----:B------:R-:W-:Y:S02]  /*8d70*/  HADD2.F32 R6, -RZ, R6.H1_H1 ;  /* 0x30000006ff067230 */ /* 0x000fe40000004100 */
[-C--:B------:R-:W-:Y:S01]  /*8d80*/  FMUL.FTZ R9, R14, R7.reuse ;  /* 0x000000070e097220 */ /* 0x080fe20000410000 */
[----:B------:R-:W-:Y:S02]  /*8d90*/  HADD2.F32 R5, -RZ, R5.H1_H1 ;  /* 0x30000005ff057230 */ /* 0x000fe40000004100 */
[-C--:B------:R-:W-:Y:S01]  /*8da0*/  FFMA.FTZ R11, R11, R4.reuse, -R34 ;  /* 0x000000040b0b7223 */ /* 0x080fe20000010822 */
[----:B------:R-:W-:Y:S01]  /*8db0*/  FFMA.FTZ R32, R15, R4, R32 ;  /* 0x000000040f207223 */ /* 0x000fe20000010020 */
[C---:B------:R-:W-:Y:S01]  /*8dc0*/  FMUL.FTZ R7, R6.reuse, R7 ;  /* 0x0000000706077220 */ /* 0x040fe20000410000 */
[----:B------:R-:W-:Y:S01]  /*8dd0*/  F2FP.SATFINITE.E4M3.F32.PACK_AB_MERGE_C R39, R39, R40, R42 ;  /* 0x000000282727723e */ /* 0x000fe2000480702a */
[-C--:B------:R-:W-:Y:S01]  /*8de0*/  FFMA.FTZ R9, R6, R5.reuse, -R9 ;  /* 0x0000000506097223 */ /* 0x080fe20000010809 */
[----:B------:R-:W-:Y:S01]  /*8df0*/  F2FP.SATFINITE.E4M3.F32.PACK_AB_MERGE_C R11, R11, R94, RZ ;  /* 0x0000005e0b0b723e */ /* 0x000fe200048070ff */
[----:B------:R-:W-:Y:S01]  /*8e00*/  FFMA.FTZ R7, R14, R5, R7 ;  /* 0x000000050e077223 */ /* 0x000fe20000010007 */
[----:B------:R-:W-:Y:S01]  /*8e10*/  F2FP.SATFINITE.E4M3.F32.PACK_AB_MERGE_C R43, R44, R43, RZ ;  /* 0x0000002b2c2b723e */ /* 0x000fe200048070ff */
[----:B------:R-:W-:Y:S01]  /*8e20*/  IMAD.MOV.U32 R14, RZ, RZ, R97 ;  /* 0x000000ffff0e7224 */ /* 0x000fe200078e0061 */
[----:B------:R-:W-:-:S02]  /*8e30*/  F2FP.SATFINITE.E4M3.F32.PACK_AB_MERGE_C R32, R32, R37, RZ ;  /* 0x000000252020723e */ /* 0x000fc400048070ff */
[----:B------:R-:W-:Y:S01]  /*8e40*/  F2FP.SATFINITE.E4M3.F32.PACK_AB_MERGE_C R11, R9, R46, R11 ;  /* 0x0000002e090b723e */ /* 0x000fe2000480700b */
[----:B------:R-:W-:Y:S01]  /*8e50*/  IMAD.MOV.U32 R9, RZ, RZ, R39 ;  /* 0x000000ffff097224 */ /* 0x000fe200078e0027 */
[----:B------:R-:W-:Y:S02]  /*8e60*/  F2FP.SATFINITE.E4M3.F32.PACK_AB_MERGE_C R13, R41, R38, R43 ;  /* 0x00000026290d723e */ /* 0x000fe4000480702b */
[----:B------:R-:W-:-:S07]  /*8e70*/  F2FP.SATFINITE.E4M3.F32.PACK_AB_MERGE_C R15, R7, R36, R32 ;  /* 0x00000024070f723e */ /* 0x000fce0004807020 */
.L_x_1625:
[----:B------:R-:W-:Y:S05]  /*8e80*/  BSYNC B1 ;  /* 0x0000000000017941 */ /* 0x000fea0003800000 */
.L_x_1624:
[----:B0-----:R0:W-:Y:S01]  /*8e90*/  ST.E.128 desc[UR38][R28.64], R8 ;  /* 0x000000081c007985 */ /* 0x0011e2000c101d26 */
[----:B------:R-:W-:-:S13]  /*8ea0*/  ISETP.GE.AND P2, PT, R30, R106, PT ;  /* 0x0000006a1e00720c */ /* 0x000fda0003f46270 */
[----:B------:R-:W-:Y:S05]  /*8eb0*/  @P2 BRA `(.L_x_1587) ;  /* 0x0000000400282947 */ /* 0x000fea0003800000 */
[----:B------:R-:W-:-:S04]  /*8ec0*/  IADD3 R4, P2, R101, R30, RZ ;  /* 0x0000001e65047210 */ /* 0x000fc80007f5e0ff */
[----:B------:R-:W-:-:S05]  /*8ed0*/  LEA.HI.X.SX32 R5, R30, R99, 0x1, P2 ;  /* 0x000000631e057211 */ /* 0x000fca00010f0eff */
[----:B---3--:R3:W-:Y:S01]  /*8ee0*/  ST.E.128 desc[UR38][R4.64], R12 ;  /* 0x0000000c04007985 */ /* 0x0087e2000c101d26 */
[----:B------:R-:W-:Y:S05]  /*8ef0*/  BRA `(.L_x_1587) ;  /* 0x0000000400187947 */ /* 0x000fea0003800000 */
.L_x_1579:
[----:B------:R-:W-:-:S06]  /*8f00*/  UISETP.NE.AND UP0, UPT, UR41, 0x3, UPT ;  /* 0x000000032900788c */ /* 0x000fcc000bf05270 */
[----:B------:R-:W-:-:S13]  /*8f10*/  PLOP3.LUT P1, PT, PT, PT, UP0, 0x80, 0x0 ;  /* 0x000000000000781c */ /* 0x000fda0003f2f008 */
[----:B------:R-:W-:Y:S05]  /*8f20*/  @!P1 BRA `(.L_x_1626) ;  /* 0x0000000000049947 */ /* 0x000fea0003800000 */
[----:B------:R-:W-:Y:S01]  /*8f30*/  BPT.TRAP 0x1 ;  /* 0x000000040000795c */ /* 0x000fe20000300000 */
.L_x_1626:
[----:B------:R-:W-:Y:S01]  /*8f40*/  IMAD R84, R17, 0x8, R16 ;  /* 0x0000000811547824 */ /* 0x000fe200078e0210 */
[----:B------:R-:W-:Y:S01]  /*8f50*/  SHF.L.U32 R93, R173, 0x1f, RZ ;  /* 0x0000001fad5d7819 */ /* 0x000fe200000006ff */
[----:B------:R-:W-:Y:S01]  /*8f60*/  BSSY B1, `(.L_x_1627) ;  /* 0x0000004000017945 */ /* 0x000fe20003800000 */
[----:B------:R-:W-:Y:S02]  /*8f70*/  SHF.R.S32.HI R90, RZ, 0x1f, R89 ;  /* 0x0000001fff5a7819 */ /* 0x000fe40000011459 */
[----:B------:R-:W0:Y:S02]  /*8f80*/  SYNCS.PHASECHK.TRANS64.TRYWAIT P2, [R84+URZ+0x22890], R93 ;  /* 0x0228905d540075a7 */ /* 0x000e24000804017f */
[----:B0-----:R-:W-:Y:S05]  /*8f90*/  @!P2 BRA `(.L_x_1628) ;  /* 0x000002080040a947 */ /* 0x001fea0003800000 */
.L_x_1956:
[----:B------:R-:W-:Y:S05]  /*8fa0*/  BSYNC B1 ;  /* 0x0000000000017941 */ /* 0x000fea0003800000 */
.L_x_1627:
[----:B------:R-:W-:Y:S01]  /*8fb0*/  ULDC.64 UR4, c[0x0][0x300] ;  /* 0x0000c00000047ab9 */ /* 0x000fe20000000a00 */
[----:B-----5:R-:W-:Y:S01]  /*8fc0*/  SHF.R.S32.HI R91, RZ, 0x1f, R87 ;  /* 0x0000001fff5b7819 */ /* 0x020fe20000011457 */
[----:B------:R-:W-:Y:S01]  /*8fd0*/  IMAD R6, R90, UR4, RZ ;  /* 0x000000045a067c24 */ /* 0x000fe2000f8e02ff */
[----:B------:R-:W-:Y:S01]  /*8fe0*/  ULDC.64 UR6, c[0x0][0x2e8] ;  /* 0x0000ba0000067ab9 */ /* 0x000fe20000000a00 */
[----:B------:R-:W-:-:S04]  /*8ff0*/  IMAD.WIDE.U32 R4, R89, UR4, RZ ;  /* 0x0000000459047c25 */ /* 0x000fc8000f8e00ff */
        /* <DEDUP_REMOVED lines=15> */
[----:B------:R-:W-:Y:S02]  /*90f0*/  IADD3.X R13, R5, UR7, R7, P2, !PT ;  /* 0x00000007050d7c10 */ /* 0x000fe400097fe407 */
[----:B------:R-:W-:Y:S01]  /*9100*/  ISETP.GT.AND P2, PT, R92, R176, PT ;  /* 0x000000b05c00720c */ /* 0x000fe20003f44270 */
[----:B------:R-:W-:-:S12]  /*9110*/  BRA.DIV UR4, `(.L_x_1629) ;  /* 0x0000020604f47947 */ /* 0x000fd8000b800000 */
[----:B------:R1:W2:Y:S04]  /*9120*/  SHFL.IDX PT, R29, R13, RZ, 0x1e1f ;  /* 0x001e1fff0d1d7589 */ /* 0x0002a800000e0000 */
[----:B------:R1:W3:Y:S02]  /*9130*/  SHFL.IDX PT, R14, R4, RZ, 0x1e1f ;  /* 0x001e1fff040e7589 */ /* 0x0002e400000e0000 */
.L_x_1960:
[----:B------:R-:W-:Y:S05]  /*9140*/  @!P2 BRA `(.L_x_1587) ;  /* 0x000000000084a947 */ /* 0x000fea0003800000 */
[----:B------:R-:W-:Y:S02]  /*9150*/  ULDC UR4, c[0x0][0x2f4] ;  /* 0x0000bd0000047ab9 */ /* 0x000fe40000000800 */
[----:B------:R-:W-:-:S13]  /*9160*/  ISETP.GE.AND P5, PT, R18, UR4, PT ;  /* 0x0000000412007c0c */ /* 0x000fda000bfa6270 */
[----:B-1----:R-:W1:Y:S01]  /*9170*/  @!P5 LDS.128 R4, [R99+0x16400] ;  /* 0x016400006304d984 */ /* 0x002e620000000c00 */
[----:B---3--:R-:W-:-:S04]  /*9180*/  @!P5 IADD3 R12, P2, R18, R14, RZ ;  /* 0x0000000e120cd210 */ /* 0x008fc80007f5e0ff */
[----:B--2---:R-:W-:Y:S02]  /*9190*/  @!P5 IADD3.X R13, R29, R19, RZ, P2, !PT ;  /* 0x000000131d0dd210 */ /* 0x004fe400017fe4ff */
[----:B------:R-:W-:-:S13]  /*91a0*/  ISETP.GE.AND P2, PT, R177, UR4, PT ;  /* 0x00000004b1007c0c */ /* 0x000fda000bf46270 */
[----:B------:R-:W-:-:S05]  /*91b0*/  @!P2 IADD3 R10, P4, R177, R14, RZ ;  /* 0x0000000eb10aa210 */ /* 0x000fca0007f9e0ff */
[----:B------:R-:W-:Y:S01]  /*91c0*/  @!P2 IMAD.X R11, R29, 0x1, R188, P4 ;  /* 0x000000011d0ba824 */ /* 0x000fe200020e06bc */
[----:B------:R-:W-:-:S13]  /*91d0*/  ISETP.GE.AND P4, PT, R185, UR4, PT ;  /* 0x00000004b9007c0c */ /* 0x000fda000bf86270 */
[----:B------:R-:W-:Y:S01]  /*91e0*/  @!P4 IADD3 R8, P6, R185, R14, RZ ;  /* 0x0000000eb908c210 */ /* 0x000fe20007fde0ff */
[----:B-1----:R1:W-:Y:S01]  /*91f0*/  @!P5 ST.E.128 desc[UR38][R12.64], R4 ;  /* 0x000000040c00d985 */ /* 0x0023e2000c101d26 */
[----:B------:R-:W-:-:S03]  /*9200*/  ISETP.GE.AND P5, PT, R82, UR4, PT ;  /* 0x0000000452007c0c */ /* 0x000fc6000bfa6270 */
[----:B------:R-:W-:-:S10]  /*9210*/  @!P4 IMAD.X R9, R29, 0x1, R196, P6 ;  /* 0x000000011d09c824 */ /* 0x000fd400030e06c4 */
[----:B------:R-:W2:Y:S01]  /*9220*/  @!P5 LDS.128 R4, [R96+0x16400] ;  /* 0x016400006004d984 */ /* 0x000ea20000000c00 */
[----:B------:R-:W-:-:S05]  /*9230*/  @!P5 IMAD.SHL.U32 R15, R179, 0x10, RZ ;  /* 0x00000010b30fd824 */ /* 0x000fca00078e00ff */
[----:B-1----:R-:W-:-:S04]  /*9240*/  @!P5 IADD3 R12, P6, R15, R14, RZ ;  /* 0x0000000e0f0cd210 */ /* 0x002fc80007fde0ff */
[----:B------:R-:W-:-:S05]  /*9250*/  @!P5 LEA.HI.X.SX32 R13, R15, R29, 0x1, P6 ;  /* 0x0000001d0f0dd211 */ /* 0x000fca00030f0eff */
[----:B--2---:R1:W-:Y:S01]  /*9260*/  @!P5 ST.E.128 desc[UR38][R12.64], R4 ;  /* 0x000000040c00d985 */ /* 0x0043e2000c101d26 */
[----:B------:R-:W-:-:S13]  /*9270*/  ISETP.GE.AND P5, PT, R81, UR4, PT ;  /* 0x0000000451007c0c */ /* 0x000fda000bfa6270 */
[----:B------:R-:W2:Y:S01]  /*9280*/  @!P5 LDS.128 R4, [R99+0x18400] ;  /* 0x018400006304d984 */ /* 0x000ea20000000c00 */
[----:B------:R-:W-:-:S05]  /*9290*/  @!P5 IMAD.SHL.U32 R15, R180, 0x10, RZ ;  /* 0x00000010b40fd824 */ /* 0x000fca00078e00ff */
[----:B-1----:R-:W-:-:S04]  /*92a0*/  @!P5 IADD3 R12, P6, R15, R14, RZ ;  /* 0x0000000e0f0cd210 */ /* 0x002fc80007fde0ff */
[----:B------:R-:W-:-:S05]  /*92b0*/  @!P5 LEA.HI.X.SX32 R13, R15, R29, 0x1, P6 ;  /* 0x0000001d0f0dd211 */ /* 0x000fca00030f0eff */
[----:B--2---:R1:W-:Y:S01]  /*92c0*/  @!P5 ST.E.128 desc[UR38][R12.64], R4 ;  /* 0x000000040c00d985 */ /* 0x0043e2000c101d26 */
[----:B------:R-:W-:-:S03]  /*92d0*/  ISETP.GE.AND P5, PT, R186, UR4, PT ;  /* 0x00000004ba007c0c */ /* 0x000fc6000bfa6270 */
[----:B------:R-:W2:Y:S10]  /*92e0*/  @!P2 LDS.128 R4, [R96+0x18400] ;  /* 0x018400006004a984 */ /* 0x000eb40000000c00 */
[----:B-1----:R-:W-:-:S05]  /*92f0*/  @!P5 IADD3 R12, P6, R186, R14, RZ ;  /* 0x0000000eba0cd210 */ /* 0x002fca0007fde0ff */
[----:B------:R-:W-:Y:S01]  /*9300*/  @!P5 IMAD.X R13, R29, 0x1, R195, P6 ;  /* 0x000000011d0dd824 */ /* 0x000fe200030e06c3 */
[----:B--2---:R-:W-:Y:S04]  /*9310*/  @!P2 ST.E.128 desc[UR38][R10.64], R4 ;  /* 0x000000040a00a985 */ /* 0x004fe8000c101d26 */
[----:B------:R-:W1:Y:S04]  /*9320*/  @!P4 LDS.128 R4, [R99+0x1a400] ;  /* 0x01a400006304c984 */ /* 0x000e680000000c00 */
[----:B-1----:R-:W-:Y:S04]  /*9330*/  @!P4 ST.E.128 desc[UR38][R8.64], R4 ;  /* 0x000000040800c985 */ /* 0x002fe8000c101d26 */
[----:B------:R-:W1:Y:S04]  /*9340*/  @!P5 LDS.128 R4, [R96+0x1a400] ;  /* 0x01a400006004d984 */ /* 0x000e680000000c00 */
[----:B-1----:R4:W-:Y:S02]  /*9350*/  @!P5 ST.E.128 desc[UR38][R12.64], R4 ;  /* 0x000000040c00d985 */ /* 0x0029e4000c101d26 */
.L_x_1587:
[----:B------:R-:W-:Y:S05]  /*9360*/  BSYNC B0 ;  /* 0x0000000000007941 */ /* 0x000fea0003800000 */
.L_x_1578:
[----:B01-34-:R-:W0:Y:S01]  /*9370*/  S2R R4, SR_TID.X ;  /* 0x0000000000047919 */ /* 0x01be220000002100 */
[----:B------:R-:W-:Y:S01]  /*9380*/  @!PT LDS RZ, [RZ] ;  /* 0x00000000fffff984 */ /* 0x000fe20000000800 */
[----:B------:R-:W-:Y:S01]  /*9390*/  @!PT LDS RZ, [RZ] ;  /* 0x00000000fffff984 */ /* 0x000fe20000000800 */
[----:B------:R-:W-:Y:S01]  /*93a0*/  @!PT LDS RZ, [RZ] ;  /* 0x00000000fffff984 */ /* 0x000fe20000000800 */
[----:B------:R-:W-:Y:S01]  /*93b0*/  @!PT LDS RZ, [RZ] ;  /* 0x00000000fffff984 */ /* 0x000fe20000000800 */
[----:B------:R1:W-:Y:S06]  /*93c0*/  MEMBAR.ALL.CTA ;  /* 0x0000000000007992 */ /* 0x0003ec0000008000 */
[----:B-1----:R-:W1:Y:S01]  /*93d0*/  FENCE.VIEW.ASYNC.S ;  /* 0x00000000000073c6 */ /* 0x002e620000000000 */
[----:B------:R-:W-:Y:S05]  /*93e0*/  WARPSYNC.ALL ;  /* 0x0000000000007948 */ /* 0x000fea0003800000 */
[----:B------:R-:W-:Y:S01]  /*93f0*/  BSSY B0, `(.L_x_1630) ;  /* 0x0000008000007945 */ /* 0x000fe20003800000 */
[----:B-1----:R1:W-:Y:S01]  /*9400*/  BAR.SYNC.DEFER_BLOCKING R66, 0x80 ;  /* 0x000200420000751d */ /* 0x0023e20000010000 */
[----:B0-----:R-:W-:-:S13]  /*9410*/  LOP3.LUT P4, RZ, R4, 0x7f, RZ, 0xc0, !PT ;  /* 0x0000007f04ff7812 */ /* 0x001fda000788c0ff */
[----:B------:R-:W-:-:S05]  /*9420*/  @!P4 VIADD R4, R84, 0x228a0 ;  /* 0x000228a05404c836 */ /* 0x000fca0000000000 */
[----:B------:R-:W-:-:S04]  /*9430*/  @!P4 PRMT R4, RZ, 0x654, R4 ;  /* 0x00000654ff04c816 */ /* 0x000fc80000000004 */
[----:B------:R1:W-:Y:S01]  /*9440*/  @!P4 SYNCS.ARRIVE.TRANS64.RED.A1T0 RZ, [R4+URZ], RZ ;  /* 0x000000ff04ffc9a7 */ /* 0x0003e2000810043f */
[----:B------:R-:W-:Y:S05]  /*9450*/  @!P1 BRA `(.L_x_1631) ;  /* 0x0000000000049947 */ /* 0x000fea0003800000 */
[----:B------:R-:W-:Y:S01]  /*9460*/  BPT.TRAP 0x1 ;  /* 0x000000040000795c */ /* 0x000fe20000300000 */
.L_x_1631:
[----:B------:R-:W-:Y:S05]  /*9470*/  BSYNC B0 ;  /* 0x0000000000007941 */ /* 0x000fea0003800000 */
.L_x_1630:
[----:B------:R-:W0:Y:S01]  /*9480*/  SYNCS.PHASECHK.TRANS64.TRYWAIT P1, [R84+URZ+0x228b0], R93 ;  /* 0x0228b05d540075a7 */ /* 0x000e22000802017f */
[----:B------:R-:W-:Y:S04]  /*9490*/  BSSY B0, `(.L_x_1632) ;  /* 0x0000002000007945 */ /* 0x000fe80003800000 */
[----:B0-----:R-:W-:Y:S05]  /*94a0*/  @!P1 BRA `(.L_x_1633) ;  /* 0x0000020400549947 */ /* 0x001fea0003800000 */
.L_x_1961:
[----:B------:R-:W-:Y:S05]  /*94b0*/  BSYNC B0 ;  /* 0x0000000000007941 */ /* 0x000fea0003800000 */
.L_x_1632:
[----:B------:R-:W-:Y:S01]  /*94c0*/  ULDC.64 UR4, c[0x0][0x328] ;  /* 0x0000ca0000047ab9 */ /* 0x000fe20000000a00 */
[----:B------:R-:W-:Y:S01]  /*94d0*/  ULDC.64 UR6, c[0x0][0x318] ;  /* 0x0000c60000067ab9 */ /* 0x000fe20000000a00 */
[----:B------:R-:W-:Y:S01]  /*94e0*/  IMAD R90, R90, UR4, RZ ;  /* 0x000000045a5a7c24 */ /* 0x000fe2000f8e02ff */
[----:B------:R-:W-:Y:S01]  /*94f0*/  BSSY B0, `(.L_x_1634) ;  /* 0x0000042000007945 */ /* 0x000fe20003800000 */
[----:B-1----:R-:W-:-:S04]  /*9500*/  IMAD.WIDE.U32 R4, R89, UR4, RZ ;  /* 0x0000000459047c25 */ /* 0x002fc8000f8e00ff */
        /* <DEDUP_REMOVED lines=9> */
[----:B------:R-:W-:-:S04]  /*95a0*/  IMAD.WIDE.U32 R4, R22, UR4, R4 ;  /* 0x0000000416047c25 */ /* 0x000fc8000f8e0004 */
[----:B------:R-:W-:Y:S01]  /*95b0*/  IMAD R7, R22, UR5, R7 ;  /* 0x0000000516077c24 */ /* 0x000fe2000f8e0207 */
[----:B------:R-:W-:-:S04]  /*95c0*/  IADD3 R4, P1, R4, UR6, RZ ;  /* 0x0000000604047c10 */ /* 0x000fc8000ff3e0ff */
[----:B------:R-:W-:Y:S01]  /*95d0*/  IADD3.X R5, R5, UR7, R7, P1, !PT ;  /* 0x0000000705057c10 */ /* 0x000fe20008ffe407 */
[----:B------:R1:W3:Y:S01]  /*95e0*/  SHFL.IDX PT, R10, R4, RZ, 0x1e1f ;  /* 0x001e1fff040a7589 */ /* 0x0002e200000e0000 */
[----:B------:R-:W-:-:S03]  /*95f0*/  ISETP.GT.AND P1, PT, R92, R176, PT ;  /* 0x000000b05c00720c */ /* 0x000fc60003f24270 */
[----:B------:R1:W4:Y:S10]  /*9600*/  SHFL.IDX PT, R13, R5, RZ, 0x1e1f ;  /* 0x001e1fff050d7589 */ /* 0x00033400000e0000 */
[----:B-1----:R-:W-:Y:S05]  /*9610*/  @!P1 BRA `(.L_x_1635) ;  /* 0x0000000000bc9947 */ /* 0x002fea0003800000 */
[----:B------:R-:W-:Y:S01]  /*9620*/  LOP3.LUT P1, RZ, R79, 0x1, RZ, 0xc0, !PT ;  /* 0x000000014fff7812 */ /* 0x000fe2000782c0ff */
[----:B------:R-:W-:Y:S01]  /*9630*/  IMAD R11, R17, 0x4000, R201 ;  /* 0x00004000110b7824 */ /* 0x000fe200078e02c9 */
[----:B------:R-:W-:Y:S11]  /*9640*/  BSSY B1, `(.L_x_1636) ;  /* 0x0000011000017945 */ /* 0x000ff60003800000 */
[----:B------:R-:W-:Y:S01]  /*9650*/  @P1 IMAD.IADD R4, R16, 0x1, R11 ;  /* 0x0000000110041824 */ /* 0x000fe200078e020b */
[----:B---3--:R-:W-:-:S05]  /*9660*/  @P1 IADD3 R8, P2, R18, R10, RZ ;  /* 0x0000000a12081210 */ /* 0x008fca0007f5e0ff */
[----:B------:R-:W1:Y:S01]  /*9670*/  @P1 LDS.128 R4, [R4+0x8400] ;  /* 0x0084000004041984 */ /* 0x000e620000000c00 */
[----:B----4-:R-:W-:-:S05]  /*9680*/  @P1 IMAD.X R9, R13, 0x1, R19, P2 ;  /* 0x000000010d091824 */ /* 0x010fca00010e0613 */
[----:B-1----:R1:W-:Y:S01]  /*9690*/  @P1 ST.E.128 desc[UR38][R8.64], R4 ;  /* 0x0000000408001985 */ /* 0x0023e2000c101d26 */
[----:B------:R-:W-:-:S13]  /*96a0*/  LOP3.LUT P1, RZ, R55, 0x2, RZ, 0xc0, !PT ;  /* 0x0000000237ff7812 */ /* 0x000fda000782c0ff */
[----:B------:R-:W-:Y:S05]  /*96b0*/  @!P1 BRA `(.L_x_1637) ;  /* 0x0000000000249947 */ /* 0x000fea0003800000 */
[----:B------:R-:W-:Y:S01]  /*96c0*/  LOP3.LUT P1, RZ, R187, 0x2, RZ, 0xc0, !PT ;  /* 0x00000002bbff7812 */ /* 0x000fe2000782c0ff */
[----:B-1----:R-:W-:Y:S01]  /*96d0*/  IMAD.SHL.U32 R9, R179, 0x10, RZ ;  /* 0x00000010b3097824 */ /* 0x002fe200078e00ff */
[----:B------:R-:W-:-:S11]  /*96e0*/  IADD3 R5, R11, 0x20, RZ ;  /* 0x000000200b057810 */ /* 0x000fd60007ffe0ff */
[----:B------:R-:W-:Y:S01]  /*96f0*/  @P1 VIADD R5, R11, 0xffffffe0 ;  /* 0xffffffe00b051836 */ /* 0x000fe20000000000 */
[----:B------:R-:W-:-:S03]  /*9700*/  IADD3 R8, P1, R9, R10, RZ ;  /* 0x0000000a09087210 */ /* 0x000fc60007f3e0ff */
[----:B------:R-:W-:Y:S01]  /*9710*/  IMAD.IADD R5, R16, 0x1, R5 ;  /* 0x0000000110057824 */ /* 0x000fe200078e0205 */
[----:B------:R-:W-:-:S05]  /*9720*/  LEA.HI.X.SX32 R9, R9, R13, 0x1, P1 ;  /* 0x0000000d09097211 */ /* 0x000fca00008f0eff */
[----:B------:R-:W1:Y:S04]  /*9730*/  LDS.128 R4, [R5+0x8400] ;  /* 0x0084000005047984 */ /* 0x000e680000000c00 */
[----:B-1----:R3:W-:Y:S02]  /*9740*/  ST.E.128 desc[UR38][R8.64], R4 ;  /* 0x0000000408007985 */ /* 0x0027e4000c101d26 */
.L_x_1637:
[----:B------:R-:W-:Y:S05]  /*9750*/  BSYNC B1 ;  /* 0x0000000000017941 */ /* 0x000fea0003800000 */
.L_x_1636:
[----:B------:R-:W-:Y:S01]  /*9760*/  LOP3.LUT P1, RZ, R55, 0x4, RZ, 0xc0, !PT ;  /* 0x0000000437ff7812 */ /* 0x000fe2000782c0ff */
[----:B------:R-:W-:-:S12]  /*9770*/  BSSY B1, `(.L_x_1638) ;  /* 0x000000b000017945 */ /* 0x000fd80003800000 */
[----:B------:R-:W-:Y:S05]  /*9780*/  @!P1 BRA `(.L_x_1639) ;  /* 0x0000000000249947 */ /* 0x000fea0003800000 */
[----:B------:R-:W-:Y:S01]  /*9790*/  LOP3.LUT P1, RZ, R187, 0x4, RZ, 0xc0, !PT ;  /* 0x00000004bbff7812 */ /* 0x000fe2000782c0ff */
[----:B-1-3--:R-:W-:Y:S02]  /*97a0*/  VIADD R5, R11, 0x40 ;  /* 0x000000400b057836 */ /* 0x00afe40000000000 */
[----:B------:R-:W-:-:S10]  /*97b0*/  IMAD.SHL.U32 R9, R180, 0x10, RZ ;  /* 0x00000010b4097824 */ /* 0x000fd400078e00ff */
[----:B------:R-:W-:Y:S01]  /*97c0*/  @P1 VIADD R5, R11, 0xffffffc0 ;  /* 0xffffffc00b051836 */ /* 0x000fe20000000000 */
[----:B------:R-:W-:-:S03]  /*97d0*/  IADD3 R8, P1, R9, R10, RZ ;  /* 0x0000000a09087210 */ /* 0x000fc60007f3e0ff */
[----:B------:R-:W-:Y:S01]  /*97e0*/  IMAD.IADD R5, R16, 0x1, R5 ;  /* 0x0000000110057824 */ /* 0x000fe200078e0205 */
[----:B------:R-:W-:-:S05]  /*97f0*/  LEA.HI.X.SX32 R9, R9, R13, 0x1, P1 ;  /* 0x0000000d09097211 */ /* 0x000fca00008f0eff */
[----:B------:R-:W1:Y:S04]  /*9800*/  LDS.128 R4, [R5+0x8400] ;  /* 0x0084000005047984 */ /* 0x000e680000000c00 */
[----:B-1----:R4:W-:Y:S02]  /*9810*/  ST.E.128 desc[UR38][R8.64], R4 ;  /* 0x0000000408007985 */ /* 0x0029e4000c101d26 */
.L_x_1639:
[----:B------:R-:W-:Y:S05]  /*9820*/  BSYNC B1 ;  /* 0x0000000000017941 */ /* 0x000fea0003800000 */
.L_x_1638:
[----:B------:R-:W-:-:S13]  /*9830*/  LOP3.LUT P1, RZ, R55, 0x8, RZ, 0xc0, !PT ;  /* 0x0000000837ff7812 */ /* 0x000fda000782c0ff */
[----:B------:R-:W-:Y:S05]  /*9840*/  @!P1 BRA `(.L_x_1635) ;  /* 0x0000000000309947 */ /* 0x000fea0003800000 */
[----:B------:R-:W-:Y:S01]  /*9850*/  R2P PR, R187, 0x6 ;  /* 0x00000006bb007804 */ /* 0x000fe20000000000 */
[----:B-1-34-:R-:W-:Y:S02]  /*9860*/  IMAD.MOV.U32 R4, RZ, RZ, -0x40 ;  /* 0xffffffc0ff047424 */ /* 0x01afe400078e00ff */
[----:B------:R-:W-:Y:S02]  /*9870*/  IMAD.MOV.U32 R6, RZ, RZ, 0x40 ;  /* 0x00000040ff067424 */ /* 0x000fe400078e00ff */
[----:B------:R-:W-:Y:S01]  /*9880*/  IMAD.MOV.U32 R5, RZ, RZ, 0x60 ;  /* 0x00000060ff057424 */ /* 0x000fe200078e00ff */
[----:B------:R-:W-:-:S07]  /*9890*/  SEL R4, R4, 0x40, P2 ;  /* 0x0000004004047807 */ /* 0x000fce0001000000 */
[----:B------:R-:W-:Y:S01]  /*98a0*/  @P2 IADD3 R5, -R6, 0x20, RZ ;  /* 0x0000002006052810 */ /* 0x000fe20007ffe1ff */
[----:B------:R-:W-:Y:S01]  /*98b0*/  @P1 VIADD R5, R4, 0xffffffe0 ;  /* 0xffffffe004051836 */ /* 0x000fe20000000000 */
[----:B------:R-:W-:-:S04]  /*98c0*/  IADD3 R8, P1, R177, R10, RZ ;  /* 0x0000000ab1087210 */ /* 0x000fc80007f3e0ff */
[----:B------:R-:W-:Y:S02]  /*98d0*/  IADD3 R5, R16, R11, R5 ;  /* 0x0000000b10057210 */ /* 0x000fe40007ffe005 */
[----:B------:R-:W-:-:S04]  /*98e0*/  IADD3.X R9, R13, R188, RZ, P1, !PT ;  /* 0x000000bc0d097210 */ /* 0x000fc80000ffe4ff */
[----:B------:R-:W1:Y:S04]  /*98f0*/  LDS.128 R4, [R5+0x8400] ;  /* 0x0084000005047984 */ /* 0x000e680000000c00 */
[----:B-1----:R1:W-:Y:S02]  /*9900*/  ST.E.128 desc[UR38][R8.64], R4 ;  /* 0x0000000408007985 */ /* 0x0023e4000c101d26 */
.L_x_1635:
[----:B------:R-:W-:Y:S05]  /*9910*/  BSYNC B0 ;  /* 0x0000000000007941 */ /* 0x000fea0003800000 */
.L_x_1634:
[----:B------:R-:W-:Y:S01]  /*9920*/  @!PT LDS RZ, [RZ] ;  /* 0x00000000fffff984 */ /* 0x000fe20000000800 */
[----:B------:R-:W-:Y:S01]  /*9930*/  @!PT LDS RZ, [RZ] ;  /* 0x00000000fffff984 */ /* 0x000fe20000000800 */
[----:B------:R-:W-:Y:S01]  /*9940*/  @!PT LDS RZ, [RZ] ;  /* 0x00000000fffff984 */ /* 0x000fe20000000800 */
[----:B------:R-:W-:Y:S01]  /*9950*/  @!PT LDS RZ, [RZ] ;  /* 0x00000000fffff984 */ /* 0x000fe20000000800 */
[----:B------:R5:W-:Y:S06]  /*9960*/  MEMBAR.ALL.CTA ;  /* 0x0000000000007992 */ /* 0x000bec0000008000 */
[----:B-----5:R-:W5:Y:S01]  /*9970*/  FENCE.VIEW.ASYNC.S ;  /* 0x00000000000073c6 */ /* 0x020f620000000000 */
[----:B------:R-:W-:Y:S02]  /*9980*/  VIADD R17, R17, 0x1 ;  /* 0x0000000111117836 */ /* 0x000fe40000000000 */
[----:B0-----:R-:W-:Y:S01]  /*9990*/  @!P4 VIADD R84, R84, 0x228c0 ;  /* 0x000228c05454c836 */ /* 0x001fe20000000000 */
[----:B-----5:R0:W-:Y:S02]  /*99a0*/  BAR.SYNC.DEFER_BLOCKING R66, 0x80 ;  /* 0x000200420000751d */ /* 0x0201e40000010000 */
[----:B------:R-:W-:-:S02]  /*99b0*/  ISETP.NE.AND P1, PT, R17, 0x2, PT ;  /* 0x000000021100780c */ /* 0x000fc40003f25270 */
[----:B------:R-:W-:Y:S02]  /*99c0*/  @!P4 PRMT R84, RZ, 0x654, R84 ;  /* 0x00000654ff54c816 */ /* 0x000fe40000000054 */
[----:B-1-34-:R-:W-:Y:S02]  /*99d0*/  SEL R4, RZ, 0x1, P1 ;  /* 0x00000001ff047807 */ /* 0x01afe40000800000 */
[----:B------:R-:W-:Y:S02]  /*99e0*/  SEL R17, R17, RZ, P1 ;  /* 0x000000ff11117207 */ /* 0x000fe40000800000 */
[----:B------:R-:W-:Y:S01]  /*99f0*/  LOP3.LUT R173, R173, R4, RZ, 0x3c, !PT ;  /* 0x00000004adad7212 */ /* 0x000fe200078e3cff */
[----:B------:R0:W-:Y:S01]  /*9a00*/  @!P4 SYNCS.ARRIVE.TRANS64.RED.A1T0 RZ, [R84+URZ], RZ ;  /* 0x000000ff54ffc9a7 */ /* 0x0001e2000810043f */
[----:B------:R-:W-:Y:S05]  /*9a10*/  @P3 BRA `(.L_x_1640) ;  /* 0xffffff8c006c3947 */ /* 0x000fea000383ffff */
[----:B------:R-:W1:Y:S01]  /*9a20*/  S2R R5, SR_TID.X ;  /* 0x0000000000057919 */ /* 0x000e620000002100 */
[----:B------:R-:W-:Y:S02]  /*9a30*/  PLOP3.LUT P0, PT, PT, PT, PT, 0x8, 0x0 ;  /* 0x000000000000781c */ /* 0x000fe40003f0e170 */
[----:B-1----:R-:W-:-:S04]  /*9a40*/  SHF.R.U32.HI R5, RZ, 0x7, R5 ;  /* 0x00000007ff057819 */ /* 0x002fc80000011605 */
[----:B------:R-:W-:-:S13]  /*9a50*/  ISETP.NE.AND P2, PT, R5, 0x1, PT ;  /* 0x000000010500780c */ /* 0x000fda0003f45270 */
[----:B------:R-:W-:Y:S06]  /*9a60*/  @!P2 BAR.ARV 0x9, 0x100 ;  /* 0x024400000000ab1d */ /* 0x000fec0000002000 */
.L_x_1573:
[----:B------:R-:W1:Y:S01]  /*9a70*/  LDC R0, c[0x0][0x448] ;  /* 0x00011200ff007b82 */ /* 0x000e620000000800 */
[----:B------:R-:W-:-:S07]  /*9a80*/  IADD3 R5, R171, 0x1, -R170 ;  /* 0x00000001ab057810 */ /* 0x000fce0007ffe8aa */
[----:B------:R-:W3:Y:S01]  /*9a90*/  LDC.64 R6, c[0x0][0x9e0] ;  /* 0x00027800ff067b82 */ /* 0x000ee20000000a00 */
[----:B-1----:R-:W-:Y:S01]  /*9aa0*/  ISETP.NE.AND P1, PT, R0, 0x1, PT ;  /* 0x000000010000780c */ /* 0x002fe20003f25270 */
[----:B------:R-:W-:Y:S01]  /*9ab0*/  VIADD R0, R178, 0x7f ;  /* 0x0000007fb2007836 */ /* 0x000fe20000000000 */
[----:B---3--:R-:W-:-:S11]  /*9ac0*/  ISETP.GE.AND P2, PT, R7, 0x1, PT ;  /* 0x000000010700780c */ /* 0x008fd60003f46270 */
[----:B------:R-:W1:Y:S08]  /*9ad0*/  @P1 LDC R3, c[0x0][0x44c] ;  /* 0x00011300ff031b82 */ /* 0x000e700000000800 */
[----:B------:R-:W3:Y:S01]  /*9ae0*/  @P1 LDC R2, c[0x0][0x450] ;  /* 0x00011400ff021b82 */ /* 0x000ee20000000800 */
[----:B-1----:R-:W-:-:S05]  /*9af0*/  @P1 IMAD.HI.U32 R3, R0, R3, RZ ;  /* 0x0000000300031227 */ /* 0x002fca00078e00ff */
[----:B---3--:R-:W-:-:S05]  /*9b00*/  @P1 SHF.R.U32.HI R0, RZ, R2, R3 ;  /* 0x00000002ff001219 */ /* 0x008fca0000011603 */
[----:B------:R-:W-:Y:S01]  /*9b10*/  IMAD.IADD R3, R5, 0x1, R0 ;  /* 0x0000000105037824 */ /* 0x000fe200078e0200 */
[----:B------:R-:W-:Y:S06]  /*9b20*/  @P0 BRA `(.L_x_1641) ;  /* 0x00000000000c0947 */ /* 0x000fec0003800000 */
[----:B------:R-:W1:Y:S01]  /*9b30*/  FENCE.VIEW.ASYNC.G ;  /* 0x00000000000073c6 */ /* 0x000e620000000100 */
[----:B------:R-:W-:Y:S05]  /*9b40*/  WARPSYNC.ALL ;  /* 0x0000000000007948 */ /* 0x000fea0003800000 */
[----:B-1----:R-:W-:Y:S06]  /*9b50*/  BAR.ARV 0xc, 0x180 ;  /* 0x0306000000007b1d */ /* 0x002fec0000002000 */
.L_x_1641:
[----:B------:R-:W-:Y:S01]  /*9b60*/  IMAD.IADD R0, R3, 0x1, R6 ;  /* 0x0000000103007824 */ /* 0x000fe200078e0206 */
[----:B------:R-:W-:Y:S06]  /*9b70*/  @!P2 BRA `(.L_x_1642) ;  /* 0x000000000048a947 */ /* 0x000fec0003800000 */
[C---:B------:R-:W-:Y:S01]  /*9b80*/  ISETP.GT.AND P0, PT, R3.reuse, RZ, PT ;  /* 0x000000ff0300720c */ /* 0x040fe20003f04270 */
[----:B------:R-:W-:Y:S01]  /*9b90*/  BSSY B0, `(.L_x_1643) ;  /* 0x000000e000007945 */ /* 0x000fe20003800000 */
[----:B------:R-:W-:-:S11]  /*9ba0*/  VIADD R2, R3, 0xffffffff ;  /* 0xffffffff03027836 */ /* 0x000fd60000000000 */
[----:B------:R-:W-:Y:S05]  /*9bb0*/  @P0 BRA `(.L_x_1644) ;  /* 0x00000000001c0947 */ /* 0x000fea0003800000 */
[----:B------:R-:W-:Y:S01]  /*9bc0*/  ISETP.NE.AND P0, PT, R7, 0x1, PT ;  /* 0x000000010700780c */ /* 0x000fe20003f05270 */
[----:B------:R-:W-:-:S12]  /*9bd0*/  IMAD.MOV R3, RZ, RZ, -R3 ;  /* 0x000000ffff037224 */ /* 0x000fd800078e0a03 */
[----:B------:R-:W1:Y:S02]  /*9be0*/  @P0 LDC.64 R4, c[0x0][0x9e8] ;  /* 0x00027a00ff040b82 */ /* 0x000e640000000a00 */
[----:B-1----:R-:W-:-:S05]  /*9bf0*/  @P0 IMAD.HI.U32 R2, R3, R4, RZ ;  /* 0x0000000403020227 */ /* 0x002fca00078e00ff */
[----:B------:R-:W-:-:S04]  /*9c00*/  @P0 SHF.R.U32.HI R3, RZ, R5, R2 ;  /* 0x00000005ff030219 */ /* 0x000fc80000011602 */
[----:B------:R-:W-:Y:S01]  /*9c10*/  LOP3.LUT R2, RZ, R3, RZ, 0x33, !PT ;  /* 0x00000003ff027212 */ /* 0x000fe200078e33ff */
[----:B------:R-:W-:Y:S06]  /*9c20*/  BRA `(.L_x_1645) ;  /* 0x0000000000107947 */ /* 0x000fec0003800000 */
.L_x_1644:
[----:B------:R-:W-:-:S13]  /*9c30*/  ISETP.NE.AND P0, PT, R7, 0x1, PT ;  /* 0x000000010700780c */ /* 0x000fda0003f05270 */
[----:B------:R-:W1:Y:S02]  /*9c40*/  @P0 LDC.64 R4, c[0x0][0x9e8] ;  /* 0x00027a00ff040b82 */ /* 0x000e640000000a00 */
[----:B-1----:R-:W-:-:S05]  /*9c50*/  @P0 IMAD.HI.U32 R4, R2, R4, RZ ;  /* 0x0000000402040227 */ /* 0x002fca00078e00ff */
[----:B------:R-:W-:-:S07]  /*9c60*/  @P0 SHF.R.U32.HI R2, RZ, R5, R4 ;  /* 0x00000005ff020219 */ /* 0x000fce0000011604 */
.L_x_1645:
[----:B------:R-:W-:Y:S05]  /*9c70*/  BSYNC B0 ;  /* 0x0000000000007941 */ /* 0x000fea0003800000 */
.L_x_1643:
[----:B------:R-:W-:-:S05]  /*9c80*/  IMAD R3, R2, R7, R7 ;  /* 0x0000000702037224 */ /* 0x000fca00078e0207 */
[----:B------:R-:W-:-:S07]  /*9c90*/  VIMNMX R0, R0, R3, PT ;  /* 0x0000000300007248 */ /* 0x000fce0003fe0100 */
.L_x_1642:
[----:B------:R-:W1:Y:S01]  /*9ca0*/  @P1 LDC R5, c[0x0][0x44c] ;  /* 0x00011300ff051b82 */ /* 0x000e620000000800 */
[----:B------:R-:W-:Y:S01]  /*9cb0*/  VIADD R0, R0, 0x7f ;  /* 0x0000007f00007836 */ /* 0x000fe20000000000 */
[----:B------:R-:W-:-:S04]  /*9cc0*/  ULDC UR4, c[0x0][0x9dc] ;  /* 0x0002770000047ab9 */ /* 0x000fc80000000800 */
[----:B------:R-:W-:Y:S02]  /*9cd0*/  SHF.R.S32.HI R3, RZ, 0x1f, R0 ;  /* 0x0000001fff037819 */ /* 0x000fe40000011400 */
[----:B------:R-:W3:Y:S02]  /*9ce0*/  @P1 LDC R9, c[0x0][0x450] ;  /* 0x00011400ff091b82 */ /* 0x000ee40000000800 */
[----:B------:R-:W-:-:S04]  /*9cf0*/  LEA.HI R3, R3, R0, RZ, 0x7 ;  /* 0x0000000003037211 */ /* 0x000fc800078f38ff */
[----:B------:R-:W-:-:S04]  /*9d00*/  SHF.R.S32.HI R0, RZ, 0x7, R3 ;  /* 0x00000007ff007819 */ /* 0x000fc80000011403 */
[----:B------:R-:W-:Y:S01]  /*9d10*/  VIMNMX R89, R27, R0, PT ;  /* 0x000000001b597248 */ /* 0x000fe20003fe0100 */
[----:B-1----:R-:W-:-:S04]  /*9d20*/  @P1 IMAD.HI.U32 R2, R178, R5, RZ ;  /* 0x00000005b2021227 */ /* 0x002fc800078e00ff */
[----:B------:R-:W-:Y:S01]  /*9d30*/  IMAD.MOV.U32 R5, RZ, RZ, R178 ;  /* 0x000000ffff057224 */ /* 0x000fe200078e00b2 */
[----:B---3--:R-:W-:-:S05]  /*9d40*/  @P1 SHF.R.U32.HI R5, RZ, R9, R2 ;  /* 0x00000009ff051219 */ /* 0x008fca0000011602 */
[----:B------:R-:W-:-:S04]  /*9d50*/  IMAD.IADD R2, R88, 0x1, R5 ;  /* 0x0000000158027824 */ /* 0x000fc800078e0205 */
[----:B------:R-:W-:Y:S01]  /*9d60*/  VIADD R0, R2, -UR4 ;  /* 0x8000000402007c36 */ /* 0x000fe20008000000 */
[----:B------:R-:W-:Y:S06]  /*9d70*/  @!P2 BRA `(.L_x_1646) ;  /* 0x000000000044a947 */ /* 0x000fec0003800000 */
[----:B------:R-:W-:Y:S01]  /*9d80*/  ISETP.GT.AND P0, PT, R2, -0x1, PT ;  /* 0xffffffff0200780c */ /* 0x000fe20003f04270 */
[----:B------:R-:W-:-:S12]  /*9d90*/  BSSY B0, `(.L_x_1647) ;  /* 0x000000d000007945 */ /* 0x000fd80003800000 */
[----:B------:R-:W-:Y:S05]  /*9da0*/  @P0 BRA `(.L_x_1648) ;  /* 0x00000000001c0947 */ /* 0x000fea0003800000 */
[----:B------:R-:W-:Y:S02]  /*9db0*/  ISETP.NE.AND P0, PT, R7, 0x1, PT ;  /* 0x000000010700780c */ /* 0x000fe40003f05270 */
[----:B------:R-:W-:-:S11]  /*9dc0*/  LOP3.LUT R3, RZ, R2, RZ, 0x33, !PT ;  /* 0x00000002ff037212 */ /* 0x000fd600078e33ff */
[----:B------:R-:W1:Y:S02]  /*9dd0*/  @P0 LDC.64 R4, c[0x0][0x9e8] ;  /* 0x00027a00ff040b82 */ /* 0x000e640000000a00 */
[----:B-1----:R-:W-:-:S05]  /*9de0*/  @P0 IMAD.HI.U32 R2, R3, R4, RZ ;  /* 0x0000000403020227 */ /* 0x002fca00078e00ff */
[----:B------:R-:W-:-:S04]  /*9df0*/  @P0 SHF.R.U32.HI R3, RZ, R5, R2 ;  /* 0x00000005ff030219 */ /* 0x000fc80000011602 */
[----:B------:R-:W-:Y:S01]  /*9e00*/  LOP3.LUT R2, RZ, R3, RZ, 0x33, !PT ;  /* 0x00000003ff027212 */ /* 0x000fe200078e33ff */
[----:B------:R-:W-:Y:S06]  /*9e10*/  BRA `(.L_x_1649) ;  /* 0x0000000000107947 */ /* 0x000fec0003800000 */
.L_x_1648:
[----:B------:R-:W-:-:S13]  /*9e20*/  ISETP.NE.AND P0, PT, R7, 0x1, PT ;  /* 0x000000010700780c */ /* 0x000fda0003f05270 */
[----:B------:R-:W1:Y:S02]  /*9e30*/  @P0 LDC.64 R4, c[0x0][0x9e8] ;  /* 0x00027a00ff040b82 */ /* 0x000e640000000a00 */
[----:B-1----:R-:W-:-:S05]  /*9e40*/  @P0 IMAD.HI.U32 R4, R2, R4, RZ ;  /* 0x0000000402040227 */ /* 0x002fca00078e00ff */
[----:B------:R-:W-:-:S07]  /*9e50*/  @P0 SHF.R.U32.HI R2, RZ, R5, R4 ;  /* 0x00000005ff020219 */ /* 0x000fce0000011604 */
.L_x_1649:
[----:B------:R-:W-:Y:S05]  /*9e60*/  BSYNC B0 ;  /* 0x0000000000007941 */ /* 0x000fea0003800000 */
.L_x_1647:
[----:B------:R-:W-:-:S05]  /*9e70*/  IMAD R3, R2, R7, RZ ;  /* 0x0000000702037224 */ /* 0x000fca00078e02ff */
[----:B------:R-:W-:-:S07]  /*9e80*/  VIMNMX R0, R0, R3, !PT ;  /* 0x0000000300007248 */ /* 0x000fce0007fe0100 */
.L_x_1646:
[----:B------:R-:W-:Y:S01]  /*9e90*/  SHF.R.S32.HI R3, RZ, 0x1f, R0 ;  /* 0x0000001fff037819 */ /* 0x000fe20000011400 */
[----:B------:R-:W-:Y:S01]  /*9ea0*/  IMAD.MOV.U32 R56, RZ, RZ, RZ ;  /* 0x000000ffff387224 */ /* 0x000fe200078e00ff */
[----:B------:R-:W-:Y:S02]  /*9eb0*/  PLOP3.LUT P0, PT, PT, PT, PT, 0x80, 0x0 ;  /* 0x000000000000781c */ /* 0x000fe40003f0f070 */
[----:B------:R-:W-:Y:S02]  /*9ec0*/  CS2R R150, SRZ ;  /* 0x0000000000967805 */ /* 0x000fe4000001ff00 */
[----:B------:R-:W-:Y:S02]  /*9ed0*/  LEA.HI R3, R3, R0, RZ, 0x7 ;  /* 0x0000000003037211 */ /* 0x000fe400078f38ff */
[----:B------:R-:W-:Y:S02]  /*9ee0*/  CS2R R6, SRZ ;  /* 0x0000000000067805 */ /* 0x000fe4000001ff00 */
[----:B------:R-:W-:-:S02]  /*9ef0*/  MOV R58, RZ ;  /* 0x000000ff003a7202 */ /* 0x000fc40000000f00 */
[----:B------:R-:W-:Y:S02]  /*9f00*/  CS2R R148, SRZ ;  /* 0x0000000000947805 */ /* 0x000fe4000001ff00 */
[----:B------:R-:W-:Y:S02]  /*9f10*/  SHF.R.S32.HI R3, RZ, 0x7, R3 ;  /* 0x00000007ff037819 */ /* 0x000fe40000011403 */
[----:B------:R-:W-:Y:S02]  /*9f20*/  CS2R R8, SRZ ;  /* 0x0000000000087805 */ /* 0x000fe4000001ff00 */
[----:B------:R-:W-:Y:S02]  /*9f30*/  CS2R R4, SRZ ;  /* 0x0000000000047805 */ /* 0x000fe4000001ff00 */
[----:B------:R-:W-:Y:S02]  /*9f40*/  CS2R R142, SRZ ;  /* 0x00000000008e7805 */ /* 0x000fe4000001ff00 */
[----:B------:R-:W-:-:S02]  /*9f50*/  VIMNMX R198, RZ, R3, !PT ;  /* 0x00000003ffc67248 */ /* 0x000fc40007fe0100 */
[----:B------:R-:W-:Y:S02]  /*9f60*/  CS2R R140, SRZ ;  /* 0x00000000008c7805 */ /* 0x000fe4000001ff00 */
[----:B------:R-:W-:Y:S02]  /*9f70*/  CS2R R10, SRZ ;  /* 0x00000000000a7805 */ /* 0x000fe4000001ff00 */
[----:B------:R-:W-:Y:S02]  /*9f80*/  CS2R R134, SRZ ;  /* 0x0000000000867805 */ /* 0x000fe4000001ff00 */
[----:B------:R-:W-:Y:S02]  /*9f90*/  ISETP.GT.AND P1, PT, R89, R198, PT ;  /* 0x000000c65900720c */ /* 0x000fe40003f24270 */
[----:B------:R-:W-:Y:S02]  /*9fa0*/  CS2R R12, SRZ ;  /* 0x00000000000c7805 */ /* 0x000fe4000001ff00 */
[----:B------:R-:W-:-:S02]  /*9fb0*/  CS2R R132, SRZ ;  /* 0x0000000000847805 */ /* 0x000fc4000001ff00 */
[----:B------:R-:W-:Y:S02]  /*9fc0*/  CS2R R14, SRZ ;  /* 0x00000000000e7805 */ /* 0x000fe4000001ff00 */
[----:B------:R-:W-:Y:S02]  /*9fd0*/  CS2R R126, SRZ ;  /* 0x00000000007e7805 */ /* 0x000fe4000001ff00 */
[----:B------:R-:W-:Y:S02]  /*9fe0*/  CS2R R26, SRZ ;  /* 0x00000000001a7805 */ /* 0x000fe4000001ff00 */
[----:B------:R-:W-:Y:S02]  /*9ff0*/  CS2R R124, SRZ ;  /* 0x00000000007c7805 */ /* 0x000fe4000001ff00 */
[----:B--2---:R-:W-:Y:S01]  /*a000*/  CS2R R28, SRZ ;  /* 0x00000000001c7805 */ /* 0x004fe2000001ff00 */
[----:B------:R-:W-:Y:S01]  /*a010*/  IMAD.MOV.U32 R25, RZ, RZ, RZ ;  /* 0x000000ffff197224 */ /* 0x000fe200078e00ff */
        /* <DEDUP_REMOVED lines=11> */
[----:B------:R-:W-:Y:S01]  /*a0d0*/  CS2R R40, SRZ ;  /* 0x0000000000287805 */ /* 0x000fe2000001ff00 */
[----:B------:R-:W-:Y:S01]  /*a0e0*/  IMAD.MOV.U32 R95, RZ, RZ, RZ ;  /* 0x000000ffff5f7224 */ /* 0x000fe200078e00ff */
[----:B------:R-:W-:Y:S01]  /*a0f0*/  CS2R R92, SRZ ;  /* 0x00000000005c7805 */ /* 0x000fe2000001ff00 */
[----:B------:R-:W-:-:S02]  /*a100*/  IMAD.MOV.U32 R42, RZ, RZ, RZ ;  /* 0x000000ffff2a7224 */ /* 0x000fc400078e00ff */
[----:B------:R-:W-:Y:S02]  /*a110*/  IMAD.MOV.U32 R44, RZ, RZ, RZ ;  /* 0x000000ffff2c7224 */ /* 0x000fe400078e00ff */
[----:B------:R-:W-:Y:S02]  /*a120*/  IMAD.MOV.U32 R51, RZ, RZ, RZ ;  /* 0x000000ffff337224 */ /* 0x000fe400078e00ff */
[----:B------:R-:W-:Y:S01]  /*a130*/  IMAD.MOV.U32 R90, RZ, RZ, RZ ;  /* 0x000000ffff5a7224 */ /* 0x000fe200078e00ff */
[----:B------:R-:W-:Y:S06]  /*a140*/  @!P1 BRA `(.L_x_1650) ;  /* 0x0000015400249947 */ /* 0x000fec0003800000 */
[----:B------:R-:W-:-:S03]  /*a150*/  UMOV UR4, 0xffffffff ;  /* 0xffffffff00047882 */ /* 0x000fc60000000000 */
[----:B------:R-:W-:Y:S05]  /*a160*/  BRA.DIV UR4, `(.L_x_1651) ;  /* 0x000001fa04387947 */ /* 0x000fea000b800000 */
[----:B------:R1:W2:Y:S02]  /*a170*/  SHFL.IDX PT, R184, R218, RZ, 0x1f ;  /* 0x00001fffdab87589 */ /* 0x0002a400000e0000 */
.L_x_1964:
[----:B--2---:R-:W-:Y:S01]  /*a180*/  LEA.HI R0, R184, R184, RZ, 0x1 ;  /* 0x000000b8b8007211 */ /* 0x004fe200078f08ff */
        /* <DEDUP_REMOVED lines=12> */
[----:B------:R2:W3:Y:S01]  /*a250*/  LDC.64 R2, c[0x4][R0] ;  /* 0x0100000000027b82 */ /* 0x0004e20000000a00 */
        /* <DEDUP_REMOVED lines=8> */
[----:B--2---:R-:W-:-:S07]  /*a2e0*/  IMAD.MOV.U32 R13, RZ, RZ, RZ ;  /* 0x000000ffff0d7224 */ /* 0x004fce00078e00ff */
[----:B------:R-:W-:-:S07]  /*a2f0*/  LEPC R20, `(.L_x_1652) ;  /* 0x000000001014794e */ /* 0x000fce0000000000 */
[----:B01-3-5:R-:W-:Y:S05]  /*a300*/  CALL.ABS.NOINC R2 ;  /* 0x0000000002007343 */ /* 0x02bfea0003c00000 */
.L_x_1652:
[----:B------:R-:W-:Y:S01]  /*a310*/  ULDC.64 UR4, c[0x0][0x990] ;  /* 0x0002640000047ab9 */ /* 0x000fe20000000a00 */
[----:B------:R-:W-:Y:S01]  /*a320*/  ULDC.64 UR6, c[0x0][0x998] ;  /* 0x0002660000067ab9 */ /* 0x000fe20000000a00 */
[----:B------:R-:W-:Y:S02]  /*a330*/  ISETP.NE.U32.AND P0, PT, RZ, UR4, PT ;  /* 0x00000004ff007c0c */ /* 0x000fe4000bf05070 */
[----:B------:R-:W-:Y:S02]  /*a340*/  ISETP.NE.U32.AND P1, PT, RZ, UR6, PT ;  /* 0x00000006ff007c0c */ /* 0x000fe4000bf25070 */
[----:B------:R-:W-:Y:S02]  /*a350*/  ISETP.NE.AND.EX P0, PT, RZ, UR5, PT, P0 ;  /* 0x00000005ff007c0c */ /* 0x000fe4000bf05300 */
[----:B------:R-:W-:-:S11]  /*a360*/  ISETP.NE.AND.EX P1, PT, RZ, UR7, PT, P1 ;  /* 0x00000007ff007c0c */ /* 0x000fd6000bf25310 */
[----:B------:R-:W2:Y:S01]  /*a370*/  @P0 LDC.64 R6, c[0x0][0x9a8] ;  /* 0x00026a00ff060b82 */ /* 0x000ea20000000a00 */
[--C-:B------:R-:W-:Y:S02]  /*a380*/  @P0 SHF.R.S32.HI R3, RZ, 0x1f, R23.reuse ;  /* 0x0000001fff030819 */ /* 0x100fe40000011417 */
[----:B------:R-:W-:Y:S02]  /*a390*/  @P1 SHF.R.S32.HI R5, RZ, 0x1f, R23 ;  /* 0x0000001fff051819 */ /* 0x000fe40000011417 */
[----:B------:R-:W-:-:S03]  /*a3a0*/  @P0 SHF.R.S32.HI R15, RZ, 0x1f, R22 ;  /* 0x0000001fff0f0819 */ /* 0x000fc60000011416 */
[----:B------:R-:W3:Y:S08]  /*a3b0*/  @P1 LDC.64 R8, c[0x0][0x9b8] ;  /* 0x00026e00ff081b82 */ /* 0x000ef00000000a00 */
[----:B------:R-:W4:Y:S08]  /*a3c0*/  @P0 LDC.64 R10, c[0x0][0x9b0] ;  /* 0x00026c00ff0a0b82 */ /* 0x000f300000000a00 */
[----:B------:R-:W0:Y:S01]  /*a3d0*/  @P1 LDC.64 R12, c[0x0][0x9c0] ;  /* 0x00027000ff0c1b82 */ /* 0x000e220000000a00 */
[----:B--2---:R-:W-:-:S02]  /*a3e0*/  @P0 IMAD R0, R3, R6, RZ ;  /* 0x0000000603000224 */ /* 0x004fc400078e02ff */
[----:B------:R-:W-:-:S04]  /*a3f0*/  @P0 IMAD.WIDE.U32 R2, R23, R6, RZ ;  /* 0x0000000617020225 */ /* 0x000fc800078e00ff */
[----:B------:R-:W-:Y:S02]  /*a400*/  @P0 IMAD R7, R23, R7, R0 ;  /* 0x0000000717070224 */ /* 0x000fe400078e0200 */
[-C--:B---3--:R-:W-:Y:S02]  /*a410*/  @P1 IMAD R4, R5, R8.reuse, RZ ;  /* 0x0000000805041224 */ /* 0x088fe400078e02ff */
[----:B------:R-:W-:Y:S01]  /*a420*/  @P0 IMAD.IADD R3, R3, 0x1, R7 ;  /* 0x0000000103030824 */ /* 0x000fe200078e0207 */
[----:B------:R-:W-:Y:S01]  /*a430*/  @P1 SHF.R.S32.HI R7, RZ, 0x1f, R22 ;  /* 0x0000001fff071819 */ /* 0x000fe20000011416 */
[C---:B------:R-:W-:Y:S02]  /*a440*/  @P1 IMAD R9, R23.reuse, R9, R4 ;  /* 0x0000000917091224 */ /* 0x040fe400078e0204 */
[----:B------:R-:W-:-:S04]  /*a450*/  @P1 IMAD.WIDE.U32 R4, R23, R8, RZ ;  /* 0x0000000817041225 */ /* 0x000fc800078e00ff */
[----:B----4-:R-:W-:Y:S02]  /*a460*/  @P0 IMAD R0, R15, R10, RZ ;  /* 0x0000000a0f000224 */ /* 0x010fe400078e02ff */
[----:B------:R-:W-:Y:S02]  /*a470*/  @P1 IMAD.IADD R5, R5, 0x1, R9 ;  /* 0x0000000105051824 */ /* 0x000fe400078e0209 */
[C---:B------:R-:W-:Y:S02]  /*a480*/  @P0 IMAD R9, R22.reuse, R11, R0 ;  /* 0x0000000b16090224 */ /* 0x040fe400078e0200 */
[----:B0-----:R-:W-:Y:S02]  /*a490*/  @P1 IMAD R6, R7, R12, RZ ;  /* 0x0000000c07061224 */ /* 0x001fe400078e02ff */
        /* <DEDUP_REMOVED lines=10> */
[----:B------:R-:W-:Y:S01]  /*a540*/  @P1 LEA.HI.X R9, R6, UR7, R3, 0x2, P3 ;  /* 0x0000000706091c11 */ /* 0x000fe200098f1403 */
[----:B------:R-:W-:-:S04]  /*a550*/  IMAD.MOV.U32 R3, RZ, RZ, 0x3f800000 ;  /* 0x3f800000ff037424 */ /* 0x000fc800078e00ff */
        /* <DEDUP_REMOVED lines=10> */
[----:B------:R-:W-:-:S04]  /*a600*/  MOV R3, UR4 ;  /* 0x0000000400037c02 */ /* 0x000fc80008000f00 */
[----:B------:R-:W-:-:S04]  /*a610*/  SHF.L.U32 R3, R3, 0x1f, RZ ;  /* 0x0000001f03037819 */ /* 0x000fc800000006ff */
[----:B------:R0:W2:Y:S03]  /*a620*/  SYNCS.PHASECHK.TRANS64.TRYWAIT P0, [R16+URZ+0x22800], R3 ;  /* 0x02280003100075a7 */ /* 0x0000a6000800017f */
[----:B--2---:R-:W-:Y:S05]  /*a630*/  @!P0 NANOSLEEP.SYNCS 0x989680 ;  /* 0x009896800000895d */ /* 0x004fea0003900000 */
[----:B------:R-:W2:Y:S01]  /*a640*/  @!P0 SYNCS.PHASECHK.TRANS64 P0, [R16+URZ+0x22800], R3 ;  /* 0x02280003100085a7 */ /* 0x000ea2000800007f */
[----:B------:R-:W-:Y:S04]  /*a650*/  BSSY B0, `(.L_x_1654) ;  /* 0x0000006000007945 */ /* 0x000fe80003800000 */
[----:B--2---:R-:W-:Y:S05]  /*a660*/  @P0 BRA `(.L_x_1655) ;  /* 0x0000000000100947 */ /* 0x004fea0003800000 */
.L_x_1656:
[----:B--2---:R2:W3:Y:S02]  /*a670*/  SYNCS.PHASECHK.TRANS64.TRYWAIT P0, [R16+URZ+0x22800], R3 ;  /* 0x02280003100075a7 */ /* 0x0044e4000800017f */
[----:B---3--:R-:W-:Y:S05]  /*a680*/  @!P0 NANOSLEEP.SYNCS 0x989680 ;  /* 0x009896800000895d */ /* 0x008fea0003900000 */
[----:B------:R-:W3:Y:S02]  /*a690*/  @!P0 SYNCS.PHASECHK.TRANS64 P0, [R16+URZ+0x22800], R3 ;  /* 0x02280003100085a7 */ /* 0x000ee4000800007f */
[----:B---3--:R-:W-:Y:S05]  /*a6a0*/  @!P0 BRA `(.L_x_1656) ;  /* 0xfffffffc00f08947 */ /* 0x008fea000383ffff */
.L_x_1655:
[----:B------:R-:W-:Y:S05]  /*a6b0*/  BSYNC B0 ;  /* 0x0000000000007941 */ /* 0x000fea0003800000 */
.L_x_1654:
[----:B------:R-:W-:Y:S05]  /*a6c0*/  BRA `(.L_x_1657) ;  /* 0x0000006c009c7947 */ /* 0x000fea0003800000 */
.L_x_1653:
[----:B------:R-:W-:Y:S01]  /*a6d0*/  ULOP3.LUT UP0, URZ, UR42, 0x1bf, URZ, 0xc0, !UPT ;  /* 0x000001bf2a3f7892 */ /* 0x000fe2000f80c03f */
[----:B-----5:R-:W-:Y:S01]  /*a6e0*/  SHF.R.S32.HI R0, RZ, 0x1f, R24 ;  /* 0x0000001fff007819 */ /* 0x020fe20000011418 */
[----:B------:R-:W-:Y:S01]  /*a6f0*/  ULDC.64 UR4, c[0x0][0x3f8] ;  /* 0x0000fe0000047ab9 */ /* 0x000fe20000000a00 */
[----:B------:R-:W-:Y:S01]  /*a700*/  ULDC.64 UR6, c[0x0][0x408] ;  /* 0x0001020000067ab9 */ /* 0x000fe20000000a00 */
[----:B------:R-:W-:Y:S02]  /*a710*/  IMAD.WIDE.U32 R26, R24, UR4, RZ ;  /* 0x00000004181a7c25 */ /* 0x000fe4000f8e00ff */
[----:B------:R-:W-:Y:S02]  /*a720*/  PLOP3.LUT P0, PT, PT, PT, UP0, 0x80, 0x0 ;  /* 0x000000000000781c */ /* 0x000fe40003f0f008 */
[C---:B------:R-:W-:Y:S02]  /*a730*/  IMAD R3, R0.reuse, UR4, RZ ;  /* 0x0000000400037c24 */ /* 0x040fe4000f8e02ff */
[----:B------:R-:W-:-:S02]  /*a740*/  IMAD R5, R0, UR6, RZ ;  /* 0x0000000600057c24 */ /* 0x000fc4000f8e02ff */
[C---:B------:R-:W-:Y:S02]  /*a750*/  IMAD R3, R24.reuse, UR5, R3 ;  /* 0x0000000518037c24 */ /* 0x040fe4000f8e0203 */
[C---:B------:R-:W-:Y:S02]  /*a760*/  IMAD R5, R24.reuse, UR7, R5 ;  /* 0x0000000718057c24 */ /* 0x040fe4000f8e0205 */
[----:B------:R-:W-:-:S04]  /*a770*/  IMAD.WIDE.U32 R24, R24, UR6, RZ ;  /* 0x0000000618187c25 */ /* 0x000fc8000f8e00ff */
[----:B------:R-:W-:Y:S02]  /*a780*/  IMAD.IADD R29, R3, 0x1, R27 ;  /* 0x00000001031d7824 */ /* 0x000fe400078e021b */
[----:B------:R-:W-:Y:S01]  /*a790*/  IMAD.IADD R31, R5, 0x1, R25 ;  /* 0x00000001051f7824 */ /* 0x000fe200078e0219 */
[----:B------:R-:W-:Y:S06]  /*a7a0*/  @!P0 BRA `(.L_x_1658) ;  /* 0x0000000000408947 */ /* 0x000fec0003800000 */
[----:B------:R-:W-:Y:S01]  /*a7b0*/  MOV R0, 0x0 ;  /* 0x0000000000007802 */ /* 0x000fe20000000f00 */
[----:B------:R-:W-:Y:S01]  /*a7c0*/  ULDC.64 UR4, c[0x4][0xc8] ;  /* 0x0100320000047ab9 */ /* 0x000fe20000000a00 */
[----:B------:R-:W-:Y:S01]  /*a7d0*/  ULDC.64 UR6, c[0x4][0xd0] ;  /* 0x0100340000067ab9 */ /* 0x000fe20000000a00 */
[----:B------:R-:W-:Y:S01]  /*a7e0*/  IMAD.U32 R4, RZ, RZ, UR4 ;  /* 0x00000004ff047e24 */ /* 0x000fe2000f8e00ff */
[----:B------:R0:W2:Y:S01]  /*a7f0*/  LDC.64 R14, c[0x4][R0] ;  /* 0x01000000000e7b82 */ /* 0x0000a20000000a00 */
        /* <DEDUP_REMOVED lines=10> */
[----:B-12---:R-:W-:Y:S05]  /*a8a0*/  CALL.ABS.NOINC R14 ;  /* 0x000000000e007343 */ /* 0x006fea0003c00000 */
.L_x_1658:
[----:B------:R-:W-:Y:S01]  /*a8b0*/  ULDC.U8 UR4, c[0x0][0x410] ;  /* 0x0001040000047ab9 */ /* 0x000fe20000000000 */
[----:B------:R-:W-:Y:S01]  /*a8c0*/  BSSY B0, `(.L_x_1659) ;  /* 0x00006bf000007945 */ /* 0x000fe20003800000 */
[----:B------:R-:W-:Y:S02]  /*a8d0*/  ISETP.NE.AND P0, PT, RZ, UR4, PT ;  /* 0x00000004ff007c0c */ /* 0x000fe4000bf05270 */
[----:B------:R-:W-:-:S11]  /*a8e0*/  IADD3 R10, R176, R178, RZ ;  /* 0x000000b2b00a7210 */ /* 0x000fd60007ffe0ff */
[----:B------:R-:W-:Y:S05]  /*a8f0*/  @!P0 BRA `(.L_x_1660) ;  /* 0x0000003400788947 */ /* 0x000fea0003800000 */
[----:B------:R-:W0:Y:S01]  /*a900*/  LDC R45, c[0x0][0x448] ;  /* 0x00011200ff2d7b82 */ /* 0x000e220000000800 */
[----:B------:R-:W-:Y:S01]  /*a910*/  ULDC.64 UR4, c[0x0][0x3f8] ;  /* 0x0000fe0000047ab9 */ /* 0x000fe20000000a00 */
[----:B------:R-:W-:Y:S01]  /*a920*/  IMAD.MOV.U32 R4, RZ, RZ, R26 ;  /* 0x000000ffff047224 */ /* 0x000fe200078e001a */
[----:B------:R-:W-:Y:S01]  /*a930*/  ULDC.64 UR6, c[0x0][0x408] ;  /* 0x0001020000067ab9 */ /* 0x000fe20000000a00 */
[----:B------:R-:W-:Y:S01]  /*a940*/  IMAD.MOV.U32 R6, RZ, RZ, R24 ;  /* 0x000000ffff067224 */ /* 0x000fe200078e0018 */
[----:B------:R-:W-:Y:S01]  /*a950*/  ULDC.64 UR8, c[0x0][0x400] ;  /* 0x0001000000087ab9 */ /* 0x000fe20000000a00 */
[----:B------:R-:W-:Y:S01]  /*a960*/  IMAD.MOV.U32 R7, RZ, RZ, R31 ;  /* 0x000000ffff077224 */ /* 0x000fe200078e001f */
[----:B0-----:R-:W-:-:S13]  /*a970*/  ISETP.NE.AND P0, PT, R45, 0x1, PT ;  /* 0x000000012d00780c */ /* 0x001fda0003f05270 */
[----:B------:R-:W0:Y:S08]  /*a980*/  @P0 LDC R3, c[0x0][0x44c] ;  /* 0x00011300ff030b82 */ /* 0x000e300000000800 */
[----:B------:R-:W2:Y:S01]  /*a990*/  @P0 LDC R5, c[0x0][0x450] ;  /* 0x00011400ff050b82 */ /* 0x000ea20000000800 */
[----:B0-----:R-:W-:-:S04]  /*a9a0*/  @P0 IMAD.HI.U32 R0, R10, R3, RZ ;  /* 0x000000030a000227 */ /* 0x001fc800078e00ff */
[----:B------:R-:W-:Y:S01]  /*a9b0*/  IMAD.MOV.U32 R3, RZ, RZ, R10 ;  /* 0x000000ffff037224 */ /* 0x000fe200078e000a */
[----:B--2---:R-:W-:Y:S01]  /*a9c0*/  @P0 SHF.R.U32.HI R3, RZ, R5, R0 ;  /* 0x00000005ff030219 */ /* 0x004fe20000011600 */
[----:B------:R-:W-:-:S03]  /*a9d0*/  IMAD.MOV.U32 R5, RZ, RZ, R29 ;  /* 0x000000ffff057224 */ /* 0x000fc600078e001d */
[----:B------:R-:W-:Y:S01]  /*a9e0*/  SHF.R.S32.HI R0, RZ, 0x1f, R3 ;  /* 0x0000001fff007819 */ /* 0x000fe20000011403 */
[----:B------:R-:W-:-:S04]  /*a9f0*/  IMAD.WIDE.U32 R4, R3, UR4, R4 ;  /* 0x0000000403047c25 */ /* 0x000fc8000f8e0004 */
[----:B------:R-:W-:Y:S02]  /*aa00*/  IMAD R8, R0, UR4, RZ ;  /* 0x0000000400087c24 */ /* 0x000fe4000f8e02ff */
[----:B------:R-:W-:-:S04]  /*aa10*/  IMAD.WIDE.U32 R6, R3, UR6, R6 ;  /* 0x0000000603067c25 */ /* 0x000fc8000f8e0006 */
[C---:B------:R-:W-:Y:S01]  /*aa20*/  IMAD R13, R3.reuse, UR5, R8 ;  /* 0x00000005030d7c24 */ /* 0x040fe2000f8e0208 */
[----:B------:R-:W-:Y:S01]  /*aa30*/  ULDC.64 UR4, c[0x0][0x3e8] ;  /* 0x0000fa0000047ab9 */ /* 0x000fe20000000a00 */
[----:B------:R-:W-:Y:S01]  /*aa40*/  IMAD R8, R0, UR6, RZ ;  /* 0x0000000600087c24 */ /* 0x000fe2000f8e02ff */
[----:B------:R-:W-:Y:S01]  /*aa50*/  IADD3 R0, P0, R4, UR4, RZ ;  /* 0x0000000404007c10 */ /* 0x000fe2000ff1e0ff */
[----:B------:R-:W-:Y:S01]  /*aa60*/  UMOV UR4, 0xffffffff ;  /* 0xffffffff00047882 */ /* 0x000fe20000000000 */
[----:B------:R-:W-:Y:S01]  /*aa70*/  IADD3 R4, P1, R6, UR8, RZ ;  /* 0x0000000806047c10 */ /* 0x000fe2000ff3e0ff */
[----:B------:R-:W-:Y:S01]  /*aa80*/  IMAD R3, R3, UR7, R8 ;  /* 0x0000000703037c24 */ /* 0x000fe2000f8e0208 */
[----:B------:R-:W-:-:S04]  /*aa90*/  IADD3.X R13, R5, UR5, R13, P0, !PT ;  /* 0x00000005050d7c10 */ /* 0x000fc800087fe40d */
[----:B------:R-:W-:Y:S01]  /*aaa0*/  IADD3.X R5, R7, UR9, R3, P1, !PT ;  /* 0x0000000907057c10 */ /* 0x000fe20008ffe403 */
[----:B------:R-:W-:Y:S06]  /*aab0*/  BRA.DIV UR4, `(.L_x_1661) ;  /* 0x000001f204107947 */ /* 0x000fec000b800000 */
[----:B------:R0:W2:Y:S04]  /*aac0*/  SHFL.IDX PT, R3, R13, RZ, 0x1e1f ;  /* 0x001e1fff0d037589 */ /* 0x0000a800000e0000 */
[----:B------:R-:W3:Y:S04]  /*aad0*/  SHFL.IDX PT, R0, R0, RZ, 0x1e1f ;  /* 0x001e1fff00007589 */ /* 0x000ee800000e0000 */
[----:B------:R-:W4:Y:S04]  /*aae0*/  SHFL.IDX PT, R5, R5, RZ, 0x1e1f ;  /* 0x001e1fff05057589 */ /* 0x000f2800000e0000 */
[----:B------:R0:W0:Y:S02]  /*aaf0*/  SHFL.IDX PT, R14, R4, RZ, 0x1e1f ;  /* 0x001e1fff040e7589 */ /* 0x00002400000e0000 */
.L_x_1970:
[----:B------:R-:W-:Y:S01]  /*ab00*/  IMAD R45, R170, R45, RZ ;  /* 0x0000002daa2d7224 */ /* 0x000fe200078e02ff */
[----:B------:R-:W-:Y:S01]  /*ab10*/  BSSY B1, `(.L_x_1662) ;  /* 0x0000047000017945 */ /* 0x000fe20003800000 */
[----:B------:R-:W-:Y:S02]  /*ab20*/  CS2R R8, SRZ ;  /* 0x0000000000087805 */ /* 0x000fe4000001ff00 */
[----:B0-----:R-:W-:Y:S02]  /*ab30*/  CS2R R12, SRZ ;  /* 0x00000000000c7805 */ /* 0x001fe4000001ff00 */
        /* <DEDUP_REMOVED lines=12> */
[----:B------:R-:W-:Y:S01]  /*ac00*/  ULDC UR4, c[0x0][0x3f4] ;  /* 0x0000fd0000047ab9 */ /* 0x000fe20000000800 */
[----:B------:R-:W-:Y:S02]  /*ac10*/  CS2R R38, SRZ ;  /* 0x0000000000267805 */ /* 0x000fe4000001ff00 */
[----:B------:R-:W-:Y:S02]  /*ac20*/  ISETP.GE.AND P5, PT, R174, UR4, PT ;  /* 0x00000004ae007c0c */ /* 0x000fe4000bfa6270 */
[----:B------:R-:W-:Y:S02]  /*ac30*/  CS2R R36, SRZ ;  /* 0x0000000000247805 */ /* 0x000fe4000001ff00 */
[----:B------:R-:W-:Y:S02]  /*ac40*/  ISETP.GE.AND P2, PT, R190, UR4, PT ;  /* 0x00000004be007c0c */ /* 0x000fe4000bf46270 */
[----:B------:R-:W-:Y:S02]  /*ac50*/  CS2R R32, SRZ ;  /* 0x0000000000207805 */ /* 0x000fe4000001ff00 */
[----:B------:R-:W-:-:S05]  /*ac60*/  ISETP.GE.AND P3, PT, R189, UR4, PT ;  /* 0x00000004bd007c0c */ /* 0x000fca000bf66270 */
[----:B------:R-:W-:Y:S02]  /*ac70*/  @!P5 SHF.R.S32.HI R4, RZ, 0x1f, R174 ;  /* 0x0000001fff04d819 */ /* 0x000fe400000114ae */
[C---:B---3--:R-:W-:Y:S02]  /*ac80*/  @!P5 IADD3 R6, P0, R174.reuse, R0, RZ ;  /* 0x00000000ae06d210 */ /* 0x048fe40007f1e0ff */
[----:B------:R-:W-:Y:S02]  /*ac90*/  @!P5 IADD3 R8, P1, R174, R14, RZ ;  /* 0x0000000eae08d210 */ /* 0x000fe40007f3e0ff */
[----:B------:R-:W-:Y:S01]  /*aca0*/  @!P2 IADD3 R10, P4, R190, R0, RZ ;  /* 0x00000000be0aa210 */ /* 0x000fe20007f9e0ff */
[--C-:B--2---:R-:W-:Y:S02]  /*acb0*/  @!P5 IMAD.X R7, R3, 0x1, R4.reuse, P0 ;  /* 0x000000010307d824 */ /* 0x104fe400000e0604 */
[----:B----4-:R-:W-:Y:S01]  /*acc0*/  @!P5 IMAD.X R9, R5, 0x1, R4, P1 ;  /* 0x000000010509d824 */ /* 0x010fe200008e0604 */
[----:B------:R-:W-:Y:S01]  /*acd0*/  ISETP.GE.AND P1, PT, R192, UR4, PT ;  /* 0x00000004c0007c0c */ /* 0x000fe2000bf26270 */
[----:B------:R-:W-:Y:S01]  /*ace0*/  @!P2 IMAD.X R11, R3, 0x1, R214, P4 ;  /* 0x00000001030ba824 */ /* 0x000fe200020e06d6 */
[----:B------:R-:W-:Y:S01]  /*acf0*/  @!P2 IADD3 R12, P0, R190, R14, RZ ;  /* 0x0000000ebe0ca210 */ /* 0x000fe20007f1e0ff */
[----:B------:R0:W5:Y:S01]  /*ad00*/  @!P5 LD.E.64 R38, desc[UR38][R6.64] ;  /* 0x000000260626d980 */ /* 0x000162000c101b00 */
[----:B------:R-:W-:-:S03]  /*ad10*/  @!P3 IADD3 R20, P4, R189, R0, RZ ;  /* 0x00000000bd14b210 */ /* 0x000fc60007f9e0ff */
[----:B------:R-:W5:Y:S01]  /*ad20*/  @!P5 LD.E.64 R36, desc[UR38][R8.64] ;  /* 0x000000260824d980 */ /* 0x000f62000c101b00 */
[----:B------:R-:W-:Y:S02]  /*ad30*/  @!P3 IADD3 R40, P5, R189, R14, RZ ;  /* 0x0000000ebd28b210 */ /* 0x000fe40007fbe0ff */
[----:B------:R-:W-:Y:S01]  /*ad40*/  CS2R R34, SRZ ;  /* 0x0000000000227805 */ /* 0x000fe2000001ff00 */
[----:B------:R-:W-:Y:S01]  /*ad50*/  @!P2 IMAD.X R13, R5, 0x1, R214, P0 ;  /* 0x00000001050da824 */ /* 0x000fe200000e06d6 */
[----:B------:R-:W-:Y:S02]  /*ad60*/  CS2R R28, SRZ ;  /* 0x00000000001c7805 */ /* 0x000fe4000001ff00 */
[----:B------:R-:W-:Y:S01]  /*ad70*/  CS2R R30, SRZ ;  /* 0x00000000001e7805 */ /* 0x000fe2000001ff00 */
[--C-:B------:R-:W-:Y:S01]  /*ad80*/  @!P3 IMAD.X R21, R3, 0x1, R213.reuse, P4 ;  /* 0x000000010315b824 */ /* 0x100fe200020e06d5 */
[----:B------:R-:W5:Y:S01]  /*ad90*/  @!P2 LD.E.64 R32, desc[UR38][R10.64] ;  /* 0x000000260a20a980 */ /* 0x000f62000c101b00 */
[----:B------:R-:W-:Y:S01]  /*ada0*/  @!P3 IMAD.X R41, R5, 0x1, R213, P5 ;  /* 0x000000010529b824 */ /* 0x000fe200028e06d5 */
[----:B------:R-:W-:-:S02]  /*adb0*/  ISETP.GE.AND P0, PT, R191, UR4, PT ;  /* 0x00000004bf007c0c */ /* 0x000fc4000bf06270 */
[----:B------:R2:W5:Y:S01]  /*adc0*/  @!P2 LD.E.64 R34, desc[UR38][R12.64] ;  /* 0x000000260c22a980 */ /* 0x000562000c101b00 */
[----:B------:R-:W-:Y:S02]  /*add0*/  ISETP.GE.AND P2, PT, R193, UR4, PT ;  /* 0x00000004c1007c0c */ /* 0x000fe4000bf46270 */
[C---:B------:R-:W-:Y:S01]  /*ade0*/  @!P1 IADD3 R42, P4, R192.reuse, R14, RZ ;  /* 0x0000000ec02a9210 */ /* 0x040fe20007f9e0ff */
[----:B------:R3:W5:Y:S04]  /*adf0*/  @!P3 LD.E.64 R28, desc[UR38][R20.64] ;  /* 0x00000026141cb980 */ /* 0x000768000c101b00 */
[----:B------:R4:W5:Y:S01]  /*ae00*/  @!P3 LD.E.64 R30, desc[UR38][R40.64] ;  /* 0x00000026281eb980 */ /* 0x000962000c101b00 */
[----:B0-----:R-:W-:Y:S02]  /*ae10*/  @!P1 IADD3 R6, P3, R192, R0, RZ ;  /* 0x00000000c0069210 */ /* 0x001fe40007f7e0ff */
[----:B------:R-:W-:-:S02]  /*ae20*/  CS2R R24, SRZ ;  /* 0x0000000000187805 */ /* 0x000fc4000001ff00 */
[----:B------:R-:W-:Y:S01]  /*ae30*/  CS2R R26, SRZ ;  /* 0x00000000001a7805 */ /* 0x000fe2000001ff00 */
[----:B------:R-:W-:Y:S01]  /*ae40*/  @!P1 IMAD.X R43, R5, 0x1, R212, P4 ;  /* 0x00000001052b9824 */ /* 0x000fe200020e06d4 */
[----:B------:R-:W-:Y:S02]  /*ae50*/  @!P1 IADD3.X R7, R3, R212, RZ, P3, !PT ;  /* 0x000000d403079210 */ /* 0x000fe40001ffe4ff */
[----:B--2---:R-:W-:Y:S02]  /*ae60*/  CS2R R12, SRZ ;  /* 0x00000000000c7805 */ /* 0x004fe4000001ff00 */
[-C--:B------:R-:W-:Y:S01]  /*ae70*/  @!P0 IADD3 R46, P5, R191, R0.reuse, RZ ;  /* 0x00000000bf2e8210 */ /* 0x080fe20007fbe0ff */
[----:B------:R0:W5:Y:S01]  /*ae80*/  @!P1 LD.E.64 R26, desc[UR38][R42.64] ;  /* 0x000000262a1a9980 */ /* 0x000162000c101b00 */
[----:B------:R-:W-:Y:S02]  /*ae90*/  @!P2 IADD3 R48, P3, R193, R0, RZ ;  /* 0x00000000c130a210 */ /* 0x000fe40007f7e0ff */
[----:B---3--:R-:W-:-:S02]  /*aea0*/  CS2R R20, SRZ ;  /* 0x0000000000147805 */ /* 0x008fc4000001ff00 */
[----:B------:R-:W-:Y:S01]  /*aeb0*/  CS2R R8, SRZ ;  /* 0x0000000000087805 */ /* 0x000fe2000001ff00 */
[----:B------:R0:W5:Y:S01]  /*aec0*/  @!P1 LD.E.64 R24, desc[UR38][R6.64] ;  /* 0x0000002606189980 */ /* 0x000162000c101b00 */
[-C--:B----4-:R-:W-:Y:S02]  /*aed0*/  @!P0 IADD3 R40, P1, R191, R14.reuse, RZ ;  /* 0x0000000ebf288210 */ /* 0x090fe40007f3e0ff */
[----:B------:R-:W-:Y:S02]  /*aee0*/  CS2R R10, SRZ ;  /* 0x00000000000a7805 */ /* 0x000fe4000001ff00 */
[----:B------:R-:W-:Y:S01]  /*aef0*/  @!P2 IADD3 R14, P4, R193, R14, RZ ;  /* 0x0000000ec10ea210 */ /* 0x000fe20007f9e0ff */
[--C-:B------:R-:W-:Y:S02]  /*af00*/  @!P0 IMAD.X R47, R3, 0x1, R211.reuse, P5 ;  /* 0x00000001032f8824 */ /* 0x100fe400028e06d3 */
[----:B------:R-:W-:Y:S02]  /*af10*/  @!P0 IMAD.X R41, R5, 0x1, R211, P1 ;  /* 0x0000000105298824 */ /* 0x000fe400008e06d3 */
[--C-:B------:R-:W-:Y:S01]  /*af20*/  @!P2 IMAD.X R49, R3, 0x1, R210.reuse, P3 ;  /* 0x000000010331a824 */ /* 0x100fe200018e06d2 */
[----:B------:R0:W5:Y:S01]  /*af30*/  @!P0 LD.E.64 R12, desc[UR38][R46.64] ;  /* 0x000000262e0c8980 */ /* 0x000162000c101b00 */
[----:B------:R-:W-:-:S03]  /*af40*/  @!P2 IMAD.X R15, R5, 0x1, R210, P4 ;  /* 0x00000001050fa824 */ /* 0x000fc600020e06d2 */
[----:B------:R0:W5:Y:S04]  /*af50*/  @!P0 LD.E.64 R20, desc[UR38][R40.64] ;  /* 0x0000002628148980 */ /* 0x000168000c101b00 */
[----:B------:R0:W5:Y:S04]  /*af60*/  @!P2 LD.E.64 R8, desc[UR38][R48.64] ;  /* 0x000000263008a980 */ /* 0x000168000c101b00 */
[----:B------:R0:W5:Y:S02]  /*af70*/  @!P2 LD.E.64 R10, desc[UR38][R14.64] ;  /* 0x000000260e0aa980 */ /* 0x000164000c101b00 */
.L_x_1663:
[----:B------:R-:W-:Y:S05]  /*af80*/  BSYNC B1 ;  /* 0x0000000000017941 */ /* 0x000fea0003800000 */
.L_x_1662:
[----:B------:R-:W-:Y:S01]  /*af90*/  ULEA.HI UR4, UR37, UR37, URZ, 0x1 ;  /* 0x0000002525047291 */ /* 0x000fe2000f8f083f */
[----:B--2---:R-:W-:Y:S01]  /*afa0*/  VIADDMNMX R3, R45, -R178, 0x80, PT ;  /* 0x000000802d037446 */ /* 0x004fe200038009b2 */
[----:B------:R-:W-:Y:S02]  /*afb0*/  BSSY B1, `(.L_x_1664) ;  /* 0x0000008000017945 */ /* 0x000fe40003800000 */
[----:B------:R-:W-:Y:S01]  /*afc0*/  ULOP3.LUT UR4, UR4, 0xfffffffe, URZ, 0xc0, !UPT ;  /* 0xfffffffe04047892 */ /* 0x000fe2000f8ec03f */
[----:B------:R-:W-:-:S03]  /*afd0*/  ISETP.GE.AND P1, PT, R176, R3, PT ;  /* 0x00000003b000720c */ /* 0x000fc60003f26270 */
[----:B------:R-:W-:-:S06]  /*afe0*/  UIADD3 UR4, UR37, -UR4, URZ ;  /* 0x8000000425047290 */ /* 0x000fcc000fffe03f */
[----:B----4-:R-:W-:-:S05]  /*aff0*/  IMAD.U32 R5, RZ, RZ, UR4 ;  /* 0x00000004ff057e24 */ /* 0x010fca000f8e00ff */
[----:B------:R-:W-:-:S04]  /*b000*/  SHF.L.U32 R5, R5, 0x1f, RZ ;  /* 0x0000001f05057819 */ /* 0x000fc800000006ff */
[----:B------:R-:W2:Y:S02]  /*b010*/  SYNCS.PHASECHK.TRANS64.TRYWAIT P0, [R16+URZ+0x22800], R5 ;  /* 0x02280005100075a7 */ /* 0x000ea4000800017f */
[----:B--2---:R-:W-:Y:S05]  /*b020*/  @!P0 BRA `(.L_x_1665) ;  /* 0x000001ec00208947 */ /* 0x004fea0003800000 */
.L_x_1971:
[----:B------:R-:W-:Y:S05]  /*b030*/  BSYNC B1 ;  /* 0x0000000000017941 */ /* 0x000fea0003800000 */
.L_x_1664:
[----:B------:R-:W-:Y:S05]  /*b040*/  @P1 BRA `(.L_x_1666) ;  /* 0x0000006400181947 */ /* 0x000fea0003800000 */
[----:B---3--:R-:W3:Y:S01]  /*b050*/  LDC R0, c[0x0][0x3f4] ;  /* 0x0000fd00ff007b82 */ /* 0x008ee20000000800 */
[----:B------:R-:W-:Y:S01]  /*b060*/  BSSY B1, `(.L_x_1667) ;  /* 0x000007f000017945 */ /* 0x000fe20003800000 */
[-C--:B---3--:R-:W-:Y:S02]  /*b070*/  ISETP.GE.AND P0, PT, R174, R0.reuse, PT ;  /* 0x00000000ae00720c */ /* 0x088fe40003f06270 */
[-C--:B------:R-:W-:Y:S02]  /*b080*/  ISETP.GE.AND P1, PT, R190, R0.reuse, PT ;  /* 0x00000000be00720c */ /* 0x080fe40003f26270 */
[-C--:B------:R-:W-:Y:S02]  /*b090*/  ISETP.GE.AND P2, PT, R189, R0.reuse, PT ;  /* 0x00000000bd00720c */ /* 0x080fe40003f46270 */
[-C--:B------:R-:W-:Y:S02]  /*b0a0*/  ISETP.GE.AND P3, PT, R192, R0.reuse, PT ;  /* 0x00000000c000720c */ /* 0x080fe40003f66270 */
[----:B------:R-:W-:-:S02]  /*b0b0*/  ISETP.GE.AND P4, PT, R191, R0, PT ;  /* 0x00000000bf00720c */ /* 0x000fc40003f86270 */
[----:B------:R-:W-:Y:S01]  /*b0c0*/  ISETP.GE.AND P5, PT, R193, R0, PT ;  /* 0x00000000c100720c */ /* 0x000fe20003fa6270 */
[----:B------:R-:W-:Y:S02]  /*b0d0*/  IMAD.IADD R0, R16, 0x1, R199 ;  /* 0x0000000110007824 */ /* 0x000fe400078e02c7 */
[----:B------:R-:W-:Y:S10]  /*b0e0*/  @P0 BRA `(.L_x_1668) ;  /* 0x0000000400d80947 */ /* 0x000ff40003800000 */
[----:B0-2---:R-:W0:Y:S01]  /*b0f0*/  LDS.128 R4, [R0+0x10400] ;  /* 0x0104000000047984 */ /* 0x005e220000000c00 */
[----:B-----5:R-:W-:Y:S02]  /*b100*/  SHF.R.U32.HI R14, RZ, 0x8, R38 ;  /* 0x00000008ff0e7819 */ /* 0x020fe40000011626 */
        /* <DEDUP_REMOVED lines=24> */
[----:B0-----:R-:W-:-:S02]  /*b290*/  F2FP.F16.E4M3.UNPACK_B R3, R6.H1 ;  /* 0x00000006ff03723e */ /* 0x001fc400030006ff */
[----:B------:R-:W-:Y:S02]  /*b2a0*/  F2FP.F16.E4M3.UNPACK_B R42, R45 ;  /* 0x0000002dff2a723e */ /* 0x000fe400020006ff */
[----:B------:R-:W-:Y:S01]  /*b2b0*/  F2FP.F16.E4M3.UNPACK_B R39, R41 ;  /* 0x00000029ff27723e */ /* 0x000fe200020006ff */
[----:B------:R-:W-:Y:S01]  /*b2c0*/  HADD2.F32 R14, -RZ, R3.H1_H1 ;  /* 0x30000003ff0e7230 */ /* 0x000fe20000004100 */
[--C-:B------:R-:W-:Y:S01]  /*b2d0*/  LOP3.LUT R43, R43, 0xff0000, R36.reuse, 0xf8, !PT ;  /* 0x00ff00002b2b7812 */ /* 0x100fe200078ef824 */
[--C-:B------:R-:W-:Y:S01]  /*b2e0*/  HADD2.F32 R46, -RZ, R42.reuse.H1_H1 ;  /* 0x3000002aff2e7230 */ /* 0x100fe20000004100 */
[----:B------:R-:W-:Y:S01]  /*b2f0*/  F2FP.F16.E4M3.UNPACK_B R6, R6 ;  /* 0x00000006ff06723e */ /* 0x000fe200020006ff */
[----:B------:R-:W-:Y:S01]  /*b300*/  HADD2.F32 R40, -RZ, R39.H1_H1 ;  /* 0x30000027ff287230 */ /* 0x000fe20000004100 */
[----:B------:R-:W-:Y:S01]  /*b310*/  LOP3.LUT R43, R43, 0xff000000, R36, 0xf8, !PT ;  /* 0xff0000002b2b7812 */ /* 0x000fe200078ef824 */
[----:B------:R-:W-:Y:S01]  /*b320*/  HADD2.F32 R42, -RZ, R42.H0_H0 ;  /* 0x2000002aff2a7230 */ /* 0x000fe20000004100 */
[----:B------:R-:W-:Y:S01]  /*b330*/  LOP3.LUT R38, R15, 0xff000000, R38, 0xf8, !PT ;  /* 0xff0000000f267812 */ /* 0x000fe200078ef826 */
[C---:B------:R-:W-:Y:S01]  /*b340*/  FMUL.FTZ R48, R14.reuse, R46 ;  /* 0x0000002e0e307220 */ /* 0x040fe20000410000 */
[-C--:B------:R-:W-:Y:S01]  /*b350*/  F2FP.F16.E4M3.UNPACK_B R36, R7.reuse ;  /* 0x00000007ff24723e */ /* 0x080fe200020006ff */
[----:B------:R-:W-:Y:S01]  /*b360*/  FMUL.FTZ R47, R14, R40 ;  /* 0x000000280e2f7220 */ /* 0x000fe20000410000 */
[----:B------:R-:W-:Y:S01]  /*b370*/  F2FP.F16.E4M3.UNPACK_B R37, R7.H1 ;  /* 0x00000007ff25723e */ /* 0x000fe200030006ff */
[----:B------:R-:W-:Y:S01]  /*b380*/  HADD2.F32 R15, -RZ, R3.H0_H0 ;  /* 0x20000003ff0f7230 */ /* 0x000fe20000004100 */
[-C--:B------:R-:W-:Y:S01]  /*b390*/  F2FP.F16.E4M3.UNPACK_B R7, R5.reuse ;  /* 0x00000005ff07723e */ /* 0x080fe200020006ff */
[----:B------:R-:W-:Y:S01]  /*b3a0*/  HADD2.F32 R39, -RZ, R39.H0_H0 ;  /* 0x20000027ff277230 */ /* 0x000fe20000004100 */
[----:B------:R-:W-:Y:S01]  /*b3b0*/  F2FP.F16.E4M3.UNPACK_B R14, R5.H1 ;  /* 0x00000005ff0e723e */ /* 0x000fe200030006ff */
[----:B------:R-:W-:-:S02]  /*b3c0*/  HADD2.F32 R5, -RZ, R6.H1_H1 ;  /* 0x30000006ff057230 */ /* 0x000fc40000004100 */
[C---:B------:R-:W-:Y:S01]  /*b3d0*/  FFMA.FTZ R48, R15.reuse, R40, -R48 ;  /* 0x000000280f307223 */ /* 0x040fe20000010830 */
        /* <DEDUP_REMOVED lines=71> */
.L_x_1668:
[----:B------:R-:W-:Y:S05]  /*b850*/  BSYNC B1 ;  /* 0x0000000000017941 */ /* 0x000fea0003800000 */
.L_x_1667:
[----:B------:R-:W-:Y:S04]  /*b860*/  BSSY B1, `(.L_x_1669) ;  /* 0x000007c000017945 */ /* 0x000fe80003800000 */
[----:B------:R-:W-:Y:S05]  /*b870*/  @P1 BRA `(.L_x_1670) ;  /* 0x0000000400e81947 */ /* 0x000fea0003800000 */
[----:B0-23--:R-:W0:Y:S01]  /*b880*/  LDS.128 R4, [R206] ;  /* 0x00000000ce047984 */ /* 0x00de220000000c00 */
        /* <DEDUP_REMOVED lines=13> */
[----:B------:R-:W-:Y:S02]  /*b960*/  LOP3.LUT R14, R32, 0xff, RZ, 0xc0, !PT ;  /* 0x000000ff200e7812 */ /* 0x000fe400078ec0ff */
        /* <DEDUP_REMOVED lines=107> */
.L_x_1670:
[----:B------:R-:W-:Y:S05]  /*c020*/  BSYNC B1 ;  /* 0x0000000000017941 */ /* 0x000fea0003800000 */
.L_x_1669:
[----:B------:R-:W-:Y:S04]  /*c030*/  BSSY B1, `(.L_x_1671) ;  /* 0x0000078000017945 */ /* 0x000fe80003800000 */
[----:B------:R-:W-:Y:S05]  /*c040*/  @P2 BRA `(.L_x_1672) ;  /* 0x0000000400d82947 */ /* 0x000fea0003800000 */
[----:B0-234-:R-:W0:Y:S01]  /*c050*/  LDS.128 R4, [R0+0x12400] ;  /* 0x0124000000047984 */ /* 0x01de220000000c00 */
        /* <DEDUP_REMOVED lines=117> */
.L_x_1672:
[----:B------:R-:W-:Y:S05]  /*c7b0*/  BSYNC B1 ;  /* 0x0000000000017941 */ /* 0x000fea0003800000 */
.L_x_1671:
        /* <DEDUP_REMOVED lines=124> */
.L_x_1674:
[----:B------:R-:W-:Y:S05]  /*cf80*/  BSYNC B1 ;  /* 0x0000000000017941 */ /* 0x000fea0003800000 */
.L_x_1673:
[----:B------:R-:W-:Y:S04]  /*cf90*/  BSSY B1, `(.L_x_1675) ;  /* 0x0000078000017945 */ /* 0x000fe80003800000 */
[----:B------:R-:W-:Y:S05]  /*cfa0*/  @P4 BRA `(.L_x_1676) ;  /* 0x0000000400d84947 */ /* 0x000fea0003800000 */
[----:B0-234-:R-:W0:Y:S01]  /*cfb0*/  LDS.128 R4, [R0+0x14400] ;  /* 0x0144000000047984 */ /* 0x01de220000000c00 */
[----:B-----5:R-:W-:Y:S02]  /*cfc0*/  SHF.R.U32.HI R14, RZ, 0x8, R12 ;  /* 0x00000008ff0e7819 */ /* 0x020fe4000001160c */
[----:B------:R-:W-:Y:S02]  /*cfd0*/  SHF.R.U32.HI R24, RZ, 0x8, R13 ;  /* 0x00000008ff187819 */ /* 0x000fe4000001160d */
[----:B------:R-:W-:Y:S02]  /*cfe0*/  LOP3.LUT R3, R12, 0xff, RZ, 0xc0, !PT ;  /* 0x000000ff0c037812 */ /* 0x000fe400078ec0ff */
[----:B------:R-:W-:Y:S02]  /*cff0*/  LOP3.LUT R14, R14, 0xff, RZ, 0xc0, !PT ;  /* 0x000000ff0e0e7812 */ /* 0x000fe400078ec0ff */
[----:B------:R-:W-:Y:S02]  /*d000*/  SHF.R.U32.HI R27, RZ, 0x8, R21 ;  /* 0x00000008ff1b7819 */ /* 0x000fe40000011615 */
[----:B------:R-:W-:-:S02]  /*d010*/  LOP3.LUT R15, R13, 0xff, RZ, 0xc0, !PT ;  /* 0x000000ff0d0f7812 */ /* 0x000fc400078ec0ff */
[----:B------:R-:W-:Y:S02]  /*d020*/  LOP3.LUT R24, R24, 0xff, RZ, 0xc0, !PT ;  /* 0x000000ff18187812 */ /* 0x000fe400078ec0ff */
[----:B------:R-:W-:Y:S02]  /*d030*/  PRMT R3, R14, 0x7604, R3 ;  /* 0x000076040e037816 */ /* 0x000fe40000000003 */
[----:B------:R-:W-:Y:S02]  /*d040*/  SHF.R.U32.HI R29, RZ, 0x10, R21 ;  /* 0x00000010ff1d7819 */ /* 0x000fe40000011615 */
[----:B------:R-:W-:Y:S02]  /*d050*/  SHF.R.U32.HI R14, RZ, 0x8, R20 ;  /* 0x00000008ff0e7819 */ /* 0x000fe40000011614 */
[----:B------:R-:W-:Y:S01]  /*d060*/  SHF.R.U32.HI R28, RZ, 0x10, R13 ;  /* 0x00000010ff1c7819 */ /* 0x000fe2000001160d */
[----:B------:R-:W-:Y:S01]  /*d070*/  IMAD.U32 R29, R29, 0x10000, RZ ;  /* 0x000100001d1d7824 */ /* 0x000fe200078e00ff */
[----:B------:R-:W-:-:S02]  /*d080*/  LOP3.LUT R26, R21, 0xff, RZ, 0xc0, !PT ;  /* 0x000000ff151a7812 */ /* 0x000fc400078ec0ff */
[----:B------:R-:W-:Y:S02]  /*d090*/  LOP3.LUT R27, R27, 0xff, RZ, 0xc0, !PT ;  /* 0x000000ff1b1b7812 */ /* 0x000fe400078ec0ff */
[----:B------:R-:W-:Y:S02]  /*d0a0*/  PRMT R15, R24, 0x7604, R15 ;  /* 0x00007604180f7816 */ /* 0x000fe4000000000f */
[----:B------:R-:W-:Y:S02]  /*d0b0*/  LOP3.LUT R24, R20, 0xff, RZ, 0xc0, !PT ;  /* 0x000000ff14187812 */ /* 0x000fe400078ec0ff */
[----:B------:R-:W-:Y:S02]  /*d0c0*/  LOP3.LUT R25, R14, 0xff, RZ, 0xc0, !PT ;  /* 0x000000ff0e197812 */ /* 0x000fe400078ec0ff */
[----:B------:R-:W-:Y:S02]  /*d0d0*/  SHF.L.U32 R14, R28, 0x10, RZ ;  /* 0x000000101c0e7819 */ /* 0x000fe400000006ff */
[----:B------:R-:W-:-:S02]  /*d0e0*/  PRMT R26, R27, 0x7604, R26 ;  /* 0x000076041b1a7816 */ /* 0x000fc4000000001a */
        /* <DEDUP_REMOVED lines=98> */
.L_x_1676:
[----:B------:R-:W-:Y:S05]  /*d710*/  BSYNC B1 ;  /* 0x0000000000017941 */ /* 0x000fea0003800000 */
.L_x_1675:
        /* <DEDUP_REMOVED lines=9> */
[----:B------:R-:W-:Y:S02]  /*d7b0*/  SHF.R.U32.HI R14, RZ, 0x8, R10 ;  /* 0x00000008ff0e7819 */ /* 0x000fe4000001160a */
        /* <DEDUP_REMOVED lines=114> */
.L_x_1660:
[----:B------:R-:W0:Y:S01]  /*dee0*/  LDC R25, c[0x0][0x448] ;  /* 0x00011200ff197b82 */ /* 0x000e220000000800 */
[----:B------:R-:W-:Y:S01]  /*def0*/  IMAD.MOV.U32 R9, RZ, RZ, R10 ;  /* 0x000000ffff097224 */ /* 0x000fe200078e000a */
[----:B------:R-:W-:Y:S01]  /*df00*/  ULDC.64 UR4, c[0x0][0x3f8] ;  /* 0x0000fe0000047ab9 */ /* 0x000fe20000000a00 */
[----:B------:R-:W-:Y:S01]  /*df10*/  IMAD.MOV.U32 R6, RZ, RZ, R24 ;  /* 0x000000ffff067224 */ /* 0x000fe200078e0018 */
[----:B------:R-:W-:Y:S01]  /*df20*/  ULDC.64 UR6, c[0x0][0x408] ;  /* 0x0001020000067ab9 */ /* 0x000fe20000000a00 */
[----:B------:R-:W-:Y:S01]  /*df30*/  IMAD.MOV.U32 R7, RZ, RZ, R31 ;  /* 0x000000ffff077224 */ /* 0x000fe200078e001f */
[----:B------:R-:W-:Y:S01]  /*df40*/  ULDC.64 UR8, c[0x0][0x400] ;  /* 0x0001000000087ab9 */ /* 0x000fe20000000a00 */
[----:B------:R-:W-:Y:S02]  /*df50*/  IMAD.MOV.U32 R4, RZ, RZ, R26 ;  /* 0x000000ffff047224 */ /* 0x000fe400078e001a */
[----:B------:R-:W-:Y:S01]  /*df60*/  IMAD.MOV.U32 R5, RZ, RZ, R29 ;  /* 0x000000ffff057224 */ /* 0x000fe200078e001d */
[----:B0-----:R-:W-:-:S13]  /*df70*/  ISETP.NE.AND P0, PT, R25, 0x1, PT ;  /* 0x000000011900780c */ /* 0x001fda0003f05270 */
[----:B------:R-:W0:Y:S08]  /*df80*/  @P0 LDC R3, c[0x0][0x44c] ;  /* 0x00011300ff030b82 */ /* 0x000e300000000800 */
[----:B------:R-:W2:Y:S01]  /*df90*/  @P0 LDC R0, c[0x0][0x450] ;  /* 0x00011400ff000b82 */ /* 0x000ea20000000800 */
[----:B0-----:R-:W-:-:S05]  /*dfa0*/  @P0 IMAD.HI.U32 R3, R10, R3, RZ ;  /* 0x000000030a030227 */ /* 0x001fca00078e00ff */
[----:B--2---:R-:W-:-:S04]  /*dfb0*/  @P0 SHF.R.U32.HI R9, RZ, R0, R3 ;  /* 0x00000000ff090219 */ /* 0x004fc80000011603 */
[----:B------:R-:W-:Y:S01]  /*dfc0*/  SHF.R.S32.HI R0, RZ, 0x1f, R9 ;  /* 0x0000001fff007819 */ /* 0x000fe20000011409 */
[----:B------:R-:W-:-:S04]  /*dfd0*/  IMAD.WIDE.U32 R6, R9, UR6, R6 ;  /* 0x0000000609067c25 */ /* 0x000fc8000f8e0006 */
[----:B------:R-:W-:Y:S01]  /*dfe0*/  IMAD R8, R0, UR4, RZ ;  /* 0x0000000400087c24 */ /* 0x000fe2000f8e02ff */
[----:B------:R-:W-:Y:S01]  /*dff0*/  IADD3 R21, P1, R6, UR8, RZ ;  /* 0x0000000806157c10 */ /* 0x000fe2000ff3e0ff */
[----:B------:R-:W-:-:S04]  /*e000*/  IMAD.WIDE.U32 R4, R9, UR4, R4 ;  /* 0x0000000409047c25 */ /* 0x000fc8000f8e0004 */
[----:B------:R-:W-:Y:S02]  /*e010*/  IMAD R0, R0, UR6, RZ ;  /* 0x0000000600007c24 */ /* 0x000fe4000f8e02ff */
[C---:B------:R-:W-:Y:S01]  /*e020*/  IMAD R13, R9.reuse, UR5, R8 ;  /* 0x00000005090d7c24 */ /* 0x040fe2000f8e0208 */
[----:B------:R-:W-:Y:S01]  /*e030*/  ULDC.64 UR4, c[0x0][0x3e8] ;  /* 0x0000fa0000047ab9 */ /* 0x000fe20000000a00 */
[----:B------:R-:W-:Y:S01]  /*e040*/  IMAD R6, R9, UR7, R0 ;  /* 0x0000000709067c24 */ /* 0x000fe2000f8e0200 */
[----:B------:R-:W-:Y:S01]  /*e050*/  IADD3 R3, P0, R4, UR4, RZ ;  /* 0x0000000404037c10 */ /* 0x000fe2000ff1e0ff */
[----:B------:R-:W-:-:S03]  /*e060*/  UMOV UR4, 0xffffffff ;  /* 0xffffffff00047882 */ /* 0x000fc60000000000 */
[----:B------:R-:W-:Y:S02]  /*e070*/  IADD3.X R13, R5, UR5, R13, P0, !PT ;  /* 0x00000005050d7c10 */ /* 0x000fe400087fe40d */
[----:B------:R-:W-:Y:S01]  /*e080*/  IADD3.X R20, R7, UR9, R6, P1, !PT ;  /* 0x0000000907147c10 */ /* 0x000fe20008ffe406 */
[----:B------:R-:W-:Y:S06]  /*e090*/  BRA.DIV UR4, `(.L_x_1677) ;  /* 0x000001be04187947 */ /* 0x000fec000b800000 */
[----:B------:R0:W2:Y:S04]  /*e0a0*/  SHFL.IDX PT, R0, R13, RZ, 0x1e1f ;  /* 0x001e1fff0d007589 */ /* 0x0000a800000e0000 */
[----:B------:R-:W3:Y:S04]  /*e0b0*/  SHFL.IDX PT, R3, R3, RZ, 0x1e1f ;  /* 0x001e1fff03037589 */ /* 0x000ee800000e0000 */
[----:B------:R-:W4:Y:S04]  /*e0c0*/  SHFL.IDX PT, R20, R20, RZ, 0x1e1f ;  /* 0x001e1fff14147589 */ /* 0x000f2800000e0000 */
[----:B------:R-:W0:Y:S02]  /*e0d0*/  SHFL.IDX PT, R21, R21, RZ, 0x1e1f ;  /* 0x001e1fff15157589 */ /* 0x000e2400000e0000 */
.L_x_1977:
[----:B------:R-:W-:Y:S01]  /*e0e0*/  IMAD R45, R170, R25, RZ ;  /* 0x00000019aa2d7224 */ /* 0x000fe200078e02ff */
[----:B------:R-:W-:Y:S01]  /*e0f0*/  BSSY B1, `(.L_x_1678) ;  /* 0x0000038000017945 */ /* 0x000fe20003800000 */
[----:B------:R-:W-:Y:S02]  /*e100*/  CS2R R4, SRZ ;  /* 0x0000000000047805 */ /* 0x000fe4000001ff00 */
[----:B------:R-:W-:Y:S02]  /*e110*/  CS2R R6, SRZ ;  /* 0x0000000000067805 */ /* 0x000fe4000001ff00 */
[----:B------:R-:W-:Y:S02]  /*e120*/  CS2R R8, SRZ ;  /* 0x0000000000087805 */ /* 0x000fe4000001ff00 */
[----:B------:R-:W-:Y:S02]  /*e130*/  ISETP.GE.AND P0, PT, R10, R45, PT ;  /* 0x0000002d0a00720c */ /* 0x000fe40003f06270 */
[----:B------:R-:W-:-:S02]  /*e140*/  CS2R R10, SRZ ;  /* 0x00000000000a7805 */ /* 0x000fc4000001ff00 */
[----:B0-----:R-:W-:Y:S02]  /*e150*/  CS2R R12, SRZ ;  /* 0x00000000000c7805 */ /* 0x001fe4000001ff00 */
        /* <DEDUP_REMOVED lines=10> */
[C---:B------:R-:W-:Y:S01]  /*e200*/  VIADD R5, R18.reuse, 0x40 ;  /* 0x0000004012057836 */ /* 0x040fe20000000000 */
[----:B------:R-:W-:Y:S02]  /*e210*/  ISETP.GE.AND P2, PT, R18, UR4, PT ;  /* 0x0000000412007c0c */ /* 0x000fe4000bf46270 */
[----:B------:R-:W-:Y:S02]  /*e220*/  CS2R R24, SRZ ;  /* 0x0000000000187805 */ /* 0x000fe4000001ff00 */
[----:B------:R-:W-:Y:S02]  /*e230*/  ISETP.GE.AND P1, PT, R4, UR4, PT ;  /* 0x0000000404007c0c */ /* 0x000fe4000bf26270 */
[----:B------:R-:W-:Y:S02]  /*e240*/  CS2R R26, SRZ ;  /* 0x00000000001a7805 */ /* 0x000fe4000001ff00 */
[----:B------:R-:W-:-:S02]  /*e250*/  ISETP.GE.AND P0, PT, R5, UR4, PT ;  /* 0x0000000405007c0c */ /* 0x000fc4000bf06270 */
[----:B------:R-:W-:Y:S02]  /*e260*/  CS2R R6, SRZ ;  /* 0x0000000000067805 */ /* 0x000fe4000001ff00 */
[----:B------:R-:W-:Y:S02]  /*e270*/  CS2R R28, SRZ ;  /* 0x00000000001c7805 */ /* 0x000fe4000001ff00 */
[----:B------:R-:W-:Y:S02]  /*e280*/  CS2R R30, SRZ ;  /* 0x00000000001e7805 */ /* 0x000fe4000001ff00 */
[----:B------:R-:W-:Y:S02]  /*e290*/  @!P2 SHF.R.S32.HI R5, RZ, 0x1f, R18 ;  /* 0x0000001fff05a819 */ /* 0x000fe40000011412 */
[C---:B---3--:R-:W-:Y:S01]  /*e2a0*/  @!P2 IADD3 R36, P3, R18.reuse, R3, RZ ;  /* 0x000000031224a210 */ /* 0x048fe20007f7e0ff */
[----:B------:R-:W-:Y:S01]  /*e2b0*/  @!P1 IMAD.SHL.U32 R42, R179, 0x10, RZ ;  /* 0x00000010b32a9824 */ /* 0x000fe200078e00ff */
[----:B------:R-:W-:Y:S01]  /*e2c0*/  @!P2 IADD3 R38, P4, R18, R21, RZ ;  /* 0x000000151226a210 */ /* 0x000fe20007f9e0ff */
[----:B------:R-:W-:-:S02]  /*e2d0*/  @!P0 IMAD.SHL.U32 R48, R180, 0x10, RZ ;  /* 0x00000010b4308824 */ /* 0x000fc400078e00ff */
[----:B--2---:R-:W-:Y:S01]  /*e2e0*/  @!P2 IMAD.X R37, R0, 0x1, R5, P3 ;  /* 0x000000010025a824 */ /* 0x004fe200018e0605 */
[----:B----4-:R-:W-:Y:S02]  /*e2f0*/  @!P2 IADD3.X R39, R20, R5, RZ, P4, !PT ;  /* 0x000000051427a210 */ /* 0x010fe400027fe4ff */
[----:B------:R-:W-:Y:S02]  /*e300*/  @!P1 SHF.R.S32.HI R5, RZ, 0x1f, R42 ;  /* 0x0000001fff059819 */ /* 0x000fe4000001142a */
[C---:B------:R-:W-:Y:S02]  /*e310*/  @!P1 IADD3 R40, P5, R42.reuse, R3, RZ ;  /* 0x000000032a289210 */ /* 0x040fe40007fbe0ff */
[----:B------:R-:W-:Y:S02]  /*e320*/  CS2R R8, SRZ ;  /* 0x0000000000087805 */ /* 0x000fe4000001ff00 */
[----:B------:R-:W-:Y:S02]  /*e330*/  @!P1 IADD3 R42, P4, R42, R21, RZ ;  /* 0x000000152a2a9210 */ /* 0x000fe40007f9e0ff */
[----:B------:R-:W-:-:S02]  /*e340*/  CS2R R10, SRZ ;  /* 0x00000000000a7805 */ /* 0x000fc4000001ff00 */
[----:B------:R-:W-:Y:S01]  /*e350*/  @!P0 IADD3 R46, P3, R48, R3, RZ ;  /* 0x00000003302e8210 */ /* 0x000fe20007f7e0ff */
[--C-:B------:R-:W-:Y:S01]  /*e360*/  @!P1 IMAD.X R41, R0, 0x1, R5.reuse, P5 ;  /* 0x0000000100299824 */ /* 0x100fe200028e0605 */
[----:B------:R-:W-:Y:S01]  /*e370*/  @!P0 SHF.R.S32.HI R3, RZ, 0x1f, R48 ;  /* 0x0000001fff038819 */ /* 0x000fe20000011430 */
[----:B------:R-:W-:Y:S01]  /*e380*/  @!P1 IMAD.X R43, R20, 0x1, R5, P4 ;  /* 0x00000001142b9824 */ /* 0x000fe200020e0605 */
[----:B------:R-:W-:Y:S02]  /*e390*/  @!P0 IADD3 R48, P5, R48, R21, RZ ;  /* 0x0000001530308210 */ /* 0x000fe40007fbe0ff */
[----:B------:R-:W-:Y:S02]  /*e3a0*/  CS2R R4, SRZ ;  /* 0x0000000000047805 */ /* 0x000fe4000001ff00 */
[----:B------:R-:W-:Y:S02]  /*e3b0*/  CS2R R32, SRZ ;  /* 0x0000000000207805 */ /* 0x000fe4000001ff00 */
[----:B------:R-:W-:-:S02]  /*e3c0*/  CS2R R34, SRZ ;  /* 0x0000000000227805 */ /* 0x000fc4000001ff00 */
[----:B------:R-:W-:Y:S02]  /*e3d0*/  CS2R R12, SRZ ;  /* 0x00000000000c7805 */ /* 0x000fe4000001ff00 */
[----:B------:R-:W-:Y:S01]  /*e3e0*/  CS2R R14, SRZ ;  /* 0x00000000000e7805 */ /* 0x000fe2000001ff00 */
[--C-:B------:R-:W-:Y:S01]  /*e3f0*/  @!P0 IMAD.X R47, R0, 0x1, R3.reuse, P3 ;  /* 0x00000001002f8824 */ /* 0x100fe200018e0603 */
[----:B------:R0:W5:Y:S01]  /*e400*/  @!P2 LD.E.128 R24, desc[UR38][R36.64] ;  /* 0x000000262418a980 */ /* 0x000162000c101d00 */
[----:B------:R-:W-:-:S03]  /*e410*/  @!P0 IMAD.X R49, R20, 0x1, R3, P5 ;  /* 0x0000000114318824 */ /* 0x000fc600028e0603 */
[----:B------:R0:W5:Y:S04]  /*e420*/  @!P2 LD.E.128 R4, desc[UR38][R38.64] ;  /* 0x000000262604a980 */ /* 0x000168000c101d00 */
[----:B------:R0:W5:Y:S04]  /*e430*/  @!P1 LD.E.128 R28, desc[UR38][R40.64] ;  /* 0x00000026281c9980 */ /* 0x000168000c101d00 */
[----:B------:R0:W5:Y:S04]  /*e440*/  @!P1 LD.E.128 R8, desc[UR38][R42.64] ;  /* 0x000000262a089980 */ /* 0x000168000c101d00 */
[----:B------:R0:W5:Y:S04]  /*e450*/  @!P0 LD.E.128 R32, desc[UR38][R46.64] ;  /* 0x000000262e208980 */ /* 0x000168000c101d00 */
[----:B------:R0:W5:Y:S02]  /*e460*/  @!P0 LD.E.128 R12, desc[UR38][R48.64] ;  /* 0x00000026300c8980 */ /* 0x000164000c101d00 */
.L_x_1679:
[----:B------:R-:W-:Y:S05]  /*e470*/  BSYNC B1 ;  /* 0x0000000000017941 */ /* 0x000fea0003800000 */
.L_x_1678:
[----:B------:R-:W-:Y:S01]  /*e480*/  ULEA.HI UR4, UR37, UR37, URZ, 0x1 ;  /* 0x0000002525047291 */ /* 0x000fe2000f8f083f */
[----:B---3--:R-:W-:Y:S01]  /*e490*/  VIADDMNMX R3, R45, -R178, 0x80, PT ;  /* 0x000000802d037446 */ /* 0x008fe200038009b2 */
[----:B------:R-:W-:Y:S02]  /*e4a0*/  BSSY B1, `(.L_x_1680) ;  /* 0x0000008000017945 */ /* 0x000fe40003800000 */
[----:B------:R-:W-:Y:S01]  /*e4b0*/  ULOP3.LUT UR4, UR4, 0xfffffffe, URZ, 0xc0, !UPT ;  /* 0xfffffffe04047892 */ /* 0x000fe2000f8ec03f */
[----:B------:R-:W-:-:S03]  /*e4c0*/  ISETP.GE.AND P1, PT, R176, R3, PT ;  /* 0x00000003b000720c */ /* 0x000fc60003f26270 */
[----:B------:R-:W-:-:S06]  /*e4d0*/  UIADD3 UR4, UR37, -UR4, URZ ;  /* 0x8000000425047290 */ /* 0x000fcc000fffe03f */
[----:B------:R-:W-:-:S05]  /*e4e0*/  IMAD.U32 R21, RZ, RZ, UR4 ;  /* 0x00000004ff157e24 */ /* 0x000fca000f8e00ff */
[----:B------:R-:W-:-:S04]  /*e4f0*/  SHF.L.U32 R21, R21, 0x1f, RZ ;  /* 0x0000001f15157819 */ /* 0x000fc800000006ff */
[----:B------:R-:W3:Y:S02]  /*e500*/  SYNCS.PHASECHK.TRANS64.TRYWAIT P0, [R16+URZ+0x22800], R21 ;  /* 0x02280015100075a7 */ /* 0x000ee4000800017f */
[----:B---3--:R-:W-:Y:S05]  /*e510*/  @!P0 BRA `(.L_x_1681) ;  /* 0x000001b800688947 */ /* 0x008fea0003800000 */
.L_x_1978:
[----:B------:R-:W-:Y:S05]  /*e520*/  BSYNC B1 ;  /* 0x0000000000017941 */ /* 0x000fea0003800000 */
.L_x_1680:
[----:B------:R-:W-:Y:S05]  /*e530*/  @P1 BRA `(.L_x_1666) ;  /* 0x0000002c00dc1947 */ /* 0x000fea0003800000 */
[----:B------:R-:W0:Y:S01]  /*e540*/  LDC R3, c[0x0][0x3f4] ;  /* 0x0000fd00ff037b82 */ /* 0x000e220000000800 */
[C---:B--2---:R-:W-:Y:S01]  /*e550*/  VIADD R0, R18.reuse, 0x20 ;  /* 0x0000002012007836 */ /* 0x044fe20000000000 */
[----:B------:R-:W-:Y:S01]  /*e560*/  BSSY B1, `(.L_x_1682) ;  /* 0x00000fc000017945 */ /* 0x000fe20003800000 */
[C---:B----4-:R-:W-:Y:S01]  /*e570*/  VIADD R20, R18.reuse, 0x40 ;  /* 0x0000004012147836 */ /* 0x050fe20000000000 */
[-C--:B0-----:R-:W-:Y:S02]  /*e580*/  ISETP.GE.AND P0, PT, R18, R3.reuse, PT ;  /* 0x000000031200720c */ /* 0x081fe40003f06270 */
[-C--:B------:R-:W-:Y:S02]  /*e590*/  ISETP.GE.AND P1, PT, R0, R3.reuse, PT ;  /* 0x000000030000720c */ /* 0x080fe40003f26270 */
[----:B------:R-:W-:-:S09]  /*e5a0*/  ISETP.GE.AND P2, PT, R20, R3, PT ;  /* 0x000000031400720c */ /* 0x000fd20003f46270 */
[----:B------:R-:W-:Y:S05]  /*e5b0*/  @P0 BRA `(.L_x_1683) ;  /* 0x0000000c00d80947 */ /* 0x000fea0003800000 */
[----:B-----5:R-:W-:Y:S02]  /*e5c0*/  SHF.R.U32.HI R0, RZ, 0x8, R24 ;  /* 0x00000008ff007819 */ /* 0x020fe40000011618 */
[----:B------:R-:W-:Y:S02]  /*e5d0*/  LOP3.LUT R20, R24, 0xff, RZ, 0xc0, !PT ;  /* 0x000000ff18147812 */ /* 0x000fe400078ec0ff */
[----:B---3--:R-:W-:Y:S02]  /*e5e0*/  LOP3.LUT R21, R0, 0xff, RZ, 0xc0, !PT ;  /* 0x000000ff00157812 */ /* 0x008fe400078ec0ff */
[----:B------:R-:W-:Y:S02]  /*e5f0*/  LEA.HI R0, R3, R208, RZ, 0x1c ;  /* 0x000000d003007211 */ /* 0x000fe400078fe0ff */
[----:B------:R-:W-:Y:S02]  /*e600*/  PRMT R45, R21, 0x7604, R20 ;  /* 0x00007604152d7816 */ /* 0x000fe40000000014 */
[----:B------:R-:W-:-:S02]  /*e610*/  SHF.R.S32.HI R21, RZ, 0x1f, R0 ;  /* 0x0000001fff157819 */ /* 0x000fc40000011400 */
[----:B------:R-:W-:Y:S02]  /*e620*/  SHF.R.U32.HI R37, RZ, 0x8, R25 ;  /* 0x00000008ff257819 */ /* 0x000fe40000011619 */
[----:B------:R-:W-:Y:S01]  /*e630*/  LEA.HI R20, R21, R0, RZ, 0x2 ;  /* 0x0000000015147211 */ /* 0x000fe200078f10ff */
[----:B------:R-:W-:Y:S01]  /*e640*/  IMAD.SHL.U32 R0, R0, 0x10, RZ ;  /* 0x0000001000007824 */ /* 0x000fe200078e00ff */
[----:B------:R-:W-:Y:S02]  /*e650*/  SHF.R.U32.HI R39, RZ, 0x8, R26 ;  /* 0x00000008ff277819 */ /* 0x000fe4000001161a */
[----:B------:R-:W-:Y:S01]  /*e660*/  LOP3.LUT R36, R25, 0xff, RZ, 0xc0, !PT ;  /* 0x000000ff19247812 */ /* 0x000fe200078ec0ff */
[----:B------:R-:W-:Y:S01]  /*e670*/  IMAD.SHL.U32 R20, R20, 0x800, RZ ;  /* 0x0000080014147824 */ /* 0x000fe200078e00ff */
[----:B------:R-:W-:Y:S02]  /*e680*/  LOP3.LUT R21, R181, 0x30, R0, 0xf8, !PT ;  /* 0x00000030b5157812 */ /* 0x000fe400078ef800 */
[----:B------:R-:W-:-:S02]  /*e690*/  LOP3.LUT R38, R26, 0xff, RZ, 0xc0, !PT ;  /* 0x000000ff1a267812 */ /* 0x000fc400078ec0ff */
[----:B------:R-:W-:Y:S02]  /*e6a0*/  LOP3.LUT R21, R21, R182, RZ, 0x3c, !PT ;  /* 0x000000b615157212 */ /* 0x000fe400078e3cff */
[----:B------:R-:W-:Y:S02]  /*e6b0*/  LOP3.LUT R20, R20, 0xffffe000, RZ, 0xc0, !PT ;  /* 0xffffe00014147812 */ /* 0x000fe400078ec0ff */
[----:B------:R-:W-:Y:S02]  /*e6c0*/  LOP3.LUT R37, R37, 0xff, RZ, 0xc0, !PT ;  /* 0x000000ff25257812 */ /* 0x000fe400078ec0ff */
[----:B------:R-:W-:Y:S02]  /*e6d0*/  LOP3.LUT R39, R39, 0xff, RZ, 0xc0, !PT ;  /* 0x000000ff27277812 */ /* 0x000fe400078ec0ff */
[----:B------:R-:W-:Y:S02]  /*e6e0*/  IADD3 R21, R21, R183, R20 ;  /* 0x000000b715157210 */ /* 0x000fe40007ffe014 */
[----:B------:R-:W-:-:S02]  /*e6f0*/  PRMT R46, R37, 0x7604, R36 ;  /* 0x00007604252e7816 */ /* 0x000fc40000000024 */
[----:B------:R-:W-:Y:S01]  /*e700*/  PRMT R47, R39, 0x7604, R38 ;  /* 0x00007604272f7816 */ /* 0x000fe20000000026 */
[----:B------:R-:W-:Y:S01]  /*e710*/  IMAD.IADD R0, R16, 0x1, R21 ;  /* 0x0000000110007824 */ /* 0x000fe200078e0215 */
[----:B------:R-:W-:Y:S02]  /*e720*/  SHF.R.U32.HI R37, RZ, 0x8, R27 ;  /* 0x00000008ff257819 */ /* 0x000fe4000001161b */
[----:B------:R-:W-:Y:S02]  /*e730*/  SHF.R.U32.HI R39, RZ, 0x8, R4 ;  /* 0x00000008ff277819 */ /* 0x000fe40000011604 */
[----:B------:R-:W-:Y:S02]  /*e740*/  SHF.R.U32.HI R40, RZ, 0x8, R5 ;  /* 0x00000008ff287819 */ /* 0x000fe40000011605 */
[----:B------:R-:W-:Y:S02]  /*e750*/  LOP3.LUT R36, R27, 0xff, RZ, 0xc0, !PT ;  /* 0x000000ff1b247812 */ /* 0x000fe400078ec0ff */
[----:B------:R-:W-:-:S02]  /*e760*/  LOP3.LUT R38, R4, 0xff, RZ, 0xc0, !PT ;  /* 0x000000ff04267812 */ /* 0x000fc400078ec0ff */
[----:B------:R-:W-:Y:S02]  /*e770*/  LOP3.LUT R37, R37, 0xff, RZ, 0xc0, !PT ;  /* 0x000000ff25257812 */ /* 0x000fe400078ec0ff */
[----:B------:R-:W-:Y:S02]  /*e780*/  LOP3.LUT R39, R39, 0xff, RZ, 0xc0, !PT ;  /* 0x000000ff27277812 */ /* 0x000fe400078ec0ff */
[----:B------:R-:W-:Y:S02]  /*e790*/  LOP3.LUT R21, R40, 0xff, RZ, 0xc0, !PT ;  /* 0x000000ff28157812 */ /* 0x000fe400078ec0ff */
[----:B------:R-:W0:Y:S01]  /*e7a0*/  LDS.128 R40, [R0+0x10400] ;  /* 0x0104000000287984 */ /* 0x000e220000000c00 */
[----:B------:R-:W-:Y:S02]  /*e7b0*/  PRMT R48, R37, 0x7604, R36 ;  /* 0x0000760425307816 */ /* 0x000fe40000000024 */
[----:B------:R-:W-:Y:S02]  /*e7c0*/  PRMT R53, R39, 0x7604, R38 ;  /* 0x0000760427357816 */ /* 0x000fe40000000026 */
[----:B------:R-:W2:Y:S01]  /*e7d0*/  LDS.128 R36, [R217+0x10400] ;  /* 0x01040000d9247984 */ /* 0x000ea20000000c00 */
[----:B------:R-:W-:-:S02]  /*e7e0*/  SHF.R.U32.HI R52, RZ, 0x8, R7 ;  /* 0x00000008ff347819 */ /* 0x000fc40000011607 */
[----:B------:R-:W-:Y:S02]  /*e7f0*/  LOP3.LUT R51, R7, 0xff, RZ, 0xc0, !PT ;  /* 0x000000ff07337812 */ /* 0x000fe400078ec0ff */
[----:B------:R-:W-:Y:S02]  /*e800*/  LOP3.LUT R52, R52, 0xff, RZ, 0xc0, !PT ;  /* 0x000000ff34347812 */ /* 0x000fe400078ec0ff */
[----:B------:R-:W-:Y:S02]  /*e810*/  LOP3.LUT R20, R5, 0xff, RZ, 0xc0, !PT ;  /* 0x000000ff05147812 */ /* 0x000fe400078ec0ff */
[----:B------:R-:W-:Y:S02]  /*e820*/  SHF.R.U32.HI R50, RZ, 0x8, R6 ;  /* 0x00000008ff327819 */ /* 0x000fe40000011606 */
[----:B------:R-:W-:Y:S02]  /*e830*/  PRMT R52, R52, 0x7604, R51 ;  /* 0x0000760434347816 */ /* 0x000fe40000000033 */
[----:B------:R-:W-:-:S02]  /*e840*/  LOP3.LUT R49, R6, 0xff, RZ, 0xc0, !PT ;  /* 0x000000ff06317812 */ /* 0x000fc400078ec0ff */
        /* <DEDUP_REMOVED lines=24> */
[----:B0-----:R-:W-:Y:S02]  /*e9d0*/  F2FP.F16.E4M3.UNPACK_B R24, R41 ;  /* 0x00000029ff18723e */ /* 0x001fe400020006ff */
[----:B------:R-:W-:Y:S01]  /*e9e0*/  F2FP.F16.E4M3.UNPACK_B R26, R52 ;  /* 0x00000034ff1a723e */ /* 0x000fe200020006ff */
[----:B------:R-:W-:Y:S01]  /*e9f0*/  HADD2.F32 R58, -RZ, R27.H0_H0 ;  /* 0x2000001bff3a7230 */ /* 0x000fe20000004100 */
[----:B------:R-:W-:Y:S01]  /*ea00*/  LOP3.LUT R56, R21, 0xff000000, R4, 0xf8, !PT ;  /* 0xff00000015387812 */ /* 0x000fe200078ef804 */
[----:B------:R-:W-:Y:S01]  /*ea10*/  HADD2.F32 R5, -RZ, R24.H0_H0 ;  /* 0x20000018ff057230 */ /* 0x000fe20000004100 */
[----:B--2---:R-:W-:Y:S01]  /*ea20*/  F2FP.F16.E4M3.UNPACK_B R21, R37 ;  /* 0x00000025ff15723e */ /* 0x004fe200020006ff */
[----:B------:R-:W-:Y:S01]  /*ea30*/  HADD2.F32 R54, -RZ, R26.H0_H0 ;  /* 0x2000001aff367230 */ /* 0x000fe20000004100 */
[----:B------:R-:W-:Y:S01]  /*ea40*/  LOP3.LUT R57, R57, 0xff0000, R6, 0xf8, !PT ;  /* 0x00ff000039397812 */ /* 0x000fe200078ef806 */
[----:B------:R-:W-:Y:S01]  /*ea50*/  HADD2.F32 R24, -RZ, R24.H1_H1 ;  /* 0x30000018ff187230 */ /* 0x000fe20000004100 */
[----:B------:R-:W-:Y:S01]  /*ea60*/  F2FP.F16.E4M3.UNPACK_B R47, R41.H1 ;  /* 0x00000029ff2f723e */ /* 0x000fe200030006ff */
[--C-:B------:R-:W-:Y:S01]  /*ea70*/  HADD2.F32 R25, -RZ, R21.reuse.H0_H0 ;  /* 0x20000015ff197230 */ /* 0x100fe20000004100 */
[-C--:B------:R-:W-:Y:S01]  /*ea80*/  F2FP.F16.E4M3.UNPACK_B R49, R43.reuse ;  /* 0x0000002bff31723e */ /* 0x080fe200020006ff */
[----:B------:R-:W-:Y:S01]  /*ea90*/  HADD2.F32 R21, -RZ, R21.H1_H1 ;  /* 0x30000015ff157230 */ /* 0x000fe20000004100 */
[----:B------:R-:W-:-:S02]  /*eaa0*/  F2FP.F16.E4M3.UNPACK_B R50, R43.H1 ;  /* 0x0000002bff32723e */ /* 0x000fc400030006ff */
[-C--:B------:R-:W-:Y:S02]  /*eab0*/  F2FP.F16.E4M3.UNPACK_B R41, R40.reuse ;  /* 0x00000028ff29723e */ /* 0x080fe400020006ff */
[----:B------:R-:W-:Y:S01]  /*eac0*/  F2FP.F16.E4M3.UNPACK_B R43, R40.H1 ;  /* 0x00000028ff2b723e */ /* 0x000fe200030006ff */
[----:B------:R-:W-:Y:S01]  /*ead0*/  FMUL.FTZ R40, R5, R58 ;  /* 0x0000003a05287220 */ /* 0x000fe20000410000 */
[----:B------:R-:W-:Y:S01]  /*eae0*/  LOP3.LUT R6, R57, 0xff000000, R6, 0xf8, !PT ;  /* 0xff00000039067812 */ /* 0x000fe200078ef806 */
[-C--:B------:R-:W-:Y:S01]  /*eaf0*/  FMUL.FTZ R57, R5, R54.reuse ;  /* 0x0000003605397220 */ /* 0x080fe20000410000 */
[----:B------:R-:W-:Y:S01]  /*eb00*/  F2FP.F16.E4M3.UNPACK_B R55, R55.H1 ;  /* 0x00000037ff37723e */ /* 0x000fe200030006ff */
[C---:B------:R-:W-:Y:S01]  /*eb10*/  FFMA.FTZ R5, R25.reuse, R54, -R40 ;  /* 0x0000003619057223 */ /* 0x040fe20000010828 */
[----:B------:R-:W-:Y:S01]  /*eb20*/  F2FP.F16.E4M3.UNPACK_B R52, R52.H1 ;  /* 0x00000034ff34723e */ /* 0x000fe200030006ff */
[----:B------:R-:W-:Y:S01]  /*eb30*/  FFMA.FTZ R25, R25, R58, R57 ;  /* 0x0000003a19197223 */ /* 0x000fe20000010039 */
[----:B------:R-:W-:Y:S01]  /*eb40*/  LOP3.LUT R59, R59, 0xff000000, R7, 0xf8, !PT ;  /* 0xff0000003b3b7812 */ /* 0x000fe200078ef807 */
[----:B------:R-:W-:Y:S01]  /*eb50*/  HADD2.F32 R40, -RZ, R26.H1_H1 ;  /* 0x3000001aff287230 */ /* 0x000fe20000004100 */
[----:B------:R-:W-:Y:S01]  /*eb60*/  F2FP.F16.E4M3.UNPACK_B R45, R37.H1 ;  /* 0x00000025ff2d723e */ /* 0x000fe200030006ff */
[----:B------:R-:W-:Y:S01]  /*eb70*/  HADD2.F32 R54, -RZ, R27.H1_H1 ;  /* 0x3000001bff367230 */ /* 0x000fe20000004100 */
[-C--:B------:R-:W-:Y:S01]  /*eb80*/  F2FP.F16.E4M3.UNPACK_B R7, R42.reuse ;  /* 0x0000002aff07723e */ /* 0x080fe200020006ff */
[----:B------:R-:W-:Y:S01]  /*eb90*/  HADD2.F32 R57, -RZ, R55.H0_H0 ;  /* 0x20000037ff397230 */ /* 0x000fe20000004100 */
[----:B------:R-:W-:Y:S01]  /*eba0*/  F2FP.F16.E4M3.UNPACK_B R48, R42.H1 ;  /* 0x0000002aff30723e */ /* 0x000fe200030006ff */
[----:B------:R-:W-:-:S02]  /*ebb0*/  HADD2.F32 R26, -RZ, R47.H0_H0 ;  /* 0x2000002fff1a7230 */ /* 0x000fc40000004100 */
[C---:B------:R-:W-:Y:S01]  /*ebc0*/  FMUL.FTZ R58, R24.reuse, R54 ;  /* 0x00000036183a7220 */ /* 0x040fe20000410000 */
[----:B------:R-:W-:Y:S02]  /*ebd0*/  HADD2.F32 R42, -RZ, R52.H0_H0 ;  /* 0x20000034ff2a7230 */ /* 0x000fe40000004100 */
[-C--:B------:R-:W-:Y:S01]  /*ebe0*/  FMUL.FTZ R61, R24, R40.reuse ;  /* 0x00000028183d7220 */ /* 0x080fe20000410000 */
[----:B------:R-:W-:Y:S02]  /*ebf0*/  HADD2.F32 R27, -RZ, R45.H0_H0 ;  /* 0x2000002dff1b7230 */ /* 0x000fe40000004100 */
[C---:B------:R-:W-:Y:S01]  /*ec00*/  FMUL.FTZ R60, R26.reuse, R57 ;  /* 0x000000391a3c7220 */ /* 0x040fe20000410000 */
[C---:B------:R-:W-:Y:S01]  /*ec10*/  FFMA.FTZ R24, R21.reuse, R40, -R58 ;  /* 0x0000002815187223 */ /* 0x040fe2000001083a */
[----:B------:R-:W-:Y:S01]  /*ec20*/  FMUL.FTZ R62, R26, R42 ;  /* 0x0000002a1a3e7220 */ /* 0x000fe20000410000 */
[----:B------:R-:W-:Y:S01]  /*ec30*/  FFMA.FTZ R26, R21, R54, R61 ;  /* 0x00000036151a7223 */ /* 0x000fe2000001003d */
[C---:B------:R-:W-:Y:S01]  /*ec40*/  FFMA.FTZ R21, R27.reuse, R42, -R60 ;  /* 0x0000002a1b157223 */ /* 0x040fe2000001083c */
[----:B------:R-:W-:Y:S01]  /*ec50*/  F2FP.F16.E4M3.UNPACK_B R54, R53 ;  /* 0x00000035ff36723e */ /* 0x000fe200020006ff */
[----:B------:R-:W-:Y:S01]  /*ec60*/  FFMA.FTZ R27, R27, R57, R62 ;  /* 0x000000391b1b7223 */ /* 0x000fe2000001003e */
[----:B------:R-:W-:Y:S01]  /*ec70*/  F2FP.F16.E4M3.UNPACK_B R57, R59 ;  /* 0x0000003bff39723e */ /* 0x000fe200020006ff */
[----:B------:R-:W-:Y:S01]  /*ec80*/  HADD2.F32 R58, -RZ, R55.H1_H1 ;  /* 0x30000037ff3a7230 */ /* 0x000fe20000004100 */
[----:B------:R-:W-:Y:S01]  /*ec90*/  F2FP.F16.E4M3.UNPACK_B R46, R39 ;  /* 0x00000027ff2e723e */ /* 0x000fe200020006ff */
[----:B------:R-:W-:Y:S01]  /*eca0*/  HADD2.F32 R47, -RZ, R47.H1_H1 ;  /* 0x3000002fff2f7230 */ /* 0x000fe20000004100 */
[----:B------:R-:W-:Y:S01]  /*ecb0*/  F2FP.F16.E4M3.UNPACK_B R59, R59.H1 ;  /* 0x0000003bff3b723e */ /* 0x000fe200030006ff */
[----:B------:R-:W-:Y:S01]  /*ecc0*/  HADD2.F32 R61, -RZ, R57.H0_H0 ;  /* 0x20000039ff3d7230 */ /* 0x000fe20000004100 */
[----:B------:R-:W-:Y:S01]  /*ecd0*/  F2FP.F16.E4M3.UNPACK_B R53, R53.H1 ;  /* 0x00000035ff35723e */ /* 0x000fe200030006ff */
[----:B------:R-:W-:-:S02]  /*ece0*/  HADD2.F32 R42, -RZ, R49.H0_H0 ;  /* 0x20000031ff2a7230 */ /* 0x000fc40000004100 */
[C---:B------:R-:W-:Y:S01]  /*ecf0*/  FMUL.FTZ R60, R47.reuse, R58 ;  /* 0x0000003a2f3c7220 */ /* 0x040fe20000410000 */
[----:B------:R-:W-:Y:S01]  /*ed00*/  HADD2.F32 R52, -RZ, R52.H1_H1 ;  /* 0x30000034ff347230 */ /* 0x000fe20000004100 */
[----:B------:R-:W-:Y:S01]  /*ed10*/  F2FP.F16.E4M3.UNPACK_B R39, R39.H1 ;  /* 0x00000027ff27723e */ /* 0x000fe200030006ff */
[----:B------:R-:W-:Y:S02]  /*ed20*/  HADD2.F32 R55, -RZ, R54.H0_H0 ;  /* 0x20000036ff377230 */ /* 0x000fe40000004100 */
[C---:B------:R-:W-:Y:S01]  /*ed30*/  FMUL.FTZ R63, R42.reuse, R61 ;  /* 0x0000003d2a3f7220 */ /* 0x040fe20000410000 */
[----:B------:R-:W-:Y:S02]  /*ed40*/  HADD2.F32 R45, -RZ, R45.H1_H1 ;  /* 0x3000002dff2d7230 */ /* 0x000fe40000004100 */
[----:B------:R-:W-:Y:S01]  /*ed50*/  FMUL.FTZ R47, R47, R52 ;  /* 0x000000342f2f7220 */ /* 0x000fe20000410000 */
[----:B------:R-:W-:Y:S02]  /*ed60*/  HADD2.F32 R40, -RZ, R46.H0_H0 ;  /* 0x2000002eff287230 */ /* 0x000fe40000004100 */
[----:B------:R-:W-:Y:S01]  /*ed70*/  FMUL.FTZ R42, R42, R55 ;  /* 0x000000372a2a7220 */ /* 0x000fe20000410000 */
[----:B------:R-:W-:-:S02]  /*ed80*/  HADD2.F32 R54, -RZ, R54.H1_H1 ;  /* 0x30000036ff367230 */ /* 0x000fc40000004100 */
[C---:B------:R-:W-:Y:S01]  /*ed90*/  FFMA.FTZ R58, R45.reuse, R58, R47 ;  /* 0x0000003a2d3a7223 */ /* 0x040fe2000001002f */
[----:B------:R-:W-:Y:S02]  /*eda0*/  HADD2.F32 R57, -RZ, R57.H1_H1 ;  /* 0x30000039ff397230 */ /* 0x000fe40000004100 */
[C---:B------:R-:W-:Y:S01]  /*edb0*/  FFMA.FTZ R61, R40.reuse, R61, R42 ;  /* 0x0000003d283d7223 */ /* 0x040fe2000001002a */
[----:B------:R-:W-:Y:S02]  /*edc0*/  HADD2.F32 R49, -RZ, R49.H1_H1 ;  /* 0x30000031ff317230 */ /* 0x000fe40000004100 */
[----:B------:R-:W-:Y:S01]  /*edd0*/  FFMA.FTZ R60, R45, R52, -R60 ;  /* 0x000000342d3c7223 */ /* 0x000fe2000001083c */
[----:B------:R-:W-:Y:S02]  /*ede0*/  HADD2.F32 R47, -RZ, R59.H0_H0 ;  /* 0x2000003bff2f7230 */ /* 0x000fe40000004100 */
[----:B------:R-:W-:Y:S01]  /*edf0*/  FFMA.FTZ R63, R40, R55, -R63 ;  /* 0x00000037283f7223 */ /* 0x000fe2000001083f */
        /* <DEDUP_REMOVED lines=8> */
[----:B------:R-:W-:Y:S01]  /*ee80*/  F2FP.F16.E4M3.UNPACK_B R37, R36 ;  /* 0x00000024ff25723e */ /* 0x000fe200020006ff */
[----:B------:R-:W-:Y:S01]  /*ee90*/  FFMA.FTZ R64, R46, R57, R52 ;  /* 0x000000392e407223 */ /* 0x000fe20000010034 */
[----:B------:R-:W-:-:S02]  /*eea0*/  HADD2.F32 R53, -RZ, R53.H1_H1 ;  /* 0x30000035ff357230 */ /* 0x000fc40000004100 */
[C---:B------:R-:W-:Y:S01]  /*eeb0*/  FFMA.FTZ R65, R40.reuse, R47, R42 ;  /* 0x0000002f28417223 */ /* 0x040fe2000001002a */
[----:B------:R-:W-:Y:S01]  /*eec0*/  FFMA.FTZ R57, R40, R45, -R49 ;  /* 0x0000002d28397223 */ /* 0x000fe20000010831 */
[----:B------:R-:W-:Y:S01]  /*eed0*/  F2FP.F16.E4M3.UNPACK_B R47, R56.H1 ;  /* 0x00000038ff2f723e */ /* 0x000fe200030006ff */
[----:B------:R-:W-:Y:S01]  /*eee0*/  HADD2.F32 R59, -RZ, R59.H1_H1 ;  /* 0x3000003bff3b7230 */ /* 0x000fe20000004100 */
[----:B------:R-:W-:Y:S01]  /*eef0*/  F2FP.F16.E4M3.UNPACK_B R45, R51.H1 ;  /* 0x00000033ff2d723e */ /* 0x000fe200030006ff */
[----:B------:R-:W-:Y:S01]  /*ef00*/  HADD2.F32 R50, -RZ, R50.H1_H1 ;  /* 0x30000032ff327230 */ /* 0x000fe20000004100 */
[----:B------:R-:W-:Y:S01]  /*ef10*/  F2FP.F16.E4M3.UNPACK_B R36, R36.H1 ;  /* 0x00000024ff24723e */ /* 0x000fe200030006ff */
[----:B------:R-:W-:Y:S01]  /*ef20*/  FFMA.FTZ R62, R46, R54, -R55 ;  /* 0x000000362e3e7223 */ /* 0x000fe20000010837 */
[----:B------:R-:W-:Y:S01]  /*ef30*/  HADD2.F32 R49, -RZ, R47.H0_H0 ;  /* 0x2000002fff317230 */ /* 0x000fe20000004100 */
[----:B------:R-:W-:Y:S01]  /*ef40*/  F2FP.F16.E4M3.UNPACK_B R56, R56 ;  /* 0x00000038ff38723e */ /* 0x000fe200020006ff */
        /* <DEDUP_REMOVED lines=9> */
[C---:B------:R-:W-:Y:S01]  /*efe0*/  FFMA.FTZ R66, R40.reuse, R53, -R55 ;  /* 0x0000003528427223 */ /* 0x040fe20000010837 */
[----:B------:R-:W-:Y:S02]  /*eff0*/  HADD2.F32 R43, -RZ, R43.H1_H1 ;  /* 0x3000002bff2b7230 */ /* 0x000fe40000004100 */
        /* <DEDUP_REMOVED lines=9> */
[----:B------:R-:W-:Y:S01]  /*f090*/  F2FP.F16.E4M3.UNPACK_B R4, R38 ;  /* 0x00000026ff04723e */ /* 0x000fe200020006ff */
[----:B------:R-:W-:-:S02]  /*f0a0*/  HADD2.F32 R39, -RZ, R41.H0_H0 ;  /* 0x20000029ff277230 */ /* 0x000fc40000004100 */
[C---:B------:R-:W-:Y:S01]  /*f0b0*/  FFMA.FTZ R53, R36.reuse, R45, -R53 ;  /* 0x0000002d24357223 */ /* 0x040fe20000010835 */
[----:B------:R-:W-:Y:S01]  /*f0c0*/  FFMA.FTZ R52, R36, R47, R40 ;  /* 0x0000002f24347223 */ /* 0x000fe20000010028 */
[----:B------:R-:W-:Y:S01]  /*f0d0*/  HADD2.F32 R40, -RZ, R51.H0_H0 ;  /* 0x20000033ff287230 */ /* 0x000fe20000004100 */
[----:B------:R-:W-:Y:S01]  /*f0e0*/  F2FP.F16.E4M3.UNPACK_B R38, R38.H1 ;  /* 0x00000026ff26723e */ /* 0x000fe200030006ff */
        /* <DEDUP_REMOVED lines=34> */
[----:B------:R-:W-:Y:S01]  /*f310*/  F2FP.SATFINITE.E4M3.F32.PACK_AB_MERGE_C R27, R58, R27, RZ ;  /* 0x0000001b3a1b723e */ /* 0x000fe200048070ff */
[----:B------:R-:W-:Y:S01]  /*f320*/  FFMA.FTZ R48, R38, R41, -R37 ;  /* 0x0000002926307223 */ /* 0x000fe20000010825 */
[----:B------:R-:W-:-:S02]  /*f330*/  HADD2.F32 R37, -RZ, R20.H0_H0 ;  /* 0x20000014ff257230 */ /* 0x000fc40000004100 */
[----:B------:R-:W-:Y:S01]  /*f340*/  FFMA.FTZ R55, R38, R43, R54 ;  /* 0x0000002b26377223 */ /* 0x000fe20000010036 */
[--C-:B------:R-:W-:Y:S01]  /*f350*/  HADD2.F32 R20, -RZ, R7.reuse.H0_H0 ;  /* 0x20000007ff147230 */ /* 0x100fe20000004100 */
[----:B------:R-:W-:Y:S01]  /*f360*/  F2FP.SATFINITE.E4M3.F32.PACK_AB_MERGE_C R65, R68, R65, RZ ;  /* 0x000000414441723e */ /* 0x000fe200048070ff */
        /* <DEDUP_REMOVED lines=16> */
[----:B------:R-:W-:Y:S02]  /*f470*/  F2FP.SATFINITE.E4M3.F32.PACK_AB_MERGE_C R40, R55, R40, RZ ;  /* 0x000000283728723e */ /* 0x000fe400048070ff */
[----:B------:R-:W-:Y:S02]  /*f480*/  F2FP.SATFINITE.E4M3.F32.PACK_AB_MERGE_C R5, R24, R5, R21 ;  /* 0x000000051805723e */ /* 0x000fe40004807015 */
[----:B------:R-:W-:Y:S02]  /*f490*/  F2FP.SATFINITE.E4M3.F32.PACK_AB_MERGE_C R7, R62, R63, R7 ;  /* 0x0000003f3e07723e */ /* 0x000fe40004807007 */
        /* <DEDUP_REMOVED lines=8> */
.L_x_1683:
[----:B------:R-:W-:Y:S05]  /*f520*/  BSYNC B1 ;  /* 0x0000000000017941 */ /* 0x000fea0003800000 */
.L_x_1682:
[----:B------:R-:W-:Y:S04]  /*f530*/  BSSY B1, `(.L_x_1684) ;  /* 0x0000100000017945 */ /* 0x000fe80003800000 */
[----:B------:R-:W-:Y:S05]  /*f540*/  @P1 BRA `(.L_x_1685) ;  /* 0x0000000c00f81947 */ /* 0x000fea0003800000 */
[----:B0----5:R-:W-:Y:S02]  /*f550*/  SHF.R.U32.HI R0, RZ, 0x8, R28 ;  /* 0x00000008ff007819 */ /* 0x021fe4000001161c */
[----:B------:R-:W-:Y:S02]  /*f560*/  LOP3.LUT R5, R28, 0xff, RZ, 0xc0, !PT ;  /* 0x000000ff1c057812 */ /* 0x000fe400078ec0ff */
[----:B------:R-:W-:Y:S02]  /*f570*/  LOP3.LUT R4, R0, 0xff, RZ, 0xc0, !PT ;  /* 0x000000ff00047812 */ /* 0x000fe400078ec0ff */
[----:B------:R-:W-:Y:S02]  /*f580*/  LEA.HI R0, R3, R179, RZ, 0x1c ;  /* 0x000000b303007211 */ /* 0x000fe400078fe0ff */
[----:B------:R-:W-:Y:S02]  /*f590*/  PRMT R37, R4, 0x7604, R5 ;  /* 0x0000760404257816 */ /* 0x000fe40000000005 */
[----:B------:R-:W-:-:S02]  /*f5a0*/  SHF.R.S32.HI R5, RZ, 0x1f, R0 ;  /* 0x0000001fff057819 */ /* 0x000fc40000011400 */
[----:B------:R-:W-:Y:S02]  /*f5b0*/  SHF.R.U32.HI R24, RZ, 0x8, R31 ;  /* 0x00000008ff187819 */ /* 0x000fe4000001161f */
[----:B------:R-:W-:Y:S01]  /*f5c0*/  LEA.HI R4, R5, R0, RZ, 0x2 ;  /* 0x0000000005047211 */ /* 0x000fe200078f10ff */
[----:B------:R-:W-:Y:S01]  /*f5d0*/  IMAD.SHL.U32 R0, R0, 0x10, RZ ;  /* 0x0000001000007824 */ /* 0x000fe200078e00ff */
[----:B---3--:R-:W-:Y:S02]  /*f5e0*/  LOP3.LUT R21, R31, 0xff, RZ, 0xc0, !PT ;  /* 0x000000ff1f157812 */ /* 0x008fe400078ec0ff */
[----:B------:R-:W-:Y:S01]  /*f5f0*/  SHF.R.U32.HI R20, RZ, 0x8, R8 ;  /* 0x00000008ff147819 */ /* 0x000fe20000011608 */
[----:B------:R-:W-:Y:S01]  /*f600*/  IMAD.SHL.U32 R4, R4, 0x800, RZ ;  /* 0x0000080004047824 */ /* 0x000fe200078e00ff */
[----:B------:R-:W-:Y:S02]  /*f610*/  LOP3.LUT R5, R181, 0x30, R0, 0xf8, !PT ;  /* 0x00000030b5057812 */ /* 0x000fe400078ef800 */
[----:B------:R-:W-:-:S02]  /*f620*/  LOP3.LUT R0, R24, 0xff, RZ, 0xc0, !PT ;  /* 0x000000ff18007812 */ /* 0x000fc400078ec0ff */
[----:B------:R-:W-:Y:S02]  /*f630*/  SHF.R.U32.HI R6, RZ, 0x8, R29 ;  /* 0x00000008ff067819 */ /* 0x000fe4000001161d */
[----:B------:R-:W-:Y:S02]  /*f640*/  LOP3.LUT R25, R8, 0xff, RZ, 0xc0, !PT ;  /* 0x000000ff08197812 */ /* 0x000fe400078ec0ff */
[----:B------:R-:W-:Y:S02]  /*f650*/  LOP3.LUT R20, R20, 0xff, RZ, 0xc0, !PT ;  /* 0x000000ff14147812 */ /* 0x000fe400078ec0ff */
[----:B------:R-:W-:Y:S02]  /*f660*/  PRMT R41, R0, 0x7604, R21 ;  /* 0x0000760400297816 */ /* 0x000fe40000000015 */
[----:B------:R-:W-:Y:S02]  /*f670*/  LOP3.LUT R5, R5, R182, RZ, 0x3c, !PT ;  /* 0x000000b605057212 */ /* 0x000fe400078e3cff */
[----:B------:R-:W-:-:S02]  /*f680*/  LOP3.LUT R4, R4, 0xffffe000, RZ, 0xc0, !PT ;  /* 0xffffe00004047812 */ /* 0x000fc400078ec0ff */
[----:B------:R-:W-:Y:S02]  /*f690*/  SHF.R.U32.HI R0, RZ, 0x8, R9 ;  /* 0x00000008ff007819 */ /* 0x000fe40000011609 */
[----:B------:R-:W-:Y:S02]  /*f6a0*/  LOP3.LUT R7, R29, 0xff, RZ, 0xc0, !PT ;  /* 0x000000ff1d077812 */ /* 0x000fe400078ec0ff */
[----:B------:R-:W-:Y:S02]  /*f6b0*/  LOP3.LUT R6, R6, 0xff, RZ, 0xc0, !PT ;  /* 0x000000ff06067812 */ /* 0x000fe400078ec0ff */
[----:B------:R-:W-:Y:S02]  /*f6c0*/  PRMT R45, R20, 0x7604, R25 ;  /* 0x00007604142d7816 */ /* 0x000fe40000000019 */
[----:B------:R-:W-:Y:S02]  /*f6d0*/  IADD3 R21, R5, R183, R4 ;  /* 0x000000b705157210 */ /* 0x000fe40007ffe004 */
[----:B------:R-:W-:-:S02]  /*f6e0*/  LOP3.LUT R25, R9, 0xff, RZ, 0xc0, !PT ;  /* 0x000000ff09197812 */ /* 0x000fc400078ec0ff */
[----:B------:R-:W-:Y:S02]  /*f6f0*/  SHF.R.U32.HI R24, RZ, 0x8, R11 ;  /* 0x00000008ff187819 */ /* 0x000fe4000001160b */
[----:B------:R-:W-:Y:S02]  /*f700*/  LOP3.LUT R0, R0, 0xff, RZ, 0xc0, !PT ;  /* 0x000000ff00007812 */ /* 0x000fe400078ec0ff */
[----:B------:R-:W-:Y:S02]  /*f710*/  SHF.R.U32.HI R20, RZ, 0x8, R10 ;  /* 0x00000008ff147819 */ /* 0x000fe4000001160a */
[----:B------:R-:W-:Y:S02]  /*f720*/  PRMT R36, R6, 0x7604, R7 ;  /* 0x0000760406247816 */ /* 0x000fe40000000007 */
[----:B------:R-:W-:Y:S02]  /*f730*/  SHF.R.U32.HI R6, RZ, 0x8, R30 ;  /* 0x00000008ff067819 */ /* 0x000fe4000001161e */
[----:B------:R-:W-:-:S02]  /*f740*/  LOP3.LUT R27, R10, 0xff, RZ, 0xc0, !PT ;  /* 0x000000ff0a1b7812 */ /* 0x000fc400078ec0ff */
[----:B------:R-:W-:Y:S02]  /*f750*/  LOP3.LUT R24, R24, 0xff, RZ, 0xc0, !PT ;  /* 0x000000ff18187812 */ /* 0x000fe400078ec0ff */
[----:B------:R-:W-:Y:S01]  /*f760*/  PRMT R49, R0, 0x7604, R25 ;  /* 0x0000760400317816 */ /* 0x000fe20000000019 */
[----:B------:R-:W-:Y:S01]  /*f770*/  IMAD.IADD R0, R16, 0x1, R21 ;  /* 0x0000000110007824 */ /* 0x000fe200078e0215 */
[----:B------:R-:W-:Y:S02]  /*f780*/  LOP3.LUT R20, R20, 0xff, RZ, 0xc0, !PT ;  /* 0x000000ff14147812 */ /* 0x000fe400078ec0ff */
[----:B------:R-:W-:Y:S02]  /*f790*/  LOP3.LUT R43, R11, 0xff, RZ, 0xc0, !PT ;  /* 0x000000ff0b2b7812 */ /* 0x000fe400078ec0ff */
[----:B------:R-:W-:Y:S02]  /*f7a0*/  LOP3.LUT R7, R30, 0xff, RZ, 0xc0, !PT ;  /* 0x000000ff1e077812 */ /* 0x000fe400078ec0ff */
[----:B------:R-:W-:-:S02]  /*f7b0*/  LOP3.LUT R6, R6, 0xff, RZ, 0xc0, !PT ;  /* 0x000000ff06067812 */ /* 0x000fc400078ec0ff */
[----:B------:R-:W-:Y:S02]  /*f7c0*/  PRMT R51, R20, 0x7604, R27 ;  /* 0x0000760414337816 */ /* 0x000fe4000000001b */
[----:B------:R-:W-:Y:S02]  /*f7d0*/  PRMT R53, R24, 0x7604, R43 ;  /* 0x0000760418357816 */ /* 0x000fe4000000002b */
[----:B------:R-:W0:Y:S01]  /*f7e0*/  LDS.128 R24, [R0+0x10400] ;  /* 0x0104000000187984 */ /* 0x000e220000000c00 */
[----:B------:R-:W-:Y:S02]  /*f7f0*/  PRMT R39, R6, 0x7604, R7 ;  /* 0x0000760406277816 */ /* 0x000fe40000000007 */
[----:B------:R-:W-:Y:S01]  /*f800*/  SHF.R.U32.HI R21, RZ, 0x10, R29 ;  /* 0x00000010ff157819 */ /* 0x000fe2000001161d */
[----:B------:R-:W2:Y:S01]  /*f810*/  LDS.128 R4, [R216+0x10400] ;  /* 0x01040000d8047984 */ /* 0x000ea20000000c00 */
[----:B------:R-:W-:Y:S02]  /*f820*/  SHF.R.U32.HI R20, RZ, 0x10, R28 ;  /* 0x00000010ff147819 */ /* 0x000fe4000001161c */
[----:B------:R-:W-:-:S02]  /*f830*/  LOP3.LUT R21, R21, 0xff, RZ, 0xc0, !PT ;  /* 0x000000ff15157812 */ /* 0x000fc400078ec0ff */
[----:B------:R-:W-:Y:S02]  /*f840*/  SHF.R.U32.HI R38, RZ, 0x10, R30 ;  /* 0x00000010ff267819 */ /* 0x000fe4000001161e */
[----:B------:R-:W-:Y:S02]  /*f850*/  PRMT R21, R21, 0x7054, R36 ;  /* 0x0000705415157816 */ /* 0x000fe40000000024 */
[----:B------:R-:W-:Y:S02]  /*f860*/  SHF.R.U32.HI R36, RZ, 0x10, R9 ;  /* 0x00000010ff247819 */ /* 0x000fe40000011609 */
[----:B------:R-:W-:Y:S02]  /*f870*/  LOP3.LUT R20, R20, 0xff, RZ, 0xc0, !PT ;  /* 0x000000ff14147812 */ /* 0x000fe400078ec0ff */
[----:B------:R-:W-:Y:S02]  /*f880*/  LOP3.LUT R38, R38, 0xff, RZ, 0xc0, !PT ;  /* 0x000000ff26267812 */ /* 0x000fe400078ec0ff */
[----:B------:R-:W-:-:S02]  /*f890*/  LOP3.LUT R36, R36, 0xff, RZ, 0xc0, !PT ;  /* 0x000000ff24247812 */ /* 0x000fc400078ec0ff */
[----:B------:R-:W-:Y:S02]  /*f8a0*/  PRMT R37, R20, 0x7054, R37 ;  /* 0x0000705414257816 */ /* 0x000fe40000000025 */
[----:B------:R-:W-:Y:S02]  /*f8b0*/  SHF.R.U32.HI R40, RZ, 0x10, R31 ;  /* 0x00000010ff287819 */ /* 0x000fe4000001161f */
[----:B------:R-:W-:Y:S02]  /*f8c0*/  PRMT R39, R38, 0x7054, R39 ;  /* 0x0000705426277816 */ /* 0x000fe40000000027 */
[----:B------:R-:W-:Y:S02]  /*f8d0*/  SHF.R.U32.HI R20, RZ, 0x10, R8 ;  /* 0x00000010ff147819 */ /* 0x000fe40000011608 */
[----:B------:R-:W-:Y:S02]  /*f8e0*/  SHF.R.U32.HI R38, RZ, 0x10, R10 ;  /* 0x00000010ff267819 */ /* 0x000fe4000001160a */
[----:B------:R-:W-:-:S02]  /*f8f0*/  PRMT R49, R36, 0x7054, R49 ;  /* 0x0000705424317816 */ /* 0x000fc40000000031 */
[----:B------:R-:W-:Y:S02]  /*f900*/  LOP3.LUT R40, R40, 0xff, RZ, 0xc0, !PT ;  /* 0x000000ff28287812 */ /* 0x000fe400078ec0ff */
[----:B------:R-:W-:Y:S02]  /*f910*/  LOP3.LUT R20, R20, 0xff, RZ, 0xc0, !PT ;  /* 0x000000ff14147812 */ /* 0x000fe400078ec0ff */
[----:B------:R-:W-:Y:S02]  /*f920*/  LOP3.LUT R38, R38, 0xff, RZ, 0xc0, !PT ;  /* 0x000000ff26267812 */ /* 0x000fe400078ec0ff */
[----:B------:R-:W-:Y:S02]  /*f930*/  LOP3.LUT R49, R49, 0xff000000, R9, 0xf8, !PT ;  /* 0xff00000031317812 */ /* 0x000fe400078ef809 */
[----:B------:R-:W-:Y:S02]  /*f940*/  PRMT R43, R40, 0x7054, R41 ;  /* 0x00007054282b7816 */ /* 0x000fe40000000029 */
[----:B------:R-:W-:-:S02]  /*f950*/  PRMT R47, R20, 0x7054, R45 ;  /* 0x00007054142f7816 */ /* 0x000fc4000000002d */
        /* <DEDUP_REMOVED lines=10> */
[-C--:B--2---:R-:W-:Y:S02]  /*fa00*/  F2FP.F16.E4M3.UNPACK_B R10, R5.reuse ;  /* 0x00000005ff0a723e */ /* 0x084fe400020006ff */
[----:B------:R-:W-:Y:S01]  /*fa10*/  F2FP.F16.E4M3.UNPACK_B R21, R5.H1 ;  /* 0x00000005ff15723e */ /* 0x000fe200030006ff */
[----:B------:R-:W-:Y:S01]  /*fa20*/  HADD2.F32 R5, -RZ, R36.H0_H0 ;  /* 0x20000024ff057230 */ /* 0x000fe20000004100 */
[----:B------:R-:W-:Y:S01]  /*fa30*/  LOP3.LUT R40, R40, 0xff, RZ, 0xc0, !PT ;  /* 0x000000ff28287812 */ /* 0x000fe200078ec0ff */
[----:B------:R-:W-:Y:S01]  /*fa40*/  HADD2.F32 R46, -RZ, R42.H0_H0 ;  /* 0x2000002aff2e7230 */ /* 0x000fe20000004100 */
[----:B------:R-:W-:Y:S01]  /*fa50*/  LOP3.LUT R20, R39, 0xff000000, R30, 0xf8, !PT ;  /* 0xff00000027147812 */ /* 0x000fe200078ef81e */
[----:B------:R-:W-:Y:S01]  /*fa60*/  HADD2.F32 R9, -RZ, R10.H0_H0 ;  /* 0x2000000aff097230 */ /* 0x000fe20000004100 */
[----:B------:R-:W-:Y:S01]  /*fa70*/  LOP3.LUT R45, R43, 0xff000000, R31, 0xf8, !PT ;  /* 0xff0000002b2d7812 */ /* 0x000fe200078ef81f */
[----:B------:R-:W-:Y:S01]  /*fa80*/  HADD2.F32 R36, -RZ, R36.H1_H1 ;  /* 0x30000024ff247230 */ /* 0x000fe20000004100 */
[-C--:B------:R-:W-:Y:S01]  /*fa90*/  F2FP.F16.E4M3.UNPACK_B R38, R27.reuse ;  /* 0x0000001bff26723e */ /* 0x080fe200020006ff */
[----:B------:R-:W-:Y:S01]  /*faa0*/  HADD2.F32 R43, -RZ, R42.H1_H1 ;  /* 0x3000002aff2b7230 */ /* 0x000fe20000004100 */
[----:B------:R-:W-:-:S02]  /*fab0*/  F2FP.F16.E4M3.UNPACK_B R39, R27.H1 ;  /* 0x0000001bff27723e */ /* 0x000fc400030006ff */
[----:B------:R-:W-:Y:S01]  /*fac0*/  PRMT R53, R40, 0x7054, R53 ;  /* 0x0000705428357816 */ /* 0x000fe20000000035 */
[C---:B------:R-:W-:Y:S01]  /*fad0*/  FMUL.FTZ R55, R36.reuse, R51 ;  /* 0x0000003324377220 */ /* 0x040fe20000410000 */
[-C--:B------:R-:W-:Y:S01]  /*fae0*/  F2FP.F16.E4M3.UNPACK_B R27, R24.reuse ;  /* 0x00000018ff1b723e */ /* 0x080fe200020006ff */
[----:B------:R-:W-:Y:S01]  /*faf0*/  FMUL.FTZ R36, R36, R43 ;  /* 0x0000002b24247220 */ /* 0x000fe20000410000 */
[----:B------:R-:W-:Y:S01]  /*fb00*/  F2FP.F16.E4M3.UNPACK_B R31, R24.H1 ;  /* 0x00000018ff1f723e */ /* 0x000fe200030006ff */
[----:B------:R-:W-:Y:S01]  /*fb10*/  FMUL.FTZ R24, R5, R50 ;  /* 0x0000003205187220 */ /* 0x000fe20000410000 */
[----:B------:R-:W-:Y:S02]  /*fb20*/  LOP3.LUT R40, R37, 0xff000000, R28, 0xf8, !PT ;  /* 0xff00000025287812 */ /* 0x000fe400078ef81c */
[----:B------:R-:W-:Y:S01]  /*fb30*/  F2FP.F16.E4M3.UNPACK_B R37, R25.H1 ;  /* 0x00000019ff25723e */ /* 0x000fe200030006ff */
[-C--:B------:R-:W-:Y:S01]  /*fb40*/  FMUL.FTZ R25, R5, R46.reuse ;  /* 0x0000002e05197220 */ /* 0x080fe20000410000 */
[----:B------:R-:W-:Y:S01]  /*fb50*/  F2FP.F16.E4M3.UNPACK_B R49, R49.H1 ;  /* 0x00000031ff31723e */ /* 0x000fe200030006ff */
[----:B------:R-:W-:Y:S01]  /*fb60*/  FFMA.FTZ R5, R9, R46, -R24 ;  /* 0x0000002e09057223 */ /* 0x000fe20000010818 */
[----:B------:R-:W-:Y:S01]  /*fb70*/  F2FP.F16.E4M3.UNPACK_B R41, R41.H1 ;  /* 0x00000029ff29723e */ /* 0x000fe200030006ff */
[----:B------:R-:W-:-:S02]  /*fb80*/  HADD2.F32 R24, -RZ, R10.H1_H1 ;  /* 0x3000000aff187230 */ /* 0x000fc40000004100 */
[----:B------:R-:W-:Y:S01]  /*fb90*/  FFMA.FTZ R9, R9, R50, R25 ;  /* 0x0000003209097223 */ /* 0x000fe20000010019 */
[----:B------:R-:W-:Y:S01]  /*fba0*/  HADD2.F32 R46, -RZ, R49.H0_H0 ;  /* 0x20000031ff2e7230 */ /* 0x000fe20000004100 */
[----:B------:R-:W-:Y:S01]  /*fbb0*/  LOP3.LUT R53, R53, 0xff000000, R11, 0xf8, !PT ;  /* 0xff00000035357812 */ /* 0x000fe200078ef80b */
[----:B------:R-:W-:Y:S01]  /*fbc0*/  HADD2.F32 R10, -RZ, R37.H0_H0 ;  /* 0x20000025ff0a7230 */ /* 0x000fe20000004100 */
[-C--:B------:R-:W-:Y:S01]  /*fbd0*/  F2FP.F16.E4M3.UNPACK_B R29, R7.reuse ;  /* 0x00000007ff1d723e */ /* 0x080fe200020006ff */
[----:B------:R-:W-:Y:S01]  /*fbe0*/  HADD2.F32 R42, -RZ, R41.H0_H0 ;  /* 0x20000029ff2a7230 */ /* 0x000fe20000004100 */
[----:B------:R-:W-:Y:S01]  /*fbf0*/  F2FP.F16.E4M3.UNPACK_B R30, R7.H1 ;  /* 0x00000007ff1e723e */ /* 0x000fe200030006ff */
[----:B------:R-:W-:Y:S02]  /*fc00*/  HADD2.F32 R25, -RZ, R21.H0_H0 ;  /* 0x20000015ff197230 */ /* 0x000fe40000004100 */
[----:B------:R-:W-:Y:S01]  /*fc10*/  FMUL.FTZ R48, R10, R46 ;  /* 0x0000002e0a307220 */ /* 0x000fe20000410000 */
[----:B------:R-:W-:-:S02]  /*fc20*/  HADD2.F32 R37, -RZ, R37.H1_H1 ;  /* 0x30000025ff257230 */ /* 0x000fc40000004100 */
        /* <DEDUP_REMOVED lines=37> */
[-C--:B------:R-:W-:Y:S01]  /*fe80*/  F2FP.F16.E4M3.UNPACK_B R37, R47.reuse.H1 ;  /* 0x0000002fff25723e */ /* 0x080fe200030006ff */
[----:B------:R-:W-:Y:S01]  /*fe90*/  FMUL.FTZ R25, R25, R36 ;  /* 0x0000002419197220 */ /* 0x000fe20000410000 */
[----:B------:R-:W-:Y:S01]  /*fea0*/  F2FP.F16.E4M3.UNPACK_B R29, R40.H1 ;  /* 0x00000028ff1d723e */ /* 0x000fe200030006ff */
[C---:B------:R-:W-:Y:S01]  /*feb0*/  FFMA.FTZ R59, R21.reuse, R36, -R38 ;  /* 0x00000024153b7223 */ /* 0x040fe20000010826 */
[----:B------:R-:W-:Y:S01]  /*fec0*/  F2FP.F16.E4M3.UNPACK_B R11, R4.H1 ;  /* 0x00000004ff0b723e */ /* 0x000fe200030006ff */
[----:B------:R-:W-:Y:S01]  /*fed0*/  FFMA.FTZ R60, R21, R42, R25 ;  /* 0x0000002a153c7223 */ /* 0x000fe20000010019 */
[----:B------:R-:W-:Y:S01]  /*fee0*/  HADD2.F32 R53, -RZ, R53.H1_H1 ;  /* 0x30000035ff357230 */ /* 0x000fe20000004100 */
[----:B------:R-:W-:Y:S01]  /*fef0*/  F2FP.F16.E4M3.UNPACK_B R47, R47 ;  /* 0x0000002fff2f723e */ /* 0x000fe200020006ff */
[----:B------:R-:W-:Y:S01]  /*ff00*/  HADD2.F32 R39, -RZ, R39.H1_H1 ;  /* 0x30000027ff277230 */ /* 0x000fe20000004100 */
[----:B------:R-:W-:Y:S01]  /*ff10*/  F2FP.F16.E4M3.UNPACK_B R7, R4 ;  /* 0x00000004ff07723e */ /* 0x000fe200020006ff */
[----:B------:R-:W-:Y:S01]  /*ff20*/  HADD2.F32 R38, -RZ, R37.H0_H0 ;  /* 0x20000025ff267230 */ /* 0x000fe20000004100 */
[----:B------:R-:W-:Y:S01]  /*ff30*/  F2FP.F16.E4M3.UNPACK_B R40, R40 ;  /* 0x00000028ff28723e */ /* 0x000fe200020006ff */
[----:B------:R-:W-:-:S02]  /*ff40*/  HADD2.F32 R25, -RZ, R31.H0_H0 ;  /* 0x2000001fff197230 */ /* 0x000fc40000004100 */
[----:B------:R-:W-:Y:S01]  /*ff50*/  FMUL.FTZ R41, R39, R53 ;  /* 0x0000003527297220 */ /* 0x000fe20000410000 */
[----:B------:R-:W-:Y:S01]  /*ff60*/  HADD2.F32 R36, -RZ, R29.H0_H0 ;  /* 0x2000001dff247230 */ /* 0x000fe20000004100 */
[----:B------:R-:W-:Y:S01]  /*ff70*/  F2FP.F16.E4M3.UNPACK_B R4, R6 ;  /* 0x00000006ff04723e */ /* 0x000fe200020006ff */
[----:B------:R-:W-:Y:S02]  /*ff80*/  HADD2.F32 R45, -RZ, R45.H1_H1 ;  /* 0x3000002dff2d7230 */ /* 0x000fe40000004100 */
[C---:B------:R-:W-:Y:S01]  /*ff90*/  FMUL.FTZ R42, R25.reuse, R38 ;  /* 0x00000026192a7220 */ /* 0x040fe20000410000 */
[----:B------:R-:W-:Y:S02]  /*ffa0*/  HADD2.F32 R30, -RZ, R30.H1_H1 ;  /* 0x3000001eff1e7230 */ /* 0x000fe40000004100 */
[----:B------:R-:W-:Y:S01]  /*ffb0*/  FMUL.FTZ R25, R25, R36 ;  /* 0x0000002419197220 */ /* 0x000fe20000410000 */
[----:B------:R-:W-:Y:S02]  /*ffc0*/  HADD2.F32 R21, -RZ, R11.H0_H0 ;  /* 0x2000000bff157230 */ /* 0x000fe40000004100 */
[----:B------:R-:W-:Y:S01]  /*ffd0*/  FMUL.FTZ R46, R39, R45 ;  /* 0x0000002d272e7220 */ /* 0x000fe20000410000 */
[----:B------:R-:W-:-:S02]  /*ffe0*/  HADD2.F32 R31, -RZ, R31.H1_H1 ;  /* 0x3000001fff1f7230 */ /* 0x000fc40000004100 */
[C---:B------:R-:W-:Y:S01]  /*fff0*/  FFMA.FTZ R62, R30.reuse, R45, -R41 ;  /* 0x0000002d1e3e7223 */ /* 0x040fe20000010829 */
[----:B------:R-:W-:Y:S02]  /*10000*/  HADD2.F32 R11, -RZ, R11.H1_H1 ;  /* 0x3000000bff0b7230 */ /* 0x000fe40000004100 */
[C---:B------:R-:W-:Y:S01]  /*10010*/  FFMA.FTZ R41, R21.reuse, R38, R25 ;  /* 0x0000002615297223 */ /* 0x040fe20000010019 */
[----:B------:R-:W-:Y:S01]  /*10020*/  FFMA.FTZ R53, R30, R53, R46 ;  /* 0x000000351e357223 */ /* 0x000fe2000001002e */
[----:B------:R-:W-:Y:S02]  /*10030*/  HADD2.F32 R38, -RZ, R37.H1_H1 ;  /* 0x30000025ff267230 */ /* 0x000fe40000004100 */
[----:B------:R-:W-:Y:S01]  /*10040*/  FFMA.FTZ R39, R21, R36, -R42 ;  /* 0x0000002415277223 */ /* 0x000fe2000001082a */
[----:B------:R-:W-:Y:S01]  /*10050*/  HADD2.F32 R30, -RZ, R29.H1_H1 ;  /* 0x3000001dff1e7230 */ /* 0x000fe20000004100 */
[----:B------:R-:W-:Y:S01]  /*10060*/  F2FP.F16.E4M3.UNPACK_B R28, R6.H1 ;  /* 0x00000006ff1c723e */ /* 0x000fe200030006ff */
[----:B------:R-:W-:-:S02]  /*10070*/  HADD2.F32 R36, -RZ, R47.H0_H0 ;  /* 0x2000002fff247230 */ /* 0x000fc40000004100 */
[C---:B------:R-:W-:Y:S01]  /*10080*/  FMUL.FTZ R42, R31.reuse, R38 ;  /* 0x000000261f2a7220 */ /* 0x040fe20000410000 */
[--C-:B------:R-:W-:Y:S02]  /*10090*/  HADD2.F32 R21, -RZ, R27.reuse.H0_H0 ;  /* 0x2000001bff157230 */ /* 0x100fe40000004100 */
[-C--:B------:R-:W-:Y:S01]  /*100a0*/  FMUL.FTZ R31, R31, R30.reuse ;  /* 0x0000001e1f1f7220 */ /* 0x080fe20000410000 */
[----:B------:R-:W-:Y:S02]  /*100b0*/  HADD2.F32 R27, -RZ, R27.H1_H1 ;  /* 0x3000001bff1b7230 */ /* 0x000fe40000004100 */
[C---:B------:R-:W-:Y:S01]  /*100c0*/  FFMA.FTZ R48, R11.reuse, R30, -R42 ;  /* 0x0000001e0b307223 */ /* 0x040fe2000001082a */
[----:B------:R-:W-:Y:S02]  /*100d0*/  HADD2.F32 R30, -RZ, R40.H0_H0 ;  /* 0x20000028ff1e7230 */ /* 0x000fe40000004100 */
[----:B------:R-:W-:Y:S01]  /*100e0*/  FFMA.FTZ R50, R11, R38, R31 ;  /* 0x000000260b327223 */ /* 0x000fe2000001001f */
[----:B------:R-:W-:-:S02]  /*100f0*/  HADD2.F32 R11, -RZ, R7.H0_H0 ;  /* 0x20000007ff0b7230 */ /* 0x000fc40000004100 */
[C---:B------:R-:W-:Y:S01]  /*10100*/  FMUL.FTZ R42, R21.reuse, R36 ;  /* 0x00000024152a7220 */ /* 0x040fe20000410000 */
[----:B------:R-:W-:Y:S01]  /*10110*/  HADD2.F32 R38, -RZ, R47.H1_H1 ;  /* 0x3000002fff267230 */ /* 0x000fe20000004100 */
[----:B------:R-:W-:Y:S01]  /*10120*/  F2FP.F16.E4M3.UNPACK_B R6, R26 ;  /* 0x0000001aff06723e */ /* 0x000fe200020006ff */
[----:B------:R-:W-:Y:S02]  /*10130*/  HADD2.F32 R40, -RZ, R40.H1_H1 ;  /* 0x30000028ff287230 */ /* 0x000fe40000004100 */
        /* <DEDUP_REMOVED lines=63> */
.L_x_1685:
[----:B------:R-:W-:Y:S05]  /*10530*/  BSYNC B1 ;  /* 0x0000000000017941 */ /* 0x000fea0003800000 */
.L_x_1684:
[----:B------:R-:W-:Y:S05]  /*10540*/  @P2 BRA `(.L_x_1666) ;  /* 0x0000000c00d82947 */ /* 0x000fea0003800000 */
[----:B0-2--5:R-:W-:Y:S02]  /*10550*/  SHF.R.U32.HI R4, RZ, 0x8, R32 ;  /* 0x00000008ff047819 */ /* 0x025fe40000011620 */
[----:B------:R-:W-:Y:S02]  /*10560*/  LOP3.LUT R0, R32, 0xff, RZ, 0xc0, !PT ;  /* 0x000000ff20007812 */ /* 0x000fe400078ec0ff */
[----:B------:R-:W-:Y:S02]  /*10570*/  SHF.R.U32.HI R8, RZ, 0x8, R34 ;  /* 0x00000008ff087819 */ /* 0x000fe40000011622 */
[----:B------:R-:W-:Y:S02]  /*10580*/  LOP3.LUT R5, R4, 0xff, RZ, 0xc0, !PT ;  /* 0x000000ff04057812 */ /* 0x000fe400078ec0ff */
[----:B------:R-:W-:Y:S02]  /*10590*/  LEA.HI R3, R3, R180, RZ, 0x1c ;  /* 0x000000b403037211 */ /* 0x000fe400078fe0ff */
[----:B------:R-:W-:-:S02]  /*105a0*/  LOP3.LUT R4, R34, 0xff, RZ, 0xc0, !PT ;  /* 0x000000ff22047812 */ /* 0x000fc400078ec0ff */
[----:B------:R-:W-:Y:S02]  /*105b0*/  LOP3.LUT R9, R8, 0xff, RZ, 0xc0, !PT ;  /* 0x000000ff08097812 */ /* 0x000fe400078ec0ff */
[----:B---3--:R-:W-:Y:S02]  /*105c0*/  PRMT R21, R5, 0x7604, R0 ;  /* 0x0000760405157816 */ /* 0x008fe40000000000 */
        /* <DEDUP_REMOVED lines=13> */
[----:B------:R-:W-:Y:S02]  /*106a0*/  LOP3.LUT R7, R12, 0xff, RZ, 0xc0, !PT ;  /* 0x000000ff0c077812 */ /* 0x000fe400078ec0ff */
[----:B------:R-:W-:Y:S02]  /*106b0*/  LOP3.LUT R8, R8, 0xff, RZ, 0xc0, !PT ;  /* 0x000000ff08087812 */ /* 0x000fe400078ec0ff */
[----:B------:R-:W-:Y:S02]  /*106c0*/  IADD3 R3, R3, R183, R0 ;  /* 0x000000b703037210 */ /* 0x000fe40007ffe000 */
[----:B------:R-:W-:Y:S02]  /*106d0*/  PRMT R29, R8, 0x7604, R7 ;  /* 0x00007604081d7816 */ /* 0x000fe40000000007 */
[----:B------:R-:W-:Y:S01]  /*106e0*/  SHF.R.U32.HI R6, RZ, 0x8, R35 ;  /* 0x00000008ff067819 */ /* 0x000fe20000011623 */
[----:B------:R-:W-:Y:S01]  /*106f0*/  IMAD.IADD R0, R16, 0x1, R3 ;  /* 0x0000000110007824 */ /* 0x000fe200078e0203 */
[----:B------:R-:W-:-:S02]  /*10700*/  SHF.R.U32.HI R8, RZ, 0x8, R13 ;  /* 0x00000008ff087819 */ /* 0x000fc4000001160d */
[----:B------:R-:W-:Y:S02]  /*10710*/  LOP3.LUT R5, R35, 0xff, RZ, 0xc0, !PT ;  /* 0x000000ff23057812 */ /* 0x000fe400078ec0ff */
[----:B------:R-:W-:Y:S02]  /*10720*/  LOP3.LUT R6, R6, 0xff, RZ, 0xc0, !PT ;  /* 0x000000ff06067812 */ /* 0x000fe400078ec0ff */
[----:B------:R-:W-:Y:S02]  /*10730*/  LOP3.LUT R3, R8, 0xff, RZ, 0xc0, !PT ;  /* 0x000000ff08037812 */ /* 0x000fe400078ec0ff */
[----:B------:R-:W0:Y:S01]  /*10740*/  LDS.128 R8, [R0+0x10400] ;  /* 0x0104000000087984 */ /* 0x000e220000000c00 */
[----:B------:R-:W-:Y:S02]  /*10750*/  PRMT R24, R6, 0x7604, R5 ;  /* 0x0000760406187816 */ /* 0x000fe40000000005 */
[----:B------:R-:W-:Y:S01]  /*10760*/  SHF.R.U32.HI R31, RZ, 0x8, R15 ;  /* 0x00000008ff1f7819 */ /* 0x000fe2000001160f */
[----:B------:R-:W2:Y:S01]  /*10770*/  LDS.128 R4, [R215+0x10400] ;  /* 0x01040000d7047984 */ /* 0x000ea20000000c00 */
[----:B------:R-:W-:-:S02]  /*10780*/  LOP3.LUT R30, R15, 0xff, RZ, 0xc0, !PT ;  /* 0x000000ff0f1e7812 */ /* 0x000fc400078ec0ff */
[----:B------:R-:W-:Y:S02]  /*10790*/  LOP3.LUT R31, R31, 0xff, RZ, 0xc0, !PT ;  /* 0x000000ff1f1f7812 */ /* 0x000fe400078ec0ff */
[----:B------:R-:W-:Y:S02]  /*107a0*/  LOP3.LUT R26, R13, 0xff, RZ, 0xc0, !PT ;  /* 0x000000ff0d1a7812 */ /* 0x000fe400078ec0ff */
[----:B------:R-:W-:Y:S02]  /*107b0*/  SHF.R.U32.HI R28, RZ, 0x8, R14 ;  /* 0x00000008ff1c7819 */ /* 0x000fe4000001160e */
[----:B------:R-:W-:Y:S02]  /*107c0*/  PRMT R30, R31, 0x7604, R30 ;  /* 0x000076041f1e7816 */ /* 0x000fe4000000001e */
[----:B------:R-:W-:Y:S02]  /*107d0*/  PRMT R26, R3, 0x7604, R26 ;  /* 0x00007604031a7816 */ /* 0x000fe4000000001a */
[----:B------:R-:W-:-:S02]  /*107e0*/  SHF.R.U32.HI R31, RZ, 0x10, R13 ;  /* 0x00000010ff1f7819 */ /* 0x000fc4000001160d */
[----:B------:R-:W-:Y:S02]  /*107f0*/  LOP3.LUT R27, R14, 0xff, RZ, 0xc0, !PT ;  /* 0x000000ff0e1b7812 */ /* 0x000fe400078ec0ff */
[----:B------:R-:W-:Y:S01]  /*10800*/  LOP3.LUT R28, R28, 0xff, RZ, 0xc0, !PT ;  /* 0x000000ff1c1c7812 */ /* 0x000fe200078ec0ff */
[----:B------:R-:W-:Y:S01]  /*10810*/  IMAD.U32 R31, R31, 0x10000, RZ ;  /* 0x000100001f1f7824 */ /* 0x000fe200078e00ff */
[----:B------:R-:W-:Y:S02]  /*10820*/  SHF.R.U32.HI R3, RZ, 0x10, R33 ;  /* 0x00000010ff037819 */ /* 0x000fe40000011621 */
[----:B------:R-:W-:Y:S02]  /*10830*/  PRMT R37, R28, 0x7604, R27 ;  /* 0x000076041c257816 */ /* 0x000fe4000000001b */
[----:B------:R-:W-:Y:S01]  /*10840*/  SHF.R.U32.HI R39, RZ, 0x10, R15 ;  /* 0x00000010ff277819 */ /* 0x000fe2000001160f */
[----:B------:R-:W-:Y:S01]  /*10850*/  IMAD.U32 R3, R3, 0x10000, RZ ;  /* 0x0001000003037824 */ /* 0x000fe200078e00ff */
[----:B------:R-:W-:-:S02]  /*10860*/  SHF.R.U32.HI R27, RZ, 0x10, R35 ;  /* 0x00000010ff1b7819 */ /* 0x000fc40000011623 */
[----:B------:R-:W-:Y:S02]  /*10870*/  SHF.L.U32 R39, R39, 0x10, RZ ;  /* 0x0000001027277819 */ /* 0x000fe400000006ff */
[----:B------:R-:W-:Y:S01]  /*10880*/  LOP3.LUT R21, R21, 0xff0000, R32, 0xf8, !PT ;  /* 0x00ff000015157812 */ /* 0x000fe200078ef820 */
[----:B------:R-:W-:Y:S01]  /*10890*/  IMAD.U32 R27, R27, 0x10000, RZ ;  /* 0x000100001b1b7824 */ /* 0x000fe200078e00ff */
        /* <DEDUP_REMOVED lines=13> */
[----:B------:R-:W-:Y:S01]  /*10970*/  LOP3.LUT R20, R25, 0xff000000, R34, 0xf8, !PT ;  /* 0xff00000019147812 */ /* 0x000fe200078ef822 */
[--C-:B------:R-:W-:Y:S01]  /*10980*/  HADD2.F32 R38, -RZ, R37.reuse.H0_H0 ;  /* 0x20000025ff267230 */ /* 0x100fe20000004100 */
[----:B------:R-:W-:Y:S01]  /*10990*/  F2FP.F16.E4M3.UNPACK_B R31, R32 ;  /* 0x00000020ff1f723e */ /* 0x000fe200020006ff */
[----:B------:R-:W-:Y:S01]  /*109a0*/  HADD2.F32 R37, -RZ, R37.H1_H1 ;  /* 0x30000025ff257230 */ /* 0x000fe20000004100 */
[----:B------:R-:W-:-:S02]  /*109b0*/  LOP3.LUT R34, R27, 0xff000000, R35, 0xf8, !PT ;  /* 0xff0000001b227812 */ /* 0x000fc400078ef823 */
[----:B------:R-:W-:Y:S01]  /*109c0*/  LOP3.LUT R35, R29, 0xff000000, R12, 0xf8, !PT ;  /* 0xff0000001d237812 */ /* 0x000fe200078ef80c */
[--C-:B------:R-:W-:Y:S01]  /*109d0*/  HADD2.F32 R33, -RZ, R31.reuse.H0_H0 ;  /* 0x2000001fff217230 */ /* 0x100fe20000004100 */
[-C--:B--2---:R-:W-:Y:S01]  /*109e0*/  F2FP.F16.E4M3.UNPACK_B R12, R5.reuse ;  /* 0x00000005ff0c723e */ /* 0x084fe200020006ff */
[----:B------:R-:W-:Y:S01]  /*109f0*/  HADD2.F32 R31, -RZ, R31.H1_H1 ;  /* 0x3000001fff1f7230 */ /* 0x000fe20000004100 */
[----:B------:R-:W-:Y:S01]  /*10a00*/  F2FP.F16.E4M3.UNPACK_B R13, R5.H1 ;  /* 0x00000005ff0d723e */ /* 0x000fe200030006ff */
[--C-:B------:R-:W-:Y:S01]  /*10a10*/  HADD2.F32 R5, -RZ, R24.reuse.H0_H0 ;  /* 0x20000018ff057230 */ /* 0x100fe20000004100 */
[-C--:B------:R-:W-:Y:S01]  /*10a20*/  F2FP.F16.E4M3.UNPACK_B R3, R6.reuse ;  /* 0x00000006ff03723e */ /* 0x080fe200020006ff */
[----:B------:R-:W-:Y:S01]  /*10a30*/  HADD2.F32 R24, -RZ, R24.H1_H1 ;  /* 0x30000018ff187230 */ /* 0x000fe20000004100 */
[----:B------:R-:W-:Y:S01]  /*10a40*/  F2FP.F16.E4M3.UNPACK_B R14, R6.H1 ;  /* 0x00000006ff0e723e */ /* 0x000fe200030006ff */
[--C-:B------:R-:W-:Y:S01]  /*10a50*/  HADD2.F32 R6, -RZ, R12.reuse.H0_H0 ;  /* 0x2000000cff067230 */ /* 0x100fe20000004100 */
        /* <DEDUP_REMOVED lines=8> */
[-C--:B------:R-:W-:Y:S01]  /*10ae0*/  F2FP.F16.E4M3.UNPACK_B R26, R10.reuse ;  /* 0x0000000aff1a723e */ /* 0x080fe200020006ff */
[----:B------:R-:W-:Y:S01]  /*10af0*/  HADD2.F32 R12, -RZ, R12.H1_H1 ;  /* 0x3000000cff0c7230 */ /* 0x000fe20000004100 */
[----:B------:R-:W-:Y:S01]  /*10b00*/  F2FP.F16.E4M3.UNPACK_B R27, R10.H1 ;  /* 0x0000000aff1b723e */ /* 0x000fe200030006ff */
[----:B------:R-:W-:-:S02]  /*10b10*/  HADD2.F32 R39, -RZ, R36.H0_H0 ;  /* 0x20000024ff277230 */ /* 0x000fc40000004100 */
[C---:B------:R-:W-:Y:S01]  /*10b20*/  FMUL.FTZ R43, R24.reuse, R37 ;  /* 0x00000025182b7220 */ /* 0x040fe20000410000 */
[----:B------:R-:W-:Y:S02]  /*10b30*/  HADD2.F32 R10, -RZ, R25.H0_H0 ;  /* 0x20000019ff0a7230 */ /* 0x000fe40000004100 */
[----:B------:R-:W-:Y:S01]  /*10b40*/  FMUL.FTZ R24, R24, R31 ;  /* 0x0000001f18187220 */ /* 0x000fe20000410000 */
[----:B------:R-:W-:Y:S01]  /*10b50*/  HADD2.F32 R33, -RZ, R32.H0_H0 ;  /* 0x20000020ff217230 */ /* 0x000fe20000004100 */
[----:B------:R-:W-:Y:S01]  /*10b60*/  F2FP.F16.E4M3.UNPACK_B R28, R11 ;  /* 0x0000000bff1c723e */ /* 0x000fe200020006ff */
[----:B------:R-:W-:Y:S02]  /*10b70*/  HADD2.F32 R6, -RZ, R13.H0_H0 ;  /* 0x2000000dff067230 */ /* 0x000fe40000004100 */
[----:B------:R-:W-:Y:S01]  /*10b80*/  FMUL.FTZ R45, R10, R39 ;  /* 0x000000270a2d7220 */ /* 0x000fe20000410000 */
[----:B------:R-:W-:Y:S01]  /*10b90*/  FFMA.FTZ R42, R12, R37, R24 ;  /* 0x000000250c2a7223 */ /* 0x000fe20000010018 */
[----:B------:R-:W-:Y:S01]  /*10ba0*/  FMUL.FTZ R10, R10, R33 ;  /* 0x000000210a0a7220 */ /* 0x000fe20000410000 */
[----:B------:R-:W-:Y:S01]  /*10bb0*/  FFMA.FTZ R38, R12, R31, -R43 ;  /* 0x0000001f0c267223 */ /* 0x000fe2000001082b */
[----:B------:R-:W-:Y:S01]  /*10bc0*/  F2FP.F16.E4M3.UNPACK_B R24, R41 ;  /* 0x00000029ff18723e */ /* 0x000fe200020006ff */
[C---:B------:R-:W-:Y:S01]  /*10bd0*/  FFMA.FTZ R45, R6.reuse, R33, -R45 ;  /* 0x00000021062d7223 */ /* 0x040fe2000001082d */
[-C--:B------:R-:W-:Y:S01]  /*10be0*/  F2FP.F16.E4M3.UNPACK_B R12, R34.reuse ;  /* 0x00000022ff0c723e */ /* 0x080fe200020006ff */
[----:B------:R-:W-:Y:S01]  /*10bf0*/  FFMA.FTZ R39, R6, R39, R10 ;  /* 0x0000002706277223 */ /* 0x000fe2000001000a */
[----:B------:R-:W-:Y:S01]  /*10c00*/  F2FP.F16.E4M3.UNPACK_B R15, R7 ;  /* 0x00000007ff0f723e */ /* 0x000fe200020006ff */
[----:B------:R-:W-:Y:S01]  /*10c10*/  HADD2.F32 R36, -RZ, R36.H1_H1 ;  /* 0x30000024ff247230 */ /* 0x000fe20000004100 */
[----:B------:R-:W-:Y:S01]  /*10c20*/  F2FP.F16.E4M3.UNPACK_B R29, R11.H1 ;  /* 0x0000000bff1d723e */ /* 0x000fe200030006ff */
        /* <DEDUP_REMOVED lines=8> */
[--C-:B------:R-:W-:Y:S02]  /*10cb0*/  HADD2.F32 R31, -RZ, R12.reuse.H0_H0 ;  /* 0x2000000cff1f7230 */ /* 0x100fe40000004100 */
        /* <DEDUP_REMOVED lines=11> */
[----:B------:R-:W-:Y:S01]  /*10d70*/  FFMA.FTZ R37, R6, R31, -R37 ;  /* 0x0000001f06257223 */ /* 0x000fe20000010825 */
[----:B------:R-:W-:Y:S01]  /*10d80*/  HADD2.F32 R15, -RZ, R15.H1_H1 ;  /* 0x3000000fff0f7230 */ /* 0x000fe20000004100 */
[----:B------:R-:W-:Y:S01]  /*10d90*/  F2FP.F16.E4M3.UNPACK_B R11, R8 ;  /* 0x00000008ff0b723e */ /* 0x000fe200020006ff */
[----:B------:R-:W-:-:S02]  /*10da0*/  HADD2.F32 R25, -RZ, R41.H0_H0 ;  /* 0x20000029ff197230 */ /* 0x000fc40000004100 */
[C---:B------:R-:W-:Y:S01]  /*10db0*/  FMUL.FTZ R32, R28.reuse, R24 ;  /* 0x000000181c207220 */ /* 0x040fe20000410000 */
[----:B------:R-:W-:Y:S02]  /*10dc0*/  HADD2.F32 R10, -RZ, R29.H0_H0 ;  /* 0x2000001dff0a7230 */ /* 0x000fe40000004100 */
[-C--:B------:R-:W-:Y:S01]  /*10dd0*/  FMUL.FTZ R31, R28, R12.reuse ;  /* 0x0000000c1c1f7220 */ /* 0x080fe20000410000 */
[--C-:B------:R-:W-:Y:S02]  /*10de0*/  HADD2.F32 R13, -RZ, R34.reuse.H0_H0 ;  /* 0x20000022ff0d7230 */ /* 0x100fe40000004100 */
[C---:B------:R-:W-:Y:S01]  /*10df0*/  FFMA.FTZ R48, R15.reuse, R12, -R32 ;  /* 0x0000000c0f307223 */ /* 0x040fe20000010820 */
[----:B------:R-:W-:Y:S02]  /*10e00*/  HADD2.F32 R6, -RZ, R21.H0_H0 ;  /* 0x20000015ff067230 */ /* 0x000fe40000004100 */
[C---:B------:R-:W-:Y:S01]  /*10e10*/  FMUL.FTZ R33, R10.reuse, R25 ;  /* 0x000000190a217220 */ /* 0x040fe20000410000 */
[----:B------:R-:W-:Y:S01]  /*10e20*/  FFMA.FTZ R50, R15, R24, R31 ;  /* 0x000000180f327223 */ /* 0x000fe2000001001f */
[----:B------:R-:W-:Y:S01]  /*10e30*/  F2FP.F16.E4M3.UNPACK_B R8, R8.H1 ;  /* 0x00000008ff08723e */ /* 0x000fe200030006ff */
[----:B------:R-:W-:Y:S01]  /*10e40*/  FMUL.FTZ R10, R10, R13 ;  /* 0x0000000d0a0a7220 */ /* 0x000fe20000410000 */
[----:B------:R-:W-:Y:S01]  /*10e50*/  F2FP.F16.E4M3.UNPACK_B R15, R35.H1 ;  /* 0x00000023ff0f723e */ /* 0x000fe200030006ff */
[----:B------:R-:W-:Y:S01]  /*10e60*/  HADD2.F32 R34, -RZ, R34.H1_H1 ;  /* 0x30000022ff227230 */ /* 0x000fe20000004100 */
[----:B------:R-:W-:Y:S01]  /*10e70*/  F2FP.F16.E4M3.UNPACK_B R7, R4 ;  /* 0x00000004ff07723e */ /* 0x000fe200020006ff */
[----:B------:R-:W-:Y:S01]  /*10e80*/  HADD2.F32 R24, -RZ, R41.H1_H1 ;  /* 0x30000029ff187230 */ /* 0x000fe20000004100 */
[----:B------:R-:W-:Y:S01]  /*10e90*/  F2FP.F16.E4M3.UNPACK_B R12, R30.H1 ;  /* 0x0000001eff0c723e */ /* 0x000fe200030006ff */
[----:B------:R-:W-:Y:S01]  /*10ea0*/  HADD2.F32 R29, -RZ, R29.H1_H1 ;  /* 0x3000001dff1d7230 */ /* 0x000fe20000004100 */
[----:B------:R-:W-:Y:S01]  /*10eb0*/  F2FP.F16.E4M3.UNPACK_B R4, R4.H1 ;  /* 0x00000004ff04723e */ /* 0x000fe200030006ff */
[----:B------:R-:W-:Y:S01]  /*10ec0*/  FFMA.FTZ R49, R6, R25, R10 ;  /* 0x0000001906317223 */ /* 0x000fe2000001000a */
[----:B------:R-:W-:-:S02]  /*10ed0*/  HADD2.F32 R25, -RZ, R15.H0_H0 ;  /* 0x2000000fff197230 */ /* 0x000fc40000004100 */
[----:B------:R-:W-:Y:S01]  /*10ee0*/  FFMA.FTZ R47, R6, R13, -R33 ;  /* 0x0000000d062f7223 */ /* 0x000fe20000010821 */
[----:B------:R-:W-:Y:S02]  /*10ef0*/  HADD2.F32 R10, -RZ, R8.H0_H0 ;  /* 0x20000008ff0a7230 */ /* 0x000fe40000004100 */
[C---:B------:R-:W-:Y:S01]  /*10f00*/  FMUL.FTZ R28, R29.reuse, R24 ;  /* 0x000000181d1c7220 */ /* 0x040fe20000410000 */
[----:B------:R-:W-:Y:S02]  /*10f10*/  HADD2.F32 R21, -RZ, R21.H1_H1 ;  /* 0x30000015ff157230 */ /* 0x000fe40000004100 */
[----:B------:R-:W-:Y:S01]  /*10f20*/  FMUL.FTZ R31, R29, R34 ;  /* 0x000000221d1f7220 */ /* 0x000fe20000410000 */
[----:B------:R-:W-:Y:S02]  /*10f30*/  HADD2.F32 R13, -RZ, R12.H0_H0 ;  /* 0x2000000cff0d7230 */ /* 0x000fe40000004100 */
[----:B------:R-:W-:Y:S01]  /*10f40*/  FMUL.FTZ R29, R10, R25 ;  /* 0x000000190a1d7220 */ /* 0x000fe20000410000 */
[----:B------:R-:W-:-:S02]  /*10f50*/  HADD2.F32 R6, -RZ, R4.H0_H0 ;  /* 0x20000004ff067230 */ /* 0x000fc40000004100 */
[C---:B------:R-:W-:Y:S01]  /*10f60*/  FFMA.FTZ R52, R21.reuse, R34, -R28 ;  /* 0x0000002215347223 */ /* 0x040fe2000001081c */
[----:B------:R-:W-:Y:S01]  /*10f70*/  FFMA.FTZ R54, R21, R24, R31 ;  /* 0x0000001815367223 */ /* 0x000fe2000001001f */
[-C--:B------:R-:W-:Y:S01]  /*10f80*/  FMUL.FTZ R10, R10, R13.reuse ;  /* 0x0000000d0a0a7220 */ /* 0x080fe20000410000 */
[----:B------:R-:W-:Y:S02]  /*10f90*/  HADD2.F32 R21, -RZ, R15.H1_H1 ;  /* 0x3000000fff157230 */ /* 0x000fe40000004100 */
[C---:B------:R-:W-:Y:S01]  /*10fa0*/  FFMA.FTZ R29, R6.reuse, R13, -R29 ;  /* 0x0000000d061d7223 */ /* 0x040fe2000001081d */
[----:B------:R-:W-:Y:S02]  /*10fb0*/  HADD2.F32 R8, -RZ, R8.H1_H1 ;  /* 0x30000008ff087230 */ /* 0x000fe40000004100 */
[----:B------:R-:W-:Y:S01]  /*10fc0*/  FFMA.FTZ R24, R6, R25, R10 ;  /* 0x0000001906187223 */ /* 0x000fe2000001000a */
[----:B------:R-:W-:Y:S01]  /*10fd0*/  HADD2.F32 R13, -RZ, R12.H1_H1 ;  /* 0x3000000cff0d7230 */ /* 0x000fe20000004100 */
[----:B------:R-:W-:Y:S01]  /*10fe0*/  F2FP.F16.E4M3.UNPACK_B R35, R35 ;  /* 0x00000023ff23723e */ /* 0x000fe200020006ff */
[----:B------:R-:W-:Y:S01]  /*10ff0*/  HADD2.F32 R4, -RZ, R4.H1_H1 ;  /* 0x30000004ff047230 */ /* 0x000fe20000004100 */
[----:B------:R-:W-:Y:S01]  /*11000*/  F2FP.F16.E4M3.UNPACK_B R30, R30 ;  /* 0x0000001eff1e723e */ /* 0x000fe200020006ff */
[C---:B------:R-:W-:Y:S01]  /*11010*/  FMUL.FTZ R25, R8.reuse, R21 ;  /* 0x0000001508197220 */ /* 0x040fe20000410000 */
[-C--:B------:R-:W-:Y:S01]  /*11020*/  FMUL.FTZ R8, R8, R13.reuse ;  /* 0x0000000d08087220 */ /* 0x080fe20000410000 */
[----:B------:R-:W-:Y:S01]  /*11030*/  HADD2.F32 R15, -RZ, R35.H0_H0 ;  /* 0x20000023ff0f7230 */ /* 0x000fe20000004100 */
[----:B------:R-:W-:Y:S01]  /*11040*/  F2FP.F16.E4M3.UNPACK_B R10, R40.H1 ;  /* 0x00000028ff0a723e */ /* 0x000fe200030006ff */
[----:B------:R-:W-:Y:S01]  /*11050*/  FFMA.FTZ R28, R4, R13, -R25 ;  /* 0x0000000d041c7223 */ /* 0x000fe20000010819 */
[----:B------:R-:W-:-:S02]  /*11060*/  HADD2.F32 R6, -RZ, R11.H0_H0 ;  /* 0x2000000bff067230 */ /* 0x000fc40000004100 */
[----:B------:R-:W-:Y:S01]  /*11070*/  FFMA.FTZ R31, R4, R21, R8 ;  /* 0x00000015041f7223 */ /* 0x000fe20000010008 */
[--C-:B------:R-:W-:Y:S01]  /*11080*/  HADD2.F32 R13, -RZ, R30.reuse.H0_H0 ;  /* 0x2000001eff0d7230 */ /* 0x100fe20000004100 */
[----:B------:R-:W-:Y:S01]  /*11090*/  F2FP.F16.E4M3.UNPACK_B R40, R40 ;  /* 0x00000028ff28723e */ /* 0x000fe200020006ff */
[----:B------:R-:W-:Y:S02]  /*110a0*/  HADD2.F32 R8, -RZ, R35.H1_H1 ;  /* 0x30000023ff087230 */ /* 0x000fe40000004100 */
[C---:B------:R-:W-:Y:S01]  /*110b0*/  FMUL.FTZ R21, R6.reuse, R15 ;  /* 0x0000000f06157220 */ /* 0x040fe20000410000 */
[----:B------:R-:W-:Y:S02]  /*110c0*/  HADD2.F32 R11, -RZ, R11.H1_H1 ;  /* 0x3000000bff0b7230 */ /* 0x000fe40000004100 */
[----:B------:R-:W-:Y:S01]  /*110d0*/  FMUL.FTZ R25, R6, R13 ;  /* 0x0000000d06197220 */ /* 0x000fe20000410000 */
[----:B------:R-:W-:Y:S01]  /*110e0*/  HADD2.F32 R4, -RZ, R7.H0_H0 ;  /* 0x20000007ff047230 */ /* 0x000fe20000004100 */
[----:B------:R-:W-:Y:S01]  /*110f0*/  F2FP.SATFINITE.E4M3.F32.PACK_AB_MERGE_C R45, R46, R45, RZ ;  /* 0x0000002d2e2d723e */ /* 0x000fe200048070ff */
[----:B------:R-:W-:-:S02]  /*11100*/  HADD2.F32 R30, -RZ, R30.H1_H1 ;  /* 0x3000001eff1e7230 */ /* 0x000fc40000004100 */
[C---:B------:R-:W-:Y:S01]  /*11110*/  FMUL.FTZ R6, R11.reuse, R8 ;  /* 0x000000080b067220 */ /* 0x040fe20000410000 */
[----:B------:R-:W-:Y:S02]  /*11120*/  HADD2.F32 R7, -RZ, R7.H1_H1 ;  /* 0x30000007ff077230 */ /* 0x000fe40000004100 */
[C---:B------:R-:W-:Y:S01]  /*11130*/  FFMA.FTZ R21, R4.reuse, R13, -R21 ;  /* 0x0000000d04157223 */ /* 0x040fe20000010815 */
        /* <DEDUP_REMOVED lines=9> */
[----:B------:R-:W-:Y:S01]  /*111d0*/  F2FP.SATFINITE.E4M3.F32.PACK_AB_MERGE_C R36, R36, R39, RZ ;  /* 0x000000272424723e */ /* 0x000fe200048070ff */
[----:B------:R-:W-:Y:S02]  /*111e0*/  HADD2.F32 R8, -RZ, R4.H1_H1 ;  /* 0x30000004ff087230 */ /* 0x000fe40000004100 */
[C---:B------:R-:W-:Y:S01]  /*111f0*/  FMUL.FTZ R13, R6.reuse, R11 ;  /* 0x0000000b060d7220 */ /* 0x040fe20000410000 */
[----:B------:R-:W-:Y:S02]  /*11200*/  HADD2.F32 R4, -RZ, R14.H0_H0 ;  /* 0x2000000eff047230 */ /* 0x000fe40000004100 */
[----:B------:R-:W-:Y:S01]  /*11210*/  FMUL.FTZ R15, R6, R7 ;  /* 0x00000007060f7220 */ /* 0x000fe20000410000 */
[----:B------:R-:W-:Y:S01]  /*11220*/  HADD2.F32 R10, -RZ, R10.H1_H1 ;  /* 0x3000000aff0a7230 */ /* 0x000fe20000004100 */
[----:B------:R-:W-:Y:S01]  /*11230*/  F2FP.SATFINITE.E4M3.F32.PACK_AB_MERGE_C R5, R38, R5, R45 ;  /* 0x000000052605723e */ /* 0x000fe2000480702d */
[----:B------:R-:W-:-:S02]  /*11240*/  HADD2.F32 R27, -RZ, R27.H1_H1 ;  /* 0x3000001bff1b7230 */ /* 0x000fc40000004100 */
[----:B------:R-:W-:Y:S01]  /*11250*/  FFMA.FTZ R32, R4, R7, -R13 ;  /* 0x0000000704207223 */ /* 0x000fe2000001080d */
[----:B------:R-:W-:Y:S01]  /*11260*/  HADD2.F32 R14, -RZ, R14.H1_H1 ;  /* 0x3000000eff0e7230 */ /* 0x000fe20000004100 */
[----:B------:R-:W-:Y:S01]  /*11270*/  F2FP.SATFINITE.E4M3.F32.PACK_AB_MERGE_C R9, R42, R9, R36 ;  /* 0x000000092a09723e */ /* 0x000fe20004807024 */
[----:B------:R-:W-:Y:S02]  /*11280*/  HADD2.F32 R6, -RZ, R26.H0_H0 ;  /* 0x2000001aff067230 */ /* 0x000fe40000004100 */
[C---:B------:R-:W-:Y:S01]  /*11290*/  FMUL.FTZ R7, R27.reuse, R10 ;  /* 0x0000000a1b077220 */ /* 0x040fe20000410000 */
[-C--:B------:R-:W-:Y:S01]  /*112a0*/  FMUL.FTZ R13, R27, R8.reuse ;  /* 0x000000081b0d7220 */ /* 0x080fe20000410000 */
[----:B------:R-:W-:Y:S01]  /*112b0*/  FFMA.FTZ R27, R4, R11, R15 ;  /* 0x0000000b041b7223 */ /* 0x000fe2000001000f */
[----:B------:R-:W-:Y:S02]  /*112c0*/  HADD2.F32 R11, -RZ, R40.H0_H0 ;  /* 0x20000028ff0b7230 */ /* 0x000fe40000004100 */
[----:B------:R-:W-:Y:S01]  /*112d0*/  FFMA.FTZ R33, R14, R8, -R7 ;  /* 0x000000080e217223 */ /* 0x000fe20000010807 */
[----:B------:R-:W-:-:S02]  /*112e0*/  HADD2.F32 R7, -RZ, R20.H0_H0 ;  /* 0x20000014ff077230 */ /* 0x000fc40000004100 */
[----:B------:R-:W-:Y:S01]  /*112f0*/  FFMA.FTZ R34, R14, R10, R13 ;  /* 0x0000000a0e227223 */ /* 0x000fe2000001000d */
[----:B------:R-:W-:Y:S02]  /*11300*/  HADD2.F32 R40, -RZ, R40.H1_H1 ;  /* 0x30000028ff287230 */ /* 0x000fe40000004100 */
[C---:B------:R-:W-:Y:S01]  /*11310*/  FMUL.FTZ R13, R6.reuse, R11 ;  /* 0x0000000b060d7220 */ /* 0x040fe20000410000 */
[----:B------:R-:W-:Y:S02]  /*11320*/  HADD2.F32 R26, -RZ, R26.H1_H1 ;  /* 0x3000001aff1a7230 */ /* 0x000fe40000004100 */
[----:B------:R-:W-:Y:S01]  /*11330*/  FMUL.FTZ R8, R6, R7 ;  /* 0x0000000706087220 */ /* 0x000fe20000410000 */
[----:B------:R-:W-:Y:S01]  /*11340*/  HADD2.F32 R20, -RZ, R20.H1_H1 ;  /* 0x30000014ff147230 */ /* 0x000fe20000004100 */
[----:B------:R-:W-:Y:S01]  /*11350*/  F2FP.SATFINITE.E4M3.F32.PACK_AB_MERGE_C R32, R33, R32, RZ ;  /* 0x000000202120723e */ /* 0x000fe200048070ff */
[--C-:B------:R-:W-:Y:S02]  /*11360*/  HADD2.F32 R4, -RZ, R3.reuse.H0_H0 ;  /* 0x20000003ff047230 */ /* 0x100fe40000004100 */
[----:B------:R-:W-:Y:S01]  /*11370*/  FMUL.FTZ R14, R26, R40 ;  /* 0x000000281a0e7220 */ /* 0x000fe20000410000 */
[----:B------:R-:W-:-:S02]  /*11380*/  HADD2.F32 R3, -RZ, R3.H1_H1 ;  /* 0x30000003ff037230 */ /* 0x000fc40000004100 */
[-C--:B------:R-:W-:Y:S01]  /*11390*/  FMUL.FTZ R15, R26, R20.reuse ;  /* 0x000000141a0f7220 */ /* 0x080fe20000410000 */
[----:B------:R-:W-:Y:S01]  /*113a0*/  F2FP.SATFINITE.E4M3.F32.PACK_AB_MERGE_C R27, R34, R27, RZ ;  /* 0x0000001b221b723e */ /* 0x000fe200048070ff */
        /* <DEDUP_REMOVED lines=16> */
.L_x_1666:
[----:B------:R-:W-:Y:S05]  /*114b0*/  BSYNC B0 ;  /* 0x0000000000007941 */ /* 0x000fea0003800000 */
.L_x_1659:
        /* <DEDUP_REMOVED lines=8> */
.L_x_1657:
[----:B0-23--:R-:W-:-:S05]  /*11540*/  IMAD.U32 R0, RZ, RZ, UR41 ;  /* 0x00000029ff007e24 */ /* 0x00dfca000f8e00ff */
[----:B------:R-:W-:-:S13]  /*11550*/  ISETP.NE.AND P0, PT, R0, 0x3, PT ;  /* 0x000000030000780c */ /* 0x000fda0003f05270 */
[----:B------:R-:W-:Y:S05]  /*11560*/  @!P0 BRA `(.L_x_1686) ;  /* 0x0000000000048947 */ /* 0x000fea0003800000 */
[----:B------:R-:W-:Y:S01]  /*11570*/  BPT.TRAP 0x1 ;  /* 0x000000040000795c */ /* 0x000fe20000300000 */
.L_x_1686:
[----:B-----5:R-:W-:Y:S01]  /*11580*/  IMAD R8, R168, 0x8, R16 ;  /* 0x00000008a8087824 */ /* 0x020fe200078e0210 */
[----:B------:R-:W-:-:S04]  /*11590*/  SHF.L.U32 R3, R169, 0x1f, RZ ;  /* 0x0000001fa9037819 */ /* 0x000fc800000006ff */
[----:B------:R0:W2:Y:S01]  /*115a0*/  SYNCS.PHASECHK.TRANS64.TRYWAIT P1, [R8+URZ+0x22830], R3 ;  /* 0x02283003080075a7 */ /* 0x0000a2000802017f */
[----:B------:R-:W-:Y:S05]  /*115b0*/  @!P0 BRA `(.L_x_1687) ;  /* 0x0000000000048947 */ /* 0x000fea0003800000 */
[----:B------:R-:W-:Y:S01]  /*115c0*/  BPT.TRAP 0x1 ;  /* 0x000000040000795c */ /* 0x000fe20000300000 */
.L_x_1687:
[----:B--2---:R-:W-:Y:S05]  /*115d0*/  @P1 BRA `(.L_x_1688) ;  /* 0x0000000000081947 */ /* 0x004fea0003800000 */
[----:B------:R-:W2:Y:S02]  /*115e0*/  SYNCS.PHASECHK.TRANS64.TRYWAIT P1, [R8+URZ+0x22830], R3 ;  /* 0x02283003080075a7 */ /* 0x000ea4000802017f */
[----:B--2---:R-:W-:Y:S05]  /*115f0*/  @!P1 BRA `(.L_x_1689) ;  /* 0x0000018800449947 */ /* 0x004fea0003800000 */
.L_x_1688:
[----:B------:R-:W-:Y:S05]  /*11600*/  WARPSYNC.ALL ;  /* 0x0000000000007948 */ /* 0x000fea0003800000 */
[----:B------:R-:W-:Y:S01]  /*11610*/  VIADD R0, R16, 0x16400 ;  /* 0x0001640010007836 */ /* 0x000fe20000000000 */
[----:B------:R-:W-:Y:S01]  /*11620*/  R2UR UR28, R44 ;  /* 0x000000002c1c72ca */ /* 0x000fe200000e0000 */
[----:B----4-:R-:W-:Y:S01]  /*11630*/  IMAD.MOV.U32 R7, RZ, RZ, -0x7fffffe0 ;  /* 0x80000020ff077424 */ /* 0x010fe200078e00ff */
[----:B------:R-:W-:Y:S01]  /*11640*/  WARPGROUP.ARRIVE ;  /* 0x00000000000079c5 */ /* 0x000fe20000000000 */
[----:B------:R-:W-:Y:S01]  /*11650*/  UMOV UR29, 0x80000020 ;  /* 0x80000020001d7882 */ /* 0x000fe20000000000 */
[----:B------:R-:W-:Y:S01]  /*11660*/  SHF.R.U32.HI R0, RZ, 0x4, R0 ;  /* 0x00000004ff007819 */ /* 0x000fe20000011600 */
[----:B------:R-:W-:Y:S01]  /*11670*/  IMAD.MOV.U32 R11, RZ, RZ, -0x7fffffe0 ;  /* 0x80000020ff0b7424 */ /* 0x000fe200078e00ff */
[----:B------:R-:W-:Y:S01]  /*11680*/  R2UR UR31, R7 ;  /* 0x00000000071f72ca */ /* 0x000fe200000e0000 */
[----:B------:R-:W-:Y:S01]  /*11690*/  UMOV UR9, 0x80000020 ;  /* 0x8000002000097882 */ /* 0x000fe20000000000 */
[----:B------:R-:W-:Y:S01]  /*116a0*/  LOP3.LUT R0, R0, 0x3fff, RZ, 0xc0, !PT ;  /* 0x00003fff00007812 */ /* 0x000fe200078ec0ff */
[----:B------:R-:W-:Y:S01]  /*116b0*/  UMOV UR13, 0x80000020 ;  /* 0x80000020000d7882 */ /* 0x000fe20000000000 */
[----:B------:R-:W-:Y:S01]  /*116c0*/  R2UR UR11, R11 ;  /* 0x000000000b0b72ca */ /* 0x000fe200000e0000 */
[----:B------:R-:W-:Y:S01]  /*116d0*/  IMAD.MOV.U32 R11, RZ, RZ, -0x7fffffe0 ;  /* 0x80000020ff0b7424 */ /* 0x000fe200078e00ff */
[----:B------:R-:W-:Y:S01]  /*116e0*/  LOP3.LUT R5, R0, 0x10000, RZ, 0xfc, !PT ;  /* 0x0001000000057812 */ /* 0x000fe200078efcff */
[----:B------:R-:W-:Y:S01]  /*116f0*/  ULOP3.LUT UR28, UR28, 0x10000, URZ, 0xfc, !UPT ;  /* 0x000100001c1c7892 */ /* 0x000fe2000f8efc3f */
[----:B------:R-:W-:Y:S01]  /*11700*/  IMAD.MOV.U32 R7, RZ, RZ, -0x7fffffe0 ;  /* 0x80000020ff077424 */ /* 0x000fe200078e00ff */
[----:B------:R-:W-:Y:S01]  /*11710*/  UMOV UR17, 0x80000020 ;  /* 0x8000002000117882 */ /* 0x000fe20000000000 */
[----:B------:R-:W-:Y:S01]  /*11720*/  R2UR UR15, R11 ;  /* 0x000000000b0f72ca */ /* 0x000fe200000e0000 */
[----:B------:R-:W-:Y:S01]  /*11730*/  IMAD R6, R168, 0x600, R5 ;  /* 0x00000600a8067824 */ /* 0x000fe200078e0205 */
[----:B------:R-:W-:Y:S01]  /*11740*/  UIADD3 UR8, UR28, 0x2, URZ ;  /* 0x000000021c087890 */ /* 0x000fe2000fffe03f */
[----:B------:R-:W-:Y:S01]  /*11750*/  IMAD.MOV.U32 R11, RZ, RZ, -0x7fffffe0 ;  /* 0x80000020ff0b7424 */ /* 0x000fe200078e00ff */
[----:B------:R-:W-:Y:S01]  /*11760*/  UIADD3 UR12, UR28, 0x200, URZ ;  /* 0x000002001c0c7890 */ /* 0x000fe2000fffe03f */
[C---:B------:R-:W-:Y:S01]  /*11770*/  VIADD R10, R6.reuse, 0x2 ;  /* 0x00000002060a7836 */ /* 0x040fe20000000000 */
[----:B------:R-:W-:Y:S01]  /*11780*/  R2UR UR30, R6 ;  /* 0x00000000061e72ca */ /* 0x000fe200000e0000 */
[----:B------:R-:W-:Y:S01]  /*11790*/  UIADD3 UR16, UR28, 0x202, URZ ;  /* 0x000002021c107890 */ /* 0x000fe2000fffe03f */
[----:B------:R-:W-:Y:S01]  /*117a0*/  R2UR UR19, R11 ;  /* 0x000000000b1372ca */ /* 0x000fe200000e0000 */
[----:B------:R-:W-:Y:S01]  /*117b0*/  UIADD3 UR20, UR28, 0x400, URZ ;  /* 0x000004001c147890 */ /* 0x000fe2000fffe03f */
[----:B------:R-:W-:Y:S01]  /*117c0*/  R2UR UR10, R10 ;  /* 0x000000000a0a72ca */ /* 0x000fe200000e0000 */
[----:B------:R-:W-:Y:S01]  /*117d0*/  VIADD R10, R6, 0x200 ;  /* 0x00000200060a7836 */ /* 0x000fe20000000000 */
[----:B------:R-:W-:Y:S01]  /*117e0*/  MOV R11, 0x80000020 ;  /* 0x80000020000b7802 */ /* 0x000fe20000000f00 */
[----:B------:R-:W-:Y:S01]  /*117f0*/  UMOV UR21, 0x80000020 ;  /* 0x8000002000157882 */ /* 0x000fe20000000000 */
[----:B------:R-:W-:Y:S01]  /*11800*/  R2UR UR27, R7 ;  /* 0x00000000071b72ca */ /* 0x000fe200000e0000 */
[----:B------:R-:W-:Y:S01]  /*11810*/  UIADD3 UR24, UR28, 0x402, URZ ;  /* 0x000004021c187890 */ /* 0x000fe2000fffe03f */
[----:B------:R-:W-:Y:S01]  /*11820*/  R2UR UR14, R10 ;  /* 0x000000000a0e72ca */ /* 0x000fe200000e0000 */
[----:B------:R-:W-:Y:S01]  /*11830*/  VIADD R10, R6, 0x202 ;  /* 0x00000202060a7836 */ /* 0x000fe20000000000 */
[----:B------:R-:W-:Y:S01]  /*11840*/  R2UR UR23, R11 ;  /* 0x000000000b1772ca */ /* 0x000fe200000e0000 */
[----:B------:R-:W-:Y:S01]  /*11850*/  QGMMA.64x128x32.F32.E4M3.E4M3 R24, gdesc[UR28], RZ, !UPT, gsb0 ;  /* 0x01e000001c1879f3 */ /* 0x000fe2000c0008ff */
[----:B------:R-:W-:-:S02]  /*11860*/  UMOV UR25, 0x80000020 ;  /* 0x8000002000197882 */ /* 0x000fc40000000000 */
[----:B------:R-:W-:Y:S01]  /*11870*/  R2UR UR18, R10 ;  /* 0x000000000a1272ca */ /* 0x000fe200000e0000 */
[C---:B------:R-:W-:Y:S02]  /*11880*/  VIADD R10, R6.reuse, 0x400 ;  /* 0x00000400060a7836 */ /* 0x040fe40000000000 */
[----:B------:R-:W-:-:S03]  /*11890*/  VIADD R6, R6, 0x402 ;  /* 0x0000040206067836 */ /* 0x000fc60000000000 */
[----:B------:R-:W-:Y:S02]  /*118a0*/  R2UR UR22, R10 ;  /* 0x000000000a1672ca */ /* 0x000fe400000e0000 */
[----:B------:R-:W-:Y:S01]  /*118b0*/  R2UR UR26, R6 ;  /* 0x00000000061a72ca */ /* 0x000fe200000e0000 */
        /* <DEDUP_REMOVED lines=18> */
.L_x_1690:
[----:B------:R-:W3:Y:S01]  /*119e0*/  LDC R6, c[0x0][0x448] ;  /* 0x00011200ff067b82 */ /* 0x000ee20000000800 */
[C---:B------:R-:W-:Y:S01]  /*119f0*/  FMUL.FTZ R10, R2.reuse, R30 ;  /* 0x0000001e020a7220 */ /* 0x040fe20000410000 */
[C---:B------:R-:W-:Y:S01]  /*11a00*/  FMUL.FTZ R30, R2.reuse, R54 ;  /* 0x00000036021e7220 */ /* 0x040fe20000410000 */
[----:B------:R-:W-:Y:S01]  /*11a10*/  FMUL.FTZ R54, R2, R78 ;  /* 0x0000004e02367220 */ /* 0x000fe20000410000 */
[----:B------:R-:W-:Y:S02]  /*11a20*/  IMAD.IADD R78, R194, 0x1, R178 ;  /* 0x00000001c24e7824 */ /* 0x000fe400078e02b2 */
[C---:B------:R-:W-:Y:S01]  /*11a30*/  FMUL.FTZ R92, R2.reuse, R52 ;  /* 0x00000034025c7220 */ /* 0x040fe20000410000 */
[----:B------:R-:W-:Y:S02]  /*11a40*/  IMAD.MOV.U32 R52, RZ, RZ, -0x80 ;  /* 0xffffff80ff347424 */ /* 0x000fe400078e00ff */
[----:B------:R-:W-:Y:S01]  /*11a50*/  FMUL.FTZ R94, R2, R60 ;  /* 0x0000003c025e7220 */ /* 0x000fe20000410000 */
[----:B0-2---:R-:W-:-:S02]  /*11a60*/  VIADD R8, R8, 0x22840 ;  /* 0x0002284008087836 */ /* 0x005fc40000000000 */
[C---:B------:R-:W-:Y:S01]  /*11a70*/  FMUL.FTZ R3, R2.reuse, R27 ;  /* 0x0000001b02037220 */ /* 0x040fe20000410000 */
[----:B------:R-:W-:Y:S02]  /*11a80*/  IMAD R100, R89, R52, 0x80 ;  /* 0x0000008059647424 */ /* 0x000fe400078e0234 */
        /* <DEDUP_REMOVED lines=13> */
[----:B---3--:R-:W-:Y:S01]  /*11b60*/  ISETP.NE.AND P1, PT, R6, 0x1, PT ;  /* 0x000000010600780c */ /* 0x008fe20003f25270 */
        /* <DEDUP_REMOVED lines=20> */
[----:B------:R-:W2:Y:S01]  /*11cb0*/  @P1 LDC R9, c[0x0][0x450] ;  /* 0x00011400ff091b82 */ /* 0x000ea20000000800 */
        /* <DEDUP_REMOVED lines=23> */
[----:B--2---:R-:W-:Y:S01]  /*11e30*/  @P1 SHF.R.U32.HI R78, RZ, R9, R6 ;  /* 0x00000009ff4e1219 */ /* 0x004fe20000011606 */
[----:B------:R-:W-:Y:S01]  /*11e40*/  IMAD.U32 R9, RZ, RZ, UR40 ;  /* 0x00000028ff097e24 */ /* 0x000fe2000f8e00ff */
[----:B------:R-:W0:Y:S01]  /*11e50*/  LDC.64 R6, c[0x0][0x9e0] ;  /* 0x00027800ff067b82 */ /* 0x000e220000000a00 */
[C---:B------:R-:W-:Y:S01]  /*11e60*/  FMUL.FTZ R84, R2.reuse, R84 ;  /* 0x0000005402547220 */ /* 0x040fe20000410000 */
[----:B------:R-:W-:Y:S01]  /*11e70*/  FMUL.FTZ R85, R2, R85 ;  /* 0x0000005502557220 */ /* 0x000fe20000410000 */
[----:B------:R-:W2:Y:S01]  /*11e80*/  SHFL.IDX PT, R60, R78, RZ, 0x1c1f ;  /* 0x001c1fff4e3c7589 */ /* 0x000ea200000e0000 */
[----:B------:R-:W-:Y:S01]  /*11e90*/  PRMT R8, R9, 0x654, R8 ;  /* 0x0000065409087816 */ /* 0x000fe20000000008 */
[----:B------:R-:W-:-:S02]  /*11ea0*/  VIADD R9, R100, 0x1 ;  /* 0x0000000164097836 */ /* 0x000fc40000000000 */
[C---:B------:R-:W-:Y:S01]  /*11eb0*/  FMUL.FTZ R52, R2.reuse, R86 ;  /* 0x0000005602347220 */ /* 0x040fe20000410000 */
[----:B------:R-:W-:Y:S01]  /*11ec0*/  FMUL.FTZ R53, R2, R87 ;  /* 0x0000005702357220 */ /* 0x000fe20000410000 */
[----:B------:R3:W-:Y:S01]  /*11ed0*/  SYNCS.ARRIVE.TRANS64.RED.A1T0 RZ, [R8+URZ], RZ ;  /* 0x000000ff08ff79a7 */ /* 0x0007e2000810043f */
[----:B------:R-:W4:Y:S01]  /*11ee0*/  MUFU.TANH R13, R13 ;  /* 0x0000000d000d7308 */ /* 0x000f220000002400 */
[----:B------:R-:W-:Y:S01]  /*11ef0*/  ULDC UR43, c[0x0][0x9dc] ;  /* 0x00027700002b7ab9 */ /* 0x000fe20000000800 */
[----:B------:R-:W-:Y:S01]  /*11f00*/  LEA R82, R89, 0xffffff80, 0x7 ;  /* 0xffffff8059527811 */ /* 0x000fe200078e38ff */
[----:B------:R-:W-:Y:S01]  /*11f10*/  ULOP3.LUT UR43, URZ, UR43, URZ, 0x33, !UPT ;  /* 0x0000002b3f2b7292 */ /* 0x000fe2000f8e333f */
[----:B---3--:R-:W-:-:S04]  /*11f20*/  IMAD R8, R172, -0x2, R9 ;  /* 0xfffffffeac087824 */ /* 0x008fc800078e0209 */
[----:B------:R-:W3:Y:S01]  /*11f30*/  MUFU.TANH R90, R90 ;  /* 0x0000005a005a7308 */ /* 0x000ee20000002400 */
[----:B------:R-:W-:Y:S01]  /*11f40*/  IMAD.IADD R9, R171, 0x1, R100 ;  /* 0x00000001ab097824 */ /* 0x000fe200078e0264 */
[----:B------:R-:W-:-:S03]  /*11f50*/  IADD3 R59, -R170, R8, R171 ;  /* 0x00000008aa3b7210 */ /* 0x000fc60007ffe1ab */
[----:B------:R-:W-:Y:S01]  /*11f60*/  IMAD R81, R172, -0x2, R9 ;  /* 0xfffffffeac517824 */ /* 0x000fe200078e0209 */
[----:B0-----:R-:W-:Y:S02]  /*11f70*/  ISETP.GE.AND P2, PT, R7, 0x1, PT ;  /* 0x000000010700780c */ /* 0x001fe40003f46270 */
[----:B------:R-:W0:Y:S01]  /*11f80*/  MUFU.TANH R0, R0 ;  /* 0x0000000000007308 */ /* 0x000e220000002400 */
[C---:B------:R-:W-:Y:S02]  /*11f90*/  IMAD.IADD R86, R59.reuse, 0x1, R6 ;  /* 0x000000013b567824 */ /* 0x040fe400078e0206 */
[----:B------:R-:W-:-:S03]  /*11fa0*/  VIADD R83, R59, UR43 ;  /* 0x0000002b3b537c36 */ /* 0x000fc60008000000 */
[----:B--2---:R-:W-:Y:S01]  /*11fb0*/  VIADDMNMX R80, R60, R86, R81, PT ;  /* 0x000000563c507246 */ /* 0x004fe20003800151 */
[----:B------:R-:W-:Y:S01]  /*11fc0*/  IMAD.IADD R79, R83, 0x1, R60 ;  /* 0x00000001534f7824 */ /* 0x000fe200078e023c */
        /* <DEDUP_REMOVED lines=61> */
[----:B--234-:R-:W-:Y:S05]  /*123a0*/  @!P2 BRA `(.L_x_1691) ;  /* 0x000000000050a947 */ /* 0x01cfea0003800000 */
[----:B------:R-:W-:Y:S01]  /*123b0*/  IADD3 R59, -R170, R171, R60 ;  /* 0x000000abaa3b7210 */ /* 0x000fe20007ffe13c */
[----:B------:R-:W-:Y:S03]  /*123c0*/  BSSY B0, `(.L_x_1692) ;  /* 0x000000e000007945 */ /* 0x000fe60003800000 */
[----:B------:R-:W-:-:S13]  /*123d0*/  ISETP.GT.AND P3, PT, R59, -0x1, PT ;  /* 0xffffffff3b00780c */ /* 0x000fda0003f64270 */
[----:B------:R-:W-:Y:S05]  /*123e0*/  @P3 BRA `(.L_x_1693) ;  /* 0x00000000001c3947 */ /* 0x000fea0003800000 */
[----:B------:R-:W-:Y:S02]  /*123f0*/  ISETP.NE.AND P3, PT, R7, 0x1, PT ;  /* 0x000000010700780c */ /* 0x000fe40003f65270 */
[----:B------:R-:W-:-:S11]  /*12400*/  LOP3.LUT R59, RZ, R59, RZ, 0x33, !PT ;  /* 0x0000003bff3b7212 */ /* 0x000fd600078e33ff */
[----:B------:R-:W2:Y:S02]  /*12410*/  @P3 LDC.64 R8, c[0x0][0x9e8] ;  /* 0x00027a00ff083b82 */ /* 0x000ea40000000a00 */
[----:B--2---:R-:W-:-:S05]  /*12420*/  @P3 IMAD.HI.U32 R8, R59, R8, RZ ;  /* 0x000000083b083227 */ /* 0x004fca00078e00ff */
[----:B------:R-:W-:-:S04]  /*12430*/  @P3 SHF.R.U32.HI R59, RZ, R9, R8 ;  /* 0x00000009ff3b3219 */ /* 0x000fc80000011608 */
[----:B------:R-:W-:Y:S01]  /*12440*/  LOP3.LUT R59, RZ, R59, RZ, 0x33, !PT ;  /* 0x0000003bff3b7212 */ /* 0x000fe200078e33ff */
[----:B------:R-:W-:Y:S06]  /*12450*/  BRA `(.L_x_1694) ;  /* 0x0000000000107947 */ /* 0x000fec0003800000 */
.L_x_1693:
[----:B------:R-:W-:-:S13]  /*12460*/  ISETP.NE.AND P3, PT, R7, 0x1, PT ;  /* 0x000000010700780c */ /* 0x000fda0003f65270 */
[----:B------:R-:W2:Y:S02]  /*12470*/  @P3 LDC.64 R8, c[0x0][0x9e8] ;  /* 0x00027a00ff083b82 */ /* 0x000ea40000000a00 */
[----:B--2---:R-:W-:-:S05]  /*12480*/  @P3 IMAD.HI.U32 R8, R59, R8, RZ ;  /* 0x000000083b083227 */ /* 0x004fca00078e00ff */
[----:B------:R-:W-:-:S07]  /*12490*/  @P3 SHF.R.U32.HI R59, RZ, R9, R8 ;  /* 0x00000009ff3b3219 */ /* 0x000fce0000011608 */
.L_x_1694:
[----:B------:R-:W-:Y:S05]  /*124a0*/  BSYNC B0 ;  /* 0x0000000000007941 */ /* 0x000fea0003800000 */
.L_x_1692:
[----:B------:R-:W-:-:S04]  /*124b0*/  IMAD R59, R59, R7, -R82 ;  /* 0x000000073b3b7224 */ /* 0x000fc800078e0a52 */
[----:B------:R-:W-:-:S05]  /*124c0*/  IMAD R8, R172, -0x2, R59 ;  /* 0xfffffffeac087824 */ /* 0x000fca00078e023b */
[----:B------:R-:W-:Y:S02]  /*124d0*/  VIMNMX R79, R79, R8, !PT ;  /* 0x000000084f4f7248 */ /* 0x000fe40007fe0100 */
[----:B------:R-:W-:-:S07]  /*124e0*/  VIADDMNMX R80, R8, R7, R80, PT ;  /* 0x0000000708507246 */ /* 0x000fce0003800150 */
.L_x_1691:
[C---:B------:R-:W-:Y:S02]  /*124f0*/  ISETP.GE.AND P3, PT, R100.reuse, 0x2, PT ;  /* 0x000000026400780c */ /* 0x040fe40003f66270 */
[----:B------:R-:W-:Y:S02]  /*12500*/  ISETP.GE.AND P5, PT, R100, 0x9, PT ;  /* 0x000000096400780c */ /* 0x000fe40003fa6270 */
[----:B------:R-:W-:Y:S02]  /*12510*/  ISETP.GT.AND P4, PT, R79, 0x1, !P3 ;  /* 0x000000014f00780c */ /* 0x000fe40005f84270 */
[----:B------:R-:W-:Y:S02]  /*12520*/  P2R R87, PR, RZ, 0x20 ;  /* 0x00000020ff577803 */ /* 0x000fe40000000000 */
[----:B------:R-:W-:-:S04]  /*12530*/  ISETP.LT.OR P4, PT, R80, 0x2, P4 ;  /* 0x000000025000780c */ /* 0x000fc80002781670 */
[----:B------:R-:W-:Y:S02]  /*12540*/  FSEL R90, R90, -INF , !P4 ;  /* 0xff8000005a5a7808 */ /* 0x000fe40006000000 */
[----:B------:R-:W-:Y:S02]  /*12550*/  ISETP.GT.AND P4, PT, R79, 0x8, !P5 ;  /* 0x000000084f00780c */ /* 0x000fe40006f84270 */
[----:B------:R-:W-:Y:S02]  /*12560*/  ISETP.GE.AND P5, PT, R100, 0xa, PT ;  /* 0x0000000a6400780c */ /* 0x000fe40003fa6270 */
[----:B------:R-:W-:Y:S02]  /*12570*/  ISETP.LT.OR P4, PT, R80, 0x9, P4 ;  /* 0x000000095000780c */ /* 0x000fe40002781670 */
[----:B------:R-:W-:Y:S02]  /*12580*/  P2R R101, PR, RZ, 0x20 ;  /* 0x00000020ff657803 */ /* 0x000fe40000000000 */
[----:B0-----:R-:W-:-:S02]  /*12590*/  FSEL R91, R91, -INF , !P4 ;  /* 0xff8000005b5b7808 */ /* 0x001fc40006000000 */
[----:B------:R-:W-:Y:S02]  /*125a0*/  ISETP.GT.AND P4, PT, R79, 0x9, !P5 ;  /* 0x000000094f00780c */ /* 0x000fe40006f84270 */
[----:B------:R-:W-:Y:S02]  /*125b0*/  ISETP.GE.AND P5, PT, R100, 0x11, PT ;  /* 0x000000116400780c */ /* 0x000fe40003fa6270 */
[----:B------:R-:W-:Y:S02]  /*125c0*/  ISETP.LT.OR P4, PT, R80, 0xa, P4 ;  /* 0x0000000a5000780c */ /* 0x000fe40002781670 */
[----:B------:R-:W-:Y:S02]  /*125d0*/  P2R R102, PR, RZ, 0x20 ;  /* 0x00000020ff667803 */ /* 0x000fe40000000000 */
[----:B------:R-:W-:Y:S02]  /*125e0*/  FSEL R73, R29, -INF , !P4 ;  /* 0xff8000001d497808 */ /* 0x000fe40006000000 */
[----:B------:R-:W-:-:S02]  /*125f0*/  ISETP.GT.AND P4, PT, R79, 0x10, !P5 ;  /* 0x000000104f00780c */ /* 0x000fc40006f84270 */
[----:B------:R-:W-:Y:S02]  /*12600*/  ISETP.GE.AND P5, PT, R100, 0x12, PT ;  /* 0x000000126400780c */ /* 0x000fe40003fa6270 */
[----:B------:R-:W-:Y:S02]  /*12610*/  ISETP.LT.OR P4, PT, R80, 0x11, P4 ;  /* 0x000000115000780c */ /* 0x000fe40002781670 */
[----:B------:R-:W-:Y:S02]  /*12620*/  P2R R103, PR, RZ, 0x20 ;  /* 0x00000020ff677803 */ /* 0x000fe40000000000 */
[----:B------:R-:W-:Y:S02]  /*12630*/  FSEL R72, R32, -INF , !P4 ;  /* 0xff80000020487808 */ /* 0x000fe40006000000 */
[----:B------:R-:W-:Y:S02]  /*12640*/  ISETP.GT.AND P4, PT, R79, 0x11, !P5 ;  /* 0x000000114f00780c */ /* 0x000fe40006f84270 */
[----:B------:R-:W-:-:S02]  /*12650*/  ISETP.GE.AND P5, PT, R100, 0x19, PT ;  /* 0x000000196400780c */ /* 0x000fc40003fa6270 */
[----:B------:R-:W-:Y:S02]  /*12660*/  ISETP.LT.OR P4, PT, R80, 0x12, P4 ;  /* 0x000000125000780c */ /* 0x000fe40002781670 */
[----:B------:R-:W-:Y:S02]  /*12670*/  P2R R104, PR, RZ, 0x20 ;  /* 0x00000020ff687803 */ /* 0x000fe40000000000 */
[----:B------:R-:W-:Y:S02]  /*12680*/  FSEL R69, R33, -INF , !P4 ;  /* 0xff80000021457808 */ /* 0x000fe40006000000 */
[----:B------:R-:W-:Y:S02]  /*12690*/  ISETP.GT.AND P4, PT, R79, 0x18, !P5 ;  /* 0x000000184f00780c */ /* 0x000fe40006f84270 */
[----:B------:R-:W-:Y:S02]  /*126a0*/  ISETP.GE.AND P5, PT, R100, 0x1a, PT ;  /* 0x0000001a6400780c */ /* 0x000fe40003fa6270 */
[----:B------:R-:W-:-:S02]  /*126b0*/  ISETP.LT.OR P4, PT, R80, 0x19, P4 ;  /* 0x000000195000780c */ /* 0x000fc40002781670 */
[----:B------:R-:W-:Y:S02]  /*126c0*/  P2R R105, PR, RZ, 0x20 ;  /* 0x00000020ff697803 */ /* 0x000fe40000000000 */
[----:B------:R-:W-:Y:S02]  /*126d0*/  FSEL R68, R36, -INF , !P4 ;  /* 0xff80000024447808 */ /* 0x000fe40006000000 */
[----:B------:R-:W-:Y:S02]  /*126e0*/  ISETP.GT.AND P4, PT, R79, 0x19, !P5 ;  /* 0x000000194f00780c */ /* 0x000fe40006f84270 */
[----:B------:R-:W-:Y:S02]  /*126f0*/  ISETP.GE.AND P5, PT, R100, 0x21, PT ;  /* 0x000000216400780c */ /* 0x000fe40003fa6270 */
[----:B------:R-:W-:Y:S02]  /*12700*/  ISETP.LT.OR P4, PT, R80, 0x1a, P4 ;  /* 0x0000001a5000780c */ /* 0x000fe40002781670 */
[----:B------:R-:W-:-:S02]  /*12710*/  P2R R106, PR, RZ, 0x20 ;  /* 0x00000020ff6a7803 */ /* 0x000fc40000000000 */
[----:B------:R-:W-:Y:S02]  /*12720*/  FSEL R67, R37, -INF , !P4 ;  /* 0xff80000025437808 */ /* 0x000fe40006000000 */
[----:B------:R-:W-:Y:S02]  /*12730*/  ISETP.GT.AND P4, PT, R79, 0x20, !P5 ;  /* 0x000000204f00780c */ /* 0x000fe40006f84270 */
[----:B------:R-:W-:Y:S02]  /*12740*/  ISETP.GE.AND P5, PT, R100, 0x22, PT ;  /* 0x000000226400780c */ /* 0x000fe40003fa6270 */
[----:B------:R-:W-:Y:S02]  /*12750*/  ISETP.LT.OR P4, PT, R80, 0x21, P4 ;  /* 0x000000215000780c */ /* 0x000fe40002781670 */
[----:B------:R-:W-:Y:S02]  /*12760*/  P2R R107, PR, RZ, 0x20 ;  /* 0x00000020ff6b7803 */ /* 0x000fe40000000000 */
[----:B------:R-:W-:-:S02]  /*12770*/  FSEL R66, R40, -INF , !P4 ;  /* 0xff80000028427808 */ /* 0x000fc40006000000 */
        /* <DEDUP_REMOVED lines=47> */
[----:B------:R-:W-:-:S04]  /*12a70*/  ISETP.LT.OR P4, PT, R80, 0x49, P4 ;  /* 0x000000495000780c */ /* 0x000fc80002781670 */
[----:B------:R-:W-:Y:S02]  /*12a80*/  FSEL R57, R94, -INF , !P4 ;  /* 0xff8000005e397808 */ /* 0x000fe40006000000 */
[----:B------:R-:W-:Y:S02]  /*12a90*/  ISETP.GT.AND P4, PT, R79, 0x49, !P5 ;  /* 0x000000494f00780c */ /* 0x000fe40006f84270 */
[----:B------:R-:W-:Y:S02]  /*12aa0*/  P2R R94, PR, RZ, 0x20 ;  /* 0x00000020ff5e7803 */ /* 0x000fe40000000000 */
[----:B------:R-:W-:Y:S02]  /*12ab0*/  ISETP.LT.OR P4, PT, R80, 0x4a, P4 ;  /* 0x0000004a5000780c */ /* 0x000fe40002781670 */
[----:B------:R-:W-:Y:S02]  /*12ac0*/  ISETP.GE.AND P5, PT, R100, 0x51, PT ;  /* 0x000000516400780c */ /* 0x000fe40003fa6270 */
[----:B------:R-:W-:-:S02]  /*12ad0*/  FSEL R40, R95, -INF , !P4 ;  /* 0xff8000005f287808 */ /* 0x000fc40006000000 */
[C---:B------:R-:W-:Y:S02]  /*12ae0*/  ISETP.GT.AND P4, PT, R79.reuse, 0x50, !P5 ;  /* 0x000000504f00780c */ /* 0x040fe40006f84270 */
        /* <DEDUP_REMOVED lines=34> */
[----:B------:R-:W-:Y:S01]  /*12d10*/  ISETP.GT.AND P4, PT, R79, 0x69, !P5 ;  /* 0x000000694f00780c */ /* 0x000fe20006f84270 */
[----:B------:R-:W0:Y:S01]  /*12d20*/  SHFL.IDX PT, R74, R78, 0x1, 0x1c1f ;  /* 0x003c1f004e4a7f89 */ /* 0x000e2200000e0000 */
[----:B------:R-:W-:-:S02]  /*12d30*/  P2R R119, PR, RZ, 0x20 ;  /* 0x00000020ff777803 */ /* 0x000fc40000000000 */
[----:B------:R-:W-:Y:S02]  /*12d40*/  ISETP.LT.OR P4, PT, R80, 0x6a, P4 ;  /* 0x0000006a5000780c */ /* 0x000fe40002781670 */
[----:B------:R-:W-:Y:S02]  /*12d50*/  ISETP.GE.AND P5, PT, R100, 0x71, PT ;  /* 0x000000716400780c */ /* 0x000fe40003fa6270 */
[----:B------:R-:W-:Y:S02]  /*12d60*/  FSEL R41, R75, -INF , !P4 ;  /* 0xff8000004b297808 */ /* 0x000fe40006000000 */
[----:B------:R-:W-:Y:S02]  /*12d70*/  ISETP.GT.AND P4, PT, R79, 0x70, !P5 ;  /* 0x000000704f00780c */ /* 0x000fe40006f84270 */
[----:B------:R-:W-:Y:S02]  /*12d80*/  P2R R120, PR, RZ, 0x20 ;  /* 0x00000020ff787803 */ /* 0x000fe40000000000 */
[----:B------:R-:W-:-:S04]  /*12d90*/  ISETP.LT.OR P4, PT, R80, 0x71, P4 ;  /* 0x000000715000780c */ /* 0x000fc80002781670 */
[----:B------:R-:W-:Y:S02]  /*12da0*/  FSEL R36, R76, -INF , !P4 ;  /* 0xff8000004c247808 */ /* 0x000fe40006000000 */
[----:B------:R-:W-:-:S04]  /*12db0*/  ISETP.GE.AND P4, PT, R100, 0x72, PT ;  /* 0x000000726400780c */ /* 0x000fc80003f86270 */
[----:B------:R-:W-:Y:S02]  /*12dc0*/  ISETP.GT.AND P5, PT, R79, 0x71, !P4 ;  /* 0x000000714f00780c */ /* 0x000fe400067a4270 */
[----:B0-----:R-:W-:Y:S02]  /*12dd0*/  VIADDMNMX R70, R74, R86, R81, PT ;  /* 0x000000564a467246 */ /* 0x001fe40003800151 */
[----:B------:R-:W-:Y:S02]  /*12de0*/  ISETP.LT.OR P5, PT, R80, 0x72, P5 ;  /* 0x000000725000780c */ /* 0x000fe40002fa1670 */
[----:B------:R-:W-:Y:S02]  /*12df0*/  IADD3 R71, R83, R74, RZ ;  /* 0x0000004a53477210 */ /* 0x000fe40007ffe0ff */
        /* <DEDUP_REMOVED lines=10> */
[----:B------:R-:W-:-:S04]  /*12ea0*/  ISETP.GE.AND P6, PT, R100, 0x7a, PT ;  /* 0x0000007a6400780c */ /* 0x000fc80003fc6270 */
[----:B------:R-:W-:Y:S02]  /*12eb0*/  P2R R76, PR, RZ, 0x40 ;  /* 0x00000040ff4c7803 */ /* 0x000fe40000000000 */
[----:B------:R-:W-:-:S04]  /*12ec0*/  ISETP.GT.AND P6, PT, R79, 0x79, !P6 ;  /* 0x000000794f00780c */ /* 0x000fc800077c4270 */
[----:B------:R-:W-:-:S04]  /*12ed0*/  ISETP.LT.OR P6, PT, R80, 0x7a, P6 ;  /* 0x0000007a5000780c */ /* 0x000fc800037c1670 */
[----:B------:R-:W-:Y:S01]  /*12ee0*/  FSEL R13, R85, -INF , !P6 ;  /* 0xff800000550d7808 */ /* 0x000fe20007000000 */
[----:B------:R-:W-:Y:S08]  /*12ef0*/  @!P2 BRA `(.L_x_1695) ;  /* 0x000000000050a947 */ /* 0x000ff00003800000 */
[----:B------:R-:W-:Y:S01]  /*12f00*/  IADD3 R74, -R170, R171, R74 ;  /* 0x000000abaa4a7210 */ /* 0x000fe20007ffe14a */
[----:B------:R-:W-:Y:S03]  /*12f10*/  BSSY B0, `(.L_x_1696) ;  /* 0x000000e000007945 */ /* 0x000fe60003800000 */
        /* <DEDUP_REMOVED lines=9> */
.L_x_1697:
[----:B------:R-:W-:-:S13]  /*12fb0*/  ISETP.NE.AND P6, PT, R7, 0x1, PT ;  /* 0x000000010700780c */ /* 0x000fda0003fc5270 */
[----:B------:R-:W0:Y:S02]  /*12fc0*/  @P6 LDC.64 R8, c[0x0][0x9e8] ;  /* 0x00027a00ff086b82 */ /* 0x000e240000000a00 */
[----:B0-----:R-:W-:-:S05]  /*12fd0*/  @P6 IMAD.HI.U32 R8, R74, R8, RZ ;  /* 0x000000084a086227 */ /* 0x001fca00078e00ff */
[----:B------:R-:W-:-:S07]  /*12fe0*/  @P6 SHF.R.U32.HI R74, RZ, R9, R8 ;  /* 0x00000009ff4a6219 */ /* 0x000fce0000011608 */
.L_x_1698:
[----:B------:R-:W-:Y:S05]  /*12ff0*/  BSYNC B0 ;  /* 0x0000000000007941 */ /* 0x000fea0003800000 */
.L_x_1696:
[----:B------:R-:W-:-:S04]  /*13000*/  IMAD R9, R74, R7, -R82 ;  /* 0x000000074a097224 */ /* 0x000fc800078e0a52 */
[----:B------:R-:W-:-:S05]  /*13010*/  IMAD R8, R172, -0x2, R9 ;  /* 0xfffffffeac087824 */ /* 0x000fca00078e0209 */
[----:B------:R-:W-:Y:S02]  /*13020*/  VIMNMX R71, R71, R8, !PT ;  /* 0x0000000847477248 */ /* 0x000fe40007fe0100 */
[----:B------:R-:W-:-:S07]  /*13030*/  VIADDMNMX R70, R8, R7, R70, PT ;  /* 0x0000000708467246 */ /* 0x000fce0003800146 */
.L_x_1695:
[C---:B------:R-:W-:Y:S01]  /*13040*/  ISETP.GT.AND P3, PT, R71.reuse, 0x1, !P3 ;  /* 0x000000014700780c */ /* 0x040fe20005f64270 */
[----:B------:R-:W-:Y:S01]  /*13050*/  ULDC UR35, c[0x0][0x988] ;  /* 0x0002620000237ab9 */ /* 0x000fe20000000800 */
[----:B------:R-:W-:Y:S01]  /*13060*/  ISETP.NE.AND P6, PT, R104, RZ, PT ;  /* 0x000000ff6800720c */ /* 0x000fe20003fc5270 */
[----:B------:R-:W-:Y:S01]  /*13070*/  IMAD.U32 R78, RZ, RZ, UR35 ;  /* 0x00000023ff4e7e24 */ /* 0x000fe2000f8e00ff */
[----:B------:R-:W-:Y:S02]  /*13080*/  ISETP.LT.OR P3, PT, R70, 0x2, P3 ;  /* 0x000000024600780c */ /* 0x000fe40001f61670 */
[----:B------:R-:W-:Y:S02]  /*13090*/  ISETP.GT.AND P4, PT, R71, 0x71, !P4 ;  /* 0x000000714700780c */ /* 0x000fe40006784270 */
[----:B------:R-:W-:Y:S02]  /*130a0*/  FSEL R9, R3, -INF , !P3 ;  /* 0xff80000003097808 */ /* 0x000fe40005800000 */
[----:B------:R-:W-:-:S02]  /*130b0*/  ISETP.NE.AND P3, PT, R87, RZ, PT ;  /* 0x000000ff5700720c */ /* 0x000fc40003f65270 */
[C---:B------:R-:W-:Y:S02]  /*130c0*/  ISETP.GT.AND P5, PT, R71.reuse, 0x78, !P5 ;  /* 0x000000784700780c */ /* 0x040fe40006fa4270 */
[----:B------:R-:W-:Y:S02]  /*130d0*/  ISETP.GT.AND P3, PT, R71, 0x8, !P3 ;  /* 0x000000084700780c */ /* 0x000fe40005f64270 */
[C---:B------:R-:W-:Y:S02]  /*130e0*/  ISETP.LT.OR P4, PT, R70.reuse, 0x72, P4 ;  /* 0x000000724600780c */ /* 0x040fe40002781670 */
[C---:B------:R-:W-:Y:S02]  /*130f0*/  ISETP.LT.OR P3, PT, R70.reuse, 0x9, P3 ;  /* 0x000000094600780c */ /* 0x040fe40001f61670 */
[----:B------:R-:W-:Y:S02]  /*13100*/  ISETP.LT.OR P5, PT, R70, 0x79, P5 ;  /* 0x000000794600780c */ /* 0x000fe40002fa1670 */
[----:B------:R-:W-:-:S02]  /*13110*/  FSEL R8, R10, -INF , !P3 ;  /* 0xff8000000a087808 */ /* 0x000fc40005800000 */
[----:B------:R-:W-:Y:S02]  /*13120*/  ISETP.NE.AND P3, PT, R101, RZ, PT ;  /* 0x000000ff6500720c */ /* 0x000fe40003f65270 */
[----:B------:R-:W-:Y:S02]  /*13130*/  FMNMX.FTZ R10, R75, R90, !PT ;  /* 0x0000005a4b0a7209 */ /* 0x000fe40007810000 */
[----:B------:R-:W-:Y:S02]  /*13140*/  ISETP.GT.AND P3, PT, R71, 0x9, !P3 ;  /* 0x000000094700780c */ /* 0x000fe40005f64270 */
[----:B------:R-:W-:Y:S02]  /*13150*/  FMNMX.FTZ R10, R91, R10, !PT ;  /* 0x0000000a5b0a7209 */ /* 0x000fe40007810000 */
[----:B------:R-:W-:Y:S02]  /*13160*/  ISETP.LT.OR P3, PT, R70, 0xa, P3 ;  /* 0x0000000a4600780c */ /* 0x000fe40001f61670 */
[----:B------:R-:W-:-:S02]  /*13170*/  FSEL R24, R24, -INF , !P4 ;  /* 0xff80000018187808 */ /* 0x000fc40006000000 */
[----:B------:R-:W-:Y:S02]  /*13180*/  FSEL R4, R4, -INF , !P3 ;  /* 0xff80000004047808 */ /* 0x000fe40005800000 */
[----:B------:R-:W-:Y:S02]  /*13190*/  ISETP.NE.AND P3, PT, R102, RZ, PT ;  /* 0x000000ff6600720c */ /* 0x000fe40003f65270 */
[----:B------:R-:W-:Y:S02]  /*131a0*/  FSEL R52, R52, -INF , !P5 ;  /* 0xff80000034347808 */ /* 0x000fe40006800000 */
        /* <DEDUP_REMOVED lines=22> */
[----:B------:R-:W-:Y:S02]  /*13310*/  ISETP.NE.AND P6, PT, R115, RZ, PT ;  /* 0x000000ff7300720c */ /* 0x000fe40003fc5270 */
        /* <DEDUP_REMOVED lines=54> */
[----:B------:R-:W-:-:S03]  /*13680*/  ISETP.GT.AND P3, PT, R71, 0x40, !P3 ;  /* 0x000000404700780c */ /* 0x000fc60005f64270 */
[----:B------:R-:W0:Y:S01]  /*13690*/  SHFL.BFLY PT, R11, R10, 0x2, 0x1f ;  /* 0x0c401f000a0b7f89 */ /* 0x000e2200000e0000 */
[----:B------:R-:W-:-:S04]  /*136a0*/  ISETP.LT.OR P3, PT, R70, 0x41, P3 ;  /* 0x000000414600780c */ /* 0x000fc80001f61670 */
[----:B------:R-:W-:Y:S02]  /*136b0*/  FSEL R34, R34, -INF , !P3 ;  /* 0xff80000022227808 */ /* 0x000fe40005800000 */
[----:B------:R-:W-:Y:S02]  /*136c0*/  ISETP.GT.AND P3, PT, R71, 0x41, !P6 ;  /* 0x000000414700780c */ /* 0x000fe40007764270 */
[----:B------:R-:W-:Y:S02]  /*136d0*/  ISETP.NE.AND P6, PT, R120, RZ, PT ;  /* 0x000000ff7800720c */ /* 0x000fe40003fc5270 */
[----:B------:R-:W-:-:S04]  /*136e0*/  ISETP.LT.OR P3, PT, R70, 0x42, P3 ;  /* 0x000000424600780c */ /* 0x000fc80001f61670 */
[----:B------:R-:W-:Y:S02]  /*136f0*/  FSEL R35, R35, -INF , !P3 ;  /* 0xff80000023237808 */ /* 0x000fe40005800000 */
[----:B------:R-:W-:-:S04]  /*13700*/  ISETP.NE.AND P3, PT, R116, RZ, PT ;  /* 0x000000ff7400720c */ /* 0x000fc80003f65270 */
[----:B------:R-:W-:Y:S02]  /*13710*/  ISETP.GT.AND P3, PT, R71, 0x48, !P3 ;  /* 0x000000484700780c */ /* 0x000fe40005f64270 */
[----:B0-----:R-:W-:Y:S02]  /*13720*/  FMNMX.FTZ R74, R10, R11, !PT ;  /* 0x0000000b0a4a7209 */ /* 0x001fe40007810000 */
[----:B------:R-:W-:-:S03]  /*13730*/  ISETP.LT.OR P3, PT, R70, 0x49, P3 ;  /* 0x000000494600780c */ /* 0x000fc60001f61670 */
[----:B------:R-:W0:Y:S01]  /*13740*/  SHFL.BFLY PT, R11, R74, 0x1, 0x1f ;  /* 0x0c201f004a0b7f89 */ /* 0x000e2200000e0000 */
[----:B------:R-:W-:Y:S02]  /*13750*/  FSEL R38, R38, -INF , !P3 ;  /* 0xff80000026267808 */ /* 0x000fe40005800000 */
[----:B------:R-:W-:-:S04]  /*13760*/  ISETP.NE.AND P3, PT, R94, RZ, PT ;  /* 0x000000ff5e00720c */ /* 0x000fc80003f65270 */
[----:B------:R-:W-:-:S04]  /*13770*/  ISETP.GT.AND P3, PT, R71, 0x49, !P3 ;  /* 0x000000494700780c */ /* 0x000fc80005f64270 */
[----:B------:R-:W-:-:S04]  /*13780*/  ISETP.LT.OR P3, PT, R70, 0x4a, P3 ;  /* 0x0000004a4600780c */ /* 0x000fc80001f61670 */
[----:B------:R-:W-:Y:S02]  /*13790*/  FSEL R39, R39, -INF , !P3 ;  /* 0xff80000027277808 */ /* 0x000fe40005800000 */
[----:B------:R-:W-:-:S04]  /*137a0*/  ISETP.NE.AND P3, PT, R95, RZ, PT ;  /* 0x000000ff5f00720c */ /* 0x000fc80003f65270 */
[----:B------:R-:W-:Y:S02]  /*137b0*/  ISETP.GT.AND P3, PT, R71, 0x50, !P3 ;  /* 0x000000504700780c */ /* 0x000fe40005f64270 */
[----:B0-----:R-:W-:Y:S02]  /*137c0*/  FMNMX.FTZ R11, R74, R11, !PT ;  /* 0x0000000b4a0b7209 */ /* 0x001fe40007810000 */
[----:B------:R-:W-:-:S03]  /*137d0*/  ISETP.LT.OR P3, PT, R70, 0x51, P3 ;  /* 0x000000514600780c */ /* 0x000fc60001f61670 */
[----:B------:R-:W-:Y:S01]  /*137e0*/  FFMA.FTZ R78, R11, R78, -8 ;  /* 0xc10000000b4e7423 */ /* 0x000fe2000001004e */
        /* <DEDUP_REMOVED lines=33> */
[----:B------:R-:W-:-:S04]  /*13a00*/  FSETP.NEU.FTZ.AND P3, PT, R11, -INF , PT ;  /* 0xff8000000b00780b */ /* 0x000fc80003f7d000 */
[----:B------:R-:W-:Y:S02]  /*13a10*/  FSEL R78, R78, RZ, P3 ;  /* 0x000000ff4e4e7208 */ /* 0x000fe40001800000 */
[----:B------:R-:W-:Y:S02]  /*13a20*/  ISETP.GT.AND P3, PT, R71, RZ, !P6 ;  /* 0x000000ff4700720c */ /* 0x000fe40007764270 */
[----:B------:R-:W-:Y:S01]  /*13a30*/  ISETP.NE.AND P6, PT, R76, RZ, PT ;  /* 0x000000ff4c00720c */ /* 0x000fe20003fc5270 */
[----:B------:R-:W-:-:S01]  /*13a40*/  FFMA.FTZ R59, R59, UR35, -R78 ;  /* 0x000000233b3b7c23 */ /* 0x000fc2000801084e */
[----:B------:R-:W-:Y:S01]  /*13a50*/  ISETP.LT.OR P3, PT, R70, 0x1, P3 ;  /* 0x000000014600780c */ /* 0x000fe20001f61670 */
[----:B------:R-:W-:-:S01]  /*13a60*/  FFMA.FTZ R74, R91, UR35, -R78 ;  /* 0x000000235b4a7c23 */ /* 0x000fc2000801084e */
[--C-:B------:R-:W-:Y:S01]  /*13a70*/  FFMA.FTZ R73, R73, UR35, -R78.reuse ;  /* 0x0000002349497c23 */ /* 0x100fe2000801084e */
[----:B------:R-:W-:-:S01]  /*13a80*/  FFMA.FTZ R72, R72, UR35, -R78 ;  /* 0x0000002348487c23 */ /* 0x000fc2000801084e */
[----:B------:R-:W-:Y:S01]  /*13a90*/  FSEL R76, R0, -INF , !P3 ;  /* 0xff800000004c7808 */ /* 0x000fe20005800000 */
[----:B------:R-:W-:-:S01]  /*13aa0*/  FFMA.FTZ R0, R75, UR35, -R78 ;  /* 0x000000234b007c23 */ /* 0x000fc2000801084e */
[----:B------:R-:W-:Y:S01]  /*13ab0*/  ISETP.GT.AND P3, PT, R71, 0x79, !P6 ;  /* 0x000000794700780c */ /* 0x000fe20007764270 */
[----:B------:R-:W-:-:S01]  /*13ac0*/  FFMA.FTZ R75, R90, UR35, -R78 ;  /* 0x000000235a4b7c23 */ /* 0x000fc2000801084e */
[----:B------:R-:W-:Y:S01]  /*13ad0*/  FMNMX.FTZ R77, R76, R9, !PT ;  /* 0x000000094c4d7209 */ /* 0x000fe20007810000 */
[----:B------:R-:W-:Y:S01]  /*13ae0*/  MUFU.EX2 R74, R74 ;  /* 0x0000004a004a7308 */ /* 0x000fe20000000800 */
[----:B------:R-:W-:Y:S01]  /*13af0*/  ISETP.LT.OR P3, PT, R70, 0x7a, P3 ;  /* 0x0000007a4600780c */ /* 0x000fe20001f61670 */
[--C-:B------:R-:W-:Y:S01]  /*13b00*/  FFMA.FTZ R69, R69, UR35, -R78.reuse ;  /* 0x0000002345457c23 */ /* 0x100fe2000801084e */
[----:B------:R-:W-:Y:S01]  /*13b10*/  FMNMX.FTZ R77, R8, R77, !PT ;  /* 0x0000004d084d7209 */ /* 0x000fe20007810000 */
[--C-:B------:R-:W-:Y:S01]  /*13b20*/  FFMA.FTZ R68, R68, UR35, -R78.reuse ;  /* 0x0000002344447c23 */ /* 0x100fe2000801084e */
[----:B------:R-:W-:Y:S01]  /*13b30*/  FSEL R53, R53, -INF , !P3 ;  /* 0xff80000035357808 */ /* 0x000fe20005800000 */
[--C-:B------:R-:W-:Y:S01]  /*13b40*/  FFMA.FTZ R67, R67, UR35, -R78.reuse ;  /* 0x0000002343437c23 */ /* 0x100fe2000801084e */
[----:B------:R-:W-:Y:S01]  /*13b50*/  FMNMX.FTZ R77, R4, R77, !PT ;  /* 0x0000004d044d7209 */ /* 0x000fe20007810000 */
[----:B------:R0:W-:Y:S01]  /*13b60*/  MUFU.EX2 R70, R59 ;  /* 0x0000003b00467308 */ /* 0x0001e20000000800 */
[----:B------:R-:W-:-:S01]  /*13b70*/  FFMA.FTZ R66, R66, UR35, -R78 ;  /* 0x0000002342427c23 */ /* 0x000fc2000801084e */
[--C-:B------:R-:W-:Y:S01]  /*13b80*/  FFMA.FTZ R63, R63, UR35, -R78.reuse ;  /* 0x000000233f3f7c23 */ /* 0x100fe2000801084e */
[----:B------:R-:W-:Y:S01]  /*13b90*/  FMNMX.FTZ R10, R12, R77, !PT ;  /* 0x0000004d0c0a7209 */ /* 0x000fe20007810000 */
[--C-:B------:R-:W-:Y:S01]  /*13ba0*/  FFMA.FTZ R60, R60, UR35, -R78.reuse ;  /* 0x000000233c3c7c23 */ /* 0x100fe2000801084e */
[----:B------:R-:W-:-:S01]  /*13bb0*/  FFMA.FTZ R64, R64, UR35, -R78 ;  /* 0x0000002340407c23 */ /* 0x000fc2000801084e */
[--C-:B------:R-:W-:Y:S01]  /*13bc0*/  FFMA.FTZ R61, R61, UR35, -R78.reuse ;  /* 0x000000233d3d7c23 */ /* 0x100fe2000801084e */
[----:B------:R-:W-:Y:S01]  /*13bd0*/  FMNMX.FTZ R10, R3, R10, !PT ;  /* 0x0000000a030a7209 */ /* 0x000fe20007810000 */
[----:B------:R-:W-:Y:S01]  /*13be0*/  MUFU.EX2 R0, R0 ;  /* 0x0000000000007308 */ /* 0x000fe20000000800 */
[----:B0-----:R-:W-:-:S01]  /*13bf0*/  FFMA.FTZ R59, R56, UR35, -R78 ;  /* 0x00000023383b7c23 */ /* 0x001fc2000801084e */
[--C-:B------:R-:W-:Y:S01]  /*13c00*/  FFMA.FTZ R56, R33, UR35, -R78.reuse ;  /* 0x0000002321387c23 */ /* 0x100fe2000801084e */
[----:B------:R-:W-:Y:S01]  /*13c10*/  FMNMX.FTZ R77, R15, R10, !PT ;  /* 0x0000000a0f4d7209 */ /* 0x000fe20007810000 */
[--C-:B------:R-:W-:Y:S01]  /*13c20*/  FFMA.FTZ R33, R44, UR35, -R78.reuse ;  /* 0x000000232c217c23 */ /* 0x100fe2000801084e */
[----:B------:R-:W-:-:S01]  /*13c30*/  FFMA.FTZ R44, R41, UR35, -R78 ;  /* 0x00000023292c7c23 */ /* 0x000fc2000801084e */
[----:B------:R-:W-:Y:S01]  /*13c40*/  IMAD.U32 R41, RZ, RZ, UR35 ;  /* 0x00000023ff297e24 */ /* 0x000fe2000f8e00ff */
[----:B------:R-:W-:Y:S01]  /*13c50*/  FMNMX.FTZ R77, R14, R77, !PT ;  /* 0x0000004d0e4d7209 */ /* 0x000fe20007810000 */
[----:B------:R-:W-:Y:S01]  /*13c60*/  MUFU.EX2 R75, R75 ;  /* 0x0000004b004b7308 */ /* 0x000fe20000000800 */
        /* <DEDUP_REMOVED lines=17> */
[----:B------:R-:W-:Y:S01]  /*13d80*/  FFMA.FTZ R78, R13, UR35, -R78 ;  /* 0x000000230d4e7c23 */ /* 0x000fe2000801084e */
[----:B------:R-:W-:Y:S01]  /*13d90*/  FMNMX.FTZ R77, R27, R10, !PT ;  /* 0x0000000a1b4d7209 */ /* 0x000fe20007810000 */
[----:B------:R-:W0:Y:S03]  /*13da0*/  MUFU.EX2 R73, R73 ;  /* 0x0000004900497308 */ /* 0x000e260000000800 */
[----:B------:R-:W-:-:S04]  /*13db0*/  FMNMX.FTZ R77, R28, R77, !PT ;  /* 0x0000004d1c4d7209 */ /* 0x000fc80007810000 */
[----:B------:R-:W-:Y:S01]  /*13dc0*/  FMNMX.FTZ R10, R30, R77, !PT ;  /* 0x0000004d1e0a7209 */ /* 0x000fe20007810000 */
[----:B------:R-:W-:Y:S03]  /*13dd0*/  MUFU.EX2 R72, R72 ;  /* 0x0000004800487308 */ /* 0x000fe60000000800 */
[----:B------:R-:W-:-:S04]  /*13de0*/  FMNMX.FTZ R77, R31, R10, !PT ;  /* 0x0000000a1f4d7209 */ /* 0x000fc80007810000 */
[----:B------:R-:W-:Y:S01]  /*13df0*/  FMNMX.FTZ R10, R34, R77, !PT ;  /* 0x0000004d220a7209 */ /* 0x000fe20007810000 */
[----:B------:R-:W-:Y:S01]  /*13e00*/  MUFU.EX2 R69, R69 ;  /* 0x0000004500457308 */ /* 0x000fe20000000800 */
[----:B0-----:R-:W-:Y:S02]  /*13e10*/  F2FP.SATFINITE.E4M3.F32.PACK_AB_MERGE_C R164, R73, R74, RZ ;  /* 0x0000004a49a4723e */ /* 0x001fe400048070ff */
[----:B------:R-:W-:Y:S02]  /*13e20*/  FMNMX.FTZ R79, R35, R10, !PT ;  /* 0x0000000a234f7209 */ /* 0x000fe40007810000 */
[----:B------:R-:W-:Y:S02]  /*13e30*/  F2FP.SATFINITE.E4M3.F32.PACK_AB_MERGE_C R164, R75, R0, R164 ;  /* 0x000000004ba4723e */ /* 0x000fe400048070a4 */
[----:B------:R-:W-:Y:S01]  /*13e40*/  FMNMX.FTZ R10, R38, R79, !PT ;  /* 0x0000004f260a7209 */ /* 0x000fe20007810000 */
[----:B------:R-:W-:Y:S03]  /*13e50*/  MUFU.EX2 R68, R68 ;  /* 0x0000004400447308 */ /* 0x000fe60000000800 */
[----:B------:R-:W-:-:S04]  /*13e60*/  FMNMX.FTZ R79, R39, R10, !PT ;  /* 0x0000000a274f7209 */ /* 0x000fc80007810000 */
        /* <DEDUP_REMOVED lines=19> */
[----:B------:R-:W-:-:S05]  /*13fa0*/  FMNMX.FTZ R10, R53, R10, !PT ;  /* 0x0000000a350a7209 */ /* 0x000fca0007810000 */
[----:B------:R-:W0:Y:S01]  /*13fb0*/  SHFL.BFLY PT, R71, R10, 0x2, 0x1f ;  /* 0x0c401f000a477f89 */ /* 0x000e2200000e0000 */
[----:B------:R-:W-:Y:S08]  /*13fc0*/  MUFU.EX2 R62, R62 ;  /* 0x0000003e003e7308 */ /* 0x000ff00000000800 */
[----:B------:R-:W-:Y:S08]  /*13fd0*/  MUFU.EX2 R64, R92 ;  /* 0x0000005c00407308 */ /* 0x000ff00000000800 */
[----:B------:R-:W-:Y:S01]  /*13fe0*/  MUFU.EX2 R79, R93 ;  /* 0x0000005d004f7308 */ /* 0x000fe20000000800 */
[----:B0-----:R-:W-:-:S07]  /*13ff0*/  FMNMX.FTZ R71, R10, R71, !PT ;  /* 0x000000470a477209 */ /* 0x001fce0007810000 */
[----:B------:R-:W-:Y:S01]  /*14000*/  MUFU.EX2 R57, R57 ;  /* 0x0000003900397308 */ /* 0x000fe20000000800 */
[----:B------:R-:W0:Y:S07]  /*14010*/  SHFL.BFLY PT, R10, R71, 0x1, 0x1f ;  /* 0x0c201f00470a7f89 */ /* 0x000e2e00000e0000 */
[----:B------:R-:W-:Y:S08]  /*14020*/  MUFU.EX2 R40, R40 ;  /* 0x0000002800287308 */ /* 0x000ff00000000800 */
[----:B------:R-:W-:Y:S08]  /*14030*/  MUFU.EX2 R65, R65 ;  /* 0x0000004100417308 */ /* 0x000ff00000000800 */
[----:B------:R-:W-:Y:S01]  /*14040*/  MUFU.EX2 R49, R49 ;  /* 0x0000003100317308 */ /* 0x000fe20000000800 */
[----:B0-----:R-:W-:-:S04]  /*14050*/  FMNMX.FTZ R10, R71, R10, !PT ;  /* 0x0000000a470a7209 */ /* 0x001fc80007810000 */
[C---:B------:R-:W-:Y:S01]  /*14060*/  FSETP.NEU.FTZ.AND P3, PT, R10.reuse, -INF , PT ;  /* 0xff8000000a00780b */ /* 0x040fe20003f7d000 */
[----:B------:R-:W-:-:S02]  /*14070*/  FFMA.FTZ R41, R10, R41, -8 ;  /* 0xc10000000a297423 */ /* 0x000fc40000010029 */
[----:B------:R-:W-:Y:S03]  /*14080*/  MUFU.EX2 R48, R48 ;  /* 0x0000003000307308 */ /* 0x000fe60000000800 */
[----:B------:R-:W-:-:S05]  /*14090*/  FSEL R41, R41, RZ, P3 ;  /* 0x000000ff29297208 */ /* 0x000fca0001800000 */
[----:B------:R-:W-:Y:S01]  /*140a0*/  MUFU.EX2 R32, R32 ;  /* 0x0000002000207308 */ /* 0x000fe20000000800 */
[----:B------:R-:W-:-:S01]  /*140b0*/  FFMA.FTZ R13, R76, UR35, -R41 ;  /* 0x000000234c0d7c23 */ /* 0x000fc20008010829 */
[--C-:B------:R-:W-:Y:S01]  /*140c0*/  FFMA.FTZ R76, R9, UR35, -R41.reuse ;  /* 0x00000023094c7c23 */ /* 0x100fe20008010829 */
[----:B------:R-:W-:-:S01]  /*140d0*/  FFMA.FTZ R71, R8, UR35, -R41 ;  /* 0x0000002308477c23 */ /* 0x000fc20008010829 */
[--C-:B------:R-:W-:Y:S01]  /*140e0*/  FFMA.FTZ R80, R4, UR35, -R41.reuse ;  /* 0x0000002304507c23 */ /* 0x100fe20008010829 */
[----:B------:R-:W-:-:S01]  /*140f0*/  FFMA.FTZ R4, R12, UR35, -R41 ;  /* 0x000000230c047c23 */ /* 0x000fc20008010829 */
[----:B------:R-:W-:Y:S01]  /*14100*/  FFMA.FTZ R12, R27, UR35, -R41 ;  /* 0x000000231b0c7c23 */ /* 0x000fe20008010829 */
[----:B------:R-:W-:-:S01]  /*14110*/  FADD.FTZ R27, R0, R75 ;  /* 0x0000004b001b7221 */ /* 0x000fc20000010000 */
[----:B------:R-:W-:Y:S01]  /*14120*/  MUFU.EX2 R13, R13 ;  /* 0x0000000d000d7308 */ /* 0x000fe20000000800 */
[----:B------:R-:W-:-:S01]  /*14130*/  FFMA.FTZ R8, R20, UR35, -R41 ;  /* 0x0000002314087c23 */ /* 0x000fc20008010829 */
[----:B------:R-:W-:Y:S01]  /*14140*/  FFMA.FTZ R3, R3, UR35, -R41 ;  /* 0x0000002303037c23 */ /* 0x000fe20008010829 */
[----:B------:R-:W-:-:S01]  /*14150*/  FADD.FTZ R20, R74, R27 ;  /* 0x0000001b4a147221 */ /* 0x000fc20000010000 */
[--C-:B------:R-:W-:Y:S01]  /*14160*/  FFMA.FTZ R15, R15, UR35, -R41.reuse ;  /* 0x000000230f0f7c23 */ /* 0x100fe20008010829 */
[----:B------:R-:W-:-:S01]  /*14170*/  FFMA.FTZ R9, R21, UR35, -R41 ;  /* 0x0000002315097c23 */ /* 0x000fc20008010829 */
[----:B------:R-:W-:Y:S01]  /*14180*/  FFMA.FTZ R21, R35, UR35, -R41 ;  /* 0x0000002323157c23 */ /* 0x000fe20008010829 */
[----:B------:R-:W-:-:S01]  /*14190*/  FADD.FTZ R27, R73, R20 ;  /* 0x00000014491b7221 */ /* 0x000fc20000010000 */
        /* <DEDUP_REMOVED lines=9> */
[----:B------:R-:W-:-:S01]  /*14230*/  FFMA.FTZ R42, R42, UR35, -R41 ;  /* 0x000000232a2a7c23 */ /* 0x000fc20008010829 */
[--C-:B------:R-:W-:Y:S01]  /*14240*/  FFMA.FTZ R43, R43, UR35, -R41.reuse ;  /* 0x000000232b2b7c23 */ /* 0x100fe20008010829 */
[----:B------:R-:W-:-:S01]  /*14250*/  FFMA.FTZ R46, R46, UR35, -R41 ;  /* 0x000000232e2e7c23 */ /* 0x000fc20008010829 */
[--C-:B------:R-:W-:Y:S01]  /*14260*/  FFMA.FTZ R47, R47, UR35, -R41.reuse ;  /* 0x000000232f2f7c23 */ /* 0x100fe20008010829 */
[----:B------:R-:W-:-:S01]  /*14270*/  FFMA.FTZ R50, R50, UR35, -R41 ;  /* 0x0000002332327c23 */ /* 0x000fc20008010829 */
[--C-:B------:R-:W-:Y:S01]  /*14280*/  FFMA.FTZ R51, R51, UR35, -R41.reuse ;  /* 0x0000002333337c23 */ /* 0x100fe20008010829 */
[----:B------:R-:W-:-:S01]  /*14290*/  FFMA.FTZ R54, R54, UR35, -R41 ;  /* 0x0000002336367c23 */ /* 0x000fc20008010829 */
[----:B------:R-:W3:Y:S01]  /*142a0*/  MUFU.EX2 R80, R80 ;  /* 0x0000005000507308 */ /* 0x000ee20000000800 */
[----:B0-----:R-:W-:-:S01]  /*142b0*/  FADD.FTZ R20, R13, R76 ;  /* 0x0000004c0d147221 */ /* 0x001fc20000010000 */
[--C-:B------:R-:W-:Y:S01]  /*142c0*/  FFMA.FTZ R55, R55, UR35, -R41.reuse ;  /* 0x0000002337377c23 */ /* 0x100fe20008010829 */
[----:B------:R-:W-:-:S01]  /*142d0*/  FFMA.FTZ R58, R58, UR35, -R41 ;  /* 0x000000233a3a7c23 */ /* 0x000fc20008010829 */
[--C-:B------:R-:W-:Y:S01]  /*142e0*/  FFMA.FTZ R24, R24, UR35, -R41.reuse ;  /* 0x0000002318187c23 */ /* 0x100fe20008010829 */
[----:B------:R-:W-:-:S03]  /*142f0*/  FFMA.FTZ R52, R52, UR35, -R41 ;  /* 0x0000002334347c23 */ /* 0x000fc60008010829 */
[----:B------:R-:W0:Y:S08]  /*14300*/  MUFU.EX2 R4, R4 ;  /* 0x0000000400047308 */ /* 0x000e300000000800 */
[----:B------:R4:W-:Y:S08]  /*14310*/  MUFU.EX2 R81, R15 ;  /* 0x0000000f00517308 */ /* 0x0009f00000000800 */
[----:B------:R-:W5:Y:S01]  /*14320*/  MUFU.EX2 R3, R3 ;  /* 0x0000000300037308 */ /* 0x000f620000000800 */
[----:B----4-:R-:W-:-:S01]  /*14330*/  FFMA.FTZ R15, R28, UR35, -R41 ;  /* 0x000000231c0f7c23 */ /* 0x010fc20008010829 */
[----:B------:R-:W-:Y:S01]  /*14340*/  FADD.FTZ R28, R72, R27 ;  /* 0x0000001b481c7221 */ /* 0x000fe20000010000 */
[----:B--2---:R-:W-:-:S01]  /*14350*/  FADD.FTZ R27, R71, R20 ;  /* 0x00000014471b7221 */ /* 0x004fc20000010000 */
[----:B---3--:R-:W-:-:S02]  /*14360*/  F2FP.SATFINITE.E4M3.F32.PACK_AB_MERGE_C R71, R80, R71, RZ ;  /* 0x000000475047723e */ /* 0x008fc400048070ff */
[----:B------:R-:W-:-:S01]  /*14370*/  FADD.FTZ R35, R69, R28 ;  /* 0x0000001c45237221 */ /* 0x000fc20000010000 */
[----:B------:R-:W-:Y:S01]  /*14380*/  FADD.FTZ R27, R80, R27 ;  /* 0x0000001b501b7221 */ /* 0x000fe20000010000 */
[----:B------:R2:W3:Y:S01]  /*14390*/  MUFU.EX2 R82, R14 ;  /* 0x0000000e00527308 */ /* 0x0004e20000000800 */
[----:B------:R-:W-:Y:S01]  /*143a0*/  F2FP.SATFINITE.E4M3.F32.PACK_AB_MERGE_C R165, R76, R13, R71 ;  /* 0x0000000d4ca5723e */ /* 0x000fe20004807047 */
[----:B------:R-:W-:-:S04]  /*143b0*/  FADD.FTZ R20, R68, R35 ;  /* 0x0000002344147221 */ /* 0x000fc80000010000 */
[----:B------:R-:W-:Y:S01]  /*143c0*/  FADD.FTZ R35, R67, R20 ;  /* 0x0000001443237221 */ /* 0x000fe20000010000 */
[----:B0-----:R-:W-:-:S01]  /*143d0*/  FADD.FTZ R20, R4, R27 ;  /* 0x0000001b04147221 */ /* 0x001fc20000010000 */
[----:B------:R-:W0:Y:S01]  /*143e0*/  MUFU.EX2 R8, R8 ;  /* 0x0000000800087308 */ /* 0x000e220000000800 */
[----:B--2---:R-:W-:-:S01]  /*143f0*/  FFMA.FTZ R14, R34, UR35, -R41 ;  /* 0x00000023220e7c23 */ /* 0x004fc20008010829 */
[----:B------:R-:W-:Y:S01]  /*14400*/  FADD.FTZ R28, R66, R35 ;  /* 0x00000023421c7221 */ /* 0x000fe20000010000 */
[----:B-----5:R-:W-:-:S01]  /*14410*/  FADD.FTZ R20, R3, R20 ;  /* 0x0000001403147221 */ /* 0x020fc20000010000 */
[----:B------:R-:W-:Y:S02]  /*14420*/  FFMA.FTZ R41, R53, UR35, -R41 ;  /* 0x0000002335297c23 */ /* 0x000fe40008010829 */
[----:B------:R-:W-:-:S01]  /*14430*/  FADD.FTZ R35, R63, R28 ;  /* 0x0000001c3f237221 */ /* 0x000fc20000010000 */
[----:B------:R-:W-:Y:S01]  /*14440*/  FADD.FTZ R27, R81, R20 ;  /* 0x00000014511b7221 */ /* 0x000fe20000010000 */
[----:B------:R-:W2:Y:S01]  /*14450*/  MUFU.EX2 R9, R9 ;  /* 0x0000000900097308 */ /* 0x000ea20000000800 */
[----:B---3--:R-:W-:Y:S01]  /*14460*/  F2FP.SATFINITE.E4M3.F32.PACK_AB_MERGE_C R81, R82, R81, RZ ;  /* 0x000000515251723e */ /* 0x008fe200048070ff */
[----:B------:R-:W-:Y:S01]  /*14470*/  FADD.FTZ R0, R60, R35 ;  /* 0x000000233c007221 */ /* 0x000fe20000010000 */
[----:B------:R-:W-:-:S01]  /*14480*/  FADD.FTZ R27, R82, R27 ;  /* 0x0000001b521b7221 */ /* 0x000fc20000010000 */
[----:B------:R-:W-:-:S02]  /*14490*/  F2FP.SATFINITE.E4M3.F32.PACK_AB_MERGE_C R60, R77, R60, RZ ;  /* 0x0000003c4d3c723e */ /* 0x000fc400048070ff */
[----:B------:R-:W-:-:S01]  /*144a0*/  FADD.FTZ R20, R77, R0 ;  /* 0x000000004d147221 */ /* 0x000fc20000010000 */
[----:B------:R-:W-:Y:S01]  /*144b0*/  F2FP.SATFINITE.E4M3.F32.PACK_AB_MERGE_C R167, R3, R4, R81 ;  /* 0x0000000403a7723e */ /* 0x000fe20004807051 */
[----:B------:R-:W3:Y:S01]  /*144c0*/  MUFU.EX2 R25, R25 ;  /* 0x0000001900197308 */ /* 0x000ee20000000800 */
[----:B0-----:R-:W-:-:S01]  /*144d0*/  FADD.FTZ R0, R8, R27 ;  /* 0x0000001b08007221 */ /* 0x001fc20000010000 */
[----:B------:R-:W-:Y:S01]  /*144e0*/  FADD.FTZ R27, R61, R20 ;  /* 0x000000143d1b7221 */ /* 0x000fe20000010000 */
[----:B------:R-:W-:Y:S02]  /*144f0*/  F2FP.SATFINITE.E4M3.F32.PACK_AB_MERGE_C R20, R79, R64, RZ ;  /* 0x000000404f14723e */ /* 0x000fe400048070ff */
[----:B------:R-:W-:Y:S01]  /*14500*/  F2FP.SATFINITE.E4M3.F32.PACK_AB_MERGE_C R160, R63, R66, R60 ;  /* 0x000000423fa0723e */ /* 0x000fe2000480703c */
[----:B------:R-:W-:-:S01]  /*14510*/  FADD.FTZ R35, R62, R27 ;  /* 0x0000001b3e237221 */ /* 0x000fc20000010000 */
[----:B------:R-:W-:Y:S01]  /*14520*/  F2FP.SATFINITE.E4M3.F32.PACK_AB_MERGE_C R162, R62, R61, R20 ;  /* 0x0000003d3ea2723e */ /* 0x000fe20004807014 */
[----:B------:R-:W0:Y:S01]  /*14530*/  MUFU.EX2 R26, R26 ;  /* 0x0000001a001a7308 */ /* 0x000e220000000800 */
[----:B--2---:R-:W-:-:S01]  /*14540*/  FADD.FTZ R0, R9, R0 ;  /* 0x0000000009007221 */ /* 0x004fc20000010000 */
[----:B------:R-:W-:Y:S01]  /*14550*/  FADD.FTZ R64, R64, R35 ;  /* 0x0000002340407221 */ /* 0x000fe20000010000 */
[----:B------:R-:W-:-:S03]  /*14560*/  F2FP.SATFINITE.E4M3.F32.PACK_AB_MERGE_C R20, R40, R57, RZ ;  /* 0x000000392814723e */ /* 0x000fc600048070ff */
[----:B------:R-:W-:Y:S01]  /*14570*/  FADD.FTZ R64, R79, R64 ;  /* 0x000000404f407221 */ /* 0x000fe20000010000 */
[----:B------:R-:W-:Y:S01]  /*14580*/  F2FP.SATFINITE.E4M3.F32.PACK_AB_MERGE_C R156, R70, R65, R20 ;  /* 0x00000041469c723e */ /* 0x000fe20004807014 */
[----:B------:R-:W2:Y:S01]  /*14590*/  MUFU.EX2 R12, R12 ;  /* 0x0000000c000c7308 */ /* 0x000ea20000000800 */
[----:B---3--:R-:W-:-:S01]  /*145a0*/  FADD.FTZ R27, R25, R0 ;  /* 0x00000000191b7221 */ /* 0x008fc20000010000 */
[----:B------:R-:W-:Y:S01]  /*145b0*/  FADD.FTZ R65, R65, R64 ;  /* 0x0000004041417221 */ /* 0x000fe20000010000 */
[----:B------:R-:W-:-:S03]  /*145c0*/  F2FP.SATFINITE.E4M3.F32.PACK_AB_MERGE_C R20, R48, R49, RZ ;  /* 0x000000313014723e */ /* 0x000fc600048070ff */
[----:B------:R-:W-:Y:S02]  /*145d0*/  FADD.FTZ R70, R70, R65 ;  /* 0x0000004146467221 */ /* 0x000fe40000010000 */
[----:B------:R-:W3:Y:S01]  /*145e0*/  MUFU.EX2 R15, R15 ;  /* 0x0000000f000f7308 */ /* 0x000ee20000000800 */
[----:B0-----:R-:W-:-:S01]  /*145f0*/  FADD.FTZ R27, R26, R27 ;  /* 0x0000001b1a1b7221 */ /* 0x001fc20000010000 */
[----:B------:R-:W-:Y:S01]  /*14600*/  F2FP.SATFINITE.E4M3.F32.PACK_AB_MERGE_C R26, R26, R25, RZ ;  /* 0x000000191a1a723e */ /* 0x000fe200048070ff */
[----:B------:R-:W-:-:S03]  /*14610*/  FADD.FTZ R57, R57, R70 ;  /* 0x0000004639397221 */ /* 0x000fc60000010000 */
[----:B------:R-:W-:Y:S01]  /*14620*/  F2FP.SATFINITE.E4M3.F32.PACK_AB_MERGE_C R161, R9, R8, R26 ;  /* 0x0000000809a1723e */ /* 0x000fe2000480701a */
[----:B------:R-:W-:-:S01]  /*14630*/  FADD.FTZ R57, R40, R57 ;  /* 0x0000003928397221 */ /* 0x000fc20000010000 */
[----:B------:R-:W0:Y:S01]  /*14640*/  MUFU.EX2 R30, R30 ;  /* 0x0000001e001e7308 */ /* 0x000e220000000800 */
[----:B--2---:R-:W-:-:S01]  /*14650*/  FADD.FTZ R0, R12, R27 ;  /* 0x0000001b0c007221 */ /* 0x004fc20000010000 */
[----:B------:R-:W-:-:S06]  /*14660*/  IMAD.MOV.U32 R9, RZ, RZ, R178 ;  /* 0x000000ffff097224 */ /* 0x000fcc00078e00b2 */
[----:B------:R-:W2:Y:S01]  /*14670*/  MUFU.EX2 R31, R31 ;  /* 0x0000001f001f7308 */ /* 0x000ea20000000800 */
[----:B---3--:R-:W-:-:S07]  /*14680*/  FADD.FTZ R27, R15, R0 ;  /* 0x000000000f1b7221 */ /* 0x008fce0000010000 */
[----:B------:R-:W3:Y:S01]  /*14690*/  MUFU.EX2 R14, R14 ;  /* 0x0000000e000e7308 */ /* 0x000ee20000000800 */
[----:B0-----:R-:W-:-:S07]  /*146a0*/  FADD.FTZ R0, R30, R27 ;  /* 0x0000001b1e007221 */ /* 0x001fce0000010000 */
[----:B------:R-:W0:Y:S01]  /*146b0*/  MUFU.EX2 R21, R21 ;  /* 0x0000001500157308 */ /* 0x000e220000000800 */
[----:B--2---:R-:W-:-:S01]  /*146c0*/  FADD.FTZ R27, R31, R0 ;  /* 0x000000001f1b7221 */ /* 0x004fc20000010000 */
[----:B------:R-:W-:-:S04]  /*146d0*/  F2FP.SATFINITE.E4M3.F32.PACK_AB_MERGE_C R30, R31, R30, RZ ;  /* 0x0000001e1f1e723e */ /* 0x000fc800048070ff */
[----:B------:R-:W-:Y:S02]  /*146e0*/  F2FP.SATFINITE.E4M3.F32.PACK_AB_MERGE_C R163, R15, R12, R30 ;  /* 0x0000000c0fa3723e */ /* 0x000fe4000480701e */
[----:B------:R-:W2:Y:S01]  /*146f0*/  MUFU.EX2 R38, R38 ;  /* 0x0000002600267308 */ /* 0x000ea20000000800 */
[----:B---3--:R-:W-:-:S07]  /*14700*/  FADD.FTZ R0, R14, R27 ;  /* 0x0000001b0e007221 */ /* 0x008fce0000010000 */
[----:B------:R-:W3:Y:S01]  /*14710*/  MUFU.EX2 R39, R39 ;  /* 0x0000002700277308 */ /* 0x000ee20000000800 */
[----:B0-----:R-:W-:-:S07]  /*14720*/  FADD.FTZ R27, R21, R0 ;  /* 0x00000000151b7221 */ /* 0x001fce0000010000 */
[----:B------:R-:W0:Y:S01]  /*14730*/  MUFU.EX2 R42, R42 ;  /* 0x0000002a002a7308 */ /* 0x000e220000000800 */
[----:B--2---:R-:W-:-:S07]  /*14740*/  FADD.FTZ R0, R38, R27 ;  /* 0x0000001b26007221 */ /* 0x004fce0000010000 */
[----:B------:R-:W2:Y:S01]  /*14750*/  MUFU.EX2 R59, R59 ;  /* 0x0000003b003b7308 */ /* 0x000ea20000000800 */
[----:B---3--:R-:W-:-:S01]  /*14760*/  FADD.FTZ R25, R39, R0 ;  /* 0x0000000027197221 */ /* 0x008fc20000010000 */
[----:B------:R-:W-:-:S04]  /*14770*/  F2FP.SATFINITE.E4M3.F32.PACK_AB_MERGE_C R38, R39, R38, RZ ;  /* 0x000000262726723e */ /* 0x000fc800048070ff */
[----:B------:R-:W-:Y:S02]  /*14780*/  F2FP.SATFINITE.E4M3.F32.PACK_AB_MERGE_C R157, R21, R14, R38 ;  /* 0x0000000e159d723e */ /* 0x000fe40004807026 */
[----:B------:R-:W3:Y:S01]  /*14790*/  MUFU.EX2 R43, R43 ;  /* 0x0000002b002b7308 */ /* 0x000ee20000000800 */
[----:B0-----:R-:W-:-:S07]  /*147a0*/  FADD.FTZ R0, R42, R25 ;  /* 0x000000192a007221 */ /* 0x001fce0000010000 */
[----:B------:R-:W0:Y:S01]  /*147b0*/  MUFU.EX2 R46, R46 ;  /* 0x0000002e002e7308 */ /* 0x000e220000000800 */
[C---:B--2---:R-:W-:Y:S01]  /*147c0*/  F2FP.SATFINITE.E4M3.F32.PACK_AB_MERGE_C R158, R59.reuse, R32, R20 ;  /* 0x000000203b9e723e */ /* 0x044fe20004807014 */
[----:B------:R-:W-:Y:S01]  /*147d0*/  FADD.FTZ R32, R32, R57 ;  /* 0x0000003920207221 */ /* 0x000fe20000010000 */
[----:B------:R-:W2:Y:S03]  /*147e0*/  @P1 LDC R20, c[0x0][0x450] ;  /* 0x00011400ff141b82 */ /* 0x000ea60000000800 */
[----:B------:R-:W-:-:S02]  /*147f0*/  FADD.FTZ R32, R59, R32 ;  /* 0x000000203b207221 */ /* 0x000fc40000010000 */
[----:B------:R-:W-:Y:S01]  /*14800*/  MUFU.EX2 R33, R33 ;  /* 0x0000002100217308 */ /* 0x000fe20000000800 */
[----:B---3--:R-:W-:-:S01]  /*14810*/  FADD.FTZ R25, R43, R0 ;  /* 0x000000002b197221 */ /* 0x008fc20000010000 */
[----:B------:R-:W-:-:S04]  /*14820*/  FADD.FTZ R49, R49, R32 ;  /* 0x0000002031317221 */ /* 0x000fc80000010000 */
[----:B------:R-:W-:Y:S02]  /*14830*/  FADD.FTZ R48, R48, R49 ;  /* 0x0000003130307221 */ /* 0x000fe40000010000 */
[----:B------:R-:W3:Y:S01]  /*14840*/  MUFU.EX2 R44, R44 ;  /* 0x0000002c002c7308 */ /* 0x000ee20000000800 */
[----:B0-----:R-:W-:-:S02]  /*14850*/  FADD.FTZ R0, R46, R25 ;  /* 0x000000192e007221 */ /* 0x001fc40000010000 */
[----:B------:R-:W0:Y:S05]  /*14860*/  @P1 LDC R25, c[0x0][0x44c] ;  /* 0x00011300ff191b82 */ /* 0x000e2a0000000800 */
[----:B------:R-:W4:Y:S08]  /*14870*/  MUFU.EX2 R47, R47 ;  /* 0x0000002f002f7308 */ /* 0x000f300000000800 */
[----:B------:R-:W-:Y:S01]  /*14880*/  MUFU.EX2 R45, R45 ;  /* 0x0000002d002d7308 */ /* 0x000fe20000000800 */
[----:B---3--:R-:W-:-:S07]  /*14890*/  F2FP.SATFINITE.E4M3.F32.PACK_AB_MERGE_C R3, R44, R33, RZ ;  /* 0x000000212c03723e */ /* 0x008fce00048070ff */
[----:B------:R-:W3:Y:S01]  /*148a0*/  MUFU.EX2 R56, R56 ;  /* 0x0000003800387308 */ /* 0x000ee20000000800 */
[C---:B----4-:R-:W-:Y:S01]  /*148b0*/  F2FP.SATFINITE.E4M3.F32.PACK_AB_MERGE_C R46, R47.reuse, R46, RZ ;  /* 0x0000002e2f2e723e */ /* 0x050fe200048070ff */
[----:B------:R-:W-:Y:S01]  /*148c0*/  FADD.FTZ R47, R47, R0 ;  /* 0x000000002f2f7221 */ /* 0x000fe20000010000 */
[----:B0-----:R-:W-:Y:S02]  /*148d0*/  @P1 IMAD.HI.U32 R25, R178, R25, RZ ;  /* 0x00000019b2191227 */ /* 0x001fe400078e00ff */
[----:B------:R-:W-:-:S03]  /*148e0*/  F2FP.SATFINITE.E4M3.F32.PACK_AB_MERGE_C R159, R43, R42, R46 ;  /* 0x0000002a2b9f723e */ /* 0x000fc6000480702e */
[----:B------:R-:W0:Y:S01]  /*148f0*/  MUFU.EX2 R50, R50 ;  /* 0x0000003200327308 */ /* 0x000e220000000800 */
[----:B--2---:R-:W-:-:S05]  /*14900*/  @P1 SHF.R.U32.HI R9, RZ, R20, R25 ;  /* 0x00000014ff091219 */ /* 0x004fca0000011619 */
[----:B------:R-:W-:Y:S02]  /*14910*/  IMAD.IADD R9, R88, 0x1, R9 ;  /* 0x0000000158097824 */ /* 0x000fe400078e0209 */
[----:B------:R-:W2:Y:S01]  /*14920*/  MUFU.EX2 R51, R51 ;  /* 0x0000003300337308 */ /* 0x000ea20000000800 */
[----:B---3--:R-:W-:Y:S01]  /*14930*/  F2FP.SATFINITE.E4M3.F32.PACK_AB_MERGE_C R152, R56, R45, R3 ;  /* 0x0000002d3898723e */ /* 0x008fe20004807003 */
[----:B------:R-:W-:Y:S01]  /*14940*/  FADD.FTZ R45, R45, R48 ;  /* 0x000000302d2d7221 */ /* 0x000fe20000010000 */
[----:B------:R-:W-:-:S03]  /*14950*/  IMAD.IADD R6, R9, 0x1, R6 ;  /* 0x0000000109067824 */ /* 0x000fc600078e0206 */
[----:B------:R-:W-:Y:S02]  /*14960*/  FADD.FTZ R56, R56, R45 ;  /* 0x0000002d38387221 */ /* 0x000fe40000010000 */
[----:B------:R-:W3:Y:S01]  /*14970*/  MUFU.EX2 R54, R54 ;  /* 0x0000003600367308 */ /* 0x000ee20000000800 */
[----:B0-----:R-:W-:-:S01]  /*14980*/  FADD.FTZ R0, R50, R47 ;  /* 0x0000002f32007221 */ /* 0x001fc20000010000 */
[----:B------:R-:W-:-:S04]  /*14990*/  FADD.FTZ R33, R33, R56 ;  /* 0x0000003821217221 */ /* 0x000fc80000010000 */
[----:B------:R-:W-:Y:S02]  /*149a0*/  FADD.FTZ R33, R44, R33 ;  /* 0x000000212c217221 */ /* 0x000fe40000010000 */
[----:B------:R-:W-:Y:S01]  /*149b0*/  MUFU.EX2 R29, R29 ;  /* 0x0000001d001d7308 */ /* 0x000fe20000000800 */
[----:B--2---:R-:W-:-:S07]  /*149c0*/  FADD.FTZ R3, R51, R0 ;  /* 0x0000000033037221 */ /* 0x004fce0000010000 */
[----:B------:R-:W0:Y:S01]  /*149d0*/  MUFU.EX2 R78, R78 ;  /* 0x0000004e004e7308 */ /* 0x000e220000000800 */
[----:B---3--:R-:W-:-:S07]  /*149e0*/  FADD.FTZ R0, R54, R3 ;  /* 0x0000000336007221 */ /* 0x008fce0000010000 */
[----:B------:R-:W2:Y:S08]  /*149f0*/  MUFU.EX2 R55, R55 ;  /* 0x0000003700377308 */ /* 0x000eb00000000800 */
[----:B------:R-:W-:Y:S01]  /*14a00*/  MUFU.EX2 R36, R36 ;  /* 0x0000002400247308 */ /* 0x000fe20000000800 */
[----:B0-----:R-:W-:-:S07]  /*14a10*/  F2FP.SATFINITE.E4M3.F32.PACK_AB_MERGE_C R3, R78, R29, RZ ;  /* 0x0000001d4e03723e */ /* 0x001fce00048070ff */
[----:B------:R-:W0:Y:S01]  /*14a20*/  MUFU.EX2 R37, R37 ;  /* 0x0000002500257308 */ /* 0x000e220000000800 */
[C---:B--2---:R-:W-:Y:S01]  /*14a30*/  F2FP.SATFINITE.E4M3.F32.PACK_AB_MERGE_C R54, R55.reuse, R54, RZ ;  /* 0x000000363736723e */ /* 0x044fe200048070ff */
[----:B------:R-:W-:-:S03]  /*14a40*/  FADD.FTZ R55, R55, R0 ;  /* 0x0000000037377221 */ /* 0x000fc60000010000 */
[----:B------:R-:W-:-:S03]  /*14a50*/  F2FP.SATFINITE.E4M3.F32.PACK_AB_MERGE_C R153, R51, R50, R54 ;  /* 0x000000323399723e */ /* 0x000fc60004807036 */
[----:B------:R-:W2:Y:S08]  /*14a60*/  MUFU.EX2 R58, R58 ;  /* 0x0000003a003a7308 */ /* 0x000eb00000000800 */
[----:B------:R-:W3:Y:S01]  /*14a70*/  MUFU.EX2 R13, R24 ;  /* 0x00000018000d7308 */ /* 0x000ee20000000800 */
[----:B0-----:R-:W-:Y:S01]  /*14a80*/  F2FP.SATFINITE.E4M3.F32.PACK_AB_MERGE_C R154, R37, R36, R3 ;  /* 0x00000024259a723e */ /* 0x001fe20004807003 */
[----:B------:R-:W-:-:S04]  /*14a90*/  FADD.FTZ R36, R36, R33 ;  /* 0x0000002124247221 */ /* 0x000fc80000010000 */
[----:B------:R-:W-:Y:S02]  /*14aa0*/  FADD.FTZ R36, R37, R36 ;  /* 0x0000002425247221 */ /* 0x000fe40000010000 */
[----:B------:R-:W0:Y:S01]  /*14ab0*/  MUFU.EX2 R52, R52 ;  /* 0x0000003400347308 */ /* 0x000e220000000800 */
[----:B--2---:R-:W-:-:S01]  /*14ac0*/  FADD.FTZ R0, R58, R55 ;  /* 0x000000373a007221 */ /* 0x004fc20000010000 */
[----:B------:R-:W-:-:S06]  /*14ad0*/  FADD.FTZ R29, R29, R36 ;  /* 0x000000241d1d7221 */ /* 0x000fcc0000010000 */
[----:B------:R-:W2:Y:S01]  /*14ae0*/  MUFU.EX2 R41, R41 ;  /* 0x0000002900297308 */ /* 0x000ea20000000800 */
[----:B---3--:R-:W-:-:S04]  /*14af0*/  FADD.FTZ R3, R13, R0 ;  /* 0x000000000d037221 */ /* 0x008fc80000010000 */
[----:B0-----:R-:W-:Y:S01]  /*14b00*/  FADD.FTZ R0, R52, R3 ;  /* 0x0000000334007221 */ /* 0x001fe20000010000 */
[----:B------:R-:W-:-:S01]  /*14b10*/  FADD.FTZ R3, R78, R29 ;  /* 0x0000001d4e037221 */ /* 0x000fc20000010000 */
[C---:B--2---:R-:W-:Y:S02]  /*14b20*/  F2FP.SATFINITE.E4M3.F32.PACK_AB_MERGE_C R4, R41.reuse, R52, RZ ;  /* 0x000000342904723e */ /* 0x044fe400048070ff */
[----:B------:R-:W-:-:S02]  /*14b30*/  FADD.FTZ R0, R41, R0 ;  /* 0x0000000029007221 */ /* 0x000fc40000010000 */
[----:B------:R-:W-:Y:S01]  /*14b40*/  F2FP.SATFINITE.E4M3.F32.PACK_AB_MERGE_C R155, R13, R58, R4 ;  /* 0x0000003a0d9b723e */ /* 0x000fe20004807004 */
[----:B------:R-:W-:Y:S01]  /*14b50*/  VIADD R4, R89, 0xfffffffe ;  /* 0xfffffffe59047836 */ /* 0x000fe20000000000 */
        /* <DEDUP_REMOVED lines=12> */
.L_x_1701:
[----:B------:R-:W-:-:S13]  /*14c20*/  ISETP.NE.AND P3, PT, R7, 0x1, PT ;  /* 0x000000010700780c */ /* 0x000fda0003f65270 */
[----:B------:R-:W0:Y:S02]  /*14c30*/  @P3 LDC.64 R12, c[0x0][0x9e8] ;  /* 0x00027a00ff0c3b82 */ /* 0x000e240000000a00 */
[----:B0-----:R-:W-:-:S05]  /*14c40*/  @P3 IMAD.HI.U32 R12, R8, R12, RZ ;  /* 0x0000000c080c3227 */ /* 0x001fca00078e00ff */
[----:B------:R-:W-:-:S07]  /*14c50*/  @P3 SHF.R.U32.HI R8, RZ, R13, R12 ;  /* 0x0000000dff083219 */ /* 0x000fce000001160c */
.L_x_1702:
[----:B------:R-:W-:Y:S05]  /*14c60*/  BSYNC B0 ;  /* 0x0000000000007941 */ /* 0x000fea0003800000 */
.L_x_1700:
[----:B------:R-:W-:-:S05]  /*14c70*/  IMAD R7, R8, R7, R7 ;  /* 0x0000000708077224 */ /* 0x000fca00078e0207 */
[----:B------:R-:W-:-:S07]  /*14c80*/  VIMNMX R6, R6, R7, PT ;  /* 0x0000000706067248 */ /* 0x000fce0003fe0100 */
.L_x_1699:
[----:B------:R-:W-:Y:S01]  /*14c90*/  SHF.R.S32.HI R7, RZ, 0x1f, R6 ;  /* 0x0000001fff077819 */ /* 0x000fe20000011406 */
[----:B------:R-:W-:Y:S01]  /*14ca0*/  ULDC UR32, c[0x0][0x9e4] ;  /* 0x0002790000207ab9 */ /* 0x000fe20000000800 */
[----:B------:R-:W-:Y:S01]  /*14cb0*/  ULDC UR4, c[0x0][0x9e4] ;  /* 0x0002790000047ab9 */ /* 0x000fe20000000800 */
[----:B------:R-:W-:Y:S01]  /*14cc0*/  ULDC UR5, c[0x0][0x988] ;  /* 0x0002620000057ab9 */ /* 0x000fe20000000800 */
[----:B------:R-:W-:Y:S01]  /*14cd0*/  LEA.HI R7, R7, R6, RZ, 0x7 ;  /* 0x0000000607077211 */ /* 0x000fe200078f38ff */
[----:B------:R-:W-:Y:S01]  /*14ce0*/  ULDC UR7, c[0x0][0x988] ;  /* 0x0002620000077ab9 */ /* 0x000fe20000000800 */
[----:B------:R-:W-:Y:S01]  /*14cf0*/  ULDC UR6, c[0x0][0x988] ;  /* 0x0002620000067ab9 */ /* 0x000fe20000000800 */
[----:B------:R-:W-:Y:S01]  /*14d00*/  ULDC UR34, c[0x0][0x9e0] ;  /* 0x0002780000227ab9 */ /* 0x000fe20000000800 */
[----:B------:R-:W-:Y:S01]  /*14d10*/  SHF.R.S32.HI R7, RZ, 0x7, R7 ;  /* 0x00000007ff077819 */ /* 0x000fe20000011407 */
[----:B------:R-:W-:Y:S01]  /*14d20*/  ULDC UR33, c[0x0][0x9e0] ;  /* 0x0002780000217ab9 */ /* 0x000fe20000000800 */
[----:B------:R-:W-:-:S02]  /*14d30*/  CS2R R150, SRZ ;  /* 0x0000000000967805 */ /* 0x000fc4000001ff00 */
[----:B------:R-:W-:Y:S02]  /*14d40*/  CS2R R148, SRZ ;  /* 0x0000000000947805 */ /* 0x000fe4000001ff00 */
[----:B------:R-:W-:Y:S02]  /*14d50*/  VIMNMX R12, R198, R7, !PT ;  /* 0x00000007c60c7248 */ /* 0x000fe40007fe0100 */
[----:B------:R-:W-:Y:S02]  /*14d60*/  CS2R R146, SRZ ;  /* 0x0000000000927805 */ /* 0x000fe4000001ff00 */
[----:B------:R-:W-:Y:S02]  /*14d70*/  CS2R R144, SRZ ;  /* 0x0000000000907805 */ /* 0x000fe4000001ff00 */
        /* <DEDUP_REMOVED lines=29> */
[----:B------:R-:W-:Y:S06]  /*14f50*/  @!P3 BRA `(.L_x_1703) ;  /* 0x000000380018b947 */ /* 0x000fec0003800000 */
[----:B------:R-:W-:-:S07]  /*14f60*/  IMAD.MOV.U32 R151, RZ, RZ, RZ ;  /* 0x000000ffff977224 */ /* 0x000fce00078e00ff */
.L_x_1723:
[----:B------:R-:W-:Y:S01]  /*14f70*/  ISETP.NE.AND P3, PT, R184, RZ, PT ;  /* 0x000000ffb800720c */ /* 0x000fe20003f65270 */
[----:B------:R-:W-:Y:S01]  /*14f80*/  VIADD R13, R168, 0x1 ;  /* 0x00000001a80d7836 */ /* 0x000fe20000000000 */
[----:B------:R-:W-:Y:S05]  /*14f90*/  YIELD ;  /* 0x0000000000007946 */ /* 0x000fea0003800000 */
[----:B------:R-:W-:-:S04]  /*14fa0*/  ISETP.NE.AND P4, PT, R13, 0x2, PT ;  /* 0x000000020d00780c */ /* 0x000fc80003f85270 */
[----:B------:R-:W-:Y:S02]  /*14fb0*/  SEL R14, RZ, 0x1, P4 ;  /* 0x00000001ff0e7807 */ /* 0x000fe40002000000 */
[----:B------:R-:W-:Y:S02]  /*14fc0*/  SEL R13, R13, RZ, P4 ;  /* 0x000000ff0d0d7207 */ /* 0x000fe40002000000 */
[----:B------:R-:W-:Y:S01]  /*14fd0*/  LOP3.LUT R14, R169, R14, RZ, 0x3c, !PT ;  /* 0x0000000ea90e7212 */ /* 0x000fe200078e3cff */
[----:B------:R-:W-:Y:S06]  /*14fe0*/  @P3 BRA `(.L_x_1704) ;  /* 0x0000000000303947 */ /* 0x000fec0003800000 */
[----:B------:R-:W-:Y:S05]  /*14ff0*/  @!P0 BRA `(.L_x_1705) ;  /* 0x0000000000048947 */ /* 0x000fea0003800000 */
[----:B------:R-:W-:Y:S01]  /*15000*/  BPT.TRAP 0x1 ;  /* 0x000000040000795c */ /* 0x000fe20000300000 */
.L_x_1705:
[----:B------:R-:W-:Y:S01]  /*15010*/  IMAD R7, R13, 0x8, R16 ;  /* 0x000000080d077824 */ /* 0x000fe200078e0210 */
[----:B------:R-:W-:-:S04]  /*15020*/  SHF.L.U32 R6, R14, 0x1f, RZ ;  /* 0x0000001f0e067819 */ /* 0x000fc800000006ff */
[----:B------:R0:W2:Y:S01]  /*15030*/  SYNCS.PHASECHK.TRANS64.TRYWAIT P4, [R7+URZ+0x22830], R6 ;  /* 0x02283006070075a7 */ /* 0x0000a2000808017f */
[----:B------:R-:W-:Y:S05]  /*15040*/  @!P0 BRA `(.L_x_1706) ;  /* 0x0000000000048947 */ /* 0x000fea0003800000 */
[----:B------:R-:W-:Y:S01]  /*15050*/  BPT.TRAP 0x1 ;  /* 0x000000040000795c */ /* 0x000fe20000300000 */
.L_x_1706:
[----:B------:R-:W-:Y:S04]  /*15060*/  BSSY B0, `(.L_x_1704) ;  /* 0x0000004000007945 */ /* 0x000fe80003800000 */
[----:B--2---:R-:W-:Y:S05]  /*15070*/  @P4 BRA `(.L_x_1707) ;  /* 0x0000000000084947 */ /* 0x004fea0003800000 */
[----:B------:R-:W2:Y:S02]  /*15080*/  SYNCS.PHASECHK.TRANS64.TRYWAIT P4, [R7+URZ+0x22830], R6 ;  /* 0x02283006070075a7 */ /* 0x000ea4000808017f */
[----:B--2---:R-:W-:Y:S05]  /*15090*/  @!P4 BRA `(.L_x_1708) ;  /* 0x0000014c00b0c947 */ /* 0x004fea0003800000 */
.L_x_1707:
[----:B------:R-:W-:Y:S05]  /*150a0*/  BSYNC B0 ;  /* 0x0000000000007941 */ /* 0x000fea0003800000 */
.L_x_1704:
[----:B------:R-:W3:Y:S01]  /*150b0*/  S2R R8, SR_TID.X ;  /* 0x0000000000087919 */ /* 0x000ee20000002100 */
[----:B0-2---:R-:W-:Y:S01]  /*150c0*/  MOV R7, 0x80000020 ;  /* 0x8000002000077802 */ /* 0x005fe20000000f00 */
[----:B------:R-:W-:Y:S05]  /*150d0*/  WARPSYNC.ALL ;  /* 0x0000000000007948 */ /* 0x000fea0003800000 */
[----:B------:R-:W-:Y:S01]  /*150e0*/  R2UR UR31, R7 ;  /* 0x00000000071f72ca */ /* 0x000fe200000e0000 */
[----:B------:R-:W-:Y:S02]  /*150f0*/  IMAD R6, R13, 0x600, R5 ;  /* 0x000006000d067824 */ /* 0x000fe400078e0205 */
[----:B------:R-:W-:-:S03]  /*15100*/  IMAD.MOV.U32 R9, RZ, RZ, -0x7fffffe0 ;  /* 0x80000020ff097424 */ /* 0x000fc600078e00ff */
[----:B------:R-:W-:Y:S02]  /*15110*/  R2UR UR30, R6 ;  /* 0x00000000061e72ca */ /* 0x000fe400000e0000 */
[----:B------:R-:W-:Y:S01]  /*15120*/  R2UR UR11, R9 ;  /* 0x00000000090b72ca */ /* 0x000fe200000e0000 */
[----:B------:R-:W-:-:S05]  /*15130*/  IMAD.MOV.U32 R9, RZ, RZ, -0x7fffffe0 ;  /* 0x80000020ff097424 */ /* 0x000fca00078e00ff */
[----:B------:R-:W-:Y:S01]  /*15140*/  R2UR UR15, R9 ;  /* 0x00000000090f72ca */ /* 0x000fe200000e0000 */
[----:B------:R-:W-:-:S05]  /*15150*/  IMAD.MOV.U32 R9, RZ, RZ, -0x7fffffe0 ;  /* 0x80000020ff097424 */ /* 0x000fca00078e00ff */
[----:B------:R-:W-:Y:S01]  /*15160*/  R2UR UR19, R9 ;  /* 0x00000000091372ca */ /* 0x000fe200000e0000 */
[----:B------:R-:W-:Y:S01]  /*15170*/  IMAD.MOV.U32 R9, RZ, RZ, -0x7fffffe0 ;  /* 0x80000020ff097424 */ /* 0x000fe200078e00ff */
[----:B---3--:R-:W-:-:S04]  /*15180*/  SHF.R.U32.HI R8, RZ, 0x7, R8 ;  /* 0x00000007ff087819 */ /* 0x008fc80000011608 */
[----:B------:R-:W-:Y:S01]  /*15190*/  R2UR UR23, R9 ;  /* 0x00000000091772ca */ /* 0x000fe200000e0000 */
[----:B------:R-:W-:Y:S02]  /*151a0*/  VIADD R7, R8, 0x8 ;  /* 0x0000000808077836 */ /* 0x000fe40000000000 */
[----:B------:R-:W-:-:S03]  /*151b0*/  VIADD R8, R6, 0x2 ;  /* 0x0000000206087836 */ /* 0x000fc60000000000 */
[----:B------:R0:W-:Y:S02]  /*151c0*/  BAR.SYNC.DEFER_BLOCKING R7, 0x100 ;  /* 0x000400070000751d */ /* 0x0001e40000010000 */
[----:B------:R-:W-:Y:S01]  /*151d0*/  R2UR UR10, R8 ;  /* 0x00000000080a72ca */ /* 0x000fe200000e0000 */
[----:B------:R-:W-:-:S05]  /*151e0*/  VIADD R8, R6, 0x200 ;  /* 0x0000020006087836 */ /* 0x000fca0000000000 */
[----:B------:R-:W-:Y:S01]  /*151f0*/  R2UR UR14, R8 ;  /* 0x00000000080e72ca */ /* 0x000fe200000e0000 */
[----:B------:R-:W-:Y:S02]  /*15200*/  VIADD R8, R6, 0x202 ;  /* 0x0000020206087836 */ /* 0x000fe40000000000 */
[----:B0-----:R-:W-:-:S03]  /*15210*/  IMAD.MOV.U32 R7, RZ, RZ, -0x7fffffe0 ;  /* 0x80000020ff077424 */ /* 0x001fc600078e00ff */
[----:B------:R-:W-:Y:S01]  /*15220*/  R2UR UR18, R8 ;  /* 0x00000000081272ca */ /* 0x000fe200000e0000 */
[C---:B------:R-:W-:Y:S01]  /*15230*/  VIADD R8, R6.reuse, 0x400 ;  /* 0x0000040006087836 */ /* 0x040fe20000000000 */
[----:B------:R-:W-:Y:S01]  /*15240*/  R2UR UR27, R7 ;  /* 0x00000000071b72ca */ /* 0x000fe200000e0000 */
[----:B------:R-:W-:-:S03]  /*15250*/  VIADD R6, R6, 0x402 ;  /* 0x0000040206067836 */ /* 0x000fc60000000000 */
[----:B------:R-:W-:Y:S02]  /*15260*/  R2UR UR22, R8 ;  /* 0x00000000081672ca */ /* 0x000fe400000e0000 */
[----:B------:R-:W-:Y:S01]  /*15270*/  R2UR UR26, R6 ;  /* 0x00000000061a72ca */ /* 0x000fe200000e0000 */
        /* <DEDUP_REMOVED lines=18> */
[----:B------:R-:W-:Y:S05]  /*153a0*/  @P3 BRA `(.L_x_1709) ;  /* 0x0000000000283947 */ /* 0x000fea0003800000 */
[----:B------:R-:W-:Y:S05]  /*153b0*/  @!P0 BRA `(.L_x_1710) ;  /* 0x0000000000048947 */ /* 0x000fea0003800000 */
[----:B------:R-:W-:Y:S01]  /*153c0*/  BPT.TRAP 0x1 ;  /* 0x000000040000795c */ /* 0x000fe20000300000 */
.L_x_1710:
[----:B------:R-:W-:Y:S02]  /*153d0*/  SHF.L.U32 R6, R169, 0x1f, RZ ;  /* 0x0000001fa9067819 */ /* 0x000fe400000006ff */
[----:B------:R-:W-:-:S04]  /*153e0*/  LEA R7, R168, R16, 0x3 ;  /* 0x00000010a8077211 */ /* 0x000fc800078e18ff */
[----:B------:R0:W2:Y:S01]  /*153f0*/  SYNCS.PHASECHK.TRANS64.TRYWAIT P3, [R7+URZ+0x22850], R6 ;  /* 0x02285006070075a7 */ /* 0x0000a2000806017f */
[----:B------:R-:W-:Y:S05]  /*15400*/  @!P0 BRA `(.L_x_1711) ;  /* 0x0000000000048947 */ /* 0x000fea0003800000 */
[----:B------:R-:W-:Y:S01]  /*15410*/  BPT.TRAP 0x1 ;  /* 0x000000040000795c */ /* 0x000fe20000300000 */
.L_x_1711:
[----:B--2---:R-:W-:Y:S05]  /*15420*/  @P3 BRA `(.L_x_1709) ;  /* 0x0000000000083947 */ /* 0x004fea0003800000 */
[----:B------:R-:W2:Y:S02]  /*15430*/  SYNCS.PHASECHK.TRANS64.TRYWAIT P3, [R7+URZ+0x22850], R6 ;  /* 0x02285006070075a7 */ /* 0x000ea4000806017f */
[----:B--2---:R-:W-:Y:S05]  /*15440*/  @!P3 BRA `(.L_x_1712) ;  /* 0x0000014800d8b947 */ /* 0x004fea0003800000 */
.L_x_1709:
[----:B0-2---:R-:W-:Y:S01]  /*15450*/  VIADD R6, R16, 0x400 ;  /* 0x0000040010067836 */ /* 0x005fe20000000000 */
[----:B------:R-:W-:Y:S05]  /*15460*/  WARPSYNC.ALL ;  /* 0x0000000000007948 */ /* 0x000fea0003800000 */
[----:B------:R-:W-:Y:S01]  /*15470*/  SHF.R.U32.HI R6, RZ, 0x4, R6 ;  /* 0x00000004ff067819 */ /* 0x000fe20000011606 */
[----:B------:R-:W-:Y:S01]  /*15480*/  WARPGROUP.ARRIVE ;  /* 0x00000000000079c5 */ /* 0x000fe20000000000 */
[----:B------:R-:W-:-:S05]  /*15490*/  IMAD.MOV.U32 R9, RZ, RZ, 0x40000040 ;  /* 0x40000040ff097424 */ /* 0x000fca00078e00ff */
[----:B------:R-:W0:Y:S01]  /*154a0*/  S2R R15, SR_TID.X ;  /* 0x00000000000f7919 */ /* 0x000e220000002100 */
[----:B------:R-:W-:-:S04]  /*154b0*/  LOP3.LUT R6, R6, 0x3fff, RZ, 0xc0, !PT ;  /* 0x00003fff06067812 */ /* 0x000fc800078ec0ff */
[----:B------:R-:W-:-:S05]  /*154c0*/  LOP3.LUT R7, R6, 0x10000, RZ, 0xfc, !PT ;  /* 0x0001000006077812 */ /* 0x000fca00078efcff */
[----:B------:R-:W-:Y:S02]  /*154d0*/  IMAD R6, R168, 0x400, R7 ;  /* 0x00000400a8067824 */ /* 0x000fe400078e0207 */
[----:B------:R-:W-:Y:S02]  /*154e0*/  IMAD.MOV.U32 R7, RZ, RZ, 0x40000040 ;  /* 0x40000040ff077424 */ /* 0x000fe400078e00ff */
[C---:B------:R-:W-:Y:S01]  /*154f0*/  VIADD R8, R6.reuse, 0x2 ;  /* 0x0000000206087836 */ /* 0x040fe20000000000 */
[----:B------:R-:W-:Y:S02]  /*15500*/  R2UR UR10, R6 ;  /* 0x00000000060a72ca */ /* 0x000fe400000e0000 */
[----:B------:R-:W-:Y:S01]  /*15510*/  R2UR UR11, R7 ;  /* 0x00000000070b72ca */ /* 0x000fe200000e0000 */
[----:B------:R-:W-:-:S12]  /*15520*/  IMAD.MOV.U32 R7, RZ, RZ, 0x40000040 ;  /* 0x40000040ff077424 */ /* 0x000fd800078e00ff */
[----:B------:R-:W-:Y:S01]  /*15530*/  QGMMA.64x128x32.F32.E4M3.E4M3 R88, R164, gdesc[UR8], R88, gsb0 ;  /* 0x01e00008a4587df3 */ /* 0x000fe20008000858 */
[----:B------:R-:W-:Y:S01]  /*15540*/  R2UR UR10, R8 ;  /* 0x00000000080a72ca */ /* 0x000fe200000e0000 */
[C---:B------:R-:W-:Y:S01]  /*15550*/  VIADD R8, R6.reuse, 0x4 ;  /* 0x0000000406087836 */ /* 0x040fe20000000000 */
[----:B------:R-:W-:Y:S01]  /*15560*/  R2UR UR11, R9 ;  /* 0x00000000090b72ca */ /* 0x000fe200000e0000 */
[----:B------:R-:W-:Y:S01]  /*15570*/  IMAD.MOV.U32 R9, RZ, RZ, 0x40000040 ;  /* 0x40000040ff097424 */ /* 0x000fe200078e00ff */
[----:B0-----:R-:W-:Y:S01]  /*15580*/  SHF.R.U32.HI R15, RZ, 0x7, R15 ;  /* 0x00000007ff0f7819 */ /* 0x001fe2000001160f */
[----:B------:R-:W-:Y:S01]  /*15590*/  VIADD R6, R6, 0x6 ;  /* 0x0000000606067836 */ /* 0x000fe20000000000 */
[----:B------:R-:W-:Y:S02]  /*155a0*/  WARPGROUP.DEPBAR.LE gsb0, 0x0 ;  /* 0x00008000000079c5 */ /* 0x000fe40000010000 */
[----:B------:R-:W-:-:S07]  /*155b0*/  WARPGROUP.ARRIVE ;  /* 0x00000000000079c5 */ /* 0x000fce0000000000 */
[----:B------:R-:W-:Y:S01]  /*155c0*/  QGMMA.64x128x32.F32.E4M3.E4M3 R88, R160, gdesc[UR8], R88, gsb0 ;  /* 0x01e00008a0587df3 */ /* 0x000fe20008000858 */
[----:B------:R-:W-:Y:S02]  /*155d0*/  R2UR UR10, R8 ;  /* 0x00000000080a72ca */ /* 0x000fe400000e0000 */
[----:B------:R-:W-:Y:S01]  /*155e0*/  R2UR UR11, R9 ;  /* 0x00000000090b72ca */ /* 0x000fe200000e0000 */
[----:B------:R-:W-:Y:S02]  /*155f0*/  WARPGROUP.DEPBAR.LE gsb0, 0x0 ;  /* 0x00008000000079c5 */ /* 0x000fe40000010000 */
[----:B------:R-:W-:-:S10]  /*15600*/  WARPGROUP.ARRIVE ;  /* 0x00000000000079c5 */ /* 0x000fd40000000000 */
[----:B------:R-:W-:Y:S01]  /*15610*/  QGMMA.64x128x32.F32.E4M3.E4M3 R88, R156, gdesc[UR8], R88, gsb0 ;  /* 0x01e000089c587df3 */ /* 0x000fe20008000858 */
[----:B------:R-:W-:Y:S02]  /*15620*/  R2UR UR10, R6 ;  /* 0x00000000060a72ca */ /* 0x000fe400000e0000 */
[----:B------:R-:W-:Y:S02]  /*15630*/  R2UR UR11, R7 ;  /* 0x00000000070b72ca */ /* 0x000fe400000e0000 */
[----:B------:R-:W-:Y:S01]  /*15640*/  IADD3 R6, -R15, 0xb, RZ ;  /* 0x0000000b0f067810 */ /* 0x000fe20007ffe1ff */
[----:B------:R-:W-:Y:S02]  /*15650*/  WARPGROUP.DEPBAR.LE gsb0, 0x0 ;  /* 0x00008000000079c5 */ /* 0x000fe40000010000 */
[----:B------:R-:W-:-:S08]  /*15660*/  WARPGROUP.ARRIVE ;  /* 0x00000000000079c5 */ /* 0x000fd00000000000 */
[----:B------:R-:W-:Y:S03]  /*15670*/  QGMMA.64x128x32.F32.E4M3.E4M3 R88, R152, gdesc[UR8], R88, gsb0 ;  /* 0x01e0000898587df3 */ /* 0x000fe60008000858 */
[----:B------:R-:W-:Y:S02]  /*15680*/  WARPGROUP.DEPBAR.LE gsb0, 0x0 ;  /* 0x00008000000079c5 */ /* 0x000fe40000010000 */
[----:B------:R0:W-:Y:S06]  /*15690*/  BAR.ARV R6, 0x100 ;  /* 0x000400060000751d */ /* 0x0001ec0000002000 */
[----:B------:R-:W-:Y:S05]  /*156a0*/  @!P0 BRA `(.L_x_1713) ;  /* 0x0000000000048947 */ /* 0x000fea0003800000 */
[----:B------:R-:W-:Y:S01]  /*156b0*/  BPT.TRAP 0x1 ;  /* 0x000000040000795c */ /* 0x000fe20000300000 */
.L_x_1713:
[----:B0-----:R-:W0:Y:S01]  /*156c0*/  @P1 LDC R6, c[0x0][0x44c] ;  /* 0x00011300ff061b82 */ /* 0x001e220000000800 */
        /* <DEDUP_REMOVED lines=12> */
[----:B------:R-:W-:Y:S01]  /*15790*/  FMUL.FTZ R76, R2, R83 ;  /* 0x00000053024c7220 */ /* 0x000fe20000410000 */
[----:B------:R-:W-:-:S02]  /*157a0*/  IMAD.IADD R83, R194, 0x1, R178 ;  /* 0x00000001c2537824 */ /* 0x000fc400078e02b2 */
        /* <DEDUP_REMOVED lines=18> */
[----:B------:R-:W-:Y:S02]  /*158d0*/  IMAD R6, R13, 0x8, R16 ;  /* 0x000000080d067824 */ /* 0x000fe400078e0210 */
        /* <DEDUP_REMOVED lines=15> */
[----:B------:R-:W-:-:S02]  /*159d0*/  VIADD R6, R6, 0x22840 ;  /* 0x0002284006067836 */ /* 0x000fc40000000000 */
[C---:B------:R-:W-:Y:S01]  /*159e0*/  FMUL.FTZ R54, R2.reuse, R57 ;  /* 0x0000003902367220 */ /* 0x040fe20000410000 */
[C---:B------:R-:W-:Y:S01]  /*159f0*/  FMUL.FTZ R52, R2.reuse, R59 ;  /* 0x0000003b02347220 */ /* 0x040fe20000410000 */
[----:B------:R-:W-:Y:S01]  /*15a00*/  FMUL.FTZ R55, R2, R62 ;  /* 0x0000003e02377220 */ /* 0x000fe20000410000 */
[----:B------:R-:W-:Y:S01]  /*15a10*/  MOV R7, UR40 ;  /* 0x0000002800077c02 */ /* 0x000fe20008000f00 */
[----:B------:R-:W0:Y:S01]  /*15a20*/  SHFL.IDX PT, R153, R83, RZ, 0x1c1f ;  /* 0x001c1fff53997589 */ /* 0x000e2200000e0000 */
[----:B------:R-:W-:Y:S02]  /*15a30*/  IMAD.SHL.U32 R78, R4, 0x80, RZ ;  /* 0x00000080044e7824 */ /* 0x000fe400078e00ff */
        /* <DEDUP_REMOVED lines=12> */
[----:B------:R-:W-:Y:S01]  /*15b00*/  PRMT R6, R7, 0x654, R6 ;  /* 0x0000065407067816 */ /* 0x000fe20000000006 */
[C---:B------:R-:W-:Y:S01]  /*15b10*/  FMUL.FTZ R77, R2.reuse, R80 ;  /* 0x00000050024d7220 */ /* 0x040fe20000410000 */
[C---:B------:R-:W-:Y:S01]  /*15b20*/  FMUL.FTZ R79, R2.reuse, R81 ;  /* 0x00000051024f7220 */ /* 0x040fe20000410000 */
[----:B------:R-:W-:Y:S01]  /*15b30*/  FMUL.FTZ R82, R2, R84 ;  /* 0x0000005402527220 */ /* 0x000fe20000410000 */
[----:B------:R-:W-:Y:S01]  /*15b40*/  IADD3 R7, -R78, 0x1, RZ ;  /* 0x000000014e077810 */ /* 0x000fe20007ffe1ff */
[C---:B------:R-:W-:Y:S01]  /*15b50*/  FMUL.FTZ R84, R2.reuse, R85 ;  /* 0x0000005502547220 */ /* 0x040fe20000410000 */
[C---:B------:R-:W-:Y:S01]  /*15b60*/  FMUL.FTZ R80, R2.reuse, R86 ;  /* 0x0000005602507220 */ /* 0x040fe20000410000 */
[----:B------:R-:W-:Y:S01]  /*15b70*/  FMUL.FTZ R81, R2, R87 ;  /* 0x0000005702517220 */ /* 0x000fe20000410000 */
[----:B------:R-:W2:Y:S01]  /*15b80*/  MUFU.TANH R15, R15 ;  /* 0x0000000f000f7308 */ /* 0x000ea20000002400 */
[----:B------:R-:W-:Y:S01]  /*15b90*/  IMAD R7, R172, -0x2, R7 ;  /* 0xfffffffeac077824 */ /* 0x000fe200078e0207 */
[----:B------:R3:W-:Y:S04]  /*15ba0*/  SYNCS.ARRIVE.TRANS64.RED.A1T0 RZ, [R6+URZ], RZ ;  /* 0x000000ff06ff79a7 */ /* 0x0007e8000810043f */
[----:B------:R-:W-:-:S02]  /*15bb0*/  IADD3 R7, -R170, R7, R171 ;  /* 0x00000007aa077210 */ /* 0x000fc40007ffe1ab */
[----:B------:R-:W4:Y:S03]  /*15bc0*/  MUFU.TANH R20, R20 ;  /* 0x0000001400147308 */ /* 0x000f260000002400 */
[C---:B------:R-:W-:Y:S02]  /*15bd0*/  VIADD R152, R7.reuse, UR34 ;  /* 0x0000002207987c36 */ /* 0x040fe40008000000 */
[----:B------:R-:W-:Y:S02]  /*15be0*/  VIADD R87, R7, UR43 ;  /* 0x0000002b07577c36 */ /* 0x000fe40008000000 */
[--C-:B0-----:R-:W-:Y:S01]  /*15bf0*/  IMAD.IADD R86, R152, 0x1, R153.reuse ;  /* 0x0000000198567824 */ /* 0x101fe200078e0299 */
        /* <DEDUP_REMOVED lines=68> */
[----:B------:R-:W-:Y:S01]  /*16040*/  IMAD.U32 R154, RZ, RZ, UR32 ;  /* 0x00000020ff9a7e24 */ /* 0x000fe2000f8e00ff */
[----:B------:R-:W-:-:S04]  /*16050*/  LOP3.LUT R153, RZ, R153, RZ, 0x33, !PT ;  /* 0x00000099ff997212 */ /* 0x000fc800078e33ff */
[----:B------:R-:W-:-:S13]  /*16060*/  ISETP.NE.AND P3, PT, R154, 0x1, PT ;  /* 0x000000019a00780c */ /* 0x000fda0003f65270 */
[----:B------:R-:W2:Y:S02]  /*16070*/  @P3 LDC.64 R6, c[0x0][0x9e8] ;  /* 0x00027a00ff063b82 */ /* 0x000ea40000000a00 */
[----:B--2---:R-:W-:-:S05]  /*16080*/  @P3 IMAD.HI.U32 R6, R153, R6, RZ ;  /* 0x0000000699063227 */ /* 0x004fca00078e00ff */
[----:B------:R-:W-:-:S04]  /*16090*/  @P3 SHF.R.U32.HI R153, RZ, R7, R6 ;  /* 0x00000007ff993219 */ /* 0x000fc80000011606 */
[----:B------:R-:W-:Y:S01]  /*160a0*/  LOP3.LUT R153, RZ, R153, RZ, 0x33, !PT ;  /* 0x00000099ff997212 */ /* 0x000fe200078e33ff */
[----:B------:R-:W-:Y:S06]  /*160b0*/  BRA `(.L_x_1717) ;  /* 0x0000000000147947 */ /* 0x000fec0003800000 */
.L_x_1716:
[----:B------:R-:W-:-:S05]  /*160c0*/  IMAD.U32 R154, RZ, RZ, UR32 ;  /* 0x00000020ff9a7e24 */ /* 0x000fca000f8e00ff */
[----:B------:R-:W-:-:S13]  /*160d0*/  ISETP.NE.AND P3, PT, R154, 0x1, PT ;  /* 0x000000019a00780c */ /* 0x000fda0003f65270 */
[----:B------:R-:W2:Y:S02]  /*160e0*/  @P3 LDC.64 R6, c[0x0][0x9e8] ;  /* 0x00027a00ff063b82 */ /* 0x000ea40000000a00 */
[----:B--2---:R-:W-:-:S05]  /*160f0*/  @P3 IMAD.HI.U32 R6, R153, R6, RZ ;  /* 0x0000000699063227 */ /* 0x004fca00078e00ff */
[----:B------:R-:W-:-:S07]  /*16100*/  @P3 SHF.R.U32.HI R153, RZ, R7, R6 ;  /* 0x00000007ff993219 */ /* 0x000fce0000011606 */
.L_x_1717:
[----:B------:R-:W-:Y:S05]  /*16110*/  BSYNC B0 ;  /* 0x0000000000007941 */ /* 0x000fea0003800000 */
.L_x_1715:
[----:B------:R-:W-:-:S04]  /*16120*/  IMAD R153, R153, R154, -R78 ;  /* 0x0000009a99997224 */ /* 0x000fc800078e0a4e */
[----:B------:R-:W-:-:S05]  /*16130*/  IMAD R153, R172, -0x2, R153 ;  /* 0xfffffffeac997824 */ /* 0x000fca00078e0299 */
[----:B------:R-:W-:Y:S02]  /*16140*/  VIADDMNMX R86, R153, R154, R86, PT ;  /* 0x0000009a99567246 */ /* 0x000fe40003800156 */
[----:B------:R-:W-:-:S07]  /*16150*/  VIMNMX R85, R85, R153, !PT ;  /* 0x0000009955557248 */ /* 0x000fce0007fe0100 */
.L_x_1714:
[----:B------:R-:W-:-:S04]  /*16160*/  ISETP.GT.AND P3, PT, R4, -0x1, PT ;  /* 0xffffffff0400780c */ /* 0x000fc80003f64270 */
[C---:B------:R-:W-:Y:S02]  /*16170*/  ISETP.GT.AND P5, PT, R85.reuse, RZ, P3 ;  /* 0x000000ff5500720c */ /* 0x040fe40001fa4270 */
[----:B------:R-:W-:Y:S02]  /*16180*/  ISETP.GT.AND P4, PT, R85, 0x1, P3 ;  /* 0x000000015500780c */ /* 0x000fe40001f84270 */
[C---:B------:R-:W-:Y:S02]  /*16190*/  ISETP.LT.OR P5, PT, R86.reuse, 0x1, P5 ;  /* 0x000000015600780c */ /* 0x040fe40002fa1670 */
[----:B------:R-:W-:Y:S02]  /*161a0*/  ISETP.LT.OR P4, PT, R86, 0x2, P4 ;  /* 0x000000025600780c */ /* 0x000fe40002781670 */
[----:B------:R-:W-:Y:S02]  /*161b0*/  FSEL R154, R15, -INF , !P5 ;  /* 0xff8000000f9a7808 */ /* 0x000fe40006800000 */
[----:B------:R-:W-:Y:S01]  /*161c0*/  FSEL R20, R20, -INF , !P4 ;  /* 0xff80000014147808 */ /* 0x000fe20006000000 */
[----:B------:R-:W2:Y:S01]  /*161d0*/  SHFL.IDX PT, R15, R83, 0x1, 0x1c1f ;  /* 0x003c1f00530f7f89 */ /* 0x000ea200000e0000 */
[----:B------:R-:W-:-:S02]  /*161e0*/  ISETP.GT.AND P5, PT, R85, 0x8, P3 ;  /* 0x000000085500780c */ /* 0x000fc40001fa4270 */
[----:B------:R-:W-:Y:S02]  /*161f0*/  ISETP.GT.AND P4, PT, R85, 0x9, P3 ;  /* 0x000000095500780c */ /* 0x000fe40001f84270 */
[C---:B------:R-:W-:Y:S02]  /*16200*/  ISETP.LT.OR P5, PT, R86.reuse, 0x9, P5 ;  /* 0x000000095600780c */ /* 0x040fe40002fa1670 */
[----:B------:R-:W-:Y:S02]  /*16210*/  ISETP.LT.OR P4, PT, R86, 0xa, P4 ;  /* 0x0000000a5600780c */ /* 0x000fe40002781670 */
[----:B0-----:R-:W-:Y:S02]  /*16220*/  FSEL R25, R25, -INF , !P5 ;  /* 0xff80000019197808 */ /* 0x001fe40006800000 */
[----:B------:R-:W-:Y:S02]  /*16230*/  FSEL R26, R26, -INF , !P4 ;  /* 0xff8000001a1a7808 */ /* 0x000fe40006000000 */
[----:B------:R-:W-:-:S02]  /*16240*/  ISETP.GT.AND P5, PT, R85, 0x10, P3 ;  /* 0x000000105500780c */ /* 0x000fc40001fa4270 */
[----:B------:R-:W-:Y:S02]  /*16250*/  ISETP.GT.AND P4, PT, R85, 0x11, P3 ;  /* 0x000000115500780c */ /* 0x000fe40001f84270 */
[C---:B------:R-:W-:Y:S02]  /*16260*/  ISETP.LT.OR P5, PT, R86.reuse, 0x11, P5 ;  /* 0x000000115600780c */ /* 0x040fe40002fa1670 */
[----:B------:R-:W-:Y:S02]  /*16270*/  ISETP.LT.OR P4, PT, R86, 0x12, P4 ;  /* 0x000000125600780c */ /* 0x000fe40002781670 */
[----:B------:R-:W-:Y:S02]  /*16280*/  FSEL R29, R29, -INF , !P5 ;  /* 0xff8000001d1d7808 */ /* 0x000fe40006800000 */
[----:B------:R-:W-:Y:S01]  /*16290*/  FSEL R30, R30, -INF , !P4 ;  /* 0xff8000001e1e7808 */ /* 0x000fe20006000000 */
[--C-:B--2---:R-:W-:Y:S01]  /*162a0*/  IMAD.IADD R152, R152, 0x1, R15.reuse ;  /* 0x0000000198987824 */ /* 0x104fe200078e020f */
[----:B------:R-:W-:Y:S01]  /*162b0*/  ISETP.GT.AND P5, PT, R85, 0x18, P3 ;  /* 0x000000185500780c */ /* 0x000fe20001fa4270 */
[----:B------:R-:W-:Y:S01]  /*162c0*/  IMAD.IADD R87, R87, 0x1, R15 ;  /* 0x0000000157577824 */ /* 0x000fe200078e020f */
[----:B------:R-:W-:-:S02]  /*162d0*/  ISETP.GT.AND P4, PT, R85, 0x19, P3 ;  /* 0x000000195500780c */ /* 0x000fc40001f84270 */
[C---:B------:R-:W-:Y:S02]  /*162e0*/  ISETP.LT.OR P5, PT, R86.reuse, 0x19, P5 ;  /* 0x000000195600780c */ /* 0x040fe40002fa1670 */
[----:B------:R-:W-:Y:S02]  /*162f0*/  ISETP.LT.OR P4, PT, R86, 0x1a, P4 ;  /* 0x0000001a5600780c */ /* 0x000fe40002781670 */
[----:B------:R-:W-:Y:S02]  /*16300*/  FSEL R33, R33, -INF , !P5 ;  /* 0xff80000021217808 */ /* 0x000fe40006800000 */
[----:B------:R-:W-:Y:S02]  /*16310*/  FSEL R34, R34, -INF , !P4 ;  /* 0xff80000022227808 */ /* 0x000fe40006000000 */
[C---:B------:R-:W-:Y:S02]  /*16320*/  ISETP.GT.AND P5, PT, R85.reuse, 0x20, P3 ;  /* 0x000000205500780c */ /* 0x040fe40001fa4270 */
        /* <DEDUP_REMOVED lines=70> */
[----:B------:R-:W-:Y:S01]  /*16790*/  FSEL R84, R84, -INF , !P4 ;  /* 0xff80000054547808 */ /* 0x000fe20006000000 */
[----:B------:R-:W-:Y:S08]  /*167a0*/  @!P2 BRA `(.L_x_1718) ;  /* 0x000000000058a947 */ /* 0x000ff00003800000 */
        /* <DEDUP_REMOVED lines=12> */
.L_x_1720:
[----:B------:R-:W-:-:S04]  /*16870*/  MOV R83, UR32 ;  /* 0x0000002000537c02 */ /* 0x000fc80008000f00 */
[----:B------:R-:W-:-:S13]  /*16880*/  ISETP.NE.AND P4, PT, R83, 0x1, PT ;  /* 0x000000015300780c */ /* 0x000fda0003f85270 */
[----:B------:R-:W0:Y:S02]  /*16890*/  @P4 LDC.64 R6, c[0x0][0x9e8] ;  /* 0x00027a00ff064b82 */ /* 0x000e240000000a00 */
[----:B0-----:R-:W-:-:S05]  /*168a0*/  @P4 IMAD.HI.U32 R6, R15, R6, RZ ;  /* 0x000000060f064227 */ /* 0x001fca00078e00ff */
[----:B------:R-:W-:-:S07]  /*168b0*/  @P4 SHF.R.U32.HI R15, RZ, R7, R6 ;  /* 0x00000007ff0f4219 */ /* 0x000fce0000011606 */
.L_x_1721:
[----:B------:R-:W-:Y:S05]  /*168c0*/  BSYNC B0 ;  /* 0x0000000000007941 */ /* 0x000fea0003800000 */
.L_x_1719:
[----:B------:R-:W-:-:S04]  /*168d0*/  IMAD R15, R15, R83, -R78 ;  /* 0x000000530f0f7224 */ /* 0x000fc800078e0a4e */
[----:B------:R-:W-:-:S05]  /*168e0*/  IMAD R15, R172, -0x2, R15 ;  /* 0xfffffffeac0f7824 */ /* 0x000fca00078e020f */
[----:B------:R-:W-:Y:S02]  /*168f0*/  VIADDMNMX R152, R15, R83, R152, PT ;  /* 0x000000530f987246 */ /* 0x000fe40003800198 */
[----:B------:R-:W-:-:S07]  /*16900*/  VIMNMX R87, R87, R15, !PT ;  /* 0x0000000f57577248 */ /* 0x000fce0007fe0100 */
.L_x_1718:
[----:B------:R-:W-:Y:S01]  /*16910*/  FMNMX.FTZ R7, R154, R11, !PT ;  /* 0x0000000b9a077209 */ /* 0x000fe20007810000 */
[----:B------:R-:W-:Y:S01]  /*16920*/  UMOV UR35, UR7 ;  /* 0x0000000700237c82 */ /* 0x000fe20008000000 */
        /* <DEDUP_REMOVED lines=63> */
[C---:B------:R-:W-:Y:S01]  /*16d20*/  ISETP.LT.OR P4, PT, R152.reuse, 0x22, P4 ;  /* 0x000000229800780c */ /* 0x040fe20002781670 */
[----:B------:R-:W0:Y:S01]  /*16d30*/  SHFL.BFLY PT, R6, R7, 0x2, 0x1f ;  /* 0x0c401f0007067f89 */ /* 0x000e2200000e0000 */
[----:B------:R-:W-:-:S02]  /*16d40*/  ISETP.LT.OR P5, PT, R152, 0x39, P5 ;  /* 0x000000399800780c */ /* 0x000fc40002fa1670 */
[----:B------:R-:W-:Y:S02]  /*16d50*/  FSEL R36, R36, -INF , !P4 ;  /* 0xff80000024247808 */ /* 0x000fe40006000000 */
[----:B------:R-:W-:Y:S02]  /*16d60*/  ISETP.GT.AND P4, PT, R87, 0x29, P3 ;  /* 0x000000295700780c */ /* 0x000fe40001f84270 */
[----:B------:R-:W-:Y:S02]  /*16d70*/  FSEL R47, R47, -INF , !P5 ;  /* 0xff8000002f2f7808 */ /* 0x000fe40006800000 */
[----:B------:R-:W-:Y:S02]  /*16d80*/  ISETP.GT.AND P5, PT, R87, 0x40, P3 ;  /* 0x000000405700780c */ /* 0x000fe40001fa4270 */
[C---:B------:R-:W-:Y:S02]  /*16d90*/  ISETP.LT.OR P4, PT, R152.reuse, 0x2a, P4 ;  /* 0x0000002a9800780c */ /* 0x040fe40002781670 */
[----:B------:R-:W-:-:S02]  /*16da0*/  ISETP.LT.OR P5, PT, R152, 0x41, P5 ;  /* 0x000000419800780c */ /* 0x000fc40002fa1670 */
[----:B------:R-:W-:Y:S02]  /*16db0*/  FSEL R40, R40, -INF , !P4 ;  /* 0xff80000028287808 */ /* 0x000fe40006000000 */
[----:B------:R-:W-:Y:S02]  /*16dc0*/  ISETP.GT.AND P4, PT, R87, 0x31, P3 ;  /* 0x000000315700780c */ /* 0x000fe40001f84270 */
[----:B------:R-:W-:Y:S02]  /*16dd0*/  FSEL R51, R51, -INF , !P5 ;  /* 0xff80000033337808 */ /* 0x000fe40006800000 */
[----:B------:R-:W-:Y:S02]  /*16de0*/  ISETP.GT.AND P5, PT, R87, 0x41, P3 ;  /* 0x000000415700780c */ /* 0x000fe40001fa4270 */
[----:B------:R-:W-:Y:S02]  /*16df0*/  ISETP.LT.OR P4, PT, R152, 0x32, P4 ;  /* 0x000000329800780c */ /* 0x000fe40002781670 */
[----:B0-----:R-:W-:-:S02]  /*16e00*/  FMNMX.FTZ R6, R7, R6, !PT ;  /* 0x0000000607067209 */ /* 0x001fc40007810000 */
[----:B------:R-:W-:Y:S02]  /*16e10*/  ISETP.LT.OR P5, PT, R152, 0x42, P5 ;  /* 0x000000429800780c */ /* 0x000fe40002fa1670 */
[----:B------:R-:W-:Y:S01]  /*16e20*/  FSEL R44, R44, -INF , !P4 ;  /* 0xff8000002c2c7808 */ /* 0x000fe20006000000 */
[----:B------:R-:W0:Y:S01]  /*16e30*/  SHFL.BFLY PT, R7, R6, 0x1, 0x1f ;  /* 0x0c201f0006077f89 */ /* 0x000e2200000e0000 */
[C---:B------:R-:W-:Y:S02]  /*16e40*/  ISETP.GT.AND P4, PT, R87.reuse, 0x39, P3 ;  /* 0x000000395700780c */ /* 0x040fe40001f84270 */
[----:B------:R-:W-:Y:S02]  /*16e50*/  FSEL R52, R52, -INF , !P5 ;  /* 0xff80000034347808 */ /* 0x000fe40006800000 */
[----:B------:R-:W-:Y:S02]  /*16e60*/  ISETP.GT.AND P5, PT, R87, 0x48, P3 ;  /* 0x000000485700780c */ /* 0x000fe40001fa4270 */
[----:B------:R-:W-:-:S02]  /*16e70*/  ISETP.LT.OR P4, PT, R152, 0x3a, P4 ;  /* 0x0000003a9800780c */ /* 0x000fc40002781670 */
[----:B------:R-:W-:Y:S02]  /*16e80*/  ISETP.LT.OR P5, PT, R152, 0x49, P5 ;  /* 0x000000499800780c */ /* 0x000fe40002fa1670 */
[----:B------:R-:W-:Y:S02]  /*16e90*/  FSEL R48, R48, -INF , !P4 ;  /* 0xff80000030307808 */ /* 0x000fe40006000000 */
[----:B------:R-:W-:Y:S02]  /*16ea0*/  FSEL R55, R55, -INF , !P5 ;  /* 0xff80000037377808 */ /* 0x000fe40006800000 */
[----:B------:R-:W-:-:S04]  /*16eb0*/  ISETP.GT.AND P5, PT, R87, RZ, P3 ;  /* 0x000000ff5700720c */ /* 0x000fc80001fa4270 */
[----:B------:R-:W-:Y:S02]  /*16ec0*/  ISETP.LT.OR P5, PT, R152, 0x1, P5 ;  /* 0x000000019800780c */ /* 0x000fe40002fa1670 */
[----:B0-----:R-:W-:Y:S01]  /*16ed0*/  FMNMX.FTZ R6, R6, R7, !PT ;  /* 0x0000000706067209 */ /* 0x001fe20007810000 */
[----:B------:R-:W-:-:S03]  /*16ee0*/  IMAD.U32 R7, RZ, RZ, UR35 ;  /* 0x00000023ff077e24 */ /* 0x000fc6000f8e00ff */
[C---:B------:R-:W-:Y:S01]  /*16ef0*/  FSETP.NEU.FTZ.AND P4, PT, R6.reuse, -INF , PT ;  /* 0xff8000000600780b */ /* 0x040fe20003f9d000 */
[----:B------:R-:W-:-:S05]  /*16f00*/  FFMA.FTZ R7, R6, R7, -8 ;  /* 0xc100000006077423 */ /* 0x000fca0000010007 */
[----:B------:R-:W-:-:S05]  /*16f10*/  FSEL R7, R7, RZ, P4 ;  /* 0x000000ff07077208 */ /* 0x000fca0002000000 */
[--C-:B------:R-:W-:Y:S01]  /*16f20*/  FFMA.FTZ R86, R29, UR35, -R7.reuse ;  /* 0x000000231d567c23 */ /* 0x100fe20008010807 */
[----:B------:R-:W-:Y:S01]  /*16f30*/  FSEL R29, R8, -INF , !P5 ;  /* 0xff800000081d7808 */ /* 0x000fe20006800000 */
[--C-:B------:R-:W-:Y:S01]  /*16f40*/  FFMA.FTZ R15, R20, UR35, -R7.reuse ;  /* 0x00000023140f7c23 */ /* 0x100fe20008010807 */
[----:B------:R-:W-:-:S01]  /*16f50*/  FFMA.FTZ R20, R25, UR35, -R7 ;  /* 0x0000002319147c23 */ /* 0x000fc20008010807 */
[--C-:B------:R-:W-:Y:S01]  /*16f60*/  FFMA.FTZ R25, R26, UR35, -R7.reuse ;  /* 0x000000231a197c23 */ /* 0x100fe20008010807 */
[----:B------:R-:W-:Y:S01]  /*16f70*/  FMNMX.FTZ R26, R29, R10, !PT ;  /* 0x0000000a1d1a7209 */ /* 0x000fe20007810000 */
[--C-:B------:R-:W-:Y:S01]  /*16f80*/  FFMA.FTZ R83, R30, UR35, -R7.reuse ;  /* 0x000000231e537c23 */ /* 0x100fe20008010807 */
[----:B------:R-:W-:Y:S01]  /*16f90*/  ISETP.GT.AND P5, PT, R87, 0x49, P3 ;  /* 0x000000495700780c */ /* 0x000fe20001fa4270 */
[----:B------:R0:W-:Y:S01]  /*16fa0*/  MUFU.EX2 R8, R86 ;  /* 0x0000005600087308 */ /* 0x0001e20000000800 */
[----:B------:R-:W-:Y:S01]  /*16fb0*/  FMNMX.FTZ R26, R9, R26, !PT ;  /* 0x0000001a091a7209 */ /* 0x000fe20007810000 */
[--C-:B------:R-:W-:Y:S01]  /*16fc0*/  FFMA.FTZ R153, R38, UR35, -R7.reuse ;  /* 0x0000002326997c23 */ /* 0x100fe20008010807 */
[----:B------:R-:W-:Y:S01]  /*16fd0*/  ISETP.LT.OR P5, PT, R152, 0x4a, P5 ;  /* 0x0000004a9800780c */ /* 0x000fe20002fa1670 */
[--C-:B------:R-:W-:Y:S01]  /*16fe0*/  FFMA.FTZ R78, R154, UR35, -R7.reuse ;  /* 0x000000239a4e7c23 */ /* 0x100fe20008010807 */
[----:B------:R-:W-:Y:S01]  /*16ff0*/  FMNMX.FTZ R85, R21, R26, !PT ;  /* 0x0000001a15557209 */ /* 0x000fe20007810000 */
[--C-:B------:R-:W-:Y:S01]  /*17000*/  FFMA.FTZ R26, R33, UR35, -R7.reuse ;  /* 0x00000023211a7c23 */ /* 0x100fe20008010807 */
[----:B------:R-:W-:Y:S01]  /*17010*/  FSEL R56, R56, -INF , !P5 ;  /* 0xff80000038387808 */ /* 0x000fe20006800000 */
[----:B------:R-:W-:Y:S01]  /*17020*/  MUFU.EX2 R15, R15 ;  /* 0x0000000f000f7308 */ /* 0x000fe20000000800 */
[----:B------:R-:W-:Y:S01]  /*17030*/  FMNMX.FTZ R30, R24, R85, !PT ;  /* 0x00000055181e7209 */ /* 0x000fe20007810000 */
[----:B0-----:R-:W-:Y:S01]  /*17040*/  FFMA.FTZ R86, R34, UR35, -R7 ;  /* 0x0000002322567c23 */ /* 0x001fe20008010807 */
[----:B------:R-:W-:-:S02]  /*17050*/  ISETP.GT.AND P5, PT, R87, 0x50, P3 ;  /* 0x000000505700780c */ /* 0x000fc40001fa4270 */
[----:B------:R-:W-:Y:S02]  /*17060*/  FMNMX.FTZ R33, R27, R30, !PT ;  /* 0x0000001e1b217209 */ /* 0x000fe40007810000 */
[----:B------:R-:W-:Y:S01]  /*17070*/  ISETP.LT.OR P5, PT, R152, 0x51, P5 ;  /* 0x000000519800780c */ /* 0x000fe20002fa1670 */
[----:B------:R-:W-:Y:S01]  /*17080*/  MUFU.EX2 R78, R78 ;  /* 0x0000004e004e7308 */ /* 0x000fe20000000800 */
[----:B------:R-:W-:Y:S02]  /*17090*/  FMNMX.FTZ R30, R28, R33, !PT ;  /* 0x000000211c1e7209 */ /* 0x000fe40007810000 */
[----:B------:R-:W-:Y:S02]  /*170a0*/  FSEL R59, R59, -INF , !P5 ;  /* 0xff8000003b3b7808 */ /* 0x000fe40006800000 */
[----:B------:R-:W-:Y:S01]  /*170b0*/  FMNMX.FTZ R85, R31, R30, !PT ;  /* 0x0000001e1f557209 */ /* 0x000fe20007810000 */
[----:B------:R-:W-:Y:S01]  /*170c0*/  FFMA.FTZ R30, R37, UR35, -R7 ;  /* 0x00000023251e7c23 */ /* 0x000fe20008010807 */
[----:B------:R-:W-:Y:S01]  /*170d0*/  ISETP.GT.AND P5, PT, R87, 0x51, P3 ;  /* 0x000000515700780c */ /* 0x000fe20001fa4270 */
[----:B------:R0:W-:Y:S01]  /*170e0*/  MUFU.EX2 R33, R86 ;  /* 0x0000005600217308 */ /* 0x0001e20000000800 */
[----:B------:R-:W-:-:S02]  /*170f0*/  FMNMX.FTZ R34, R32, R85, !PT ;  /* 0x0000005520227209 */ /* 0x000fc40007810000 */
[----:B------:R-:W-:Y:S02]  /*17100*/  ISETP.LT.OR P5, PT, R152, 0x52, P5 ;  /* 0x000000529800780c */ /* 0x000fe40002fa1670 */
[----:B------:R-:W-:Y:S02]  /*17110*/  FMNMX.FTZ R37, R35, R34, !PT ;  /* 0x0000002223257209 */ /* 0x000fe40007810000 */
[----:B------:R-:W-:Y:S01]  /*17120*/  FSEL R60, R60, -INF , !P5 ;  /* 0xff8000003c3c7808 */ /* 0x000fe20006800000 */
[----:B------:R-:W-:Y:S01]  /*17130*/  MUFU.EX2 R20, R20 ;  /* 0x0000001400147308 */ /* 0x000fe20000000800 */
[----:B------:R-:W-:Y:S01]  /*17140*/  ISETP.GT.AND P5, PT, R87, 0x58, P3 ;  /* 0x000000585700780c */ /* 0x000fe20001fa4270 */
[----:B0-----:R-:W-:Y:S01]  /*17150*/  FFMA.FTZ R86, R42, UR35, -R7 ;  /* 0x000000232a567c23 */ /* 0x001fe20008010807 */
[----:B------:R-:W-:Y:S02]  /*17160*/  FMNMX.FTZ R34, R36, R37, !PT ;  /* 0x0000002524227209 */ /* 0x000fe40007810000 */
[----:B------:R-:W-:-:S02]  /*17170*/  ISETP.LT.OR P5, PT, R152, 0x59, P5 ;  /* 0x000000599800780c */ /* 0x000fc40002fa1670 */
[----:B------:R-:W-:Y:S01]  /*17180*/  FMNMX.FTZ R85, R39, R34, !PT ;  /* 0x0000002227557209 */ /* 0x000fe20007810000 */
[--C-:B------:R-:W-:Y:S01]  /*17190*/  FFMA.FTZ R34, R41, UR35, -R7.reuse ;  /* 0x0000002329227c23 */ /* 0x100fe20008010807 */
[----:B------:R-:W-:Y:S01]  /*171a0*/  FSEL R63, R63, -INF , !P5 ;  /* 0xff8000003f3f7808 */ /* 0x000fe20006800000 */
[----:B------:R0:W-:Y:S01]  /*171b0*/  MUFU.EX2 R37, R153 ;  /* 0x0000009900257308 */ /* 0x0001e20000000800 */
[----:B------:R-:W-:Y:S02]  /*171c0*/  FMNMX.FTZ R38, R40, R85, !PT ;  /* 0x0000005528267209 */ /* 0x000fe40007810000 */
[----:B------:R-:W-:Y:S02]  /*171d0*/  ISETP.GT.AND P5, PT, R87, 0x59, P3 ;  /* 0x000000595700780c */ /* 0x000fe40001fa4270 */
[----:B------:R-:W-:Y:S02]  /*171e0*/  FMNMX.FTZ R41, R43, R38, !PT ;  /* 0x000000262b297209 */ /* 0x000fe40007810000 */
[----:B------:R-:W-:Y:S01]  /*171f0*/  ISETP.LT.OR P5, PT, R152, 0x5a, P5 ;  /* 0x0000005a9800780c */ /* 0x000fe20002fa1670 */
[----:B------:R-:W-:Y:S01]  /*17200*/  MUFU.EX2 R25, R25 ;  /* 0x0000001900197308 */ /* 0x000fe20000000800 */
[----:B------:R-:W-:Y:S01]  /*17210*/  FMNMX.FTZ R38, R44, R41, !PT ;  /* 0x000000292c267209 */ /* 0x000fe20007810000 */
[----:B0-----:R-:W-:Y:S01]  /*17220*/  FFMA.FTZ R153, R46, UR35, -R7 ;  /* 0x000000232e997c23 */ /* 0x001fe20008010807 */
[----:B------:R-:W-:-:S02]  /*17230*/  FSEL R64, R64, -INF , !P5 ;  /* 0xff80000040407808 */ /* 0x000fc40006800000 */
[----:B------:R-:W-:Y:S02]  /*17240*/  ISETP.GT.AND P5, PT, R87, 0x60, P3 ;  /* 0x000000605700780c */ /* 0x000fe40001fa4270 */
[----:B------:R-:W-:Y:S01]  /*17250*/  FMNMX.FTZ R85, R47, R38, !PT ;  /* 0x000000262f557209 */ /* 0x000fe20007810000 */
[----:B------:R-:W-:Y:S01]  /*17260*/  FFMA.FTZ R38, R45, UR35, -R7 ;  /* 0x000000232d267c23 */ /* 0x000fe20008010807 */
[----:B------:R-:W-:Y:S01]  /*17270*/  ISETP.LT.OR P5, PT, R152, 0x61, P5 ;  /* 0x000000619800780c */ /* 0x000fe20002fa1670 */
[----:B------:R0:W-:Y:S01]  /*17280*/  MUFU.EX2 R41, R86 ;  /* 0x0000005600297308 */ /* 0x0001e20000000800 */
[----:B------:R-:W-:Y:S02]  /*17290*/  FMNMX.FTZ R42, R48, R85, !PT ;  /* 0x00000055302a7209 */ /* 0x000fe40007810000 */
[----:B------:R-:W-:Y:S02]  /*172a0*/  FSEL R67, R67, -INF , !P5 ;  /* 0xff80000043437808 */ /* 0x000fe40006800000 */
[----:B------:R-:W-:-:S02]  /*172b0*/  ISETP.GT.AND P5, PT, R87, 0x61, P3 ;  /* 0x000000615700780c */ /* 0x000fc40001fa4270 */
[----:B------:R-:W-:Y:S01]  /*172c0*/  FMNMX.FTZ R45, R51, R42, !PT ;  /* 0x0000002a332d7209 */ /* 0x000fe20007810000 */
[----:B------:R-:W-:Y:S01]  /*172d0*/  MUFU.EX2 R83, R83 ;  /* 0x0000005300537308 */ /* 0x000fe20000000800 */
[----:B------:R-:W-:Y:S01]  /*172e0*/  ISETP.LT.OR P5, PT, R152, 0x62, P5 ;  /* 0x000000629800780c */ /* 0x000fe20002fa1670 */
[--C-:B0-----:R-:W-:Y:S01]  /*172f0*/  FFMA.FTZ R86, R50, UR35, -R7.reuse ;  /* 0x0000002332567c23 */ /* 0x101fe20008010807 */
[----:B------:R-:W-:Y:S02]  /*17300*/  FMNMX.FTZ R42, R52, R45, !PT ;  /* 0x0000002d342a7209 */ /* 0x000fe40007810000 */
[----:B------:R-:W-:Y:S02]  /*17310*/  FSEL R68, R68, -INF , !P5 ;  /* 0xff80000044447808 */ /* 0x000fe40006800000 */
[----:B------:R-:W-:Y:S01]  /*17320*/  ISETP.GT.AND P5, PT, R87, 0x68, P3 ;  /* 0x000000685700780c */ /* 0x000fe20001fa4270 */
[----:B------:R0:W-:Y:S01]  /*17330*/  MUFU.EX2 R45, R153 ;  /* 0x00000099002d7308 */ /* 0x0001e20000000800 */
[----:B------:R-:W-:Y:S01]  /*17340*/  FMNMX.FTZ R85, R55, R42, !PT ;  /* 0x0000002a37557209 */ /* 0x000fe20007810000 */
[----:B------:R-:W-:Y:S01]  /*17350*/  FFMA.FTZ R42, R49, UR35, -R7 ;  /* 0x00000023312a7c23 */ /* 0x000fe20008010807 */
[----:B------:R-:W-:-:S02]  /*17360*/  ISETP.LT.OR P5, PT, R152, 0x69, P5 ;  /* 0x000000699800780c */ /* 0x000fc40002fa1670 */
[----:B------:R-:W-:Y:S02]  /*17370*/  FMNMX.FTZ R46, R56, R85, !PT ;  /* 0x00000055382e7209 */ /* 0x000fe40007810000 */
[----:B------:R-:W-:Y:S01]  /*17380*/  FSEL R71, R71, -INF , !P5 ;  /* 0xff80000047477808 */ /* 0x000fe20006800000 */
[----:B------:R-:W-:Y:S01]  /*17390*/  MUFU.EX2 R26, R26 ;  /* 0x0000001a001a7308 */ /* 0x000fe20000000800 */
[----:B------:R-:W-:Y:S01]  /*173a0*/  FMNMX.FTZ R49, R59, R46, !PT ;  /* 0x0000002e3b317209 */ /* 0x000fe20007810000 */
[--C-:B0-----:R-:W-:Y:S01]  /*173b0*/  FFMA.FTZ R153, R54, UR35, -R7.reuse ;  /* 0x0000002336997c23 */ /* 0x101fe20008010807 */
[----:B------:R-:W-:Y:S02]  /*173c0*/  ISETP.GT.AND P5, PT, R87, 0x69, P3 ;  /* 0x000000695700780c */ /* 0x000fe40001fa4270 */
[----:B------:R-:W-:Y:S02]  /*173d0*/  FMNMX.FTZ R46, R60, R49, !PT ;  /* 0x000000313c2e7209 */ /* 0x000fe40007810000 */
[----:B------:R-:W-:Y:S01]  /*173e0*/  ISETP.LT.OR P5, PT, R152, 0x6a, P5 ;  /* 0x0000006a9800780c */ /* 0x000fe20002fa1670 */
[----:B------:R0:W-:Y:S01]  /*173f0*/  MUFU.EX2 R49, R86 ;  /* 0x0000005600317308 */ /* 0x0001e20000000800 */
[----:B------:R-:W-:Y:S01]  /*17400*/  FMNMX.FTZ R85, R63, R46, !PT ;  /* 0x0000002e3f557209 */ /* 0x000fe20007810000 */
[----:B------:R-:W-:Y:S01]  /*17410*/  FFMA.FTZ R46, R53, UR35, -R7 ;  /* 0x00000023352e7c23 */ /* 0x000fe20008010807 */
[----:B------:R-:W-:-:S02]  /*17420*/  FSEL R72, R72, -INF , !P5 ;  /* 0xff80000048487808 */ /* 0x000fc40006800000 */
[----:B------:R-:W-:Y:S02]  /*17430*/  ISETP.GT.AND P5, PT, R87, 0x70, P3 ;  /* 0x000000705700780c */ /* 0x000fe40001fa4270 */
[----:B------:R-:W-:Y:S01]  /*17440*/  FMNMX.FTZ R50, R64, R85, !PT ;  /* 0x0000005540327209 */ /* 0x000fe20007810000 */
[----:B------:R-:W-:Y:S01]  /*17450*/  MUFU.EX2 R30, R30 ;  /* 0x0000001e001e7308 */ /* 0x000fe20000000800 */
[----:B------:R-:W-:Y:S02]  /*17460*/  ISETP.LT.OR P5, PT, R152, 0x71, P5 ;  /* 0x000000719800780c */ /* 0x000fe40002fa1670 */
[----:B------:R-:W-:Y:S02]  /*17470*/  FMNMX.FTZ R53, R67, R50, !PT ;  /* 0x0000003243357209 */ /* 0x000fe40007810000 */
[----:B------:R-:W-:Y:S02]  /*17480*/  FSEL R75, R75, -INF , !P5 ;  /* 0xff8000004b4b7808 */ /* 0x000fe40006800000 */
[----:B------:R-:W-:Y:S01]  /*17490*/  ISETP.GT.AND P5, PT, R87, 0x71, P3 ;  /* 0x000000715700780c */ /* 0x000fe20001fa4270 */
[----:B------:R-:W-:Y:S01]  /*174a0*/  MUFU.EX2 R34, R34 ;  /* 0x0000002200227308 */ /* 0x000fe20000000800 */
[----:B------:R-:W-:-:S02]  /*174b0*/  FMNMX.FTZ R50, R68, R53, !PT ;  /* 0x0000003544327209 */ /* 0x000fc40007810000 */
[----:B------:R-:W-:Y:S02]  /*174c0*/  ISETP.LT.OR P5, PT, R152, 0x72, P5 ;  /* 0x000000729800780c */ /* 0x000fe40002fa1670 */
[----:B------:R-:W-:Y:S01]  /*174d0*/  FMNMX.FTZ R85, R71, R50, !PT ;  /* 0x0000003247557209 */ /* 0x000fe20007810000 */
[--C-:B------:R-:W-:Y:S01]  /*174e0*/  FFMA.FTZ R50, R57, UR35, -R7.reuse ;  /* 0x0000002339327c23 */ /* 0x100fe20008010807 */
[----:B------:R-:W-:Y:S01]  /*174f0*/  FSEL R76, R76, -INF , !P5 ;  /* 0xff8000004c4c7808 */ /* 0x000fe20006800000 */
[----:B------:R-:W-:Y:S01]  /*17500*/  MUFU.EX2 R38, R38 ;  /* 0x0000002600267308 */ /* 0x000fe20000000800 */
[C---:B------:R-:W-:Y:S02]  /*17510*/  ISETP.GT.AND P5, PT, R87.reuse, 0x78, P3 ;  /* 0x000000785700780c */ /* 0x040fe40001fa4270 */
[----:B------:R-:W-:Y:S02]  /*17520*/  FMNMX.FTZ R54, R72, R85, !PT ;  /* 0x0000005548367209 */ /* 0x000fe40007810000 */
[----:B------:R-:W-:Y:S01]  /*17530*/  ISETP.GT.AND P3, PT, R87, 0x79, P3 ;  /* 0x000000795700780c */ /* 0x000fe20001f64270 */
[--C-:B------:R-:W-:Y:S01]  /*17540*/  FFMA.FTZ R87, R58, UR35, -R7.reuse ;  /* 0x000000233a577c23 */ /* 0x100fe20008010807 */
[----:B------:R-:W-:Y:S01]  /*17550*/  ISETP.LT.OR P5, PT, R152, 0x79, P5 ;  /* 0x000000799800780c */ /* 0x000fe20002fa1670 */
[--C-:B------:R-:W-:Y:S01]  /*17560*/  FFMA.FTZ R58, R65, UR35, -R7.reuse ;  /* 0x00000023413a7c23 */ /* 0x100fe20008010807 */
[----:B------:R-:W-:Y:S01]  /*17570*/  FMNMX.FTZ R57, R75, R54, !PT ;  /* 0x000000364b397209 */ /* 0x000fe20007810000 */
[--C-:B------:R-:W-:Y:S01]  /*17580*/  FFMA.FTZ R65, R66, UR35, -R7.reuse ;  /* 0x0000002342417c23 */ /* 0x100fe20008010807 */
[----:B------:R-:W-:Y:S01]  /*17590*/  ISETP.LT.OR P3, PT, R152, 0x7a, P3 ;  /* 0x0000007a9800780c */ /* 0x000fe20001f61670 */
[--C-:B------:R-:W-:Y:S01]  /*175a0*/  FFMA.FTZ R152, R61, UR35, -R7.reuse ;  /* 0x000000233d987c23 */ /* 0x100fe20008010807 */
[----:B------:R-:W-:Y:S01]  /*175b0*/  FSEL R80, R80, -INF , !P5 ;  /* 0xff80000050507808 */ /* 0x000fe20006800000 */
[--C-:B------:R-:W-:Y:S01]  /*175c0*/  FFMA.FTZ R61, R62, UR35, -R7.reuse ;  /* 0x000000233e3d7c23 */ /* 0x100fe20008010807 */
[----:B------:R-:W-:Y:S01]  /*175d0*/  FMNMX.FTZ R85, R76, R57, !PT ;  /* 0x000000394c557209 */ /* 0x000fe20007810000 */
[--C-:B------:R-:W-:Y:S01]  /*175e0*/  FFMA.FTZ R62, R69, UR35, -R7.reuse ;  /* 0x00000023453e7c23 */ /* 0x100fe20008010807 */
[----:B------:R-:W-:Y:S01]  /*175f0*/  FSEL R81, R81, -INF , !P3 ;  /* 0xff80000051517808 */ /* 0x000fe20005800000 */
        /* <DEDUP_REMOVED lines=9> */
[----:B------:R-:W-:Y:S01]  /*17690*/  FSEL R82, R6, RZ, P4 ;  /* 0x000000ff06527208 */ /* 0x000fe20002000000 */
[----:B0-----:R-:W0:Y:S01]  /*176a0*/  SHFL.BFLY PT, R86, R85, 0x2, 0x1f ;  /* 0x0c401f0055567f89 */ /* 0x001e2200000e0000 */
[----:B------:R-:W-:Y:S01]  /*176b0*/  IMAD.U32 R84, RZ, RZ, UR35 ;  /* 0x00000023ff547e24 */ /* 0x000fe2000f8e00ff */
[----:B------:R-:W-:Y:S02]  /*176c0*/  MUFU.EX2 R42, R42 ;  /* 0x0000002a002a7308 */ /* 0x000fe40000000800 */
[----:B------:R-:W-:-:S04]  /*176d0*/  FADD.FTZ R82, -R82, R11 ;  /* 0x0000000b52527221 */ /* 0x000fc80000010100 */
[----:B------:R-:W-:Y:S02]  /*176e0*/  FMUL.FTZ R11, R82, UR35 ;  /* 0x00000023520b7c20 */ /* 0x000fe40008410000 */
[----:B------:R-:W-:Y:S08]  /*176f0*/  MUFU.EX2 R46, R46 ;  /* 0x0000002e002e7308 */ /* 0x000ff00000000800 */
[----:B------:R-:W2:Y:S01]  /*17700*/  MUFU.EX2 R11, R11 ;  /* 0x0000000b000b7308 */ /* 0x000ea20000000800 */
        /* <DEDUP_REMOVED lines=19> */
[----:B------:R-:W-:Y:S01]  /*17840*/  FSEL R43, R7, RZ, P3 ;  /* 0x000000ff072b7208 */ /* 0x000fe20001800000 */
[----:B------:R-:W-:-:S01]  /*17850*/  FFMA.FTZ R29, R29, UR35, -R82 ;  /* 0x000000231d1d7c23 */ /* 0x000fc20008010852 */
[----:B------:R-:W-:Y:S01]  /*17860*/  MUFU.EX2 R84, R84 ;  /* 0x0000005400547308 */ /* 0x000fe20000000800 */
[----:B------:R-:W-:-:S01]  /*17870*/  FFMA.FTZ R24, R24, UR35, -R82 ;  /* 0x0000002318187c23 */ /* 0x000fc20008010852 */
[----:B------:R-:W-:Y:S01]  /*17880*/  FFMA.FTZ R28, R28, UR35, -R82 ;  /* 0x000000231c1c7c23 */ /* 0x000fe20008010852 */
[----:B------:R-:W-:-:S01]  /*17890*/  FADD.FTZ R43, -R43, R10 ;  /* 0x0000000a2b2b7221 */ /* 0x000fc20000010100 */
[--C-:B------:R-:W-:Y:S01]  /*178a0*/  FFMA.FTZ R85, R47, UR35, -R82.reuse ;  /* 0x000000232f557c23 */ /* 0x100fe20008010852 */
[----:B------:R-:W-:-:S01]  /*178b0*/  FFMA.FTZ R47, R51, UR35, -R82 ;  /* 0x00000023332f7c23 */ /* 0x000fc20008010852 */
[--C-:B------:R-:W-:Y:S01]  /*178c0*/  FFMA.FTZ R51, R55, UR35, -R82.reuse ;  /* 0x0000002337337c23 */ /* 0x100fe20008010852 */
[----:B------:R-:W-:Y:S01]  /*178d0*/  FMUL.FTZ R86, R43, UR35 ;  /* 0x000000232b567c20 */ /* 0x000fe20008410000 */
[----:B------:R-:W-:Y:S01]  /*178e0*/  MUFU.EX2 R29, R29 ;  /* 0x0000001d001d7308 */ /* 0x000fe20000000800 */
[----:B------:R-:W-:-:S01]  /*178f0*/  FFMA.FTZ R43, R48, UR35, -R82 ;  /* 0x00000023302b7c23 */ /* 0x000fc20008010852 */
[----:B------:R-:W-:Y:S01]  /*17900*/  FFMA.FTZ R48, R52, UR35, -R82 ;  /* 0x0000002334307c23 */ /* 0x000fe20008010852 */
[----:B--2---:R-:W-:-:S01]  /*17910*/  FFMA.FTZ R52, R11, R3, R78 ;  /* 0x000000030b347223 */ /* 0x004fc2000001004e */
[--C-:B------:R-:W-:Y:S01]  /*17920*/  FFMA.FTZ R32, R32, UR35, -R82.reuse ;  /* 0x0000002320207c23 */ /* 0x100fe20008010852 */
[----:B------:R-:W-:-:S01]  /*17930*/  FFMA.FTZ R36, R36, UR35, -R82 ;  /* 0x0000002324247c23 */ /* 0x000fc20008010852 */
[----:B------:R-:W-:Y:S01]  /*17940*/  FFMA.FTZ R40, R40, UR35, -R82 ;  /* 0x0000002328287c23 */ /* 0x000fe20008010852 */
[----:B------:R-:W-:-:S01]  /*17950*/  FADD.FTZ R55, R15, R52 ;  /* 0x000000340f377221 */ /* 0x000fc20000010000 */
[----:B------:R-:W0:Y:S01]  /*17960*/  MUFU.EX2 R86, R86 ;  /* 0x0000005600567308 */ /* 0x000e220000000800 */
[----:B------:R-:W-:-:S01]  /*17970*/  FFMA.FTZ R52, R56, UR35, -R82 ;  /* 0x0000002338347c23 */ /* 0x000fc20008010852 */
[----:B------:R-:W-:Y:S01]  /*17980*/  FFMA.FTZ R44, R44, UR35, -R82 ;  /* 0x000000232c2c7c23 */ /* 0x000fe20008010852 */
[----:B------:R-:W-:-:S01]  /*17990*/  FADD.FTZ R56, R20, R55 ;  /* 0x0000003714387221 */ /* 0x000fc20000010000 */
[--C-:B------:R-:W-:Y:S01]  /*179a0*/  FFMA.FTZ R55, R59, UR35, -R82.reuse ;  /* 0x000000233b377c23 */ /* 0x100fe20008010852 */
[----:B------:R-:W-:-:S03]  /*179b0*/  FFMA.FTZ R81, R81, UR35, -R82 ;  /* 0x0000002351517c23 */ /* 0x000fc60008010852 */
[----:B------:R-:W2:Y:S08]  /*179c0*/  MUFU.EX2 R9, R9 ;  /* 0x0000000900097308 */ /* 0x000eb00000000800 */
[----:B------:R-:W3:Y:S01]  /*179d0*/  MUFU.EX2 R24, R24 ;  /* 0x0000001800187308 */ /* 0x000ee20000000800 */
[----:B0-----:R-:W-:-:S04]  /*179e0*/  FFMA.FTZ R3, R86, R0, R29 ;  /* 0x0000000056037223 */ /* 0x001fc8000001001d */
[----:B------:R-:W-:-:S03]  /*179f0*/  FADD.FTZ R0, R84, R3 ;  /* 0x0000000354007221 */ /* 0x000fc60000010000 */
[----:B------:R-:W0:Y:S01]  /*17a00*/  MUFU.EX2 R21, R21 ;  /* 0x0000001500157308 */ /* 0x000e220000000800 */
[----:B--2---:R-:W-:-:S07]  /*17a10*/  FADD.FTZ R3, R9, R0 ;  /* 0x0000000009037221 */ /* 0x004fce0000010000 */
[----:B------:R-:W2:Y:S01]  /*17a20*/  MUFU.EX2 R28, R28 ;  /* 0x0000001c001c7308 */ /* 0x000ea20000000800 */
[----:B---3--:R-:W-:-:S07]  /*17a30*/  FADD.FTZ R0, R24, R3 ;  /* 0x0000000318007221 */ /* 0x008fce0000010000 */
[----:B------:R-:W3:Y:S01]  /*17a40*/  MUFU.EX2 R27, R27 ;  /* 0x0000001b001b7308 */ /* 0x000ee20000000800 */
[----:B0-----:R-:W-:-:S07]  /*17a50*/  FADD.FTZ R3, R21, R0 ;  /* 0x0000000015037221 */ /* 0x001fce0000010000 */
[----:B------:R0:W-:Y:S01]  /*17a60*/  MUFU.EX2 R10, R85 ;  /* 0x00000055000a7308 */ /* 0x0001e20000000800 */
[----:B--2---:R-:W-:-:S07]  /*17a70*/  FADD.FTZ R0, R28, R3 ;  /* 0x000000031c007221 */ /* 0x004fce0000010000 */
[----:B------:R-:W2:Y:S01]  /*17a80*/  MUFU.EX2 R32, R32 ;  /* 0x0000002000207308 */ /* 0x000ea20000000800 */
[----:B0-----:R-:W-:-:S01]  /*17a90*/  FADD.FTZ R85, R25, R56 ;  /* 0x0000003819557221 */ /* 0x001fc20000010000 */
[----:B---3--:R-:W-:-:S03]  /*17aa0*/  FADD.FTZ R3, R27, R0 ;  /* 0x000000001b037221 */ /* 0x008fc60000010000 */
[----:B------:R-:W-:-:S03]  /*17ab0*/  FADD.FTZ R56, R8, R85 ;  /* 0x0000005508387221 */ /* 0x000fc60000010000 */
[----:B------:R-:W0:Y:S01]  /*17ac0*/  MUFU.EX2 R31, R31 ;  /* 0x0000001f001f7308 */ /* 0x000e220000000800 */
[----:B------:R-:W-:-:S01]  /*17ad0*/  FADD.FTZ R59, R83, R56 ;  /* 0x00000038533b7221 */ /* 0x000fc20000010000 */
[----:B------:R-:W-:-:S03]  /*17ae0*/  FFMA.FTZ R56, R60, UR35, -R82 ;  /* 0x000000233c387c23 */ /* 0x000fc60008010852 */
[----:B------:R-:W-:Y:S01]  /*17af0*/  FADD.FTZ R60, R26, R59 ;  /* 0x0000003b1a3c7221 */ /* 0x000fe20000010000 */
[----:B------:R-:W-:-:S02]  /*17b00*/  FFMA.FTZ R59, R63, UR35, -R82 ;  /* 0x000000233f3b7c23 */ /* 0x000fc40008010852 */
[----:B------:R-:W3:Y:S01]  /*17b10*/  MUFU.EX2 R36, R36 ;  /* 0x0000002400247308 */ /* 0x000ee20000000800 */
[----:B------:R-:W-:-:S01]  /*17b20*/  FADD.FTZ R85, R33, R60 ;  /* 0x0000003c21557221 */ /* 0x000fc20000010000 */
[----:B--2---:R-:W-:-:S03]  /*17b30*/  FADD.FTZ R0, R32, R3 ;  /* 0x0000000320007221 */ /* 0x004fc60000010000 */
[----:B------:R-:W-:-:S03]  /*17b40*/  FADD.FTZ R60, R30, R85 ;  /* 0x000000551e3c7221 */ /* 0x000fc60000010000 */
[----:B------:R-:W2:Y:S01]  /*17b50*/  MUFU.EX2 R35, R35 ;  /* 0x0000002300237308 */ /* 0x000ea20000000800 */
[----:B0-----:R-:W-:-:S01]  /*17b60*/  FADD.FTZ R3, R31, R0 ;  /* 0x000000001f037221 */ /* 0x001fc20000010000 */
[----:B------:R-:W-:Y:S01]  /*17b70*/  FADD.FTZ R63, R37, R60 ;  /* 0x0000003c253f7221 */ /* 0x000fe20000010000 */
[----:B------:R-:W-:-:S03]  /*17b80*/  FFMA.FTZ R60, R64, UR35, -R82 ;  /* 0x00000023403c7c23 */ /* 0x000fc60008010852 */
[----:B------:R-:W-:Y:S01]  /*17b90*/  FADD.FTZ R64, R34, R63 ;  /* 0x0000003f22407221 */ /* 0x000fe20000010000 */
[----:B------:R-:W-:-:S01]  /*17ba0*/  FFMA.FTZ R63, R67, UR35, -R82 ;  /* 0x00000023433f7c23 */ /* 0x000fc20008010852 */
[----:B------:R-:W0:Y:S01]  /*17bb0*/  MUFU.EX2 R40, R40 ;  /* 0x0000002800287308 */ /* 0x000e220000000800 */
[----:B---3--:R-:W-:-:S01]  /*17bc0*/  FADD.FTZ R0, R36, R3 ;  /* 0x0000000324007221 */ /* 0x008fc20000010000 */
[----:B------:R-:W-:-:S04]  /*17bd0*/  FADD.FTZ R85, R41, R64 ;  /* 0x0000004029557221 */ /* 0x000fc80000010000 */
[----:B------:R-:W-:Y:S02]  /*17be0*/  FADD.FTZ R64, R38, R85 ;  /* 0x0000005526407221 */ /* 0x000fe40000010000 */
[----:B------:R-:W3:Y:S01]  /*17bf0*/  MUFU.EX2 R39, R39 ;  /* 0x0000002700277308 */ /* 0x000ee20000000800 */
[----:B--2---:R-:W-:-:S01]  /*17c00*/  FADD.FTZ R3, R35, R0 ;  /* 0x0000000023037221 */ /* 0x004fc20000010000 */
[----:B------:R-:W-:Y:S01]  /*17c10*/  FADD.FTZ R67, R45, R64 ;  /* 0x000000402d437221 */ /* 0x000fe20000010000 */
[----:B------:R-:W-:-:S05]  /*17c20*/  FFMA.FTZ R64, R68, UR35, -R82 ;  /* 0x0000002344407c23 */ /* 0x000fca0008010852 */
[----:B------:R-:W2:Y:S01]  /*17c30*/  MUFU.EX2 R44, R44 ;  /* 0x0000002c002c7308 */ /* 0x000ea20000000800 */
[----:B0-----:R-:W-:-:S07]  /*17c40*/  FADD.FTZ R0, R40, R3 ;  /* 0x0000000328007221 */ /* 0x001fce0000010000 */
[----:B------:R-:W0:Y:S01]  /*17c50*/  MUFU.EX2 R43, R43 ;  /* 0x0000002b002b7308 */ /* 0x000e220000000800 */
[----:B---3--:R-:W-:-:S01]  /*17c60*/  FADD.FTZ R3, R39, R0 ;  /* 0x0000000027037221 */ /* 0x008fc20000010000 */
[----:B------:R-:W-:Y:S01]  /*17c70*/  FADD.FTZ R0, R42, R67 ;  /* 0x000000432a007221 */ /* 0x000fe20000010000 */
[----:B------:R-:W-:-:S05]  /*17c80*/  FFMA.FTZ R67, R71, UR35, -R82 ;  /* 0x0000002347437c23 */ /* 0x000fca0008010852 */
[----:B------:R-:W3:Y:S01]  /*17c90*/  MUFU.EX2 R47, R47 ;  /* 0x0000002f002f7308 */ /* 0x000ee20000000800 */
[----:B--2---:R-:W-:-:S04]  /*17ca0*/  FADD.FTZ R3, R44, R3 ;  /* 0x000000032c037221 */ /* 0x004fc80000010000 */
[----:B------:R-:W-:Y:S01]  /*17cb0*/  FADD.FTZ R68, R10, R3 ;  /* 0x000000030a447221 */ /* 0x000fe20000010000 */
[----:B------:R-:W-:-:S02]  /*17cc0*/  FADD.FTZ R3, R49, R0 ;  /* 0x0000000031037221 */ /* 0x000fc40000010000 */
[----:B------:R-:W2:Y:S01]  /*17cd0*/  MUFU.EX2 R48, R48 ;  /* 0x0000003000307308 */ /* 0x000ea20000000800 */
[----:B0-----:R-:W-:-:S01]  /*17ce0*/  FADD.FTZ R68, R43, R68 ;  /* 0x000000442b447221 */ /* 0x001fc20000010000 */
[----:B------:R-:W-:-:S04]  /*17cf0*/  FADD.FTZ R0, R46, R3 ;  /* 0x000000032e007221 */ /* 0x000fc80000010000 */
[----:B------:R-:W-:Y:S02]  /*17d00*/  FADD.FTZ R71, R53, R0 ;  /* 0x0000000035477221 */ /* 0x000fe40000010000 */
[----:B------:R-:W0:Y:S01]  /*17d10*/  MUFU.EX2 R51, R51 ;  /* 0x0000003300337308 */ /* 0x000e220000000800 */
[----:B---3--:R-:W-:-:S01]  /*17d20*/  FADD.FTZ R3, R47, R68 ;  /* 0x000000442f037221 */ /* 0x008fc20000010000 */
[----:B------:R-:W-:Y:S01]  /*17d30*/  FFMA.FTZ R68, R72, UR35, -R82 ;  /* 0x0000002348447c23 */ /* 0x000fe20008010852 */
[----:B------:R-:W-:-:S01]  /*17d40*/  FADD.FTZ R72, R50, R71 ;  /* 0x0000004732487221 */ /* 0x000fc20000010000 */
[----:B------:R-:W-:-:S03]  /*17d50*/  FFMA.FTZ R71, R75, UR35, -R82 ;  /* 0x000000234b477c23 */ /* 0x000fc60008010852 */
[----:B------:R-:W-:Y:S01]  /*17d60*/  FADD.FTZ R85, R57, R72 ;  /* 0x0000004839557221 */ /* 0x000fe20000010000 */
[----:B------:R-:W3:Y:S01]  /*17d70*/  MUFU.EX2 R52, R52 ;  /* 0x0000003400347308 */ /* 0x000ee20000000800 */
[----:B--2---:R-:W-:-:S02]  /*17d80*/  FADD.FTZ R0, R48, R3 ;  /* 0x0000000330007221 */ /* 0x004fc40000010000 */
[----:B------:R-:W-:-:S04]  /*17d90*/  FADD.FTZ R72, R54, R85 ;  /* 0x0000005536487221 */ /* 0x000fc80000010000 */
[----:B------:R-:W-:Y:S01]  /*17da0*/  FADD.FTZ R75, R61, R72 ;  /* 0x000000483d4b7221 */ /* 0x000fe20000010000 */
[----:B------:R-:W2:Y:S01]  /*17db0*/  MUFU.EX2 R55, R55 ;  /* 0x0000003700377308 */ /* 0x000ea20000000800 */
[----:B0-----:R-:W-:-:S01]  /*17dc0*/  FADD.FTZ R3, R51, R0 ;  /* 0x0000000033037221 */ /* 0x001fc20000010000 */
[----:B------:R-:W-:Y:S01]  /*17dd0*/  FFMA.FTZ R72, R76, UR35, -R82 ;  /* 0x000000234c487c23 */ /* 0x000fe20008010852 */
[----:B------:R-:W-:-:S01]  /*17de0*/  FADD.FTZ R76, R58, R75 ;  /* 0x0000004b3a4c7221 */ /* 0x000fc20000010000 */
[----:B------:R-:W-:-:S04]  /*17df0*/  FFMA.FTZ R75, R80, UR35, -R82 ;  /* 0x00000023504b7c23 */ /* 0x000fc80008010852 */
[----:B------:R-:W0:Y:S01]  /*17e00*/  MUFU.EX2 R56, R56 ;  /* 0x0000003800387308 */ /* 0x000e220000000800 */
[----:B---3--:R-:W-:-:S07]  /*17e10*/  FADD.FTZ R0, R52, R3 ;  /* 0x0000000334007221 */ /* 0x008fce0000010000 */
[----:B------:R-:W3:Y:S01]  /*17e20*/  MUFU.EX2 R59, R59 ;  /* 0x0000003b003b7308 */ /* 0x000ee20000000800 */
[----:B--2---:R-:W-:-:S07]  /*17e30*/  FADD.FTZ R3, R55, R0 ;  /* 0x0000000037037221 */ /* 0x004fce0000010000 */
[----:B------:R-:W2:Y:S01]  /*17e40*/  MUFU.EX2 R65, R65 ;  /* 0x0000004100417308 */ /* 0x000ea20000000800 */
[----:B0-----:R-:W-:-:S07]  /*17e50*/  FADD.FTZ R0, R56, R3 ;  /* 0x0000000338007221 */ /* 0x001fce0000010000 */
        /* <DEDUP_REMOVED lines=33> */
[----:B--2---:R-:W-:-:S01]  /*18070*/  FADD.FTZ R0, R75, R0 ;  /* 0x000000004b007221 */ /* 0x004fc20000010000 */
[----:B0-----:R-:W-:-:S03]  /*18080*/  FADD.FTZ R3, R79, R76 ;  /* 0x0000004c4f037221 */ /* 0x001fc60000010000 */
[----:B---3--:R-:W-:Y:S01]  /*18090*/  FADD.FTZ R0, R81, R0 ;  /* 0x0000000051007221 */ /* 0x008fe20000010000 */
[----:B------:R-:W-:Y:S06]  /*180a0*/  @!P0 BRA `(.L_x_1722) ;  /* 0x0000000000048947 */ /* 0x000fec0003800000 */
[----:B------:R-:W-:Y:S01]  /*180b0*/  BPT.TRAP 0x1 ;  /* 0x000000040000795c */ /* 0x000fe20000300000 */
.L_x_1722:
[----:B------:R-:W-:Y:S01]  /*180c0*/  F2FP.SATFINITE.E4M3.F32.PACK_AB_MERGE_C R26, R33, R26, RZ ;  /* 0x0000001a211a723e */ /* 0x000fe200048070ff */
[----:B------:R-:W-:Y:S01]  /*180d0*/  FMUL.FTZ R88, R88, R11 ;  /* 0x0000000b58587220 */ /* 0x000fe20000410000 */
[----:B------:R-:W-:Y:S01]  /*180e0*/  F2FP.SATFINITE.E4M3.F32.PACK_AB_MERGE_C R9, R24, R9, RZ ;  /* 0x000000091809723e */ /* 0x000fe200048070ff */
[-C--:B------:R-:W-:Y:S01]  /*180f0*/  FMUL.FTZ R89, R89, R11.reuse ;  /* 0x0000000b59597220 */ /* 0x080fe20000410000 */
[----:B------:R-:W-:Y:S01]  /*18100*/  F2FP.SATFINITE.E4M3.F32.PACK_AB_MERGE_C R166, R83, R8, R26 ;  /* 0x0000000853a6723e */ /* 0x000fe2000480701a */
[----:B------:R-:W-:Y:S01]  /*18110*/  IMAD R8, R168, 0x8, R16 ;  /* 0x00000008a8087824 */ /* 0x000fe200078e0210 */
[----:B------:R-:W-:Y:S01]  /*18120*/  ISETP.GT.AND P3, PT, R4, R12, PT ;  /* 0x0000000c0400720c */ /* 0x000fe20003f64270 */
[----:B------:R-:W-:Y:S01]  /*18130*/  FMUL.FTZ R92, R92, R11 ;  /* 0x0000000b5c5c7220 */ /* 0x000fe20000410000 */
[----:B------:R-:W-:Y:S01]  /*18140*/  F2FP.SATFINITE.E4M3.F32.PACK_AB_MERGE_C R165, R84, R29, R9 ;  /* 0x0000001d54a5723e */ /* 0x000fe20004807009 */
[----:B------:R-:W-:Y:S01]  /*18150*/  IMAD.U32 R9, RZ, RZ, UR40 ;  /* 0x00000028ff097e24 */ /* 0x000fe2000f8e00ff */
        /* <DEDUP_REMOVED lines=9> */
[----:B------:R-:W-:Y:S01]  /*181f0*/  FMUL.FTZ R100, R100, R11 ;  /* 0x0000000b64647220 */ /* 0x000fe20000410000 */
[----:B------:R-:W-:Y:S01]  /*18200*/  F2FP.SATFINITE.E4M3.F32.PACK_AB_MERGE_C R35, R40, R35, RZ ;  /* 0x000000232823723e */ /* 0x000fe200048070ff */
[----:B------:R0:W-:Y:S01]  /*18210*/  SYNCS.ARRIVE.TRANS64.RED.A1T0 RZ, [R8+URZ], RZ ;  /* 0x000000ff08ff79a7 */ /* 0x0001e2000810043f */
        /* <DEDUP_REMOVED lines=83> */
[----:B------:R-:W-:Y:S02]  /*18750*/  IMAD.MOV.U32 R169, RZ, RZ, R14 ;  /* 0x000000ffffa97224 */ /* 0x000fe400078e000e */
[----:B------:R-:W-:Y:S01]  /*18760*/  IMAD.MOV.U32 R168, RZ, RZ, R13 ;  /* 0x000000ffffa87224 */ /* 0x000fe200078e000d */
[----:B0-----:R-:W-:Y:S06]  /*18770*/  @P3 BRA `(.L_x_1723) ;  /* 0xffffffc400fc3947 */ /* 0x001fec000383ffff */
[----:B------:R-:W-:Y:S01]  /*18780*/  IMAD.MOV.U32 R10, RZ, RZ, R7 ;  /* 0x000000ffff0a7224 */ /* 0x000fe200078e0007 */
[----:B------:R-:W-:Y:S01]  /*18790*/  MOV R11, R6 ;  /* 0x00000006000b7202 */ /* 0x000fe20000000f00 */
[----:B------:R-:W-:Y:S02]  /*187a0*/  IMAD.MOV.U32 R168, RZ, RZ, R13 ;  /* 0x000000ffffa87224 */ /* 0x000fe400078e000d */
[----:B------:R-:W-:-:S07]  /*187b0*/  IMAD.MOV.U32 R169, RZ, RZ, R14 ;  /* 0x000000ffffa97224 */ /* 0x000fce00078e000e */
.L_x_1703:
[----:B------:R-:W0:Y:S01]  /*187c0*/  LDC R6, c[0x0][0x448] ;  /* 0x00011200ff067b82 */ /* 0x000e220000000800 */
[----:B------:R-:W-:Y:S01]  /*187d0*/  IADD3 R9, R171, 0x1, -R170 ;  /* 0x00000001ab097810 */ /* 0x000fe20007ffe8aa */
[----:B------:R-:W-:-:S06]  /*187e0*/  ULDC UR10, c[0x0][0x9dc] ;  /* 0x00027700000a7ab9 */ /* 0x000fcc0000000800 */
[----:B------:R-:W2:Y:S01]  /*187f0*/  LDC R13, c[0x0][0x9e4] ;  /* 0x00027900ff0d7b82 */ /* 0x000ea20000000800 */
[----:B0-----:R-:W-:Y:S01]  /*18800*/  ISETP.NE.AND P4, PT, R6, 0x1, PT ;  /* 0x000000010600780c */ /* 0x001fe20003f85270 */
[----:B------:R-:W-:Y:S01]  /*18810*/  VIADD R6, R178, 0x7f ;  /* 0x0000007fb2067836 */ /* 0x000fe20000000000 */
[----:B--2---:R-:W-:-:S11]  /*18820*/  ISETP.GE.AND P5, PT, R13, 0x1, PT ;  /* 0x000000010d00780c */ /* 0x004fd60003fa6270 */
[----:B------:R-:W0:Y:S08]  /*18830*/  @P4 LDC R7, c[0x0][0x44c] ;  /* 0x00011300ff074b82 */ /* 0x000e300000000800 */
[----:B------:R-:W2:Y:S01]  /*18840*/  @P4 LDC R8, c[0x0][0x450] ;  /* 0x00011400ff084b82 */ /* 0x000ea20000000800 */
[----:B0-----:R-:W-:-:S05]  /*18850*/  @P4 IMAD.HI.U32 R7, R6, R7, RZ ;  /* 0x0000000706074227 */ /* 0x001fca00078e00ff */
[----:B--2---:R-:W-:-:S05]  /*18860*/  @P4 SHF.R.U32.HI R6, RZ, R8, R7 ;  /* 0x00000008ff064219 */ /* 0x004fca0000011607 */
        /* <DEDUP_REMOVED lines=13> */
.L_x_1726:
[----:B------:R-:W-:-:S13]  /*18940*/  ISETP.NE.AND P1, PT, R13, 0x1, PT ;  /* 0x000000010d00780c */ /* 0x000fda0003f25270 */
[----:B------:R-:W0:Y:S02]  /*18950*/  @P1 LDC.64 R8, c[0x0][0x9e8] ;  /* 0x00027a00ff081b82 */ /* 0x000e240000000a00 */
[----:B0-----:R-:W-:-:S05]  /*18960*/  @P1 IMAD.HI.U32 R8, R6, R8, RZ ;  /* 0x0000000806081227 */ /* 0x001fca00078e00ff */
[----:B------:R-:W-:-:S07]  /*18970*/  @P1 SHF.R.U32.HI R6, RZ, R9, R8 ;  /* 0x00000009ff061219 */ /* 0x000fce0000011608 */
.L_x_1727:
[----:B------:R-:W-:Y:S05]  /*18980*/  BSYNC B0 ;  /* 0x0000000000007941 */ /* 0x000fea0003800000 */
.L_x_1725:
[----:B------:R-:W-:-:S05]  /*18990*/  IMAD R6, R6, R13, RZ ;  /* 0x0000000d06067224 */ /* 0x000fca00078e02ff */
[----:B------:R-:W-:-:S07]  /*189a0*/  VIMNMX R7, R7, R6, !PT ;  /* 0x0000000607077248 */ /* 0x000fce0007fe0100 */
.L_x_1724:
[----:B------:R-:W-:-:S05]  /*189b0*/  VIADD R7, R7, 0x7f ;  /* 0x0000007f07077836 */ /* 0x000fca0000000000 */
[----:B------:R-:W-:-:S04]  /*189c0*/  SHF.R.S32.HI R6, RZ, 0x1f, R7 ;  /* 0x0000001fff067819 */ /* 0x000fc80000011407 */
[----:B------:R-:W-:-:S04]  /*189d0*/  LEA.HI R6, R6, R7, RZ, 0x7 ;  /* 0x0000000706067211 */ /* 0x000fc800078f38ff */
[----:B------:R-:W-:-:S04]  /*189e0*/  SHF.R.S32.HI R7, RZ, 0x7, R6 ;  /* 0x00000007ff077819 */ /* 0x000fc80000011406 */
[----:B------:R-:W-:-:S04]  /*189f0*/  VIMNMX R14, R198, R7, !PT ;  /* 0x00000007c60e7248 */ /* 0x000fc80007fe0100 */
[----:B------:R-:W-:-:S13]  /*18a00*/  ISETP.GE.AND P1, PT, R4, R14, PT ;  /* 0x0000000e0400720c */ /* 0x000fda0003f26270 */
[----:B------:R-:W-:Y:S05]  /*18a10*/  @!P1 BRA `(.L_x_1728) ;  /* 0x00000028000c9947 */ /* 0x000fea0003800000 */
[----:B------:R-:W-:Y:S02]  /*18a20*/  IMAD.MOV.U32 R13, RZ, RZ, R10 ;  /* 0x000000ffff0d7224 */ /* 0x000fe400078e000a */
[----:B------:R-:W-:Y:S02]  /*18a30*/  IMAD.MOV.U32 R12, RZ, RZ, R11 ;  /* 0x000000ffff0c7224 */ /* 0x000fe400078e000b */
[----:B------:R-:W-:Y:S02]  /*18a40*/  IMAD.MOV.U32 R20, RZ, RZ, R169 ;  /* 0x000000ffff147224 */ /* 0x000fe400078e00a9 */
[----:B------:R-:W-:-:S07]  /*18a50*/  IMAD.MOV.U32 R15, RZ, RZ, R168 ;  /* 0x000000ffff0f7224 */ /* 0x000fce00078e00a8 */
.L_x_1740:
        /* <DEDUP_REMOVED lines=8> */
.L_x_1730:
[----:B------:R-:W-:-:S05]  /*18ae0*/  VIADD R6, R15, 0x1 ;  /* 0x000000010f067836 */ /* 0x000fca0000000000 */
[----:B------:R-:W-:-:S04]  /*18af0*/  ISETP.NE.AND P2, PT, R6, 0x2, PT ;  /* 0x000000020600780c */ /* 0x000fc80003f45270 */
[----:B------:R-:W-:Y:S02]  /*18b00*/  SEL R7, R6, RZ, P2 ;  /* 0x000000ff06077207 */ /* 0x000fe40001000000 */
[----:B------:R-:W-:Y:S02]  /*18b10*/  SHF.L.U32 R6, R169, 0x1f, RZ ;  /* 0x0000001fa9067819 */ /* 0x000fe400000006ff */
[----:B------:R-:W-:-:S04]  /*18b20*/  LEA R7, R7, R16, 0x3 ;  /* 0x0000001007077211 */ /* 0x000fc800078e18ff */
[----:B------:R0:W2:Y:S01]  /*18b30*/  SYNCS.PHASECHK.TRANS64.TRYWAIT P2, [R7+URZ+0x22830], R6 ;  /* 0x02283006070075a7 */ /* 0x0000a2000804017f */
[----:B------:R-:W-:Y:S05]  /*18b40*/  @!P0 BRA `(.L_x_1731) ;  /* 0x0000000000048947 */ /* 0x000fea0003800000 */
[----:B------:R-:W-:Y:S01]  /*18b50*/  BPT.TRAP 0x1 ;  /* 0x000000040000795c */ /* 0x000fe20000300000 */
.L_x_1731:
[----:B------:R-:W-:Y:S04]  /*18b60*/  BSSY B0, `(.L_x_1729) ;  /* 0x0000004000007945 */ /* 0x000fe80003800000 */
[----:B--2---:R-:W-:Y:S05]  /*18b70*/  @P2 BRA `(.L_x_1732) ;  /* 0x0000000000082947 */ /* 0x004fea0003800000 */
[----:B------:R-:W2:Y:S02]  /*18b80*/  SYNCS.PHASECHK.TRANS64.TRYWAIT P2, [R7+URZ+0x22830], R6 ;  /* 0x02283006070075a7 */ /* 0x000ea4000804017f */
[----:B--2---:R-:W-:Y:S05]  /*18b90*/  @!P2 BRA `(.L_x_1733) ;  /* 0x000001140018a947 */ /* 0x004fea0003800000 */
.L_x_1732:
[----:B------:R-:W-:Y:S05]  /*18ba0*/  BSYNC B0 ;  /* 0x0000000000007941 */ /* 0x000fea0003800000 */
.L_x_1729:
[----:B------:R-:W3:Y:S01]  /*18bb0*/  S2R R8, SR_TID.X ;  /* 0x0000000000087919 */ /* 0x000ee20000002100 */
[----:B0-2---:R-:W-:Y:S01]  /*18bc0*/  IMAD.MOV.U32 R7, RZ, RZ, -0x7fffffe0 ;  /* 0x80000020ff077424 */ /* 0x005fe200078e00ff */
[----:B------:R-:W-:Y:S05]  /*18bd0*/  WARPSYNC.ALL ;  /* 0x0000000000007948 */ /* 0x000fea0003800000 */
[----:B------:R-:W-:Y:S01]  /*18be0*/  R2UR UR31, R7 ;  /* 0x00000000071f72ca */ /* 0x000fe200000e0000 */
[----:B------:R-:W-:Y:S02]  /*18bf0*/  VIADD R168, R15, 0x1 ;  /* 0x000000010fa87836 */ /* 0x000fe40000000000 */
[----:B------:R-:W-:-:S03]  /*18c00*/  IMAD.MOV.U32 R9, RZ, RZ, -0x7fffffe0 ;  /* 0x80000020ff097424 */ /* 0x000fc600078e00ff */
[C---:B------:R-:W-:Y:S02]  /*18c10*/  ISETP.NE.AND P2, PT, R168.reuse, 0x2, PT ;  /* 0x00000002a800780c */ /* 0x040fe40003f45270 */
[----:B------:R-:W-:Y:S01]  /*18c20*/  R2UR UR11, R9 ;  /* 0x00000000090b72ca */ /* 0x000fe200000e0000 */
[----:B------:R-:W-:Y:S01]  /*18c30*/  IMAD.MOV.U32 R9, RZ, RZ, -0x7fffffe0 ;  /* 0x80000020ff097424 */ /* 0x000fe200078e00ff */
[----:B------:R-:W-:-:S04]  /*18c40*/  SEL R168, R168, RZ, P2 ;  /* 0x000000ffa8a87207 */ /* 0x000fc80001000000 */
[----:B------:R-:W-:Y:S01]  /*18c50*/  R2UR UR15, R9 ;  /* 0x00000000090f72ca */ /* 0x000fe200000e0000 */
[----:B------:R-:W-:Y:S02]  /*18c60*/  IMAD R6, R168, 0x600, R5 ;  /* 0x00000600a8067824 */ /* 0x000fe400078e0205 */
[----:B------:R-:W-:-:S03]  /*18c70*/  IMAD.MOV.U32 R9, RZ, RZ, -0x7fffffe0 ;  /* 0x80000020ff097424 */ /* 0x000fc600078e00ff */
[----:B------:R-:W-:Y:S02]  /*18c80*/  R2UR UR30, R6 ;  /* 0x00000000061e72ca */ /* 0x000fe400000e0000 */
        /* <DEDUP_REMOVED lines=14> */
[----:B------:R-:W-:Y:S02]  /*18d70*/  IADD3 R6, R6, 0x402, RZ ;  /* 0x0000040206067810 */ /* 0x000fe40007ffe0ff */
[----:B------:R-:W-:Y:S02]  /*18d80*/  R2UR UR27, R7 ;  /* 0x00000000071b72ca */ /* 0x000fe400000e0000 */
        /* <DEDUP_REMOVED lines=23> */
.L_x_1735:
[----:B------:R-:W-:Y:S01]  /*18f00*/  SHF.L.U32 R6, R20, 0x1f, RZ ;  /* 0x0000001f14067819 */ /* 0x000fe200000006ff */
[----:B------:R-:W-:-:S04]  /*18f10*/  IMAD R7, R15, 0x8, R16 ;  /* 0x000000080f077824 */ /* 0x000fc800078e0210 */
[----:B------:R0:W2:Y:S01]  /*18f20*/  SYNCS.PHASECHK.TRANS64.TRYWAIT P1, [R7+URZ+0x22850], R6 ;  /* 0x02285006070075a7 */ /* 0x0000a2000802017f */
[----:B------:R-:W-:Y:S05]  /*18f30*/  @!P0 BRA `(.L_x_1736) ;  /* 0x0000000000048947 */ /* 0x000fea0003800000 */
[----:B------:R-:W-:Y:S01]  /*18f40*/  BPT.TRAP 0x1 ;  /* 0x000000040000795c */ /* 0x000fe20000300000 */
.L_x_1736:
[----:B--2---:R-:W-:Y:S05]  /*18f50*/  @P1 BRA `(.L_x_1734) ;  /* 0x0000000000081947 */ /* 0x004fea0003800000 */
[----:B------:R-:W2:Y:S02]  /*18f60*/  SYNCS.PHASECHK.TRANS64.TRYWAIT P1, [R7+URZ+0x22850], R6 ;  /* 0x02285006070075a7 */ /* 0x000ea4000802017f */
[----:B--2---:R-:W-:Y:S05]  /*18f70*/  @!P1 BRA `(.L_x_1737) ;  /* 0x0000011000349947 */ /* 0x004fea0003800000 */
.L_x_1734:
[----:B0-2---:R-:W-:Y:S01]  /*18f80*/  VIADD R6, R16, 0x400 ;  /* 0x0000040010067836 */ /* 0x005fe20000000000 */
[----:B------:R-:W-:Y:S05]  /*18f90*/  WARPSYNC.ALL ;  /* 0x0000000000007948 */ /* 0x000fea0003800000 */
[----:B------:R-:W-:Y:S01]  /*18fa0*/  SHF.R.U32.HI R6, RZ, 0x4, R6 ;  /* 0x00000004ff067819 */ /* 0x000fe20000011606 */
[----:B------:R-:W-:Y:S01]  /*18fb0*/  IMAD.MOV.U32 R7, RZ, RZ, 0x40000040 ;  /* 0x40000040ff077424 */ /* 0x000fe200078e00ff */
[----:B------:R-:W-:Y:S01]  /*18fc0*/  WARPGROUP.ARRIVE ;  /* 0x00000000000079c5 */ /* 0x000fe20000000000 */
[----:B------:R-:W-:Y:S01]  /*18fd0*/  IMAD.MOV.U32 R9, RZ, RZ, 0x40000040 ;  /* 0x40000040ff097424 */ /* 0x000fe200078e00ff */
[----:B------:R-:W-:-:S04]  /*18fe0*/  LOP3.LUT R6, R6, 0x3fff, RZ, 0xc0, !PT ;  /* 0x00003fff06067812 */ /* 0x000fc800078ec0ff */
[----:B------:R-:W0:Y:S01]  /*18ff0*/  S2R R10, SR_TID.X ;  /* 0x00000000000a7919 */ /* 0x000e220000002100 */
[----:B------:R-:W-:Y:S01]  /*19000*/  R2UR UR11, R7 ;  /* 0x00000000070b72ca */ /* 0x000fe200000e0000 */
[----:B------:R-:W-:Y:S01]  /*19010*/  IMAD.MOV.U32 R7, RZ, RZ, 0x40000040 ;  /* 0x40000040ff077424 */ /* 0x000fe200078e00ff */
[----:B------:R-:W-:-:S05]  /*19020*/  LOP3.LUT R6, R6, 0x10000, RZ, 0xfc, !PT ;  /* 0x0001000006067812 */ /* 0x000fca00078efcff */
[----:B------:R-:W-:-:S04]  /*19030*/  IMAD R6, R15, 0x400, R6 ;  /* 0x000004000f067824 */ /* 0x000fc800078e0206 */
[C---:B------:R-:W-:Y:S01]  /*19040*/  VIADD R8, R6.reuse, 0x2 ;  /* 0x0000000206087836 */ /* 0x040fe20000000000 */
[----:B------:R-:W-:-:S13]  /*19050*/  R2UR UR10, R6 ;  /* 0x00000000060a72ca */ /* 0x000fda00000e0000 */
[----:B------:R-:W-:Y:S01]  /*19060*/  QGMMA.64x128x32.F32.E4M3.E4M3 R88, R164, gdesc[UR8], R88, gsb0 ;  /* 0x01e00008a4587df3 */ /* 0x000fe20008000858 */
[----:B------:R-:W-:Y:S01]  /*19070*/  R2UR UR10, R8 ;  /* 0x00000000080a72ca */ /* 0x000fe200000e0000 */
[C---:B------:R-:W-:Y:S01]  /*19080*/  VIADD R8, R6.reuse, 0x4 ;  /* 0x0000000406087836 */ /* 0x040fe20000000000 */
[----:B------:R-:W-:Y:S01]  /*19090*/  R2UR UR11, R9 ;  /* 0x00000000090b72ca */ /* 0x000fe200000e0000 */
[----:B------:R-:W-:Y:S02]  /*190a0*/  IMAD.MOV.U32 R9, RZ, RZ, 0x40000040 ;  /* 0x40000040ff097424 */ /* 0x000fe400078e00ff */
[----:B------:R-:W-:Y:S01]  /*190b0*/  VIADD R6, R6, 0x6 ;  /* 0x0000000606067836 */ /* 0x000fe20000000000 */
[----:B0-----:R-:W-:Y:S01]  /*190c0*/  SHF.R.U32.HI R10, RZ, 0x7, R10 ;  /* 0x00000007ff0a7819 */ /* 0x001fe2000001160a */
[----:B------:R-:W-:Y:S02]  /*190d0*/  WARPGROUP.DEPBAR.LE gsb0, 0x0 ;  /* 0x00008000000079c5 */ /* 0x000fe40000010000 */
[----:B------:R-:W-:-:S06]  /*190e0*/  WARPGROUP.ARRIVE ;  /* 0x00000000000079c5 */ /* 0x000fcc0000000000 */
        /* <DEDUP_REMOVED lines=16> */
.L_x_1738:
        /* <DEDUP_REMOVED lines=65> */
[----:B------:R-:W-:Y:S01]  /*19600*/  FMUL.FTZ R69, R2, R75 ;  /* 0x0000004b02457220 */ /* 0x000fe20000410000 */
[----:B------:R-:W-:-:S04]  /*19610*/  UMOV UR35, UR6 ;  /* 0x0000000600237c82 */ /* 0x000fc80008000000 */
[----:B------:R-:W3:Y:S01]  /*19620*/  MUFU.TANH R26, R26 ;  /* 0x0000001a001a7308 */ /* 0x000ee20000002400 */
[----:B0-----:R-:W-:-:S07]  /*19630*/  FMNMX.FTZ R11, R21, R10, !PT ;  /* 0x0000000a150b7209 */ /* 0x001fce0007810000 */
[----:B------:R-:W0:Y:S01]  /*19640*/  MUFU.TANH R28, R28 ;  /* 0x0000001c001c7308 */ /* 0x000e220000002400 */
[----:B--2---:R-:W-:Y:S01]  /*19650*/  FMNMX.FTZ R71, R25, R70, !PT ;  /* 0x0000004619477209 */ /* 0x004fe20007810000 */
[----:B------:R-:W-:-:S06]  /*19660*/  FMUL.FTZ R70, R2, R76 ;  /* 0x0000004c02467220 */ /* 0x000fcc0000410000 */
[----:B------:R-:W2:Y:S01]  /*19670*/  MUFU.TANH R27, R27 ;  /* 0x0000001b001b7308 */ /* 0x000ea20000002400 */
[----:B---3--:R-:W-:-:S07]  /*19680*/  FMNMX.FTZ R10, R26, R11, !PT ;  /* 0x0000000b1a0a7209 */ /* 0x008fce0007810000 */
[----:B------:R-:W3:Y:S01]  /*19690*/  MUFU.TANH R29, R29 ;  /* 0x0000001d001d7308 */ /* 0x000ee20000002400 */
[----:B0-----:R-:W-:Y:S01]  /*196a0*/  FMNMX.FTZ R72, R28, R71, !PT ;  /* 0x000000471c487209 */ /* 0x001fe20007810000 */
[----:B------:R-:W-:-:S06]  /*196b0*/  FMUL.FTZ R71, R2, R77 ;  /* 0x0000004d02477220 */ /* 0x000fcc0000410000 */
[----:B------:R-:W0:Y:S01]  /*196c0*/  MUFU.TANH R30, R30 ;  /* 0x0000001e001e7308 */ /* 0x000e220000002400 */
[----:B--2---:R-:W-:-:S07]  /*196d0*/  FMNMX.FTZ R11, R27, R10, !PT ;  /* 0x0000000a1b0b7209 */ /* 0x004fce0007810000 */
[----:B------:R-:W2:Y:S01]  /*196e0*/  MUFU.TANH R32, R32 ;  /* 0x0000002000207308 */ /* 0x000ea20000002400 */
[----:B---3--:R-:W-:-:S07]  /*196f0*/  FMNMX.FTZ R73, R29, R72, !PT ;  /* 0x000000481d497209 */ /* 0x008fce0007810000 */
[----:B------:R-:W3:Y:S01]  /*19700*/  MUFU.TANH R31, R31 ;  /* 0x0000001f001f7308 */ /* 0x000ee20000002400 */
[----:B0-----:R-:W-:-:S07]  /*19710*/  FMNMX.FTZ R10, R30, R11, !PT ;  /* 0x0000000b1e0a7209 */ /* 0x001fce0007810000 */
[----:B------:R-:W0:Y:S01]  /*19720*/  MUFU.TANH R33, R33 ;  /* 0x0000002100217308 */ /* 0x000e220000002400 */
[----:B--2---:R-:W-:-:S07]  /*19730*/  FMNMX.FTZ R72, R32, R73, !PT ;  /* 0x0000004920487209 */ /* 0x004fce0007810000 */
        /* <DEDUP_REMOVED lines=8> */
[----:B---3--:R-:W-:Y:S01]  /*197c0*/  FMNMX.FTZ R74, R36, R73, !PT ;  /* 0x00000049244a7209 */ /* 0x008fe20007810000 */
[----:B------:R-:W-:-:S06]  /*197d0*/  FMUL.FTZ R73, R2, R79 ;  /* 0x0000004f02497220 */ /* 0x000fcc0000410000 */
[----:B------:R-:W3:Y:S01]  /*197e0*/  MUFU.TANH R38, R38 ;  /* 0x0000002600267308 */ /* 0x000ee20000002400 */
[----:B0-----:R-:W-:-:S07]  /*197f0*/  FMNMX.FTZ R11, R35, R10, !PT ;  /* 0x0000000a230b7209 */ /* 0x001fce0007810000 */
        /* <DEDUP_REMOVED lines=64> */
[----:B------:R-:W-:Y:S01]  /*19c00*/  FMUL.FTZ R80, R2, R86 ;  /* 0x0000005602507220 */ /* 0x000fe20000410000 */
[----:B------:R-:W-:-:S05]  /*19c10*/  MOV R86, UR35 ;  /* 0x0000002300567c02 */ /* 0x000fca0008000f00 */
[----:B------:R-:W3:Y:S01]  /*19c20*/  MUFU.TANH R67, R67 ;  /* 0x0000004300437308 */ /* 0x000ee20000002400 */
[----:B0-----:R-:W-:-:S07]  /*19c30*/  FMNMX.FTZ R10, R66, R11, !PT ;  /* 0x0000000b420a7209 */ /* 0x001fce0007810000 */
[----:B------:R-:W0:Y:S01]  /*19c40*/  MUFU.TANH R69, R69 ;  /* 0x0000004500457308 */ /* 0x000e220000002400 */
[----:B--2---:R-:W-:Y:S01]  /*19c50*/  FMNMX.FTZ R82, R68, R81, !PT ;  /* 0x0000005144527209 */ /* 0x004fe20007810000 */
[----:B------:R-:W-:Y:S01]  /*19c60*/  FMUL.FTZ R81, R2, R87 ;  /* 0x0000005702517220 */ /* 0x000fe20000410000 */
[----:B------:R-:W-:-:S05]  /*19c70*/  IMAD.U32 R87, RZ, RZ, UR40 ;  /* 0x00000028ff577e24 */ /* 0x000fca000f8e00ff */
        /* <DEDUP_REMOVED lines=23> */
[----:B--2---:R-:W-:Y:S02]  /*19df0*/  FMNMX.FTZ R82, R80, R83, !PT ;  /* 0x0000005350527209 */ /* 0x004fe40007810000 */
[----:B---3--:R-:W-:-:S05]  /*19e00*/  FMNMX.FTZ R83, R79, R10, !PT ;  /* 0x0000000a4f537209 */ /* 0x008fca0007810000 */
[----:B------:R-:W2:Y:S01]  /*19e10*/  SHFL.BFLY PT, R10, R83, 0x2, 0x1f ;  /* 0x0c401f00530a7f89 */ /* 0x000ea200000e0000 */
[----:B0-----:R-:W-:-:S05]  /*19e20*/  FMNMX.FTZ R82, R81, R82, !PT ;  /* 0x0000005251527209 */ /* 0x001fca0007810000 */
[----:B------:R-:W0:Y:S01]  /*19e30*/  SHFL.BFLY PT, R11, R82, 0x2, 0x1f ;  /* 0x0c401f00520b7f89 */ /* 0x000e2200000e0000 */
[----:B--2---:R-:W-:Y:S01]  /*19e40*/  FMNMX.FTZ R84, R83, R10, !PT ;  /* 0x0000000a53547209 */ /* 0x004fe20007810000 */
[----:B------:R-:W-:Y:S01]  /*19e50*/  IMAD.U32 R83, RZ, RZ, UR35 ;  /* 0x00000023ff537e24 */ /* 0x000fe2000f8e00ff */
[----:B0-----:R-:W-:-:S03]  /*19e60*/  FMNMX.FTZ R85, R82, R11, !PT ;  /* 0x0000000b52557209 */ /* 0x001fc60007810000 */
[----:B------:R-:W0:Y:S04]  /*19e70*/  SHFL.BFLY PT, R11, R84, 0x1, 0x1f ;  /* 0x0c201f00540b7f89 */ /* 0x000e2800000e0000 */
[----:B------:R-:W2:Y:S01]  /*19e80*/  SHFL.BFLY PT, R10, R85, 0x1, 0x1f ;  /* 0x0c201f00550a7f89 */ /* 0x000ea200000e0000 */
[----:B0-----:R-:W-:Y:S02]  /*19e90*/  FMNMX.FTZ R11, R84, R11, !PT ;  /* 0x0000000b540b7209 */ /* 0x001fe40007810000 */
[----:B--2---:R-:W-:-:S03]  /*19ea0*/  FMNMX.FTZ R10, R85, R10, !PT ;  /* 0x0000000a550a7209 */ /* 0x004fc60007810000 */
[C---:B------:R-:W-:Y:S01]  /*19eb0*/  FFMA.FTZ R82, R11.reuse, R86, -8 ;  /* 0xc10000000b527423 */ /* 0x040fe20000010056 */
[----:B------:R-:W-:-:S01]  /*19ec0*/  FADD.FTZ R12, -R11, R12 ;  /* 0x0000000c0b0c7221 */ /* 0x000fc20000010100 */
[----:B------:R-:W-:Y:S02]  /*19ed0*/  IMAD R85, R168, 0x8, R16 ;  /* 0x00000008a8557824 */ /* 0x000fe400078e0210 */
        /* <DEDUP_REMOVED lines=32> */
[----:B------:R-:W-:-:S01]  /*1a0e0*/  FADD.FTZ R13, -R10, R13 ;  /* 0x0000000d0a0d7221 */ /* 0x000fc20000010100 */
[----:B------:R-:W-:Y:S01]  /*1a0f0*/  FFMA.FTZ R82, R10, R83, -8 ;  /* 0xc10000000a527423 */ /* 0x000fe20000010053 */
[----:B------:R-:W-:Y:S01]  /*1a100*/  FMUL.FTZ R12, R12, UR35 ;  /* 0x000000230c0c7c20 */ /* 0x000fe20008410000 */
[----:B------:R-:W-:Y:S01]  /*1a110*/  MUFU.EX2 R7, R7 ;  /* 0x0000000700077308 */ /* 0x000fe20000000800 */
[----:B------:R-:W-:Y:S01]  /*1a120*/  FMUL.FTZ R13, R13, UR35 ;  /* 0x000000230d0d7c20 */ /* 0x000fe20008410000 */
        /* <DEDUP_REMOVED lines=23> */
[----:B0-----:R-:W-:-:S01]  /*1a2a0*/  FFMA.FTZ R3, R12, R3, R7 ;  /* 0x000000030c037223 */ /* 0x001fc20000010007 */
        /* <DEDUP_REMOVED lines=12> */
[----:B------:R-:W-:-:S02]  /*1a370*/  FFMA.FTZ R81, R81, UR35, -R82 ;  /* 0x0000002351517c23 */ /* 0x000fc40008010852 */
[----:B------:R-:W3:Y:S01]  /*1a380*/  MUFU.EX2 R9, R9 ;  /* 0x0000000900097308 */ /* 0x000ee20000000800 */
[----:B--2---:R-:W-:-:S07]  /*1a390*/  FFMA.FTZ R0, R13, R0, R8 ;  /* 0x000000000d007223 */ /* 0x004fce0000010008 */
        /* <DEDUP_REMOVED lines=90> */
[----:B------:R-:W-:-:S05]  /*1a940*/  VIADD R0, R85, 0x22840 ;  /* 0x0002284055007836 */ /* 0x000fca0000000000 */
[----:B------:R-:W-:Y:S01]  /*1a950*/  PRMT R0, R87, 0x654, R0 ;  /* 0x0000065457007816 */ /* 0x000fe20000000000 */
[----:B------:R-:W2:Y:S01]  /*1a960*/  MUFU.EX2 R68, R68 ;  /* 0x0000004400447308 */ /* 0x000ea20000000800 */
[----:B0-----:R-:W-:-:S02]  /*1a970*/  FADD.FTZ R83, R65, R84 ;  /* 0x0000005441537221 */ /* 0x001fc40000010000 */
[----:B------:R0:W-:Y:S05]  /*1a980*/  SYNCS.ARRIVE.TRANS64.RED.A1T0 RZ, [R0+URZ], RZ ;  /* 0x000000ff00ff79a7 */ /* 0x0001ea000810043f */
[----:B------:R-:W4:Y:S01]  /*1a990*/  MUFU.EX2 R67, R67 ;  /* 0x0000004300437308 */ /* 0x000f220000000800 */
[----:B---3--:R-:W-:-:S07]  /*1a9a0*/  FADD.FTZ R84, R66, R3 ;  /* 0x0000000342547221 */ /* 0x008fce0000010000 */
[----:B------:R-:W3:Y:S01]  /*1a9b0*/  MUFU.EX2 R69, R69 ;  /* 0x0000004500457308 */ /* 0x000ee20000000800 */
[----:B--2---:R-:W-:-:S07]  /*1a9c0*/  FADD.FTZ R86, R68, R83 ;  /* 0x0000005344567221 */ /* 0x004fce0000010000 */
[----:B------:R-:W2:Y:S01]  /*1a9d0*/  MUFU.EX2 R70, R70 ;  /* 0x0000004600467308 */ /* 0x000ea20000000800 */
[----:B----4-:R-:W-:-:S07]  /*1a9e0*/  FADD.FTZ R3, R67, R84 ;  /* 0x0000005443037221 */ /* 0x010fce0000010000 */
[----:B------:R-:W4:Y:S01]  /*1a9f0*/  MUFU.EX2 R72, R72 ;  /* 0x0000004800487308 */ /* 0x000f220000000800 */
[----:B---3--:R-:W-:-:S07]  /*1aa00*/  FADD.FTZ R83, R69, R86 ;  /* 0x0000005645537221 */ /* 0x008fce0000010000 */
[----:B------:R-:W3:Y:S01]  /*1aa10*/  MUFU.EX2 R71, R71 ;  /* 0x0000004700477308 */ /* 0x000ee20000000800 */
[----:B--2---:R-:W-:-:S07]  /*1aa20*/  FADD.FTZ R82, R70, R3 ;  /* 0x0000000346527221 */ /* 0x004fce0000010000 */
[----:B------:R-:W2:Y:S01]  /*1aa30*/  MUFU.EX2 R73, R73 ;  /* 0x0000004900497308 */ /* 0x000ea20000000800 */
[----:B----4-:R-:W-:-:S07]  /*1aa40*/  FADD.FTZ R84, R72, R83 ;  /* 0x0000005348547221 */ /* 0x010fce0000010000 */
        /* <DEDUP_REMOVED lines=20> */
.L_x_1739:
[----:B------:R-:W-:Y:S01]  /*1ab90*/  F2FP.SATFINITE.E4M3.F32.PACK_AB_MERGE_C R20, R21, R20, RZ ;  /* 0x000000141514723e */ /* 0x000fe200048070ff */
[----:B------:R-:W-:Y:S01]  /*1aba0*/  FMUL.FTZ R88, R88, R12 ;  /* 0x0000000c58587220 */ /* 0x000fe20000410000 */
[----:B------:R-:W-:Y:S01]  /*1abb0*/  ISETP.GT.AND P1, PT, R4, R14, PT ;  /* 0x0000000e0400720c */ /* 0x000fe20003f24270 */
[----:B------:R-:W-:Y:S01]  /*1abc0*/  FMUL.FTZ R89, R89, R12 ;  /* 0x0000000c59597220 */ /* 0x000fe20000410000 */
[----:B------:R-:W-:Y:S01]  /*1abd0*/  F2FP.SATFINITE.E4M3.F32.PACK_AB_MERGE_C R164, R6, R7, R20 ;  /* 0x0000000706a4723e */ /* 0x000fe20004807014 */
[----:B------:R-:W-:Y:S01]  /*1abe0*/  IMAD R6, R15, 0x8, R16 ;  /* 0x000000080f067824 */ /* 0x000fe200078e0210 */
[----:B------:R-:W-:Y:S01]  /*1abf0*/  F2FP.SATFINITE.E4M3.F32.PACK_AB_MERGE_C R24, R25, R24, RZ ;  /* 0x000000181918723e */ /* 0x000fe200048070ff */
        /* <DEDUP_REMOVED lines=8> */
[----:B------:R-:W-:Y:S01]  /*1ac80*/  FMUL.FTZ R96, R96, R12 ;  /* 0x0000000c60607220 */ /* 0x000fe20000410000 */
[----:B------:R-:W-:Y:S01]  /*1ac90*/  F2FP.SATFINITE.E4M3.F32.PACK_AB_MERGE_C R40, R41, R40, RZ ;  /* 0x000000282928723e */ /* 0x000fe200048070ff */
[----:B------:R-:W-:Y:S01]  /*1aca0*/  FMUL.FTZ R97, R97, R12 ;  /* 0x0000000c61617220 */ /* 0x000fe20000410000 */
[----:B------:R-:W-:Y:S01]  /*1acb0*/  F2FP.SATFINITE.E4M3.F32.PACK_AB_MERGE_C R46, R47, R46, RZ ;  /* 0x0000002e2f2e723e */ /* 0x000fe200048070ff */
[----:B------:R0:W-:Y:S01]  /*1acc0*/  SYNCS.ARRIVE.TRANS64.RED.A1T0 RZ, [R6+URZ], RZ ;  /* 0x000000ff06ff79a7 */ /* 0x0001e2000810043f */
        /* <DEDUP_REMOVED lines=87> */
[----:B0-----:R-:W-:Y:S06]  /*1b240*/  @P1 BRA `(.L_x_1740) ;  /* 0xffffffd800041947 */ /* 0x001fec000383ffff */
.L_x_1728:
[----:B------:R-:W-:-:S13]  /*1b250*/  ISETP.GE.AND P1, PT, R4, R198, PT ;  /* 0x000000c60400720c */ /* 0x000fda0003f26270 */
[----:B------:R-:W-:Y:S05]  /*1b260*/  @!P1 BRA `(.L_x_1741) ;  /* 0x0000003800289947 */ /* 0x000fea0003800000 */
[----:B------:R-:W-:Y:S02]  /*1b270*/  IMAD.MOV.U32 R12, RZ, RZ, R10 ;  /* 0x000000ffff0c7224 */ /* 0x000fe400078e000a */
[----:B------:R-:W-:Y:S02]  /*1b280*/  IMAD.MOV.U32 R13, RZ, RZ, R11 ;  /* 0x000000ffff0d7224 */ /* 0x000fe400078e000b */
[----:B------:R-:W-:Y:S02]  /*1b290*/  IMAD.MOV.U32 R15, RZ, RZ, R169 ;  /* 0x000000ffff0f7224 */ /* 0x000fe400078e00a9 */
[----:B------:R-:W-:-:S07]  /*1b2a0*/  IMAD.MOV.U32 R14, RZ, RZ, R168 ;  /* 0x000000ffff0e7224 */ /* 0x000fce00078e00a8 */
.L_x_1761:
        /* <DEDUP_REMOVED lines=8> */
.L_x_1743:
[----:B------:R-:W-:-:S05]  /*1b330*/  VIADD R6, R14, 0x1 ;  /* 0x000000010e067836 */ /* 0x000fca0000000000 */
[----:B------:R-:W-:-:S04]  /*1b340*/  ISETP.NE.AND P2, PT, R6, 0x2, PT ;  /* 0x000000020600780c */ /* 0x000fc80003f45270 */
[----:B------:R-:W-:Y:S02]  /*1b350*/  SEL R7, R6, RZ, P2 ;  /* 0x000000ff06077207 */ /* 0x000fe40001000000 */
[----:B------:R-:W-:-:S03]  /*1b360*/  SHF.L.U32 R6, R169, 0x1f, RZ ;  /* 0x0000001fa9067819 */ /* 0x000fc600000006ff */
[----:B------:R-:W-:-:S04]  /*1b370*/  IMAD R7, R7, 0x8, R16 ;  /* 0x0000000807077824 */ /* 0x000fc800078e0210 */
[----:B------:R0:W2:Y:S01]  /*1b380*/  SYNCS.PHASECHK.TRANS64.TRYWAIT P2, [R7+URZ+0x22830], R6 ;  /* 0x02283006070075a7 */ /* 0x0000a2000804017f */
[----:B------:R-:W-:Y:S05]  /*1b390*/  @!P0 BRA `(.L_x_1744) ;  /* 0x0000000000048947 */ /* 0x000fea0003800000 */
[----:B------:R-:W-:Y:S01]  /*1b3a0*/  BPT.TRAP 0x1 ;  /* 0x000000040000795c */ /* 0x000fe20000300000 */
.L_x_1744:
[----:B------:R-:W-:Y:S04]  /*1b3b0*/  BSSY B0, `(.L_x_1742) ;  /* 0x0000004000007945 */ /* 0x000fe80003800000 */
[----:B--2---:R-:W-:Y:S05]  /*1b3c0*/  @P2 BRA `(.L_x_1745) ;  /* 0x0000000000082947 */ /* 0x004fea0003800000 */
[----:B------:R-:W2:Y:S02]  /*1b3d0*/  SYNCS.PHASECHK.TRANS64.TRYWAIT P2, [R7+URZ+0x22830], R6 ;  /* 0x02283006070075a7 */ /* 0x000ea4000804017f */
[----:B--2---:R-:W-:Y:S05]  /*1b3e0*/  @!P2 BRA `(.L_x_1746) ;  /* 0x000000ec002ca947 */ /* 0x004fea0003800000 */
.L_x_1745:
[----:B------:R-:W-:Y:S05]  /*1b3f0*/  BSYNC B0 ;  /* 0x0000000000007941 */ /* 0x000fea0003800000 */
.L_x_1742:
        /* <DEDUP_REMOVED lines=21> */
[----:B------:R-:W-:Y:S02]  /*1b550*/  R2UR UR10, R8 ;  /* 0x00000000080a72ca */ /* 0x000fe400000e0000 */
[----:B------:R-:W-:-:S04]  /*1b560*/  IADD3 R8, R6, 0x200, RZ ;  /* 0x0000020006087810 */ /* 0x000fc80007ffe0ff */
        /* <DEDUP_REMOVED lines=30> */
.L_x_1748:
[----:B------:R-:W-:Y:S01]  /*1b750*/  SHF.L.U32 R6, R15, 0x1f, RZ ;  /* 0x0000001f0f067819 */ /* 0x000fe200000006ff */
[----:B------:R-:W-:-:S04]  /*1b760*/  IMAD R7, R14, 0x8, R16 ;  /* 0x000000080e077824 */ /* 0x000fc800078e0210 */
[----:B------:R0:W2:Y:S01]  /*1b770*/  SYNCS.PHASECHK.TRANS64.TRYWAIT P1, [R7+URZ+0x22850], R6 ;  /* 0x02285006070075a7 */ /* 0x0000a2000802017f */
[----:B------:R-:W-:Y:S05]  /*1b780*/  @!P0 BRA `(.L_x_1749) ;  /* 0x0000000000048947 */ /* 0x000fea0003800000 */
[----:B------:R-:W-:Y:S01]  /*1b790*/  BPT.TRAP 0x1 ;  /* 0x000000040000795c */ /* 0x000fe20000300000 */
.L_x_1749:
[----:B--2---:R-:W-:Y:S05]  /*1b7a0*/  @P1 BRA `(.L_x_1747) ;  /* 0x0000000000081947 */ /* 0x004fea0003800000 */
[----:B------:R-:W2:Y:S02]  /*1b7b0*/  SYNCS.PHASECHK.TRANS64.TRYWAIT P1, [R7+URZ+0x22850], R6 ;  /* 0x02285006070075a7 */ /* 0x000ea4000802017f */
[----:B--2---:R-:W-:Y:S05]  /*1b7c0*/  @!P1 BRA `(.L_x_1750) ;  /* 0x000000e800489947 */ /* 0x004fea0003800000 */
.L_x_1747:
        /* <DEDUP_REMOVED lines=9> */
[----:B------:R-:W-:-:S03]  /*1b860*/  IMAD.MOV.U32 R7, RZ, RZ, 0x40000040 ;  /* 0x40000040ff077424 */ /* 0x000fc600078e00ff */
[C---:B------:R-:W-:Y:S02]  /*1b870*/  R2UR UR10, R6.reuse ;  /* 0x00000000060a72ca */ /* 0x040fe400000e0000 */
[----:B------:R-:W-:Y:S01]  /*1b880*/  R2UR UR11, R7 ;  /* 0x00000000070b72ca */ /* 0x000fe200000e0000 */
[----:B------:R-:W-:Y:S01]  /*1b890*/  IMAD.MOV.U32 R7, RZ, RZ, 0x40000040 ;  /* 0x40000040ff077424 */ /* 0x000fe200078e00ff */
[----:B------:R-:W-:-:S11]  /*1b8a0*/  IADD3 R8, R6, 0x2, RZ ;  /* 0x0000000206087810 */ /* 0x000fd60007ffe0ff */
        /* <DEDUP_REMOVED lines=25> */
.L_x_1751:
        /* <DEDUP_REMOVED lines=31> */
[----:B------:R-:W-:Y:S01]  /*1bc30*/  FMUL.FTZ R80, R2, R84 ;  /* 0x0000005402507220 */ /* 0x000fe20000410000 */
[----:B--2---:R-:W-:Y:S01]  /*1bc40*/  @P4 SHF.R.U32.HI R81, RZ, R7, R6 ;  /* 0x00000007ff514219 */ /* 0x004fe20000011606 */
[----:B------:R-:W-:Y:S02]  /*1bc50*/  IMAD R6, R168, 0x8, R16 ;  /* 0x00000008a8067824 */ /* 0x000fe400078e0210 */
[C---:B------:R-:W-:Y:S01]  /*1bc60*/  FMUL.FTZ R37, R2.reuse, R46 ;  /* 0x0000002e02257220 */ /* 0x040fe20000410000 */
[----:B------:R-:W-:Y:S01]  /*1bc70*/  FMUL.FTZ R61, R2, R65 ;  /* 0x00000041023d7220 */ /* 0x000fe20000410000 */
[----:B------:R-:W-:-:S02]  /*1bc80*/  IMAD.U32 R84, RZ, RZ, UR40 ;  /* 0x00000028ff547e24 */ /* 0x000fc4000f8e00ff */
[----:B------:R-:W-:Y:S01]  /*1bc90*/  FMUL.FTZ R46, R2, R55 ;  /* 0x00000037022e7220 */ /* 0x000fe20000410000 */
[----:B------:R-:W-:Y:S02]  /*1bca0*/  VIADD R7, R6, 0x22840 ;  /* 0x0002284006077836 */ /* 0x000fe40000000000 */
        /* <DEDUP_REMOVED lines=14> */
[----:B------:R-:W0:Y:S01]  /*1bd90*/  SHFL.IDX PT, R6, R81, RZ, 0x1c1f ;  /* 0x001c1fff51067589 */ /* 0x000e2200000e0000 */
[----:B------:R-:W-:-:S02]  /*1bda0*/  IMAD.SHL.U32 R77, R4, 0x80, RZ ;  /* 0x00000080044d7824 */ /* 0x000fc400078e00ff */
[C---:B------:R-:W-:Y:S01]  /*1bdb0*/  FMUL.FTZ R36, R2.reuse, R41 ;  /* 0x0000002902247220 */ /* 0x040fe20000410000 */
[C---:B------:R-:W-:Y:S01]  /*1bdc0*/  FMUL.FTZ R38, R2.reuse, R47 ;  /* 0x0000002f02267220 */ /* 0x040fe20000410000 */
[----:B------:R-:W-:Y:S01]  /*1bdd0*/  FMUL.FTZ R43, R2, R48 ;  /* 0x00000030022b7220 */ /* 0x000fe20000410000 */
[----:B------:R-:W-:Y:S01]  /*1bde0*/  PRMT R79, R84, 0x654, R7 ;  /* 0x00000654544f7816 */ /* 0x000fe20000000007 */
        /* <DEDUP_REMOVED lines=12> */
[----:B------:R-:W-:Y:S01]  /*1beb0*/  IADD3 R7, -R77, 0x1, RZ ;  /* 0x000000014d077810 */ /* 0x000fe20007ffe1ff */
[----:B------:R2:W-:Y:S01]  /*1bec0*/  SYNCS.ARRIVE.TRANS64.RED.A1T0 RZ, [R79+URZ], RZ ;  /* 0x000000ff4fff79a7 */ /* 0x0005e2000810043f */
[C---:B------:R-:W-:Y:S01]  /*1bed0*/  FMUL.FTZ R74, R2.reuse, R83 ;  /* 0x00000053024a7220 */ /* 0x040fe20000410000 */
[C---:B------:R-:W-:Y:S01]  /*1bee0*/  FMUL.FTZ R82, R2.reuse, R85 ;  /* 0x0000005502527220 */ /* 0x040fe20000410000 */
[----:B------:R-:W-:Y:S01]  /*1bef0*/  FMUL.FTZ R76, R2, R86 ;  /* 0x00000056024c7220 */ /* 0x000fe20000410000 */
[----:B------:R-:W-:Y:S01]  /*1bf00*/  IMAD R7, R172, -0x2, R7 ;  /* 0xfffffffeac077824 */ /* 0x000fe200078e0207 */
[----:B------:R-:W3:Y:S01]  /*1bf10*/  MUFU.TANH R10, R10 ;  /* 0x0000000a000a7308 */ /* 0x000ee20000002400 */
[----:B--2---:R-:W-:-:S03]  /*1bf20*/  FMUL.FTZ R79, R2, R87 ;  /* 0x00000057024f7220 */ /* 0x004fc60000410000 */
[----:B------:R-:W-:-:S04]  /*1bf30*/  IADD3 R7, -R170, R7, R171 ;  /* 0x00000007aa077210 */ /* 0x000fc80007ffe1ab */
[----:B------:R-:W2:Y:S01]  /*1bf40*/  MUFU.TANH R11, R11 ;  /* 0x0000000b000b7308 */ /* 0x000ea20000002400 */
[C---:B------:R-:W-:Y:S01]  /*1bf50*/  IADD3 R85, R7.reuse, UR43, RZ ;  /* 0x0000002b07557c10 */ /* 0x040fe2000fffe0ff */
[----:B------:R-:W-:-:S04]  /*1bf60*/  VIADD R86, R7, UR33 ;  /* 0x0000002107567c36 */ /* 0x000fc80008000000 */
[--C-:B0-----:R-:W-:Y:S02]  /*1bf70*/  IMAD.IADD R84, R86, 0x1, R6.reuse ;  /* 0x0000000156547824 */ /* 0x101fe400078e0206 */
[----:B------:R-:W0:Y:S01]  /*1bf80*/  MUFU.TANH R8, R8 ;  /* 0x0000000800087308 */ /* 0x000e220000002400 */
[----:B------:R-:W-:-:S07]  /*1bf90*/  IMAD.IADD R83, R85, 0x1, R6 ;  /* 0x0000000155537824 */ /* 0x000fce00078e0206 */
        /* <DEDUP_REMOVED lines=74> */
.L_x_1754:
[----:B------:R-:W-:-:S05]  /*1c440*/  IMAD.U32 R152, RZ, RZ, UR4 ;  /* 0x00000004ff987e24 */ /* 0x000fca000f8e00ff */
[----:B------:R-:W-:-:S13]  /*1c450*/  ISETP.NE.AND P1, PT, R152, 0x1, PT ;  /* 0x000000019800780c */ /* 0x000fda0003f25270 */
[----:B------:R-:W2:Y:S02]  /*1c460*/  @P1 LDC.64 R6, c[0x0][0x9e8] ;  /* 0x00027a00ff061b82 */ /* 0x000ea40000000a00 */
[----:B--2---:R-:W-:-:S05]  /*1c470*/  @P1 IMAD.HI.U32 R6, R87, R6, RZ ;  /* 0x0000000657061227 */ /* 0x004fca00078e00ff */
[----:B------:R-:W-:-:S07]  /*1c480*/  @P1 SHF.R.U32.HI R87, RZ, R7, R6 ;  /* 0x00000007ff571219 */ /* 0x000fce0000011606 */
.L_x_1755:
[----:B------:R-:W-:Y:S05]  /*1c490*/  BSYNC B0 ;  /* 0x0000000000007941 */ /* 0x000fea0003800000 */
.L_x_1753:
[----:B------:R-:W-:-:S04]  /*1c4a0*/  IMAD R87, R87, R152, -R77 ;  /* 0x0000009857577224 */ /* 0x000fc800078e0a4d */
[----:B------:R-:W-:-:S05]  /*1c4b0*/  IMAD R87, R172, -0x2, R87 ;  /* 0xfffffffeac577824 */ /* 0x000fca00078e0257 */
[----:B------:R-:W-:Y:S02]  /*1c4c0*/  VIADDMNMX R84, R87, R152, R84, PT ;  /* 0x0000009857547246 */ /* 0x000fe40003800154 */
[----:B------:R-:W-:-:S07]  /*1c4d0*/  VIMNMX R83, R83, R87, !PT ;  /* 0x0000005753537248 */ /* 0x000fce0007fe0100 */
.L_x_1752:
[----:B------:R-:W-:-:S04]  /*1c4e0*/  ISETP.GT.AND P1, PT, R4, -0x1, PT ;  /* 0xffffffff0400780c */ /* 0x000fc80003f24270 */
[C---:B------:R-:W-:Y:S02]  /*1c4f0*/  ISETP.GT.AND P3, PT, R83.reuse, RZ, P1 ;  /* 0x000000ff5300720c */ /* 0x040fe40000f64270 */
[----:B------:R-:W-:Y:S02]  /*1c500*/  ISETP.GT.AND P2, PT, R83, 0x1, P1 ;  /* 0x000000015300780c */ /* 0x000fe40000f44270 */
[C---:B------:R-:W-:Y:S02]  /*1c510*/  ISETP.LT.OR P3, PT, R84.reuse, 0x1, P3 ;  /* 0x000000015400780c */ /* 0x040fe40001f61670 */
[----:B------:R-:W-:Y:S02]  /*1c520*/  ISETP.LT.OR P2, PT, R84, 0x2, P2 ;  /* 0x000000025400780c */ /* 0x000fe40001741670 */
[----:B------:R-:W-:Y:S02]  /*1c530*/  FSEL R10, R10, -INF , !P3 ;  /* 0xff8000000a0a7808 */ /* 0x000fe40005800000 */
[----:B------:R-:W-:-:S02]  /*1c540*/  FSEL R87, R11, -INF , !P2 ;  /* 0xff8000000b577808 */ /* 0x000fc40005000000 */
[C---:B------:R-:W-:Y:S01]  /*1c550*/  ISETP.GT.AND P3, PT, R83.reuse, 0x8, P1 ;  /* 0x000000085300780c */ /* 0x040fe20000f64270 */
[----:B------:R-:W2:Y:S01]  /*1c560*/  SHFL.IDX PT, R11, R81, 0x1, 0x1c1f ;  /* 0x003c1f00510b7f89 */ /* 0x000ea200000e0000 */
[----:B------:R-:W-:Y:S02]  /*1c570*/  ISETP.GT.AND P2, PT, R83, 0x9, P1 ;  /* 0x000000095300780c */ /* 0x000fe40000f44270 */
[C---:B------:R-:W-:Y:S02]  /*1c580*/  ISETP.LT.OR P3, PT, R84.reuse, 0x9, P3 ;  /* 0x000000095400780c */ /* 0x040fe40001f61670 */
[----:B------:R-:W-:Y:S02]  /*1c590*/  ISETP.LT.OR P2, PT, R84, 0xa, P2 ;  /* 0x0000000a5400780c */ /* 0x000fe40001741670 */
[----:B0-----:R-:W-:Y:S02]  /*1c5a0*/  FSEL R21, R21, -INF , !P3 ;  /* 0xff80000015157808 */ /* 0x001fe40005800000 */
[----:B------:R-:W-:-:S02]  /*1c5b0*/  FSEL R24, R24, -INF , !P2 ;  /* 0xff80000018187808 */ /* 0x000fc40005000000 */
[C---:B------:R-:W-:Y:S02]  /*1c5c0*/  ISETP.GT.AND P3, PT, R83.reuse, 0x10, P1 ;  /* 0x000000105300780c */ /* 0x040fe40000f64270 */
[----:B------:R-:W-:Y:S02]  /*1c5d0*/  ISETP.GT.AND P2, PT, R83, 0x11, P1 ;  /* 0x000000115300780c */ /* 0x000fe40000f44270 */
[C---:B------:R-:W-:Y:S02]  /*1c5e0*/  ISETP.LT.OR P3, PT, R84.reuse, 0x11, P3 ;  /* 0x000000115400780c */ /* 0x040fe40001f61670 */
[----:B------:R-:W-:Y:S02]  /*1c5f0*/  ISETP.LT.OR P2, PT, R84, 0x12, P2 ;  /* 0x000000125400780c */ /* 0x000fe40001741670 */
[----:B------:R-:W-:Y:S02]  /*1c600*/  FSEL R27, R27, -INF , !P3 ;  /* 0xff8000001b1b7808 */ /* 0x000fe40005800000 */
[----:B------:R-:W-:-:S02]  /*1c610*/  FSEL R28, R28, -INF , !P2 ;  /* 0xff8000001c1c7808 */ /* 0x000fc40005000000 */
[C---:B------:R-:W-:Y:S01]  /*1c620*/  ISETP.GT.AND P3, PT, R83.reuse, 0x18, P1 ;  /* 0x000000185300780c */ /* 0x040fe20000f64270 */
[--C-:B--2---:R-:W-:Y:S01]  /*1c630*/  IMAD.IADD R86, R86, 0x1, R11.reuse ;  /* 0x0000000156567824 */ /* 0x104fe200078e020b */
[----:B------:R-:W-:Y:S01]  /*1c640*/  ISETP.GT.AND P2, PT, R83, 0x19, P1 ;  /* 0x000000195300780c */ /* 0x000fe20000f44270 */
[----:B------:R-:W-:Y:S01]  /*1c650*/  IMAD.IADD R85, R85, 0x1, R11 ;  /* 0x0000000155557824 */ /* 0x000fe200078e020b */
[C---:B------:R-:W-:Y:S02]  /*1c660*/  ISETP.LT.OR P3, PT, R84.reuse, 0x19, P3 ;  /* 0x000000195400780c */ /* 0x040fe40001f61670 */
[----:B------:R-:W-:Y:S02]  /*1c670*/  ISETP.LT.OR P2, PT, R84, 0x1a, P2 ;  /* 0x0000001a5400780c */ /* 0x000fe40001741670 */
[----:B------:R-:W-:Y:S02]  /*1c680*/  FSEL R31, R31, -INF , !P3 ;  /* 0xff8000001f1f7808 */ /* 0x000fe40005800000 */
[----:B------:R-:W-:-:S02]  /*1c690*/  FSEL R32, R32, -INF , !P2 ;  /* 0xff80000020207808 */ /* 0x000fc40005000000 */
[C---:B------:R-:W-:Y:S02]  /*1c6a0*/  ISETP.GT.AND P3, PT, R83.reuse, 0x20, P1 ;  /* 0x000000205300780c */ /* 0x040fe40000f64270 */
[----:B------:R-:W-:Y:S02]  /*1c6b0*/  ISETP.GT.AND P2, PT, R83, 0x21, P1 ;  /* 0x000000215300780c */ /* 0x000fe40000f44270 */
        /* <DEDUP_REMOVED lines=83> */
.L_x_1758:
[----:B------:R-:W-:-:S05]  /*1cbf0*/  IMAD.U32 R84, RZ, RZ, UR4 ;  /* 0x00000004ff547e24 */ /* 0x000fca000f8e00ff */
[----:B------:R-:W-:-:S13]  /*1cc00*/  ISETP.NE.AND P2, PT, R84, 0x1, PT ;  /* 0x000000015400780c */ /* 0x000fda0003f45270 */
[----:B------:R-:W0:Y:S02]  /*1cc10*/  @P2 LDC.64 R6, c[0x0][0x9e8] ;  /* 0x00027a00ff062b82 */ /* 0x000e240000000a00 */
[----:B0-----:R-:W-:-:S05]  /*1cc20*/  @P2 IMAD.HI.U32 R6, R11, R6, RZ ;  /* 0x000000060b062227 */ /* 0x001fca00078e00ff */
[----:B------:R-:W-:-:S07]  /*1cc30*/  @P2 SHF.R.U32.HI R11, RZ, R7, R6 ;  /* 0x00000007ff0b2219 */ /* 0x000fce0000011606 */
.L_x_1759:
[----:B------:R-:W-:Y:S05]  /*1cc40*/  BSYNC B0 ;  /* 0x0000000000007941 */ /* 0x000fea0003800000 */
.L_x_1757:
[----:B------:R-:W-:-:S04]  /*1cc50*/  IMAD R11, R11, R84, -R77 ;  /* 0x000000540b0b7224 */ /* 0x000fc800078e0a4d */
[----:B------:R-:W-:-:S05]  /*1cc60*/  IMAD R11, R172, -0x2, R11 ;  /* 0xfffffffeac0b7824 */ /* 0x000fca00078e020b */
[----:B------:R-:W-:Y:S02]  /*1cc70*/  VIADDMNMX R86, R11, R84, R86, PT ;  /* 0x000000540b567246 */ /* 0x000fe40003800156 */
[----:B------:R-:W-:-:S07]  /*1cc80*/  VIMNMX R85, R85, R11, !PT ;  /* 0x0000000b55557248 */ /* 0x000fce0007fe0100 */
.L_x_1756:
        /* <DEDUP_REMOVED lines=69> */
[C---:B------:R-:W-:Y:S02]  /*1d0e0*/  ISETP.GT.AND P2, PT, R85.reuse, 0x29, P1 ;  /* 0x000000295500780c */ /* 0x040fe40000f44270 */
[----:B------:R-:W-:Y:S02]  /*1d0f0*/  FSEL R44, R44, -INF , !P3 ;  /* 0xff8000002c2c7808 */ /* 0x000fe40005800000 */
[----:B------:R-:W-:Y:S02]  /*1d100*/  ISETP.GT.AND P3, PT, R85, 0x40, P1 ;  /* 0x000000405500780c */ /* 0x000fe40000f64270 */
[C---:B------:R-:W-:Y:S02]  /*1d110*/  ISETP.LT.OR P2, PT, R86.reuse, 0x2a, P2 ;  /* 0x0000002a5600780c */ /* 0x040fe40001741670 */
[----:B------:R-:W-:-:S02]  /*1d120*/  ISETP.LT.OR P3, PT, R86, 0x41, P3 ;  /* 0x000000415600780c */ /* 0x000fc40001f61670 */
[----:B------:R-:W-:Y:S02]  /*1d130*/  FSEL R38, R38, -INF , !P2 ;  /* 0xff80000026267808 */ /* 0x000fe40005000000 */
[C---:B------:R-:W-:Y:S02]  /*1d140*/  ISETP.GT.AND P2, PT, R85.reuse, 0x31, P1 ;  /* 0x000000315500780c */ /* 0x040fe40000f44270 */
        /* <DEDUP_REMOVED lines=24> */
[----:B------:R-:W-:Y:S01]  /*1d2d0*/  ISETP.GT.AND P3, PT, R85, 0x49, P1 ;  /* 0x000000495500780c */ /* 0x000fe20000f64270 */
[--C-:B------:R-:W-:Y:S01]  /*1d2e0*/  FFMA.FTZ R77, R28, UR35, -R6.reuse ;  /* 0x000000231c4d7c23 */ /* 0x100fe20008010806 */
[----:B------:R-:W-:Y:S01]  /*1d2f0*/  FMNMX.FTZ R10, R27, R12, !PT ;  /* 0x0000000c1b0a7209 */ /* 0x000fe20007810000 */
[--C-:B------:R-:W-:Y:S01]  /*1d300*/  FFMA.FTZ R28, R31, UR35, -R6.reuse ;  /* 0x000000231f1c7c23 */ /* 0x100fe20008010806 */
[----:B------:R-:W-:Y:S01]  /*1d310*/  ISETP.LT.OR P3, PT, R86, 0x4a, P3 ;  /* 0x0000004a5600780c */ /* 0x000fe20001f61670 */
[----:B------:R0:W-:Y:S01]  /*1d320*/  MUFU.EX2 R8, R83 ;  /* 0x0000005300087308 */ /* 0x0001e20000000800 */
[----:B------:R-:W-:Y:S01]  /*1d330*/  FMNMX.FTZ R10, R9, R10, !PT ;  /* 0x0000000a090a7209 */ /* 0x000fe20007810000 */
[--C-:B------:R-:W-:Y:S01]  /*1d340*/  FFMA.FTZ R7, R87, UR35, -R6.reuse ;  /* 0x0000002357077c23 */ /* 0x100fe20008010806 */
[----:B------:R-:W-:Y:S01]  /*1d350*/  FSEL R54, R54, -INF , !P3 ;  /* 0xff80000036367808 */ /* 0x000fe20005800000 */
[--C-:B------:R-:W-:Y:S01]  /*1d360*/  FFMA.FTZ R87, R36, UR35, -R6.reuse ;  /* 0x0000002324577c23 */ /* 0x100fe20008010806 */
[----:B------:R-:W-:Y:S01]  /*1d370*/  FMNMX.FTZ R81, R15, R10, !PT ;  /* 0x0000000a0f517209 */ /* 0x000fe20007810000 */
[--C-:B------:R-:W-:Y:S01]  /*1d380*/  FFMA.FTZ R36, R39, UR35, -R6.reuse ;  /* 0x0000002327247c23 */ /* 0x100fe20008010806 */
[----:B------:R-:W-:Y:S01]  /*1d390*/  ISETP.GT.AND P3, PT, R85, 0x50, P1 ;  /* 0x000000505500780c */ /* 0x000fe20000f64270 */
[--C-:B------:R-:W-:Y:S01]  /*1d3a0*/  FFMA.FTZ R152, R53, UR35, -R6.reuse ;  /* 0x0000002335987c23 */ /* 0x100fe20008010806 */
[----:B------:R-:W-:Y:S01]  /*1d3b0*/  FMNMX.FTZ R10, R20, R81, !PT ;  /* 0x00000051140a7209 */ /* 0x000fe20007810000 */
[--C-:B0-----:R-:W-:Y:S01]  /*1d3c0*/  FFMA.FTZ R83, R32, UR35, -R6.reuse ;  /* 0x0000002320537c23 */ /* 0x101fe20008010806 */
[----:B------:R-:W-:Y:S01]  /*1d3d0*/  ISETP.LT.OR P3, PT, R86, 0x51, P3 ;  /* 0x000000515600780c */ /* 0x000fe20001f61670 */
[--C-:B------:R-:W-:Y:S01]  /*1d3e0*/  FFMA.FTZ R32, R35, UR35, -R6.reuse ;  /* 0x0000002323207c23 */ /* 0x100fe20008010806 */
        /* <DEDUP_REMOVED lines=9> */
[--C-:B------:R-:W-:Y:S01]  /*1d480*/  FFMA.FTZ R158, R69, UR35, -R6.reuse ;  /* 0x00000023459e7c23 */ /* 0x100fe20008010806 */
[----:B------:R-:W-:Y:S01]  /*1d490*/  ISETP.LT.OR P3, PT, R86, 0x52, P3 ;  /* 0x000000525600780c */ /* 0x000fe20001f61670 */
[--C-:B------:R-:W-:Y:S01]  /*1d4a0*/  FFMA.FTZ R160, R73, UR35, -R6.reuse ;  /* 0x0000002349a07c23 */ /* 0x100fe20008010806 */
[----:B------:R-:W-:Y:S01]  /*1d4b0*/  FMNMX.FTZ R10, R30, R81, !PT ;  /* 0x000000511e0a7209 */ /* 0x000fe20007810000 */
[--C-:B------:R-:W-:Y:S01]  /*1d4c0*/  FFMA.FTZ R61, R75, UR35, -R6.reuse ;  /* 0x000000234b3d7c23 */ /* 0x100fe20008010806 */
[----:B------:R-:W-:Y:S01]  /*1d4d0*/  FSEL R58, R58, -INF , !P3 ;  /* 0xff8000003a3a7808 */ /* 0x000fe20005800000 */
[--C-:B------:R-:W-:Y:S01]  /*1d4e0*/  FFMA.FTZ R78, R78, UR35, -R6.reuse ;  /* 0x000000234e4e7c23 */ /* 0x100fe20008010806 */
[----:B------:R-:W-:Y:S01]  /*1d4f0*/  FMNMX.FTZ R35, R33, R10, !PT ;  /* 0x0000000a21237209 */ /* 0x000fe20007810000 */
[----:B------:R-:W-:Y:S01]  /*1d500*/  FFMA.FTZ R82, R82, UR35, -R6 ;  /* 0x0000002352527c23 */ /* 0x000fe20008010806 */
[----:B------:R-:W-:Y:S01]  /*1d510*/  ISETP.GT.AND P3, PT, R85, 0x58, P1 ;  /* 0x000000585500780c */ /* 0x000fe20000f64270 */
[----:B------:R-:W-:Y:S01]  /*1d520*/  MUFU.EX2 R84, R84 ;  /* 0x0000005400547308 */ /* 0x000fe20000000800 */
[----:B------:R-:W-:-:S02]  /*1d530*/  FMNMX.FTZ R10, R34, R35, !PT ;  /* 0x00000023220a7209 */ /* 0x000fc40007810000 */
[----:B------:R-:W-:Y:S02]  /*1d540*/  ISETP.LT.OR P3, PT, R86, 0x59, P3 ;  /* 0x000000595600780c */ /* 0x000fe40001f61670 */
[----:B------:R-:W-:Y:S02]  /*1d550*/  FMNMX.FTZ R81, R37, R10, !PT ;  /* 0x0000000a25517209 */ /* 0x000fe40007810000 */
[----:B------:R-:W-:Y:S01]  /*1d560*/  FSEL R60, R60, -INF , !P3 ;  /* 0xff8000003c3c7808 */ /* 0x000fe20005800000 */
[----:B------:R-:W-:Y:S01]  /*1d570*/  MUFU.EX2 R7, R7 ;  /* 0x0000000700077308 */ /* 0x000fe20000000800 */
[----:B------:R-:W-:Y:S02]  /*1d580*/  FMNMX.FTZ R10, R38, R81, !PT ;  /* 0x00000051260a7209 */ /* 0x000fe40007810000 */
[----:B------:R-:W-:Y:S02]  /*1d590*/  ISETP.GT.AND P3, PT, R85, 0x59, P1 ;  /* 0x000000595500780c */ /* 0x000fe40000f64270 */
[----:B------:R-:W-:Y:S01]  /*1d5a0*/  FMNMX.FTZ R39, R41, R10, !PT ;  /* 0x0000000a29277209 */ /* 0x000fe20007810000 */
[--C-:B------:R-:W-:Y:S01]  /*1d5b0*/  FFMA.FTZ R10, R40, UR35, -R6.reuse ;  /* 0x00000023280a7c23 */ /* 0x100fe20008010806 */
[----:B------:R-:W-:Y:S01]  /*1d5c0*/  ISETP.LT.OR P3, PT, R86, 0x5a, P3 ;  /* 0x0000005a5600780c */ /* 0x000fe20001f61670 */
[--C-:B------:R-:W-:Y:S01]  /*1d5d0*/  FFMA.FTZ R40, R43, UR35, -R6.reuse ;  /* 0x000000232b287c23 */ /* 0x100fe20008010806 */
[----:B------:R-:W-:Y:S01]  /*1d5e0*/  FMNMX.FTZ R81, R42, R39, !PT ;  /* 0x000000272a517209 */ /* 0x000fe20007810000 */
[--C-:B------:R-:W-:Y:S01]  /*1d5f0*/  FFMA.FTZ R43, R45, UR35, -R6.reuse ;  /* 0x000000232d2b7c23 */ /* 0x100fe20008010806 */
[----:B------:R-:W-:Y:S01]  /*1d600*/  FSEL R62, R62, -INF , !P3 ;  /* 0xff8000003e3e7808 */ /* 0x000fe20005800000 */
        /* <DEDUP_REMOVED lines=9> */
[--C-:B0-----:R-:W-:Y:S01]  /*1d6a0*/  FFMA.FTZ R10, R49, UR35, -R6.reuse ;  /* 0x00000023310a7c23 */ /* 0x101fe20008010806 */
        /* <DEDUP_REMOVED lines=17> */
[----:B------:R-:W-:-:S02]  /*1d7c0*/  FMNMX.FTZ R81, R58, R81, !PT ;  /* 0x000000513a517209 */ /* 0x000fc40007810000 */
[----:B------:R-:W-:Y:S01]  /*1d7d0*/  ISETP.LT.OR P3, PT, R86, 0x6a, P3 ;  /* 0x0000006a5600780c */ /* 0x000fe20001f61670 */
[----:B------:R-:W-:Y:S01]  /*1d7e0*/  MUFU.EX2 R28, R28 ;  /* 0x0000001c001c7308 */ /* 0x000fe20000000800 */
[----:B------:R-:W-:Y:S02]  /*1d7f0*/  FMNMX.FTZ R81, R60, R81, !PT ;  /* 0x000000513c517209 */ /* 0x000fe40007810000 */
[----:B------:R-:W-:Y:S02]  /*1d800*/  FSEL R47, R70, -INF , !P3 ;  /* 0xff800000462f7808 */ /* 0x000fe40005800000 */
[----:B------:R-:W-:Y:S02]  /*1d810*/  ISETP.GT.AND P3, PT, R85, 0x70, P1 ;  /* 0x000000705500780c */ /* 0x000fe40000f64270 */
[----:B------:R-:W-:Y:S01]  /*1d820*/  FMNMX.FTZ R81, R62, R81, !PT ;  /* 0x000000513e517209 */ /* 0x000fe20007810000 */
[----:B------:R0:W-:Y:S01]  /*1d830*/  MUFU.EX2 R70, R10 ;  /* 0x0000000a00467308 */ /* 0x0001e20000000800 */
[----:B------:R-:W-:-:S02]  /*1d840*/  ISETP.LT.OR P3, PT, R86, 0x71, P3 ;  /* 0x000000715600780c */ /* 0x000fc40001f61670 */
[----:B------:R-:W-:Y:S02]  /*1d850*/  FMNMX.FTZ R81, R64, R81, !PT ;  /* 0x0000005140517209 */ /* 0x000fe40007810000 */
[----:B------:R-:W-:Y:S02]  /*1d860*/  FSEL R72, R72, -INF , !P3 ;  /* 0xff80000048487808 */ /* 0x000fe40005800000 */
[----:B------:R-:W-:Y:S01]  /*1d870*/  ISETP.GT.AND P3, PT, R85, 0x71, P1 ;  /* 0x000000715500780c */ /* 0x000fe20000f64270 */
[----:B------:R-:W-:Y:S01]  /*1d880*/  MUFU.EX2 R31, R83 ;  /* 0x00000053001f7308 */ /* 0x000fe20000000800 */
[----:B------:R-:W-:Y:S02]  /*1d890*/  FMNMX.FTZ R81, R66, R81, !PT ;  /* 0x0000005142517209 */ /* 0x000fe40007810000 */
[----:B------:R-:W-:Y:S02]  /*1d8a0*/  ISETP.LT.OR P3, PT, R86, 0x72, P3 ;  /* 0x000000725600780c */ /* 0x000fe40001f61670 */
[----:B0-----:R-:W-:-:S02]  /*1d8b0*/  FMNMX.FTZ R10, R68, R81, !PT ;  /* 0x00000051440a7209 */ /* 0x001fc40007810000 */
[----:B------:R-:W-:Y:S01]  /*1d8c0*/  FSEL R74, R74, -INF , !P3 ;  /* 0xff8000004a4a7808 */ /* 0x000fe20005800000 */
[----:B------:R-:W-:Y:S01]  /*1d8d0*/  MUFU.EX2 R32, R32 ;  /* 0x0000002000207308 */ /* 0x000fe20000000800 */
[----:B------:R-:W-:Y:S02]  /*1d8e0*/  ISETP.GT.AND P3, PT, R85, 0x78, P1 ;  /* 0x000000785500780c */ /* 0x000fe40000f64270 */
[----:B------:R-:W-:Y:S02]  /*1d8f0*/  FMNMX.FTZ R53, R47, R10, !PT ;  /* 0x0000000a2f357209 */ /* 0x000fe40007810000 */
[----:B------:R-:W-:Y:S02]  /*1d900*/  ISETP.GT.AND P1, PT, R85, 0x79, P1 ;  /* 0x000000795500780c */ /* 0x000fe40000f24270 */
[----:B------:R-:W-:Y:S01]  /*1d910*/  ISETP.LT.OR P3, PT, R86, 0x79, P3 ;  /* 0x000000795600780c */ /* 0x000fe20001f61670 */
[----:B------:R-:W-:Y:S01]  /*1d920*/  MUFU.EX2 R35, R87 ;  /* 0x0000005700237308 */ /* 0x000fe20000000800 */
[----:B------:R-:W-:-:S02]  /*1d930*/  FMNMX.FTZ R53, R72, R53, !PT ;  /* 0x0000003548357209 */ /* 0x000fc40007810000 */
[----:B------:R-:W-:Y:S01]  /*1d940*/  ISETP.LT.OR P1, PT, R86, 0x7a, P1 ;  /* 0x0000007a5600780c */ /* 0x000fe20000f21670 */
[----:B------:R-:W-:-:S01]  /*1d950*/  FFMA.FTZ R86, R57, UR35, -R6 ;  /* 0x0000002339567c23 */ /* 0x000fc20008010806 */
[----:B------:R-:W-:Y:S01]  /*1d960*/  FSEL R76, R76, -INF , !P3 ;  /* 0xff8000004c4c7808 */ /* 0x000fe20005800000 */
[----:B------:R-:W-:-:S01]  /*1d970*/  FFMA.FTZ R57, R67, UR35, -R6 ;  /* 0x0000002343397c23 */ /* 0x000fc20008010806 */
[----:B------:R-:W-:Y:S01]  /*1d980*/  FMNMX.FTZ R53, R74, R53, !PT ;  /* 0x000000354a357209 */ /* 0x000fe20007810000 */
[----:B------:R-:W-:Y:S01]  /*1d990*/  MUFU.EX2 R36, R36 ;  /* 0x0000002400247308 */ /* 0x000fe20000000800 */
[----:B------:R-:W-:Y:S02]  /*1d9a0*/  FSEL R79, R79, -INF , !P1 ;  /* 0xff8000004f4f7808 */ /* 0x000fe40004800000 */
[----:B------:R-:W-:Y:S01]  /*1d9b0*/  FMNMX.FTZ R10, R76, R53, !PT ;  /* 0x000000354c0a7209 */ /* 0x000fe20007810000 */
[----:B------:R-:W-:-:S03]  /*1d9c0*/  FFMA.FTZ R53, R59, UR35, -R6 ;  /* 0x000000233b357c23 */ /* 0x000fc60008010806 */
[----:B------:R-:W-:Y:S01]  /*1d9d0*/  FMNMX.FTZ R10, R79, R10, !PT ;  /* 0x0000000a4f0a7209 */ /* 0x000fe20007810000 */
[----:B------:R-:W-:Y:S04]  /*1d9e0*/  MUFU.EX2 R40, R40 ;  /* 0x0000002800287308 */ /* 0x000fe80000000800 */
[----:B------:R-:W0:Y:S04]  /*1d9f0*/  SHFL.BFLY PT, R59, R10, 0x2, 0x1f ;  /* 0x0c401f000a3b7f89 */ /* 0x000e2800000e0000 */
[----:B------:R-:W-:Y:S08]  /*1da00*/  MUFU.EX2 R43, R43 ;  /* 0x0000002b002b7308 */ /* 0x000ff00000000800 */
[----:B------:R-:W-:Y:S08]  /*1da10*/  MUFU.EX2 R45, R45 ;  /* 0x0000002d002d7308 */ /* 0x000ff00000000800 */
[----:B------:R-:W-:Y:S01]  /*1da20*/  MUFU.EX2 R49, R49 ;  /* 0x0000003100317308 */ /* 0x000fe20000000800 */
[----:B0-----:R-:W-:Y:S01]  /*1da30*/  FMNMX.FTZ R65, R10, R59, !PT ;  /* 0x0000003b0a417209 */ /* 0x001fe20007810000 */
[----:B------:R-:W-:Y:S01]  /*1da40*/  FFMA.FTZ R59, R71, UR35, -R6 ;  /* 0x00000023473b7c23 */ /* 0x000fe20008010806 */
[----:B------:R-:W-:-:S05]  /*1da50*/  FSEL R6, R11, RZ, P2 ;  /* 0x000000ff0b067208 */ /* 0x000fca0001000000 */
[----:B------:R-:W-:Y:S01]  /*1da60*/  MUFU.EX2 R152, R152 ;  /* 0x0000009800987308 */ /* 0x000fe20000000800 */
[----:B------:R-:W0:Y:S01]  /*1da70*/  SHFL.BFLY PT, R10, R65, 0x1, 0x1f ;  /* 0x0c201f00410a7f89 */ /* 0x000e2200000e0000 */
[----:B------:R-:W-:-:S04]  /*1da80*/  FADD.FTZ R13, -R6, R13 ;  /* 0x0000000d060d7221 */ /* 0x000fc80000010100 */
[----:B------:R-:W-:Y:S02]  /*1da90*/  FMUL.FTZ R13, R13, UR35 ;  /* 0x000000230d0d7c20 */ /* 0x000fe40008410000 */
[----:B------:R-:W-:Y:S08]  /*1daa0*/  MUFU.EX2 R51, R51 ;  /* 0x0000003300337308 */ /* 0x000ff00000000800 */
[----:B------:R-:W2:Y:S08]  /*1dab0*/  MUFU.EX2 R13, R13 ;  /* 0x0000000d000d7308 */ /* 0x000eb00000000800 */
[----:B------:R-:W-:Y:S01]  /*1dac0*/  MUFU.EX2 R86, R86 ;  /* 0x0000005600567308 */ /* 0x000fe20000000800 */
[----:B0-----:R-:W-:Y:S01]  /*1dad0*/  FMNMX.FTZ R10, R65, R10, !PT ;  /* 0x0000000a410a7209 */ /* 0x001fe20007810000 */
[----:B------:R-:W-:-:S03]  /*1dae0*/  IMAD.U32 R65, RZ, RZ, UR35 ;  /* 0x00000023ff417e24 */ /* 0x000fc6000f8e00ff */
[C---:B------:R-:W-:Y:S01]  /*1daf0*/  FSETP.NEU.FTZ.AND P1, PT, R10.reuse, -INF , PT ;  /* 0xff8000000a00780b */ /* 0x040fe20003f3d000 */
[----:B------:R-:W-:-:S02]  /*1db00*/  FFMA.FTZ R65, R10, R65, -8 ;  /* 0xc10000000a417423 */ /* 0x000fc40000010041 */
[----:B------:R-:W-:Y:S03]  /*1db10*/  MUFU.EX2 R53, R53 ;  /* 0x0000003500357308 */ /* 0x000fe60000000800 */
[----:B------:R-:W-:-:S05]  /*1db20*/  FSEL R65, R65, RZ, P1 ;  /* 0x000000ff41417208 */ /* 0x000fca0000800000 */
[--C-:B------:R-:W-:Y:S01]  /*1db30*/  FFMA.FTZ R80, R9, UR35, -R65.reuse ;  /* 0x0000002309507c23 */ /* 0x100fe20008010841 */
[----:B------:R-:W-:-:S01]  /*1db40*/  FFMA.FTZ R9, R15, UR35, -R65 ;  /* 0x000000230f097c23 */ /* 0x000fc20008010841 */
[--C-:B------:R-:W-:Y:S01]  /*1db50*/  FFMA.FTZ R15, R25, UR35, -R65.reuse ;  /* 0x00000023190f7c23 */ /* 0x100fe20008010841 */
[----:B------:R-:W-:-:S01]  /*1db60*/  FFMA.FTZ R25, R29, UR35, -R65 ;  /* 0x000000231d197c23 */ /* 0x000fc20008010841 */
[--C-:B------:R-:W-:Y:S01]  /*1db70*/  FFMA.FTZ R29, R33, UR35, -R65.reuse ;  /* 0x00000023211d7c23 */ /* 0x100fe20008010841 */
[----:B------:R-:W-:-:S01]  /*1db80*/  FFMA.FTZ R33, R37, UR35, -R65 ;  /* 0x0000002325217c23 */ /* 0x000fc20008010841 */
[--C-:B------:R-:W-:Y:S01]  /*1db90*/  FFMA.FTZ R37, R41, UR35, -R65.reuse ;  /* 0x0000002329257c23 */ /* 0x100fe20008010841 */
[----:B------:R-:W-:Y:S01]  /*1dba0*/  FSEL R41, R10, RZ, P1 ;  /* 0x000000ff0a297208 */ /* 0x000fe20000800000 */
[--C-:B------:R-:W-:Y:S01]  /*1dbb0*/  FFMA.FTZ R69, R44, UR35, -R65.reuse ;  /* 0x000000232c457c23 */ /* 0x100fe20008010841 */
[----:B------:R-:W-:-:S01]  /*1dbc0*/  FFMA.FTZ R27, R27, UR35, -R65 ;  /* 0x000000231b1b7c23 */ /* 0x000fc20008010841 */
[----:B------:R-:W-:Y:S01]  /*1dbd0*/  MUFU.EX2 R80, R80 ;  /* 0x0000005000507308 */ /* 0x000fe20000000800 */
[----:B------:R-:W-:-:S01]  /*1dbe0*/  FFMA.FTZ R20, R20, UR35, -R65 ;  /* 0x0000002314147c23 */ /* 0x000fc20008010841 */
[----:B------:R-:W-:Y:S01]  /*1dbf0*/  FADD.FTZ R41, -R41, R12 ;  /* 0x0000000c29297221 */ /* 0x000fe20000010100 */
[----:B------:R-:W-:-:S01]  /*1dc00*/  FFMA.FTZ R26, R26, UR35, -R65 ;  /* 0x000000231a1a7c23 */ /* 0x000fc20008010841 */
[----:B------:R-:W-:Y:S01]  /*1dc10*/  FFMA.FTZ R67, R50, UR35, -R65 ;  /* 0x0000002332437c23 */ /* 0x000fe20008010841 */
[----:B--2---:R-:W-:-:S01]  /*1dc20*/  FFMA.FTZ R50, R13, R3, R84 ;  /* 0x000000030d327223 */ /* 0x004fc20000010054 */
[----:B------:R-:W-:Y:S01]  /*1dc30*/  FMUL.FTZ R44, R41, UR35 ;  /* 0x00000023292c7c20 */ /* 0x000fe20008410000 */
[----:B------:R-:W-:-:S01]  /*1dc40*/  FFMA.FTZ R30, R30, UR35, -R65 ;  /* 0x000000231e1e7c23 */ /* 0x000fc20008010841 */
[----:B------:R-:W-:Y:S01]  /*1dc50*/  MUFU.EX2 R27, R27 ;  /* 0x0000001b001b7308 */ /* 0x000fe20000000800 */
[----:B------:R-:W-:-:S01]  /*1dc60*/  FADD.FTZ R50, R7, R50 ;  /* 0x0000003207327221 */ /* 0x000fc20000010000 */
[--C-:B------:R-:W-:Y:S01]  /*1dc70*/  FFMA.FTZ R41, R46, UR35, -R65.reuse ;  /* 0x000000232e297c23 */ /* 0x100fe20008010841 */
[----:B------:R-:W-:-:S01]  /*1dc80*/  FFMA.FTZ R34, R34, UR35, -R65 ;  /* 0x0000002322227c23 */ /* 0x000fc20008010841 */
[--C-:B------:R-:W-:Y:S01]  /*1dc90*/  FFMA.FTZ R46, R48, UR35, -R65.reuse ;  /* 0x00000023302e7c23 */ /* 0x100fe20008010841 */
[----:B------:R-:W-:-:S01]  /*1dca0*/  FFMA.FTZ R48, R52, UR35, -R65 ;  /* 0x0000002334307c23 */ /* 0x000fc20008010841 */
[--C-:B------:R-:W-:Y:S01]  /*1dcb0*/  FFMA.FTZ R38, R38, UR35, -R65.reuse ;  /* 0x0000002326267c23 */ /* 0x100fe20008010841 */
[----:B------:R-:W-:-:S01]  /*1dcc0*/  FFMA.FTZ R42, R42, UR35, -R65 ;  /* 0x000000232a2a7c23 */ /* 0x000fc20008010841 */
[----:B------:R-:W0:Y:S01]  /*1dcd0*/  MUFU.EX2 R44, R44 ;  /* 0x0000002c002c7308 */ /* 0x000e220000000800 */
[----:B------:R-:W-:-:S07]  /*1dce0*/  FFMA.FTZ R47, R47, UR35, -R65 ;  /* 0x000000232f2f7c23 */ /* 0x000fce0008010841 */
[----:B------:R-:W2:Y:S08]  /*1dcf0*/  MUFU.EX2 R9, R9 ;  /* 0x0000000900097308 */ /* 0x000eb00000000800 */
[----:B------:R-:W3:Y:S01]  /*1dd00*/  MUFU.EX2 R20, R20 ;  /* 0x0000001400147308 */ /* 0x000ee20000000800 */
[----:B0-----:R-:W-:-:S04]  /*1dd10*/  FFMA.FTZ R3, R44, R0, R27 ;  /* 0x000000002c037223 */ /* 0x001fc8000001001b */
[----:B------:R-:W-:Y:S01]  /*1dd20*/  FADD.FTZ R0, R80, R3 ;  /* 0x0000000350007221 */ /* 0x000fe20000010000 */
[----:B------:R-:W-:-:S01]  /*1dd30*/  FADD.FTZ R3, R21, R50 ;  /* 0x0000003215037221 */ /* 0x000fc20000010000 */
[----:B------:R-:W-:Y:S01]  /*1dd40*/  FFMA.FTZ R50, R56, UR35, -R65 ;  /* 0x0000002338327c23 */ /* 0x000fe20008010841 */
[----:B------:R-:W0:Y:S01]  /*1dd50*/  MUFU.EX2 R15, R15 ;  /* 0x0000000f000f7308 */ /* 0x000e220000000800 */
[----:B--2---:R-:W-:-:S01]  /*1dd60*/  FADD.FTZ R71, R9, R0 ;  /* 0x0000000009477221 */ /* 0x004fc20000010000 */
[----:B------:R-:W-:-:S04]  /*1dd70*/  FADD.FTZ R3, R24, R3 ;  /* 0x0000000318037221 */ /* 0x000fc80000010000 */
[----:B------:R-:W-:Y:S02]  /*1dd80*/  FADD.FTZ R52, R8, R3 ;  /* 0x0000000308347221 */ /* 0x000fe40000010000 */
[----:B------:R-:W2:Y:S01]  /*1dd90*/  MUFU.EX2 R26, R26 ;  /* 0x0000001a001a7308 */ /* 0x000ea20000000800 */
[----:B---3--:R-:W-:-:S01]  /*1dda0*/  FADD.FTZ R0, R20, R71 ;  /* 0x0000004714007221 */ /* 0x008fc20000010000 */
[----:B------:R-:W-:Y:S01]  /*1ddb0*/  FADD.FTZ R73, R77, R52 ;  /* 0x000000344d497221 */ /* 0x000fe20000010000 */
[----:B------:R-:W-:-:S03]  /*1ddc0*/  FFMA.FTZ R71, R58, UR35, -R65 ;  /* 0x000000233a477c23 */ /* 0x000fc60008010841 */
[----:B------:R-:W-:Y:S02]  /*1ddd0*/  FADD.FTZ R52, R28, R73 ;  /* 0x000000491c347221 */ /* 0x000fe40000010000 */
[----:B------:R-:W3:Y:S01]  /*1dde0*/  MUFU.EX2 R25, R25 ;  /* 0x0000001900197308 */ /* 0x000ee20000000800 */
[----:B0-----:R-:W-:-:S01]  /*1ddf0*/  FADD.FTZ R3, R15, R0 ;  /* 0x000000000f037221 */ /* 0x001fc20000010000 */
[----:B------:R-:W-:Y:S01]  /*1de00*/  FADD.FTZ R73, R31, R52 ;  /* 0x000000341f497221 */ /* 0x000fe20000010000 */
[----:B------:R-:W-:-:S05]  /*1de10*/  FFMA.FTZ R52, R60, UR35, -R65 ;  /* 0x000000233c347c23 */ /* 0x000fca0008010841 */
[----:B------:R-:W0:Y:S01]  /*1de20*/  MUFU.EX2 R30, R30 ;  /* 0x0000001e001e7308 */ /* 0x000e220000000800 */
[----:B--2---:R-:W-:-:S07]  /*1de30*/  FADD.FTZ R0, R26, R3 ;  /* 0x000000031a007221 */ /* 0x004fce0000010000 */
[----:B------:R-:W2:Y:S01]  /*1de40*/  MUFU.EX2 R29, R29 ;  /* 0x0000001d001d7308 */ /* 0x000ea20000000800 */
[----:B---3--:R-:W-:-:S07]  /*1de50*/  FADD.FTZ R3, R25, R0 ;  /* 0x0000000019037221 */ /* 0x008fce0000010000 */
[----:B------:R-:W3:Y:S01]  /*1de60*/  MUFU.EX2 R34, R34 ;  /* 0x0000002200227308 */ /* 0x000ee20000000800 */
[----:B0-----:R-:W-:-:S07]  /*1de70*/  FADD.FTZ R0, R30, R3 ;  /* 0x000000031e007221 */ /* 0x001fce0000010000 */
[----:B------:R-:W0:Y:S01]  /*1de80*/  MUFU.EX2 R33, R33 ;  /* 0x0000002100217308 */ /* 0x000e220000000800 */
[----:B--2---:R-:W-:-:S07]  /*1de90*/  FADD.FTZ R3, R29, R0 ;  /* 0x000000001d037221 */ /* 0x004fce0000010000 */
[----:B------:R-:W2:Y:S01]  /*1dea0*/  MUFU.EX2 R38, R38 ;  /* 0x0000002600267308 */ /* 0x000ea20000000800 */
[----:B---3--:R-:W-:-:S07]  /*1deb0*/  FADD.FTZ R0, R34, R3 ;  /* 0x0000000322007221 */ /* 0x008fce0000010000 */
[----:B------:R3:W-:Y:S01]  /*1dec0*/  MUFU.EX2 R12, R69 ;  /* 0x00000045000c7308 */ /* 0x0007e20000000800 */
[----:B0-----:R-:W-:-:S07]  /*1ded0*/  FADD.FTZ R3, R33, R0 ;  /* 0x0000000021037221 */ /* 0x001fce0000010000 */
[----:B------:R-:W0:Y:S01]  /*1dee0*/  MUFU.EX2 R37, R37 ;  /* 0x0000002500257308 */ /* 0x000e220000000800 */
[----:B---3--:R-:W-:-:S01]  /*1def0*/  FFMA.FTZ R69, R54, UR35, -R65 ;  /* 0x0000002336457c23 */ /* 0x008fc20008010841 */
[----:B------:R-:W-:Y:S01]  /*1df00*/  FADD.FTZ R54, R32, R73 ;  /* 0x0000004920367221 */ /* 0x000fe20000010000 */
[----:B--2---:R-:W-:-:S01]  /*1df10*/  FADD.FTZ R0, R38, R3 ;  /* 0x0000000326007221 */ /* 0x004fc20000010000 */
[----:B------:R-:W-:Y:S02]  /*1df20*/  FFMA.FTZ R73, R62, UR35, -R65 ;  /* 0x000000233e497c23 */ /* 0x000fe40008010841 */
[----:B------:R-:W-:-:S02]  /*1df30*/  FADD.FTZ R75, R35, R54 ;  /* 0x00000036234b7221 */ /* 0x000fc40000010000 */
[----:B------:R-:W2:Y:S02]  /*1df40*/  MUFU.EX2 R42, R42 ;  /* 0x0000002a002a7308 */ /* 0x000ea40000000800 */
[----:B------:R-:W-:-:S04]  /*1df50*/  FADD.FTZ R54, R36, R75 ;  /* 0x0000004b24367221 */ /* 0x000fc80000010000 */
[----:B------:R-:W-:Y:S01]  /*1df60*/  FADD.FTZ R75, R39, R54 ;  /* 0x00000036274b7221 */ /* 0x000fe20000010000 */
[----:B------:R-:W-:-:S01]  /*1df70*/  FFMA.FTZ R54, R64, UR35, -R65 ;  /* 0x0000002340367c23 */ /* 0x000fc20008010841 */
[----:B------:R-:W3:Y:S01]  /*1df80*/  MUFU.EX2 R41, R41 ;  /* 0x0000002900297308 */ /* 0x000ee20000000800 */
[----:B0-----:R-:W-:-:S01]  /*1df90*/  FADD.FTZ R3, R37, R0 ;  /* 0x0000000025037221 */ /* 0x001fc20000010000 */
[----:B------:R-:W-:Y:S01]  /*1dfa0*/  FADD.FTZ R56, R40, R75 ;  /* 0x0000004b28387221 */ /* 0x000fe20000010000 */
[----:B------:R-:W-:-:S03]  /*1dfb0*/  FFMA.FTZ R75, R66, UR35, -R65 ;  /* 0x00000023424b7c23 */ /* 0x000fc60008010841 */
[----:B------:R-:W-:Y:S02]  /*1dfc0*/  FADD.FTZ R56, R43, R56 ;  /* 0x000000382b387221 */ /* 0x000fe40000010000 */
[----:B------:R-:W0:Y:S01]  /*1dfd0*/  MUFU.EX2 R46, R46 ;  /* 0x0000002e002e7308 */ /* 0x000e220000000800 */
[----:B--2---:R-:W-:-:S01]  /*1dfe0*/  FADD.FTZ R3, R42, R3 ;  /* 0x000000032a037221 */ /* 0x004fc20000010000 */
[----:B------:R-:W-:Y:S01]  /*1dff0*/  FADD.FTZ R81, R45, R56 ;  /* 0x000000382d517221 */ /* 0x000fe20000010000 */
[----:B------:R-:W-:-:S02]  /*1e000*/  FFMA.FTZ R56, R68, UR35, -R65 ;  /* 0x0000002344387c23 */ /* 0x000fc40008010841 */
[----:B------:R-:W-:Y:S01]  /*1e010*/  FADD.FTZ R0, R12, R3 ;  /* 0x000000030c007221 */ /* 0x000fe20000010000 */
[----:B------:R-:W-:-:S02]  /*1e020*/  FADD.FTZ R58, R70, R81 ;  /* 0x00000051463a7221 */ /* 0x000fc40000010000 */
[----:B------:R-:W2:Y:S01]  /*1e030*/  MUFU.EX2 R67, R67 ;  /* 0x0000004300437308 */ /* 0x000ea20000000800 */
[----:B---3--:R-:W-:-:S01]  /*1e040*/  FADD.FTZ R3, R41, R0 ;  /* 0x0000000029037221 */ /* 0x008fc20000010000 */
[----:B------:R-:W-:-:S04]  /*1e050*/  FADD.FTZ R81, R49, R58 ;  /* 0x0000003a31517221 */ /* 0x000fc80000010000 */
[----:B------:R-:W-:Y:S02]  /*1e060*/  FADD.FTZ R58, R152, R81 ;  /* 0x00000051983a7221 */ /* 0x000fe40000010000 */
[----:B------:R-:W3:Y:S01]  /*1e070*/  MUFU.EX2 R48, R48 ;  /* 0x0000003000307308 */ /* 0x000ee20000000800 */
[----:B0-----:R-:W-:-:S01]  /*1e080*/  FADD.FTZ R0, R46, R3 ;  /* 0x000000032e007221 */ /* 0x001fc20000010000 */
[----:B------:R-:W-:Y:S01]  /*1e090*/  FADD.FTZ R81, R51, R58 ;  /* 0x0000003a33517221 */ /* 0x000fe20000010000 */
[----:B------:R-:W-:-:S03]  /*1e0a0*/  FFMA.FTZ R58, R72, UR35, -R65 ;  /* 0x00000023483a7c23 */ /* 0x000fc60008010841 */
[----:B------:R-:W-:Y:S02]  /*1e0b0*/  FADD.FTZ R60, R86, R81 ;  /* 0x00000051563c7221 */ /* 0x000fe40000010000 */
[----:B------:R-:W0:Y:S01]  /*1e0c0*/  MUFU.EX2 R69, R69 ;  /* 0x0000004500457308 */ /* 0x000e220000000800 */
[----:B--2---:R-:W-:-:S01]  /*1e0d0*/  FADD.FTZ R3, R67, R0 ;  /* 0x0000000043037221 */ /* 0x004fc20000010000 */
[----:B------:R-:W-:-:S06]  /*1e0e0*/  FADD.FTZ R81, R53, R60 ;  /* 0x0000003c35517221 */ /* 0x000fcc0000010000 */
        /* <DEDUP_REMOVED lines=8> */
[----:B------:R-:W-:-:S06]  /*1e170*/  FFMA.FTZ R81, R74, UR35, -R65 ;  /* 0x000000234a517c23 */ /* 0x000fcc0008010841 */
[----:B------:R-:W3:Y:S01]  /*1e180*/  MUFU.EX2 R52, R52 ;  /* 0x0000003400347308 */ /* 0x000ee20000000800 */
[----:B0-----:R-:W-:-:S07]  /*1e190*/  FADD.FTZ R3, R71, R0 ;  /* 0x0000000047037221 */ /* 0x001fce0000010000 */
[----:B------:R-:W0:Y:S01]  /*1e1a0*/  MUFU.EX2 R156, R156 ;  /* 0x0000009c009c7308 */ /* 0x000e220000000800 */
[----:B--2---:R-:W-:-:S01]  /*1e1b0*/  FADD.FTZ R83, R55, R60 ;  /* 0x0000003c37537221 */ /* 0x004fc20000010000 */
[--C-:B------:R-:W-:Y:S01]  /*1e1c0*/  FFMA.FTZ R60, R76, UR35, -R65.reuse ;  /* 0x000000234c3c7c23 */ /* 0x100fe20008010841 */
[----:B------:R-:W-:-:S05]  /*1e1d0*/  FFMA.FTZ R65, R79, UR35, -R65 ;  /* 0x000000234f417c23 */ /* 0x000fca0008010841 */
        /* <DEDUP_REMOVED lines=33> */
[----:B0-----:R-:W-:-:S01]  /*1e3f0*/  FADD.FTZ R0, R60, R3 ;  /* 0x000000033c007221 */ /* 0x001fc20000010000 */
[----:B--2---:R-:W-:-:S03]  /*1e400*/  FADD.FTZ R3, R6, R79 ;  /* 0x0000004f06037221 */ /* 0x004fc60000010000 */
[----:B---3--:R-:W-:Y:S01]  /*1e410*/  FADD.FTZ R0, R65, R0 ;  /* 0x0000000041007221 */ /* 0x008fe20000010000 */
[----:B------:R-:W-:Y:S06]  /*1e420*/  @!P0 BRA `(.L_x_1760) ;  /* 0x0000000000048947 */ /* 0x000fec0003800000 */
[----:B------:R-:W-:Y:S01]  /*1e430*/  BPT.TRAP 0x1 ;  /* 0x000000040000795c */ /* 0x000fe20000300000 */
.L_x_1760:
[----:B------:R-:W-:Y:S01]  /*1e440*/  F2FP.SATFINITE.E4M3.F32.PACK_AB_MERGE_C R63, R6, R63, RZ ;  /* 0x0000003f063f723e */ /* 0x000fe200048070ff */
[----:B------:R-:W-:Y:S01]  /*1e450*/  IMAD R6, R14, 0x8, R16 ;  /* 0x000000080e067824 */ /* 0x000fe200078e0210 */
[----:B------:R-:W-:Y:S01]  /*1e460*/  F2FP.SATFINITE.E4M3.F32.PACK_AB_MERGE_C R21, R24, R21, RZ ;  /* 0x000000151815723e */ /* 0x000fe200048070ff */
[-C--:B------:R-:W-:Y:S01]  /*1e470*/  FMUL.FTZ R88, R88, R13.reuse ;  /* 0x0000000d58587220 */ /* 0x080fe20000410000 */
[----:B------:R-:W-:Y:S01]  /*1e480*/  ISETP.GT.AND P1, PT, R4, R198, PT ;  /* 0x000000c60400720c */ /* 0x000fe20003f24270 */
[----:B------:R-:W-:Y:S01]  /*1e490*/  VIADD R6, R6, 0x22860 ;  /* 0x0002286006067836 */ /* 0x000fe20000000000 */
[----:B------:R-:W-:Y:S01]  /*1e4a0*/  F2FP.SATFINITE.E4M3.F32.PACK_AB_MERGE_C R164, R7, R84, R21 ;  /* 0x0000005407a4723e */ /* 0x000fe20004807015 */
[-C--:B------:R-:W-:Y:S01]  /*1e4b0*/  FMUL.FTZ R89, R89, R13.reuse ;  /* 0x0000000d59597220 */ /* 0x080fe20000410000 */
[----:B------:R-:W-:Y:S01]  /*1e4c0*/  MOV R7, UR40 ;  /* 0x0000002800077c02 */ /* 0x000fe20008000f00 */
        /* <DEDUP_REMOVED lines=13> */
[----:B------:R-:W-:Y:S01]  /*1e5a0*/  F2FP.SATFINITE.E4M3.F32.PACK_AB_MERGE_C R55, R154, R53, R55 ;  /* 0x000000359a37723e */ /* 0x000fe20004807037 */
[----:B------:R-:W-:Y:S01]  /*1e5b0*/  FMUL.FTZ R104, R104, R13 ;  /* 0x0000000d68687220 */ /* 0x000fe20000410000 */
        /* <DEDUP_REMOVED lines=82> */
[----:B------:R-:W-:Y:S02]  /*1eae0*/  IMAD.MOV.U32 R14, RZ, RZ, R168 ;  /* 0x000000ffff0e7224 */ /* 0x000fe400078e00a8 */
[----:B------:R-:W-:Y:S01]  /*1eaf0*/  IMAD.MOV.U32 R158, RZ, RZ, R55 ;  /* 0x000000ffff9e7224 */ /* 0x000fe200078e0037 */
[----:B0-----:R-:W-:Y:S06]  /*1eb00*/  @P1 BRA `(.L_x_1761) ;  /* 0xffffffc400e81947 */ /* 0x001fec000383ffff */
.L_x_1741:
[----:B------:R-:W-:Y:S05]  /*1eb10*/  WARPSYNC.ALL ;  /* 0x0000000000007948 */ /* 0x000fea0003800000 */
[----:B------:R-:W-:Y:S06]  /*1eb20*/  BAR.ARV 0x8, 0x180 ;  /* 0x0206000000007b1d */ /* 0x000fec0000002000 */
[----:B------:R-:W-:Y:S05]  /*1eb30*/  @!P0 BRA `(.L_x_1762) ;  /* 0x0000000000048947 */ /* 0x000fea0003800000 */
[----:B------:R-:W-:Y:S01]  /*1eb40*/  BPT.TRAP 0x1 ;  /* 0x000000040000795c */ /* 0x000fe20000300000 */
.L_x_1762:
[----:B------:R-:W-:Y:S01]  /*1eb50*/  IMAD R13, R168, 0x8, R16 ;  /* 0x00000008a80d7824 */ /* 0x000fe200078e0210 */
[----:B------:R-:W-:-:S04]  /*1eb60*/  SHF.L.U32 R2, R169, 0x1f, RZ ;  /* 0x0000001fa9027819 */ /* 0x000fc800000006ff */
[----:B------:R0:W2:Y:S01]  /*1eb70*/  SYNCS.PHASECHK.TRANS64.TRYWAIT P1, [R13+URZ+0x22850], R2 ;  /* 0x022850020d0075a7 */ /* 0x0000a2000802017f */
[----:B------:R-:W-:Y:S05]  /*1eb80*/  @!P0 BRA `(.L_x_1763) ;  /* 0x0000000000048947 */ /* 0x000fea0003800000 */
[----:B------:R-:W-:Y:S01]  /*1eb90*/  BPT.TRAP 0x1 ;  /* 0x000000040000795c */ /* 0x000fe20000300000 */
.L_x_1763:
[----:B------:R-:W-:-:S05]  /*1eba0*/  VIADD R16, R16, 0x400 ;  /* 0x0000040010107836 */ /* 0x000fca0000000000 */
[----:B------:R-:W-:-:S04]  /*1ebb0*/  SHF.R.U32.HI R16, RZ, 0x4, R16 ;  /* 0x00000004ff107819 */ /* 0x000fc80000011610 */
[----:B------:R-:W-:-:S04]  /*1ebc0*/  LOP3.LUT R16, R16, 0x3fff, RZ, 0xc0, !PT ;  /* 0x00003fff10107812 */ /* 0x000fc800078ec0ff */
[----:B------:R-:W-:Y:S01]  /*1ebd0*/  LOP3.LUT R5, R16, 0x10000, RZ, 0xfc, !PT ;  /* 0x0001000010057812 */ /* 0x000fe200078efcff */
[----:B--2---:R-:W-:Y:S06]  /*1ebe0*/  @P1 BRA `(.L_x_1764) ;  /* 0x0000000000081947 */ /* 0x004fec0003800000 */
[----:B------:R-:W2:Y:S02]  /*1ebf0*/  SYNCS.PHASECHK.TRANS64.TRYWAIT P1, [R13+URZ+0x22850], R2 ;  /* 0x022850020d0075a7 */ /* 0x000ea4000802017f */
[----:B--2---:R-:W-:Y:S05]  /*1ec00*/  @!P1 BRA `(.L_x_1765) ;  /* 0x000000b4004c9947 */ /* 0x004fea0003800000 */
.L_x_1764:
[----:B------:R-:W-:Y:S01]  /*1ec10*/  IMAD R4, R168, 0x400, R5 ;  /* 0x00000400a8047824 */ /* 0x000fe200078e0205 */
[----:B------:R-:W-:Y:S05]  /*1ec20*/  WARPSYNC.ALL ;  /* 0x0000000000007948 */ /* 0x000fea0003800000 */
[----:B------:R-:W-:Y:S01]  /*1ec30*/  IMAD.MOV.U32 R5, RZ, RZ, 0x40000040 ;  /* 0x40000040ff057424 */ /* 0x000fe200078e00ff */
[----:B------:R-:W-:Y:S01]  /*1ec40*/  R2UR UR6, R4 ;  /* 0x00000000040672ca */ /* 0x000fe200000e0000 */
[----:B------:R-:W-:Y:S01]  /*1ec50*/  WARPGROUP.ARRIVE ;  /* 0x00000000000079c5 */ /* 0x000fe20000000000 */
[----:B------:R-:W-:Y:S02]  /*1ec60*/  ULDC.64 UR4, c[0x0][0x9a0] ;  /* 0x0002680000047ab9 */ /* 0x000fe40000000a00 */
[----:B------:R-:W-:-:S02]  /*1ec70*/  R2UR UR7, R5 ;  /* 0x00000000050772ca */ /* 0x000fc400000e0000 */
[----:B------:R-:W-:-:S04]  /*1ec80*/  ISETP.NE.U32.AND P1, PT, RZ, UR4, PT ;  /* 0x00000004ff007c0c */ /* 0x000fc8000bf25070 */
[----:B------:R-:W-:-:S07]  /*1ec90*/  ISETP.NE.AND.EX P1, PT, RZ, UR5, PT, P1 ;  /* 0x00000005ff007c0c */ /* 0x000fce000bf25310 */
[----:B------:R-:W-:Y:S06]  /*1eca0*/  QGMMA.64x128x32.F32.E4M3.E4M3 R88, R164, gdesc[UR4], R88, gsb0 ;  /* 0x01e00004a4587df3 */ /* 0x000fec0008000858 */
[----:B------:R-:W0:Y:S01]  /*1ecb0*/  @P1 LDC.64 R6, c[0x0][0x9c8] ;  /* 0x00027200ff061b82 */ /* 0x000e220000000a00 */
[----:B------:R-:W-:Y:S02]  /*1ecc0*/  @P1 SHF.R.S32.HI R5, RZ, 0x1f, R23 ;  /* 0x0000001fff051819 */ /* 0x000fe40000011417 */
[----:B------:R-:W-:-:S05]  /*1ecd0*/  @P1 SHF.R.S32.HI R15, RZ, 0x1f, R22 ;  /* 0x0000001fff0f1819 */ /* 0x000fca0000011416 */
[----:B------:R-:W3:Y:S01]  /*1ece0*/  @P1 LDC.64 R8, c[0x0][0x9d0] ;  /* 0x00027400ff081b82 */ /* 0x000ee20000000a00 */
[----:B0-2---:R-:W-:-:S04]  /*1ecf0*/  @P1 IMAD R2, R5, R6, RZ ;  /* 0x0000000605021224 */ /* 0x005fc800078e02ff */
[C---:B------:R-:W-:Y:S02]  /*1ed00*/  @P1 IMAD R5, R23.reuse, R7, R2 ;  /* 0x0000000717051224 */ /* 0x040fe400078e0202 */
[----:B------:R-:W-:-:S04]  /*1ed10*/  @P1 IMAD.WIDE.U32 R6, R23, R6, RZ ;  /* 0x0000000617061225 */ /* 0x000fc800078e00ff */
[----:B---3--:R-:W-:Y:S01]  /*1ed20*/  @P1 IMAD R2, R15, R8, RZ ;  /* 0x000000080f021224 */ /* 0x008fe200078e02ff */
[----:B------:R-:W-:-:S03]  /*1ed30*/  @P1 IADD3 R7, R7, R5, RZ ;  /* 0x0000000507071210 */ /* 0x000fc60007ffe0ff */
[C---:B------:R-:W-:Y:S02]  /*1ed40*/  @P1 IMAD R5, R22.reuse, R9, R2 ;  /* 0x0000000916051224 */ /* 0x040fe400078e0202 */
[----:B------:R-:W-:-:S04]  /*1ed50*/  @P1 IMAD.WIDE.U32 R6, R22, R8, R6 ;  /* 0x0000000816061225 */ /* 0x000fc800078e0006 */
[----:B------:R-:W-:Y:S01]  /*1ed60*/  @P1 IMAD.IADD R5, R7, 0x1, R5 ;  /* 0x0000000107051824 */ /* 0x000fe200078e0205 */
[C---:B------:R-:W-:Y:S01]  /*1ed70*/  @P1 LEA R8, P2, R6.reuse, UR4, 0x2 ;  /* 0x0000000406081c11 */ /* 0x040fe2000f8410ff */
[----:B------:R-:W-:Y:S02]  /*1ed80*/  IMAD.MOV.U32 R7, RZ, RZ, 0x40000040 ;  /* 0x40000040ff077424 */ /* 0x000fe400078e00ff */
[----:B------:R-:W-:Y:S01]  /*1ed90*/  IMAD.MOV.U32 R2, RZ, RZ, 0x3f800000 ;  /* 0x3f800000ff027424 */ /* 0x000fe200078e00ff */
[----:B------:R-:W-:Y:S01]  /*1eda0*/  @P1 LEA.HI.X R9, R6, UR5, R5, 0x2, P2 ;  /* 0x0000000506091c11 */ /* 0x000fe200090f1405 */
[----:B------:R-:W-:Y:S01]  /*1edb0*/  VIADD R6, R4, 0x2 ;  /* 0x0000000204067836 */ /* 0x000fe20000000000 */
[----:B------:R-:W-:-:S03]  /*1edc0*/  R2UR UR7, R7 ;  /* 0x00000000070772ca */ /* 0x000fc600000e0000 */
[----:B------:R0:W2:Y:S01]  /*1edd0*/  @P1 LDG.E R2, desc[UR38][R8.64] ;  /* 0x0000002608021981 */ /* 0x0000a2000c1e1900 */
[----:B------:R-:W-:Y:S01]  /*1ede0*/  R2UR UR6, R6 ;  /* 0x00000000060672ca */ /* 0x000fe200000e0000 */
[----:B------:R-:W-:Y:S02]  /*1edf0*/  WARPGROUP.DEPBAR.LE gsb0, 0x0 ;  /* 0x00008000000079c5 */ /* 0x000fe40000010000 */
[----:B------:R-:W-:-:S10]  /*1ee00*/  WARPGROUP.ARRIVE ;  /* 0x00000000000079c5 */ /* 0x000fd40000000000 */
[----:B------:R-:W-:Y:S01]  /*1ee10*/  QGMMA.64x128x32.F32.E4M3.E4M3 R88, R160, gdesc[UR4], R88, gsb0 ;  /* 0x01e00004a0587df3 */ /* 0x000fe20008000858 */
[----:B------:R-:W-:Y:S02]  /*1ee20*/  VIADD R6, R4, 0x4 ;  /* 0x0000000404067836 */ /* 0x000fe40000000000 */
[----:B------:R-:W-:-:S03]  /*1ee30*/  IMAD.MOV.U32 R7, RZ, RZ, 0x40000040 ;  /* 0x40000040ff077424 */ /* 0x000fc600078e00ff */
[----:B------:R-:W-:Y:S02]  /*1ee40*/  R2UR UR6, R6 ;  /* 0x00000000060672ca */ /* 0x000fe400000e0000 */
[----:B------:R-:W-:Y:S01]  /*1ee50*/  R2UR UR7, R7 ;  /* 0x00000000070772ca */ /* 0x000fe200000e0000 */
[----:B------:R-:W-:Y:S02]  /*1ee60*/  VIADD R4, R4, 0x6 ;  /* 0x0000000604047836 */ /* 0x000fe40000000000 */
[----:B------:R-:W-:Y:S01]  /*1ee70*/  IMAD.MOV.U32 R5, RZ, RZ, 0x40000040 ;  /* 0x40000040ff057424 */ /* 0x000fe200078e00ff */
[----:B------:R-:W3:Y:S04]  /*1ee80*/  SHFL.BFLY PT, R6, R3, 0x2, 0x1f ;  /* 0x0c401f0003067f89 */ /* 0x000ee800000e0000 */
[----:B------:R-:W4:Y:S01]  /*1ee90*/  SHFL.BFLY PT, R7, R0, 0x2, 0x1f ;  /* 0x0c401f0000077f89 */ /* 0x000f2200000e0000 */
[----:B------:R-:W-:-:S02]  /*1eea0*/  WARPGROUP.DEPBAR.LE gsb0, 0x0 ;  /* 0x00008000000079c5 */ /* 0x000fc40000010000 */
[----:B------:R-:W-:-:S06]  /*1eeb0*/  WARPGROUP.ARRIVE ;  /* 0x00000000000079c5 */ /* 0x000fcc0000000000 */
[----:B------:R-:W-:Y:S01]  /*1eec0*/  QGMMA.64x128x32.F32.E4M3.E4M3 R88, R156, gdesc[UR4], R88, gsb0 ;  /* 0x01e000049c587df3 */ /* 0x000fe20008000858 */
[----:B------:R-:W-:Y:S02]  /*1eed0*/  R2UR UR6, R4 ;  /* 0x00000000040672ca */ /* 0x000fe400000e0000 */
[----:B------:R-:W-:Y:S01]  /*1eee0*/  R2UR UR7, R5 ;  /* 0x00000000050772ca */ /* 0x000fe200000e0000 */
[----:B---3--:R-:W-:-:S01]  /*1eef0*/  FADD.FTZ R6, R6, R3 ;  /* 0x0000000306067221 */ /* 0x008fc20000010000 */
[----:B----4-:R-:W-:-:S04]  /*1ef00*/  FADD.FTZ R7, R7, R0 ;  /* 0x0000000007077221 */ /* 0x010fc80000010000 */
[----:B------:R-:W3:Y:S04]  /*1ef10*/  SHFL.BFLY PT, R5, R6, 0x1, 0x1f ;  /* 0x0c201f0006057f89 */ /* 0x000ee800000e0000 */
[----:B------:R-:W0:Y:S01]  /*1ef20*/  SHFL.BFLY PT, R4, R7, 0x1, 0x1f ;  /* 0x0c201f0007047f89 */ /* 0x000e2200000e0000 */
[----:B------:R-:W-:Y:S02]  /*1ef30*/  IMAD.MOV.U32 R3, RZ, RZ, RZ ;  /* 0x000000ffff037224 */ /* 0x000fe400078e00ff */
[----:B---3--:R-:W-:Y:S01]  /*1ef40*/  FADD.FTZ R5, R6, R5 ;  /* 0x0000000506057221 */ /* 0x008fe20000010000 */
        /* <DEDUP_REMOVED lines=13> */
[----:B------:R-:W3:Y:S08]  /*1f020*/  @P3 MUFU.LG2 R6, R12 ;  /* 0x0000000c00063308 */ /* 0x000ef00000000c00 */
[----:B------:R-:W4:Y:S01]  /*1f030*/  @P1 MUFU.RCP R7, R8 ;  /* 0x0000000800071308 */ /* 0x000f220000001000 */
[----:B------:R-:W-:Y:S01]  /*1f040*/  MOV R14, UR35 ;  /* 0x00000023000e7c02 */ /* 0x000fe20008000f00 */
[----:B------:R-:W-:-:S02]  /*1f050*/  IMAD.U32 R0, RZ, RZ, UR35 ;  /* 0x00000023ff007e24 */ /* 0x000fc4000f8e00ff */
[----:B0-----:R-:W-:Y:S02]  /*1f060*/  @P2 FMUL.FTZ R5, R4, 0.69314718246459960938 ;  /* 0x3f31721804052820 */ /* 0x001fe40000410000 */
[----:B------:R-:W-:Y:S01]  /*1f070*/  @P2 FMUL.FTZ R0, R0, 0.69314718246459960938 ;  /* 0x3f31721800002820 */ /* 0x000fe20000410000 */
[----:B------:R-:W-:Y:S01]  /*1f080*/  @P3 FMUL.FTZ R14, R14, 0.69314718246459960938 ;  /* 0x3f3172180e0e3820 */ /* 0x000fe20000410000 */
[----:B---3--:R-:W-:Y:S01]  /*1f090*/  @P3 FMUL.FTZ R9, R6, 0.69314718246459960938 ;  /* 0x3f31721806093820 */ /* 0x008fe20000410000 */
[----:B------:R-:W-:Y:S02]  /*1f0a0*/  IMAD.MOV.U32 R56, RZ, RZ, -0x800000 ;  /* 0xff800000ff387424 */ /* 0x000fe400078e00ff */
[----:B--2---:R-:W-:Y:S01]  /*1f0b0*/  FMUL.FTZ R3, R3, R2 ;  /* 0x0000000203037220 */ /* 0x004fe20000410000 */
[----:B------:R-:W-:Y:S02]  /*1f0c0*/  IMAD.MOV.U32 R58, RZ, RZ, -0x800000 ;  /* 0xff800000ff3a7424 */ /* 0x000fe400078e00ff */
[----:B------:R-:W-:Y:S01]  /*1f0d0*/  @P2 FFMA.FTZ R56, R0, R11, R5 ;  /* 0x0000000b00382223 */ /* 0x000fe20000010005 */
[----:B------:R-:W-:-:S01]  /*1f0e0*/  @P3 FFMA.FTZ R58, R14, R10, R9 ;  /* 0x0000000a0e3a3223 */ /* 0x000fc20000010009 */
[----:B----4-:R-:W-:Y:S01]  /*1f0f0*/  FMUL.FTZ R2, R7, R2 ;  /* 0x0000000207027220 */ /* 0x010fe20000410000 */
[----:B------:R-:W-:-:S02]  /*1f100*/  WARPGROUP.DEPBAR.LE gsb0, 0x0 ;  /* 0x00008000000079c5 */ /* 0x000fc40000010000 */
[----:B------:R-:W-:Y:S05]  /*1f110*/  @!P0 BRA `(.L_x_1766) ;  /* 0x0000000000048947 */ /* 0x000fea0003800000 */
[----:B------:R-:W-:Y:S01]  /*1f120*/  BPT.TRAP 0x1 ;  /* 0x000000040000795c */ /* 0x000fe20000300000 */
.L_x_1766:
[----:B------:R-:W-:Y:S02]  /*1f130*/  VIADD R0, R13, 0x22860 ;  /* 0x000228600d007836 */ /* 0x000fe40000000000 */
[-C--:B------:R-:W-:Y:S01]  /*1f140*/  FMUL.FTZ R41, R88, R3.reuse ;  /* 0x0000000358297220 */ /* 0x080fe20000410000 */
[----:B------:R-:W-:Y:S02]  /*1f150*/  IMAD.U32 R5, RZ, RZ, UR40 ;  /* 0x00000028ff057e24 */ /* 0x000fe4000f8e00ff */
[-C--:B------:R-:W-:Y:S01]  /*1f160*/  FMUL.FTZ R44, R89, R3.reuse ;  /* 0x00000003592c7220 */ /* 0x080fe20000410000 */
        /* <DEDUP_REMOVED lines=71> */
.L_x_1650:
[----:B------:R-:W-:Y:S05]  /*1f5e0*/  WARPSYNC.ALL ;  /* 0x0000000000007948 */ /* 0x000fea0003800000 */
[----:B------:R-:W2:Y:S08]  /*1f5f0*/  S2UR UR40, SR_CgaCtaId ;  /* 0x00000000002879c3 */ /* 0x000eb00000008800 */
[----:B------:R-:W-:Y:S06]  /*1f600*/  BAR.SYNC.DEFER_BLOCKING 0x5, 0x180 ;  /* 0x0146000000007b1d */ /* 0x000fec0000010000 */
[----:B------:R-:W-:Y:S01]  /*1f610*/  UMOV UR4, 0x400 ;  /* 0x0000040000047882 */ /* 0x000fe20000000000 */
[----:B------:R-:W-:Y:S01]  /*1f620*/  BSSY B0, `(.L_x_1767) ;  /* 0x0000267000007945 */ /* 0x000fe20003800000 */
[----:B--2---:R-:W-:-:S06]  /*1f630*/  ULEA UR4, UR40, UR4, 0x18 ;  /* 0x0000000428047291 */ /* 0x004fcc000f8ec03f */
[----:B------:R-:W-:-:S05]  /*1f640*/  IMAD.U32 R16, RZ, RZ, UR4 ;  /* 0x00000004ff107e24 */ /* 0x000fca000f8e00ff */
[----:B------:R2:W3:Y:S01]  /*1f650*/  LDS.128 R20, [R16+0x228d0] ;  /* 0x0228d00010147984 */ /* 0x0004e20000000c00 */
[----:B------:R-:W-:Y:S06]  /*1f660*/  BAR.ARV 0x4, 0x180 ;  /* 0x0106000000007b1d */ /* 0x000fec0000002000 */
[----:B------:R-:W-:Y:S05]  /*1f670*/  @P0 BRA `(.L_x_1768) ;  /* 0x0000001800b40947 */ /* 0x000fea0003800000 */
[----:B-----5:R-:W4:Y:S01]  /*1f680*/  S2R R24, SR_TID.X ;  /* 0x0000000000187919 */ /* 0x020f220000002100 */
[----:B------:R-:W-:Y:S01]  /*1f690*/  ULDC.64 UR4, c[0x4][0x40] ;  /* 0x0100100000047ab9 */ /* 0x000fe20000000a00 */
[----:B----4-:R-:W-:-:S05]  /*1f6a0*/  IMAD.SHL.U32 R0, R24, 0x4, RZ ;  /* 0x0000000418007824 */ /* 0x010fca00078e00ff */
[----:B------:R-:W-:-:S04]  /*1f6b0*/  LOP3.LUT R0, R0, 0xc, RZ, 0xc0, !PT ;  /* 0x0000000c00007812 */ /* 0x000fc800078ec0ff */
[----:B------:R-:W-:-:S05]  /*1f6c0*/  IADD3 R2, P0, R0, UR4, RZ ;  /* 0x0000000400027c10 */ /* 0x000fca000ff1e0ff */
[----:B------:R-:W-:-:S05]  /*1f6d0*/  IMAD.X R3, RZ, RZ, UR5, P0 ;  /* 0x00000005ff037e24 */ /* 0x000fca00080e06ff */
[----:B------:R4:W2:Y:S01]  /*1f6e0*/  LDG.E.CONSTANT R0, desc[UR38][R2.64] ;  /* 0x0000002602007981 */ /* 0x0008a2000c1e9900 */
        /* <DEDUP_REMOVED lines=16> */
[----:B---3--:R-:W-:Y:S02]  /*1f7f0*/  F2FP.BF16.F32.PACK_AB R20, R95, R42 ;  /* 0x0000002a5f14723e */ /* 0x008fe400000010ff */
[----:B------:R-:W-:Y:S02]  /*1f800*/  F2FP.BF16.F32.PACK_AB R42, R125, R28 ;  /* 0x0000001c7d2a723e */ /* 0x000fe400000010ff */
[----:B------:R-:W-:Y:S02]  /*1f810*/  F2FP.BF16.F32.PACK_AB R48, R127, R26 ;  /* 0x0000001a7f30723e */ /* 0x000fe400000010ff */
[----:B----4-:R-:W-:-:S02]  /*1f820*/  LOP3.LUT P0, R2, R24, 0x3, RZ, 0xc0, !PT ;  /* 0x0000000318027812 */ /* 0x010fc4000780c0ff */
[----:B------:R-:W-:Y:S02]  /*1f830*/  MOV R46, R16 ;  /* 0x00000010002e7202 */ /* 0x000fe40000000f00 */
[----:B0-----:R-:W-:Y:S02]  /*1f840*/  MOV R47, R43 ;  /* 0x0000002b002f7202 */ /* 0x001fe40000000f00 */
[----:B------:R-:W-:Y:S02]  /*1f850*/  F2FP.BF16.F32.PACK_AB R60, R149, R8 ;  /* 0x00000008953c723e */ /* 0x000fe400000010ff */
[----:B------:R-:W-:Y:S01]  /*1f860*/  F2FP.BF16.F32.PACK_AB R41, R92, R41 ;  /* 0x000000295c29723e */ /* 0x000fe200000010ff */
[----:B------:R-:W-:Y:S01]  /*1f870*/  IMAD.WIDE R4, R220, 0x2, R46 ;  /* 0x00000002dc047825 */ /* 0x000fe200078e022e */
[----:B------:R-:W-:Y:S02]  /*1f880*/  F2FP.BF16.F32.PACK_AB R44, R93, R44 ;  /* 0x0000002c5d2c723e */ /* 0x000fe400000010ff */
[----:B------:R-:W-:-:S02]  /*1f890*/  ISETP.EQ.OR P0, PT, R2, 0x3, !P0 ;  /* 0x000000030200780c */ /* 0x000fc40004702670 */
        /* <DEDUP_REMOVED lines=8> */
[----:B------:R-:W-:Y:S01]  /*1f920*/  LOP3.LUT R14, R14, R15, RZ, 0x3c, !PT ;  /* 0x0000000f0e0e7212 */ /* 0x000fe200078e3cff */
[--C-:B------:R-:W-:Y:S01]  /*1f930*/  IMAD.X R15, RZ, RZ, R5.reuse, P5 ;  /* 0x000000ffff0f7224 */ /* 0x100fe200028e0605 */
[----:B------:R-:W-:Y:S01]  /*1f940*/  LOP3.LUT R10, R10, R11, RZ, 0x3c, !PT ;  /* 0x0000000b0a0a7212 */ /* 0x000fe200078e3cff */
[----:B------:R-:W-:Y:S01]  /*1f950*/  IMAD.X R11, RZ, RZ, R5, P1 ;  /* 0x000000ffff0b7224 */ /* 0x000fe200008e0605 */
[C---:B------:R-:W-:Y:S02]  /*1f960*/  IADD3 R9, P2, R4.reuse, 0x4020, RZ ;  /* 0x0000402004097810 */ /* 0x040fe40007f5e0ff */
[----:B------:R-:W-:-:S02]  /*1f970*/  IADD3 R25, P4, R4, 0x60, RZ ;  /* 0x0000006004197810 */ /* 0x000fc40007f9e0ff */
[----:B------:R-:W-:Y:S02]  /*1f980*/  IADD3 R27, P5, R4, 0x40, RZ ;  /* 0x00000040041b7810 */ /* 0x000fe40007fbe0ff */
[----:B------:R-:W-:Y:S02]  /*1f990*/  SHF.R.U64 R6, R6, 0x3, RZ ;  /* 0x0000000306067819 */ /* 0x000fe400000012ff */
[----:B------:R-:W-:Y:S02]  /*1f9a0*/  IADD3 R29, P1, R4, 0x20, RZ ;  /* 0x00000020041d7810 */ /* 0x000fe40007f3e0ff */
[----:B------:R-:W-:Y:S02]  /*1f9b0*/  LOP3.LUT R8, R9, 0x380, RZ, 0xc0, !PT ;  /* 0x0000038009087812 */ /* 0x000fe400078ec0ff */
[----:B------:R-:W-:Y:S02]  /*1f9c0*/  LOP3.LUT R24, R25, 0x380, RZ, 0xc0, !PT ;  /* 0x0000038019187812 */ /* 0x000fe400078ec0ff */
[----:B------:R-:W-:-:S02]  /*1f9d0*/  LOP3.LUT R6, R6, R7, RZ, 0x3c, !PT ;  /* 0x0000000706067212 */ /* 0x000fc400078e3cff */
[----:B------:R-:W-:Y:S02]  /*1f9e0*/  LOP3.LUT R26, R27, 0x380, RZ, 0xc0, !PT ;  /* 0x000003801b1a7812 */ /* 0x000fe400078ec0ff */
[----:B------:R-:W-:Y:S02]  /*1f9f0*/  LOP3.LUT R28, R29, 0x380, RZ, 0xc0, !PT ;  /* 0x000003801d1c7812 */ /* 0x000fe400078ec0ff */
[----:B------:R-:W-:Y:S02]  /*1fa00*/  LOP3.LUT R7, R4, 0x380, RZ, 0xc0, !PT ;  /* 0x0000038004077812 */ /* 0x000fe400078ec0ff */
[----:B------:R-:W-:Y:S02]  /*1fa10*/  SHF.R.U64 R8, R8, 0x3, RZ ;  /* 0x0000000308087819 */ /* 0x000fe400000012ff */
[----:B------:R-:W-:Y:S02]  /*1fa20*/  SHF.R.U64 R24, R24, 0x3, RZ ;  /* 0x0000000318187819 */ /* 0x000fe400000012ff */
[----:B------:R-:W-:-:S02]  /*1fa30*/  SHF.R.U64 R26, R26, 0x3, RZ ;  /* 0x000000031a1a7819 */ /* 0x000fc400000012ff */
[----:B------:R-:W-:Y:S02]  /*1fa40*/  SHF.R.U64 R28, R28, 0x3, RZ ;  /* 0x000000031c1c7819 */ /* 0x000fe400000012ff */
[----:B------:R-:W-:Y:S02]  /*1fa50*/  SHF.R.U64 R7, R7, 0x3, RZ ;  /* 0x0000000307077819 */ /* 0x000fe400000012ff */
[----:B------:R-:W-:Y:S01]  /*1fa60*/  LOP3.LUT R8, R8, R9, RZ, 0x3c, !PT ;  /* 0x0000000908087212 */ /* 0x000fe200078e3cff */
[--C-:B------:R-:W-:Y:S01]  /*1fa70*/  IMAD.X R9, RZ, RZ, R5.reuse, P2 ;  /* 0x000000ffff097224 */ /* 0x100fe200010e0605 */
[----:B------:R-:W-:Y:S01]  /*1fa80*/  LOP3.LUT R24, R24, R25, RZ, 0x3c, !PT ;  /* 0x0000001918187212 */ /* 0x000fe200078e3cff */
[--C-:B------:R-:W-:Y:S01]  /*1fa90*/  IMAD.X R25, RZ, RZ, R5.reuse, P4 ;  /* 0x000000ffff197224 */ /* 0x100fe200020e0605 */
[----:B------:R-:W-:Y:S01]  /*1faa0*/  LOP3.LUT R26, R26, R27, RZ, 0x3c, !PT ;  /* 0x0000001b1a1a7212 */ /* 0x000fe200078e3cff */
[--C-:B------:R-:W-:Y:S01]  /*1fab0*/  IMAD.X R27, RZ, RZ, R5.reuse, P5 ;  /* 0x000000ffff1b7224 */ /* 0x100fe200028e0605 */
[----:B------:R-:W-:Y:S01]  /*1fac0*/  LOP3.LUT R28, R28, R29, RZ, 0x3c, !PT ;  /* 0x0000001d1c1c7212 */ /* 0x000fe200078e3cff */
[----:B------:R-:W-:Y:S01]  /*1fad0*/  IMAD.X R29, RZ, RZ, R5, P1 ;  /* 0x000000ffff1d7224 */ /* 0x000fe200008e0605 */
[----:B------:R-:W-:-:S02]  /*1fae0*/  LOP3.LUT R4, R7, R4, RZ, 0x3c, !PT ;  /* 0x0000000407047212 */ /* 0x000fc400078e3cff */
[----:B------:R-:W-:Y:S02]  /*1faf0*/  IADD3.X R7, RZ, R5, RZ, P3, !PT ;  /* 0x00000005ff077210 */ /* 0x000fe40001ffe4ff */
        /* <DEDUP_REMOVED lines=22> */
[----:B--2---:R-:W-:Y:S01]  /*1fc60*/  LOP3.LUT R2, R0, 0x2, RZ, 0x3c, !PT ;  /* 0x0000000200027812 */ /* 0x004fe200078e3cff */
[----:B------:R-:W-:Y:S06]  /*1fc70*/  BRA.DIV UR4, `(.L_x_1769) ;  /* 0x000000a604447947 */ /* 0x000fec000b800000 */
        /* <DEDUP_REMOVED lines=19> */
[----:B------:R-:W2:Y:S01]  /*1fdb0*/  SHFL.IDX PT, R10, R5, R0, 0x1c1f ;  /* 0x001c1f00050a7589 */ /* 0x000ea200000e0000 */
        /* <DEDUP_REMOVED lines=14> */
[----:B------:R-:W3:Y:S01]  /*1fea0*/  SHFL.IDX PT, R30, R31, R0, 0x1c1f ;  /* 0x001c1f001f1e7589 */ /* 0x000ee200000e0000 */
[----:B------:R-:W-:-:S02]  /*1feb0*/  SEL R73, R75, R54, P0 ;  /* 0x000000364b497207 */ /* 0x000fc40000000000 */
[----:B------:R-:W-:Y:S01]  /*1fec0*/  SEL R51, R20, R51, P0 ;  /* 0x0000003314337207 */ /* 0x000fe20000000000 */
[----:B------:R-:W4:Y:S01]  /*1fed0*/  SHFL.IDX PT, R45, R45, R2, 0x1c1f ;  /* 0x001c1f022d2d7589 */ /* 0x000f2200000e0000 */
[----:B------:R-:W-:Y:S02]  /*1fee0*/  SEL R55, R38, R55, P0 ;  /* 0x0000003726377207 */ /* 0x000fe40000000000 */
[----:B------:R-:W-:Y:S01]  /*1fef0*/  SEL R59, R34, R59, P0 ;  /* 0x0000003b223b7207 */ /* 0x000fe20000000000 */
[----:B------:R-:W5:Y:S01]  /*1ff00*/  SHFL.IDX PT, R20, R25, R2, 0x1c1f ;  /* 0x001c1f0219147589 */ /* 0x000f6200000e0000 */
[----:B------:R-:W-:Y:S02]  /*1ff10*/  SEL R75, R54, R75, P0 ;  /* 0x0000004b364b7207 */ /* 0x000fe40000000000 */
[----:B------:R-:W-:Y:S01]  /*1ff20*/  SEL R77, R79, R62, P0 ;  /* 0x0000003e4f4d7207 */ /* 0x000fe20000000000 */
[----:B------:R-:W1:Y:S01]  /*1ff30*/  SHFL.IDX PT, R34, R35, R0, 0x1c1f ;  /* 0x001c1f0023227589 */ /* 0x000e6200000e0000 */
[----:B------:R-:W-:-:S02]  /*1ff40*/  SEL R79, R62, R79, P0 ;  /* 0x0000004f3e4f7207 */ /* 0x000fc40000000000 */
[----:B0-----:R-:W-:Y:S01]  /*1ff50*/  SEL R24, R26, R29, P0 ;  /* 0x0000001d1a187207 */ /* 0x001fe20000000000 */
[----:B------:R-:W0:Y:S01]  /*1ff60*/  SHFL.IDX PT, R38, R39, R0, 0x1c1f ;  /* 0x001c1f0027267589 */ /* 0x000e2200000e0000 */
[----:B--2---:R-:W-:Y:S02]  /*1ff70*/  SEL R8, R10, R7, P0 ;  /* 0x000000070a087207 */ /* 0x004fe40000000000 */
[----:B------:R-:W-:Y:S01]  /*1ff80*/  SEL R26, R29, R26, P0 ;  /* 0x0000001a1d1a7207 */ /* 0x000fe20000000000 */
[----:B------:R-:W-:Y:S01]  /*1ff90*/  SHFL.IDX PT, R27, R61, R0, 0x1c1f ;  /* 0x001c1f003d1b7589 */ /* 0x000fe200000e0000 */
[----:B------:R-:W-:Y:S02]  /*1ffa0*/  SEL R4, R6, R3, P0 ;  /* 0x0000000306047207 */ /* 0x000fe40000000000 */
[----:B------:R-:W-:Y:S01]  /*1ffb0*/  SEL R10, R7, R10, P0 ;  /* 0x0000000a070a7207 */ /* 0x000fe20000000000 */
[----:B------:R-:W-:Y:S01]  /*1ffc0*/  SHFL.IDX PT, R31, R65, R0, 0x1c1f ;  /* 0x001c1f00411f7589 */ /* 0x000fe200000e0000 */
[----:B---3--:R-:W-:-:S02]  /*1ffd0*/  SEL R28, R30, R33, P0 ;  /* 0x000000211e1c7207 */ /* 0x008fc40000000000 */
[----:B------:R-:W-:Y:S01]  /*1ffe0*/  SEL R30, R33, R30, P0 ;  /* 0x0000001e211e7207 */ /* 0x000fe20000000000 */
[----:B------:R-:W-:Y:S01]  /*1fff0*/  SHFL.IDX PT, R35, R69, R0, 0x1c1f ;  /* 0x001c1f0045237589 */ /* 0x000fe200000e0000 */
[----:B----4-:R-:W-:Y:S02]  /*20000*/  SEL R40, R42, R45, P0 ;  /* 0x0000002d2a287207 */ /* 0x010fe40000000000 */
[----:B------:R-:W-:Y:S01]  /*20010*/  SEL R6, R3, R6, P0 ;  /* 0x0000000603067207 */ /* 0x000fe20000000000 */
[----:B------:R-:W2:Y:S01]  /*20020*/  SHFL.IDX PT, R52, R63, R2, 0x1c1f ;  /* 0x001c1f023f347589 */ /* 0x000ea200000e0000 */
[----:B-----5:R-:W-:Y:S02]  /*20030*/  SEL R12, R9, R20, P0 ;  /* 0x00000014090c7207 */ /* 0x020fe40000000000 */
[----:B------:R-:W-:Y:S01]  /*20040*/  SEL R14, R20, R9, P0 ;  /* 0x00000009140e7207 */ /* 0x000fe20000000000 */
[----:B------:R-:W3:Y:S01]  /*20050*/  SHFL.IDX PT, R54, R67, R2, 0x1c1f ;  /* 0x001c1f0243367589 */ /* 0x000ee200000e0000 */
[----:B-1----:R-:W-:-:S02]  /*20060*/  SEL R32, R34, R37, P0 ;  /* 0x0000002522207207 */ /* 0x002fc40000000000 */
[----:B------:R-:W-:Y:S01]  /*20070*/  SEL R34, R37, R34, P0 ;  /* 0x0000002225227207 */ /* 0x000fe20000000000 */
[----:B------:R-:W1:Y:S01]  /*20080*/  SHFL.IDX PT, R60, R71, R2, 0x1c1f ;  /* 0x001c1f02473c7589 */ /* 0x000e6200000e0000 */
[----:B0-----:R-:W-:Y:S02]  /*20090*/  SEL R36, R38, R41, P0 ;  /* 0x0000002926247207 */ /* 0x001fe40000000000 */
[----:B------:R-:W-:Y:S01]  /*200a0*/  SEL R38, R41, R38, P0 ;  /* 0x0000002629267207 */ /* 0x000fe20000000000 */
[----:B------:R-:W-:Y:S01]  /*200b0*/  SHFL.IDX PT, R49, R49, R0, 0x1c1f ;  /* 0x001c1f0031317589 */ /* 0x000fe200000e0000 */
[----:B------:R-:W-:-:S03]  /*200c0*/  SEL R42, R45, R42, P0 ;  /* 0x0000002a2d2a7207 */ /* 0x000fc60000000000 */
[----:B------:R-:W-:Y:S04]  /*200d0*/  SHFL.IDX PT, R53, R53, R0, 0x1c1f ;  /* 0x001c1f0035357589 */ /* 0x000fe800000e0000 */
[----:B------:R-:W-:Y:S04]  /*200e0*/  SHFL.IDX PT, R57, R57, R0, 0x1c1f ;  /* 0x001c1f0039397589 */ /* 0x000fe800000e0000 */
[----:B------:R-:W-:Y:S01]  /*200f0*/  SHFL.IDX PT, R73, R73, R0, 0x1c1f ;  /* 0x001c1f0049497589 */ /* 0x000fe200000e0000 */
[----:B--2---:R-:W-:Y:S02]  /*20100*/  SEL R25, R27, R52, P0 ;  /* 0x000000341b197207 */ /* 0x004fe40000000000 */
[----:B------:R-:W-:Y:S01]  /*20110*/  SEL R27, R52, R27, P0 ;  /* 0x0000001b341b7207 */ /* 0x000fe20000000000 */
[----:B------:R-:W0:Y:S01]  /*20120*/  SHFL.IDX PT, R44, R51, R2, 0x1c1f ;  /* 0x001c1f02332c7589 */ /* 0x000e2200000e0000 */
[----:B---3--:R-:W-:-:S02]  /*20130*/  SEL R29, R31, R54, P0 ;  /* 0x000000361f1d7207 */ /* 0x008fc40000000000 */
[----:B------:R-:W-:Y:S01]  /*20140*/  SEL R31, R54, R31, P0 ;  /* 0x0000001f361f7207 */ /* 0x000fe20000000000 */
[----:B------:R-:W2:Y:S01]  /*20150*/  SHFL.IDX PT, R48, R55, R2, 0x1c1f ;  /* 0x001c1f0237307589 */ /* 0x000ea200000e0000 */
[----:B-1----:R-:W-:Y:S02]  /*20160*/  SEL R33, R35, R60, P0 ;  /* 0x0000003c23217207 */ /* 0x002fe40000000000 */
[----:B------:R-:W-:Y:S01]  /*20170*/  SEL R35, R60, R35, P0 ;  /* 0x000000233c237207 */ /* 0x000fe20000000000 */
[----:B------:R-:W1:Y:S04]  /*20180*/  SHFL.IDX PT, R50, R59, R2, 0x1c1f ;  /* 0x001c1f023b327589 */ /* 0x000e6800000e0000 */
[----:B------:R-:W3:Y:S04]  /*20190*/  SHFL.IDX PT, R62, R75, R2, 0x1c1f ;  /* 0x001c1f024b3e7589 */ /* 0x000ee800000e0000 */
[----:B------:R-:W4:Y:S04]  /*201a0*/  SHFL.IDX PT, R77, R77, R0, 0x1c1f ;  /* 0x001c1f004d4d7589 */ /* 0x000f2800000e0000 */
[----:B------:R5:W4:Y:S01]  /*201b0*/  SHFL.IDX PT, R64, R79, R2, 0x1c1f ;  /* 0x001c1f024f407589 */ /* 0x000b2200000e0000 */
[----:B0-----:R-:W-:-:S02]  /*201c0*/  SEL R5, R49, R44, P0 ;  /* 0x0000002c31057207 */ /* 0x001fc40000000000 */
[----:B------:R-:W-:Y:S02]  /*201d0*/  SEL R7, R44, R49, P0 ;  /* 0x000000312c077207 */ /* 0x000fe40000000000 */
[----:B--2---:R-:W-:Y:S02]  /*201e0*/  SEL R9, R53, R48, P0 ;  /* 0x0000003035097207 */ /* 0x004fe40000000000 */
[----:B------:R-:W-:Y:S01]  /*201f0*/  SEL R11, R48, R53, P0 ;  /* 0x00000035300b7207 */ /* 0x000fe20000000000 */
[----:B-----5:R-:W-:Y:S01]  /*20200*/  IMAD.MOV.U32 R2, RZ, RZ, RZ ;  /* 0x000000ffff027224 */ /* 0x020fe200078e00ff */
[----:B-1----:R-:W-:Y:S02]  /*20210*/  SEL R13, R57, R50, P0 ;  /* 0x00000032390d7207 */ /* 0x002fe40000000000 */
[----:B------:R-:W-:Y:S02]  /*20220*/  SEL R15, R50, R57, P0 ;  /* 0x00000039320f7207 */ /* 0x000fe40000000000 */
[----:B---3--:R-:W-:-:S02]  /*20230*/  SEL R37, R73, R62, P0 ;  /* 0x0000003e49257207 */ /* 0x008fc40000000000 */
[----:B------:R-:W-:-:S07]  /*20240*/  SEL R39, R62, R73, P0 ;  /* 0x000000493e277207 */ /* 0x000fce0000000000 */
.L_x_2011:
[----:B------:R-:W-:Y:S05]  /*20250*/  WARPSYNC.ALL ;  /* 0x0000000000007948 */ /* 0x000fea0003800000 */
[----:B------:R-:W-:Y:S01]  /*20260*/  BAR.SYNC.DEFER_BLOCKING 0x1, 0x100 ;  /* 0x0044000000007b1d */ /* 0x000fe20000010000 */
[----:B----4-:R-:W-:Y:S02]  /*20270*/  SEL R41, R77, R64, P0 ;  /* 0x000000404d297207 */ /* 0x010fe40000000000 */
[----:B------:R-:W-:-:S03]  /*20280*/  SEL R43, R64, R77, P0 ;  /* 0x0000004d402b7207 */ /* 0x000fc60000000000 */
[----:B------:R-:W-:Y:S02]  /*20290*/  ULDC.64 UR4, c[0x0][0xc00] ;  /* 0x0003000000047ab9 */ /* 0x000fe40000000a00 */
[----:B------:R-:W0:Y:S01]  /*202a0*/  LDC.64 R44, c[0x0][0xc00] ;  /* 0x00030000ff2c7b82 */ /* 0x000e220000000a00 */
[----:B------:R-:W-:-:S04]  /*202b0*/  ISETP.NE.U32.AND P2, PT, RZ, UR4, PT ;  /* 0x00000004ff007c0c */ /* 0x000fc8000bf45070 */
[----:B------:R-:W-:Y:S01]  /*202c0*/  ISETP.NE.AND.EX P2, PT, RZ, UR5, PT, P2 ;  /* 0x00000005ff007c0c */ /* 0x000fe2000bf45320 */
[----:B------:R-:W-:Y:S02]  /*202d0*/  ULDC.64 UR4, c[0x0][0xc08] ;  /* 0x0003020000047ab9 */ /* 0x000fe40000000a00 */
[----:B------:R-:W-:Y:S01]  /*202e0*/  ISETP.NE.U32.AND P0, PT, RZ, UR4, PT ;  /* 0x00000004ff007c0c */ /* 0x000fe2000bf05070 */
[----:B------:R-:W1:Y:S03]  /*202f0*/  LDC R51, c[0x0][0xbe8] ;  /* 0x0002fa00ff337b82 */ /* 0x000e660000000800 */
[----:B------:R-:W-:Y:S01]  /*20300*/  ISETP.NE.AND.EX P0, PT, RZ, UR5, PT, P0 ;  /* 0x00000005ff007c0c */ /* 0x000fe2000bf05300 */
[----:B------:R2:W-:Y:S04]  /*20310*/  STSM.16.M88.4 [R80], R4 ;  /* 0x0000000450007844 */ /* 0x0005e80000000200 */
[----:B------:R3:W-:Y:S01]  /*20320*/  STSM.16.M88.4 [R78], R8 ;  /* 0x000000084e007844 */ /* 0x0007e20000000200 */
[----:B0-----:R-:W-:-:S03]  /*20330*/  IMAD.WIDE R44, R205, 0x4, R44 ;  /* 0x00000004cd2c7825 */ /* 0x001fc600078e022c */
[----:B------:R0:W-:Y:S04]  /*20340*/  STSM.16.M88.4 [R76], R12 ;  /* 0x0000000c4c007844 */ /* 0x0001e80000000200 */
[----:B------:R0:W-:Y:S01]  /*20350*/  STSM.16.M88.4 [R74], R24 ;  /* 0x000000184a007844 */ /* 0x0001e20000000200 */
[----:B--2---:R-:W2:Y:S03]  /*20360*/  @P0 LDC.64 R4, c[0x0][0xc08] ;  /* 0x00030200ff040b82 */ /* 0x004ea60000000a00 */
[----:B------:R0:W-:Y:S04]  /*20370*/  STSM.16.M88.4 [R72], R28 ;  /* 0x0000001c48007844 */ /* 0x0001e80000000200 */
[----:B------:R0:W-:Y:S04]  /*20380*/  STSM.16.M88.4 [R70], R32 ;  /* 0x0000002046007844 */ /* 0x0001e80000000200 */
[----:B------:R0:W-:Y:S04]  /*20390*/  STSM.16.M88.4 [R68], R36 ;  /* 0x0000002444007844 */ /* 0x0001e80000000200 */
[----:B------:R0:W-:Y:S01]  /*203a0*/  STSM.16.M88.4 [R66], R40 ;  /* 0x0000002842007844 */ /* 0x0001e20000000200 */
[----:B------:R-:W-:Y:S06]  /*203b0*/  BAR.SYNC.DEFER_BLOCKING 0x1, 0x100 ;  /* 0x0044000000007b1d */ /* 0x000fec0000010000 */
[----:B------:R-:W-:Y:S01]  /*203c0*/  ULDC UR4, c[0x0][0xa88] ;  /* 0x0002a20000047ab9 */ /* 0x000fe20000000800 */
[----:B--2---:R-:W-:-:S04]  /*203d0*/  @P0 IMAD.WIDE R4, R205, 0x4, R4 ;  /* 0x00000004cd040825 */ /* 0x004fc800078e0204 */
[----:B------:R-:W-:Y:S01]  /*203e0*/  IMAD.U32 R0, RZ, RZ, UR4 ;  /* 0x00000004ff007e24 */ /* 0x000fe2000f8e00ff */
[----:B------:R0:W5:Y:S01]  /*203f0*/  @P2 LDG.E R2, desc[UR38][R44.64] ;  /* 0x000000262c022981 */ /* 0x000162000c1e1900 */
[----:B-1----:R-:W-:Y:S01]  /*20400*/  ISETP.NE.AND P1, PT, R51, 0x1, PT ;  /* 0x000000013300780c */ /* 0x002fe20003f25270 */
[----:B---3--:R-:W-:-:S03]  /*20410*/  IMAD.IADD R8, R194, 0x1, R178 ;  /* 0x00000001c2087824 */ /* 0x008fc600078e02b2 */
[----:B------:R0:W5:Y:S09]  /*20420*/  @P0 LDG.E R0, desc[UR38][R4.64] ;  /* 0x0000002604000981 */ /* 0x000172000c1e1900 */
[----:B------:R-:W1:Y:S08]  /*20430*/  @P1 LDC R3, c[0x0][0xbec] ;  /* 0x0002fb00ff031b82 */ /* 0x000e700000000800 */
[----:B------:R-:W2:Y:S01]  /*20440*/  @P1 LDC R11, c[0x0][0xbf0] ;  /* 0x0002fc00ff0b1b82 */ /* 0x000ea20000000800 */
[----:B0-----:R-:W-:Y:S05]  /*20450*/  @P0 BRA `(.L_x_1770) ;  /* 0x0000000000100947 */ /* 0x001fea0003800000 */
[----:B------:R-:W-:Y:S05]  /*20460*/  @!P2 BRA `(.L_x_1770) ;  /* 0x00000000000ca947 */ /* 0x000fea0003800000 */
[----:B------:R-:W3:Y:S04]  /*20470*/  LDG.E R5, desc[UR38][R44.64] ;  /* 0x000000262c057981 */ /* 0x000ee8000c1e1900 */
[----:B-----5:R-:W3:Y:S02]  /*20480*/  LDG.E R0, desc[UR38][R44.64+0x4] ;  /* 0x000004262c007981 */ /* 0x020ee4000c1e1900 */
[----:B---3--:R-:W-:-:S07]  /*20490*/  IMAD.IADD R0, R0, 0x1, -R5 ;  /* 0x0000000100007824 */ /* 0x008fce00078e0a05 */
.L_x_1770:
[----:B------:R-:W-:Y:S01]  /*204a0*/  SHF.R.S32.HI R50, RZ, 0x1f, R204 ;  /* 0x0000001fff327819 */ /* 0x000fe200000114cc */
[----:B-1----:R-:W-:Y:S01]  /*204b0*/  @P1 IMAD.HI.U32 R4, R8, R3, RZ ;  /* 0x0000000308041227 */ /* 0x002fe200078e00ff */
[----:B------:R-:W-:Y:S01]  /*204c0*/  ULDC.64 UR4, c[0x0][0xb90] ;  /* 0x0002e40000047ab9 */ /* 0x000fe20000000a00 */
[----:B-----5:R-:W-:Y:S01]  /*204d0*/  SHF.R.S32.HI R3, RZ, 0x1f, R2 ;  /* 0x0000001fff037819 */ /* 0x020fe20000011402 */
[----:B------:R-:W0:Y:S01]  /*204e0*/  @P1 LDC R57, c[0x0][0xbec] ;  /* 0x0002fb00ff391b82 */ /* 0x000e220000000800 */
[----:B------:R-:W-:Y:S01]  /*204f0*/  IMAD R9, R50, UR4, RZ ;  /* 0x0000000432097c24 */ /* 0x000fe2000f8e02ff */
[----:B------:R-:W-:Y:S01]  /*20500*/  SHF.R.S32.HI R20, RZ, 0x1f, R205 ;  /* 0x0000001fff147819 */ /* 0x000fe200000114cd */
[----:B------:R-:W-:Y:S01]  /*20510*/  IMAD.MOV.U32 R7, RZ, RZ, R8 ;  /* 0x000000ffff077224 */ /* 0x000fe200078e0008 */
[----:B--2---:R-:W-:Y:S01]  /*20520*/  @P1 SHF.R.U32.HI R7, RZ, R11, R4 ;  /* 0x0000000bff071219 */ /* 0x004fe20000011604 */
[----:B------:R-:W-:Y:S01]  /*20530*/  IMAD.WIDE.U32 R4, R204, UR4, R2 ;  /* 0x00000004cc047c25 */ /* 0x000fe2000f8e0002 */
[----:B------:R-:W-:-:S02]  /*20540*/  SEL R20, R20, RZ, !P2 ;  /* 0x000000ff14147207 */ /* 0x000fc40005000000 */
[----:B------:R-:W-:Y:S01]  /*20550*/  SEL R53, R205, RZ, !P2 ;  /* 0x000000ffcd357207 */ /* 0x000fe20005000000 */
[----:B------:R-:W-:Y:S01]  /*20560*/  IMAD R9, R204, UR5, R9 ;  /* 0x00000005cc097c24 */ /* 0x000fe2000f8e0209 */
[----:B------:R-:W-:Y:S01]  /*20570*/  ULDC.64 UR4, c[0x0][0xb98] ;  /* 0x0002e60000047ab9 */ /* 0x000fe20000000a00 */
[----:B------:R-:W-:Y:S02]  /*20580*/  IMAD.MOV R6, RZ, RZ, -R7 ;  /* 0x000000ffff067224 */ /* 0x000fe400078e0a07 */
[----:B------:R-:W-:Y:S02]  /*20590*/  IMAD.IADD R5, R5, 0x1, R9 ;  /* 0x0000000105057824 */ /* 0x000fe400078e0209 */
[----:B------:R-:W-:Y:S02]  /*205a0*/  IMAD R9, R51, R6, R8 ;  /* 0x0000000633097224 */ /* 0x000fe400078e0208 */
[----:B------:R-:W-:Y:S02]  /*205b0*/  IMAD R11, R207, 0x40, R197 ;  /* 0x00000040cf0b7824 */ /* 0x000fe400078e02c5 */
[----:B------:R-:W-:-:S02]  /*205c0*/  IMAD R6, R20, UR4, RZ ;  /* 0x0000000414067c24 */ /* 0x000fc4000f8e02ff */
        /* <DEDUP_REMOVED lines=8> */
[----:B------:R-:W-:Y:S01]  /*20650*/  IMAD.IADD R10, R219, 0x1, R178 ;  /* 0x00000001db0a7824 */ /* 0x000fe200078e02b2 */
[----:B------:R-:W-:Y:S01]  /*20660*/  IADD3.X R5, R11, R5, R8, P2, !PT ;  /* 0x000000050b057210 */ /* 0x000fe200017fe408 */
[----:B------:R-:W-:Y:S01]  /*20670*/  IMAD R6, R6, UR4, RZ ;  /* 0x0000000406067c24 */ /* 0x000fe2000f8e02ff */
[----:B------:R-:W-:Y:S01]  /*20680*/  IADD3 R13, P4, R46, 0x2000, RZ ;  /* 0x000020002e0d7810 */ /* 0x000fe20007f9e0ff */
[----:B------:R-:W-:Y:S01]  /*20690*/  IMAD R55, R0, R51, RZ ;  /* 0x0000003300377224 */ /* 0x000fe200078e02ff */
[----:B------:R-:W-:Y:S01]  /*206a0*/  IADD3 R29, P3, R46, 0x4000, RZ ;  /* 0x000040002e1d7810 */ /* 0x000fe20007f7e0ff */
[----:B------:R-:W-:Y:S01]  /*206b0*/  IMAD R11, R9, UR5, R6 ;  /* 0x00000005090b7c24 */ /* 0x000fe2000f8e0206 */
[----:B------:R-:W-:Y:S01]  /*206c0*/  LOP3.LUT R12, R13, 0x380, RZ, 0xc0, !PT ;  /* 0x000003800d0c7812 */ /* 0x000fe200078ec0ff */
[----:B------:R-:W-:Y:S01]  /*206d0*/  IMAD.WIDE.U32 R4, R9, UR4, R4 ;  /* 0x0000000409047c25 */ /* 0x000fe2000f8e0004 */
[----:B------:R-:W-:Y:S01]  /*206e0*/  ULDC.64 UR4, c[0x0][0xb50] ;  /* 0x0002d40000047ab9 */ /* 0x000fe20000000a00 */
[----:B------:R-:W-:-:S02]  /*206f0*/  LOP3.LUT R28, R29, 0x380, RZ, 0xc0, !PT ;  /* 0x000003801d1c7812 */ /* 0x000fc400078ec0ff */
[----:B------:R-:W-:Y:S01]  /*20700*/  IMAD.X R9, RZ, RZ, R47, P0 ;  /* 0x000000ffff097224 */ /* 0x000fe200000e062f */
[----:B------:R-:W-:Y:S01]  /*20710*/  IADD3 R5, R5, R11, RZ ;  /* 0x0000000b05057210 */ /* 0x000fe20007ffe0ff */
[----:B------:R-:W-:Y:S01]  /*20720*/  VIADD R0, R10, 0x8 ;  /* 0x000000080a007836 */ /* 0x000fe20000000000 */
[C---:B------:R-:W-:Y:S02]  /*20730*/  LEA R6, P2, R4.reuse, UR4, 0x2 ;  /* 0x0000000404067c11 */ /* 0x040fe4000f8410ff */
[----:B------:R-:W-:Y:S02]  /*20740*/  LOP3.LUT P0, RZ, R209, 0x3, RZ, 0xc0, !PT ;  /* 0x00000003d1ff7812 */ /* 0x000fe4000780c0ff */
[----:B------:R-:W-:Y:S01]  /*20750*/  LEA.HI.X R4, R4, UR5, R5, 0x2, P2 ;  /* 0x0000000504047c11 */ /* 0x000fe200090f1405 */
[----:B------:R-:W-:Y:S01]  /*20760*/  SHFL.IDX PT, R44, R6, RZ, 0x1c1f ;  /* 0x001c1fff062c7589 */ /* 0x000fe200000e0000 */
[----:B------:R-:W-:Y:S01]  /*20770*/  IADD3 R25, P2, R46, 0x3000, RZ ;  /* 0x000030002e197810 */ /* 0x000fe20007f5e0ff */
[----:B------:R-:W-:Y:S01]  /*20780*/  ULDC.64 UR4, c[0x0][0xaa0] ;  /* 0x0002a80000047ab9 */ /* 0x000fe20000000a00 */
[----:B------:R-:W-:Y:S01]  /*20790*/  LOP3.LUT R8, R7, 0x380, RZ, 0xc0, !PT ;  /* 0x0000038007087812 */ /* 0x000fe200078ec0ff */
[----:B------:R-:W1:Y:S01]  /*207a0*/  SHFL.IDX PT, R45, R4, RZ, 0x1c1f ;  /* 0x001c1fff042d7589 */ /* 0x000e6200000e0000 */
[----:B------:R-:W-:-:S02]  /*207b0*/  LOP3.LUT R24, R25, 0x380, RZ, 0xc0, !PT ;  /* 0x0000038019187812 */ /* 0x000fc400078ec0ff */
[----:B------:R-:W-:Y:S01]  /*207c0*/  SHF.R.U64 R12, R12, 0x3, RZ ;  /* 0x000000030c0c7819 */ /* 0x000fe200000012ff */
[----:B------:R-:W-:Y:S01]  /*207d0*/  SHFL.IDX PT, R48, R6, 0x1, 0x1c1f ;  /* 0x003c1f0006307f89 */ /* 0x000fe200000e0000 */
[----:B------:R-:W-:Y:S02]  /*207e0*/  SHF.R.U64 R24, R24, 0x3, RZ ;  /* 0x0000000318187819 */ /* 0x000fe400000012ff */
[----:B------:R-:W-:Y:S01]  /*207f0*/  SHF.R.U64 R28, R28, 0x3, RZ ;  /* 0x000000031c1c7819 */ /* 0x000fe200000012ff */
[----:B------:R-:W2:Y:S01]  /*20800*/  SHFL.IDX PT, R49, R4, 0x1, 0x1c1f ;  /* 0x003c1f0004317f89 */ /* 0x000ea200000e0000 */
[----:B------:R-:W-:Y:S01]  /*20810*/  LOP3.LUT R24, R24, R25, RZ, 0x3c, !PT ;  /* 0x0000001918187212 */ /* 0x000fe200078e3cff */
[----:B------:R-:W-:Y:S01]  /*20820*/  IMAD.X R25, RZ, RZ, R47, P2 ;  /* 0x000000ffff197224 */ /* 0x000fe200010e062f */
[-C--:B------:R-:W-:Y:S02]  /*20830*/  ISETP.GE.OR P2, PT, R10, R55.reuse, P0 ;  /* 0x000000370a00720c */ /* 0x080fe40000746670 */
[----:B------:R-:W-:-:S02]  /*20840*/  ISETP.GE.OR P0, PT, R0, R55, P0 ;  /* 0x000000370000720c */ /* 0x000fc40000706670 */
[----:B------:R-:W-:Y:S01]  /*20850*/  SHF.R.U64 R8, R8, 0x3, RZ ;  /* 0x0000000308087819 */ /* 0x000fe200000012ff */
[----:B------:R-:W-:Y:S01]  /*20860*/  IMAD R3, R3, UR4, RZ ;  /* 0x0000000403037c24 */ /* 0x000fe2000f8e02ff */
[----:B------:R-:W-:Y:S01]  /*20870*/  LOP3.LUT R12, R12, R13, RZ, 0x3c, !PT ;  /* 0x0000000d0c0c7212 */ /* 0x000fe200078e3cff */
[--C-:B------:R-:W-:Y:S01]  /*20880*/  IMAD.X R13, RZ, RZ, R47.reuse, P4 ;  /* 0x000000ffff0d7224 */ /* 0x100fe200020e062f */
[----:B------:R-:W-:Y:S01]  /*20890*/  LOP3.LUT R28, R28, R29, RZ, 0x3c, !PT ;  /* 0x0000001d1c1c7212 */ /* 0x000fe200078e3cff */
[----:B------:R-:W-:Y:S01]  /*208a0*/  IMAD.X R29, RZ, RZ, R47, P3 ;  /* 0x000000ffff1d7224 */ /* 0x000fe200018e062f */
[----:B------:R-:W-:Y:S02]  /*208b0*/  LOP3.LUT R8, R8, R7, RZ, 0x3c, !PT ;  /* 0x0000000708087212 */ /* 0x000fe400078e3cff */
[C---:B------:R-:W-:Y:S01]  /*208c0*/  IADD3 R33, P5, R46.reuse, 0x5000, RZ ;  /* 0x000050002e217810 */ /* 0x040fe20007fbe0ff */
[----:B-1----:R1:W-:Y:S01]  /*208d0*/  @!P2 ST.E desc[UR38][R44.64], R56 ;  /* 0x000000382c00a985 */ /* 0x0023e2000c101926 */
[----:B------:R-:W-:-:S02]  /*208e0*/  IADD3 R37, P4, R46, 0x6000, RZ ;  /* 0x000060002e257810 */ /* 0x000fc40007f9e0ff */
[C---:B------:R-:W-:Y:S02]  /*208f0*/  LOP3.LUT R7, R46.reuse, 0x380, RZ, 0xc0, !PT ;  /* 0x000003802e077812 */ /* 0x040fe400078ec0ff */
[----:B------:R-:W-:Y:S02]  /*20900*/  IADD3 R5, P3, R46, 0x7000, RZ ;  /* 0x000070002e057810 */ /* 0x000fe40007f7e0ff */
[----:B------:R-:W-:Y:S01]  /*20910*/  LOP3.LUT R32, R33, 0x380, RZ, 0xc0, !PT ;  /* 0x0000038021207812 */ /* 0x000fe200078ec0ff */
[----:B--2---:R2:W-:Y:S01]  /*20920*/  @!P0 ST.E desc[UR38][R48.64], R58 ;  /* 0x0000003a30008985 */ /* 0x0045e2000c101926 */
[----:B------:R-:W-:Y:S01]  /*20930*/  LOP3.LUT R36, R37, 0x380, RZ, 0xc0, !PT ;  /* 0x0000038025247812 */ /* 0x000fe200078ec0ff */
[----:B------:R-:W-:Y:S01]  /*20940*/  IMAD.X R41, RZ, RZ, R47, P3 ;  /* 0x000000ffff297224 */ /* 0x000fe200018e062f */
[----:B------:R-:W-:Y:S01]  /*20950*/  SHF.R.U64 R7, R7, 0x3, RZ ;  /* 0x0000000307077819 */ /* 0x000fe200000012ff */
[C---:B-1----:R-:W-:Y:S01]  /*20960*/  IMAD R45, R2.reuse, UR5, R3 ;  /* 0x00000005022d7c24 */ /* 0x042fe2000f8e0203 */
[----:B------:R-:W-:Y:S01]  /*20970*/  LOP3.LUT R0, R5, 0x380, RZ, 0xc0, !PT ;  /* 0x0000038005007812 */ /* 0x000fe200078ec0ff */
[----:B------:R-:W-:Y:S01]  /*20980*/  IMAD.WIDE.U32 R2, R2, UR4, RZ ;  /* 0x0000000402027c25 */ /* 0x000fe2000f8e00ff */
[----:B------:R-:W-:Y:S01]  /*20990*/  SHF.R.U64 R32, R32, 0x3, RZ ;  /* 0x0000000320207819 */ /* 0x000fe200000012ff */
[----:B------:R-:W-:Y:S01]  /*209a0*/  ULDC.64 UR4, c[0x0][0xae8] ;  /* 0x0002ba0000047ab9 */ /* 0x000fe20000000a00 */
[----:B------:R-:W-:Y:S01]  /*209b0*/  SHF.R.U64 R36, R36, 0x3, RZ ;  /* 0x0000000324247819 */ /* 0x000fe200000012ff */
[----:B--2---:R-:W1:Y:S01]  /*209c0*/  @P1 LDC R49, c[0x0][0xbf0] ;  /* 0x0002fc00ff311b82 */ /* 0x004e620000000800 */
[----:B------:R-:W-:Y:S01]  /*209d0*/  IMAD.IADD R3, R3, 0x1, R45 ;  /* 0x0000000103037824 */ /* 0x000fe200078e022d */
[----:B------:R-:W-:Y:S01]  /*209e0*/  LOP3.LUT R46, R7, R46, RZ, 0x3c, !PT ;  /* 0x0000002e072e7212 */ /* 0x000fe200078e3cff */
[----:B------:R-:W-:Y:S01]  /*209f0*/  IMAD R45, R203, 0x20, R207 ;  /* 0x00000020cb2d7824 */ /* 0x000fe200078e02cf */
[----:B------:R-:W-:Y:S01]  /*20a00*/  SHF.R.U64 R0, R0, 0x3, RZ ;  /* 0x0000000300007819 */ /* 0x000fe200000012ff */
[----:B------:R-:W5:Y:S01]  /*20a10*/  LD.E.128 R8, desc[UR38][R8.64] ;  /* 0x0000002608087980 */ /* 0x000f62000c101d00 */
[----:B------:R-:W-:Y:S01]  /*20a20*/  LOP3.LUT R32, R32, R33, RZ, 0x3c, !PT ;  /* 0x0000002120207212 */ /* 0x000fe200078e3cff */
[--C-:B------:R-:W-:Y:S01]  /*20a30*/  IMAD.X R33, RZ, RZ, R47.reuse, P5 ;  /* 0x000000ffff217224 */ /* 0x100fe200028e062f */
[----:B------:R-:W-:Y:S01]  /*20a40*/  LOP3.LUT R36, R36, R37, RZ, 0x3c, !PT ;  /* 0x0000002524247212 */ /* 0x000fe200078e3cff */
[----:B------:R-:W-:Y:S01]  /*20a50*/  IMAD.X R37, RZ, RZ, R47, P4 ;  /* 0x000000ffff257224 */ /* 0x000fe200020e062f */
[----:B------:R-:W-:Y:S01]  /*20a60*/  LOP3.LUT R40, R0, R5, RZ, 0x3c, !PT ;  /* 0x0000000500287212 */ /* 0x000fe200078e3cff */
[----:B------:R-:W5:Y:S01]  /*20a70*/  LD.E.128 R12, desc[UR38][R12.64] ;  /* 0x000000260c0c7980 */ /* 0x000f62000c101d00 */
[----:B------:R-:W-:-:S03]  /*20a80*/  IADD3 R44, R178, R45, RZ ;  /* 0x0000002db22c7210 */ /* 0x000fc60007ffe0ff */
[----:B------:R2:W5:Y:S01]  /*20a90*/  LD.E.128 R4, desc[UR38][R46.64] ;  /* 0x000000262e047980 */ /* 0x000562000c101d00 */
[----:B------:R-:W-:-:S03]  /*20aa0*/  IMAD.WIDE.U32 R2, R204, UR4, R2 ;  /* 0x00000004cc027c25 */ /* 0x000fc6000f8e0002 */
[----:B------:R-:W5:Y:S01]  /*20ab0*/  LD.E.128 R24, desc[UR38][R24.64] ;  /* 0x0000002618187980 */ /* 0x000f62000c101d00 */
[----:B0-----:R-:W-:-:S03]  /*20ac0*/  @P1 IMAD.HI.U32 R0, R44, R57, RZ ;  /* 0x000000392c001227 */ /* 0x001fc600078e00ff */
[----:B------:R-:W5:Y:S01]  /*20ad0*/  LD.E.128 R28, desc[UR38][R28.64] ;  /* 0x000000261c1c7980 */ /* 0x000f62000c101d00 */
[----:B--2---:R-:W-:-:S03]  /*20ae0*/  IMAD R47, R50, UR4, RZ ;  /* 0x00000004322f7c24 */ /* 0x004fc6000f8e02ff */
[----:B------:R-:W5:Y:S01]  /*20af0*/  LD.E.128 R32, desc[UR38][R32.64] ;  /* 0x0000002620207980 */ /* 0x000f62000c101d00 */
[----:B------:R-:W-:Y:S01]  /*20b00*/  IMAD R47, R204, UR5, R47 ;  /* 0x00000005cc2f7c24 */ /* 0x000fe2000f8e022f */
[----:B------:R-:W-:Y:S01]  /*20b10*/  ULDC.64 UR4, c[0x0][0xaf0] ;  /* 0x0002bc0000047ab9 */ /* 0x000fe20000000a00 */
[----:B------:R-:W-:Y:S01]  /*20b20*/  IMAD.MOV.U32 R45, RZ, RZ, R44 ;  /* 0x000000ffff2d7224 */ /* 0x000fe200078e002c */
[----:B-1----:R-:W-:Y:S01]  /*20b30*/  @P1 SHF.R.U32.HI R45, RZ, R49, R0 ;  /* 0x00000031ff2d1219 */ /* 0x002fe20000011600 */
[----:B------:R-:W-:Y:S01]  /*20b40*/  IMAD.IADD R3, R3, 0x1, R47 ;  /* 0x0000000103037824 */ /* 0x000fe200078e022f */
[----:B------:R-:W5:Y:S01]  /*20b50*/  LD.E.128 R36, desc[UR38][R36.64] ;  /* 0x0000002624247980 */ /* 0x000f62000c101d00 */
[----:B------:R-:W-:Y:S01]  /*20b60*/  IMAD R20, R20, UR4, RZ ;  /* 0x0000000414147c24 */ /* 0x000fe2000f8e02ff */
[----:B------:R-:W-:Y:S01]  /*20b70*/  SHF.R.S32.HI R0, RZ, 0x1f, R45 ;  /* 0x0000001fff007819 */ /* 0x000fe2000001142d */
[C---:B------:R-:W-:Y:S01]  /*20b80*/  IMAD.WIDE.U32 R2, R53.reuse, UR4, R2 ;  /* 0x0000000435027c25 */ /* 0x040fe2000f8e0002 */
[----:B------:R-:W5:Y:S03]  /*20b90*/  LD.E.128 R40, desc[UR38][R40.64] ;  /* 0x0000002628287980 */ /* 0x000f66000c101d00 */
[----:B------:R-:W-:Y:S01]  /*20ba0*/  IMAD R47, R53, UR5, R20 ;  /* 0x00000005352f7c24 */ /* 0x000fe2000f8e0214 */
[----:B------:R-:W-:Y:S01]  /*20bb0*/  ULDC.64 UR4, c[0x0][0xae0] ;  /* 0x0002b80000047ab9 */ /* 0x000fe20000000a00 */
[----:B------:R-:W-:Y:S01]  /*20bc0*/  IMAD.MOV R20, RZ, RZ, -R45 ;  /* 0x000000ffff147224 */ /* 0x000fe200078e0a2d */
[----:B------:R-:W-:Y:S01]  /*20bd0*/  @!PT LDS RZ, [RZ] ;  /* 0x00000000fffff984 */ /* 0x000fe20000000800 */
[----:B------:R-:W-:Y:S01]  /*20be0*/  @!PT LDS RZ, [RZ] ;  /* 0x00000000fffff984 */ /* 0x000fe20000000800 */
[----:B------:R-:W-:Y:S01]  /*20bf0*/  @!PT LDS RZ, [RZ] ;  /* 0x00000000fffff984 */ /* 0x000fe20000000800 */
[----:B------:R-:W-:Y:S01]  /*20c00*/  @!PT LDS RZ, [RZ] ;  /* 0x00000000fffff984 */ /* 0x000fe20000000800 */
[----:B------:R0:W-:Y:S06]  /*20c10*/  MEMBAR.ALL.CTA ;  /* 0x0000000000007992 */ /* 0x0001ec0000008000 */
[----:B0-----:R-:W0:Y:S01]  /*20c20*/  FENCE.VIEW.ASYNC.S ;  /* 0x00000000000073c6 */ /* 0x001e220000000000 */
[----:B------:R-:W-:-:S02]  /*20c30*/  IMAD.IADD R3, R3, 0x1, R47 ;  /* 0x0000000103037824 */ /* 0x000fc400078e022f */
[----:B------:R-:W-:Y:S02]  /*20c40*/  IMAD R0, R0, UR4, RZ ;  /* 0x0000000400007c24 */ /* 0x000fe4000f8e02ff */
[----:B------:R-:W-:Y:S02]  /*20c50*/  IMAD R47, R51, R20, R44 ;  /* 0x00000014332f7224 */ /* 0x000fe400078e022c */
[C---:B------:R-:W-:Y:S02]  /*20c60*/  IMAD R49, R45.reuse, UR5, R0 ;  /* 0x000000052d317c24 */ /* 0x040fe4000f8e0200 */
[----:B------:R-:W-:Y:S01]  /*20c70*/  IMAD.WIDE.U32 R2, R45, UR4, R2 ;  /* 0x000000042d027c25 */ /* 0x000fe2000f8e0002 */
[----:B------:R-:W-:Y:S01]  /*20c80*/  SHF.R.S32.HI R0, RZ, 0x1f, R47 ;  /* 0x0000001fff007819 */ /* 0x000fe2000001142f */
[----:B------:R-:W-:Y:S02]  /*20c90*/  ULDC.64 UR4, c[0x0][0xad8] ;  /* 0x0002b60000047ab9 */ /* 0x000fe40000000a00 */
[----:B------:R-:W-:-:S02]  /*20ca0*/  IMAD.IADD R178, R207, 0x1, R178 ;  /* 0x00000001cfb27824 */ /* 0x000fc400078e02b2 */
[----:B------:R-:W-:Y:S02]  /*20cb0*/  IMAD.IADD R3, R3, 0x1, R49 ;  /* 0x0000000103037824 */ /* 0x000fe400078e0231 */
[----:B------:R-:W-:Y:S02]  /*20cc0*/  IMAD R20, R0, UR4, RZ ;  /* 0x0000000400147c24 */ /* 0x000fe4000f8e02ff */
[----:B------:R-:W-:Y:S02]  /*20cd0*/  VIADD R0, R178, 0x20 ;  /* 0x00000020b2007836 */ /* 0x000fe40000000000 */
[C---:B------:R-:W-:Y:S02]  /*20ce0*/  IMAD R45, R47.reuse, UR5, R20 ;  /* 0x000000052f2d7c24 */ /* 0x040fe4000f8e0214 */
[----:B------:R-:W-:Y:S01]  /*20cf0*/  IMAD.WIDE.U32 R2, R47, UR4, R2 ;  /* 0x000000042f027c25 */ /* 0x000fe2000f8e0002 */
[-C--:B------:R-:W-:Y:S01]  /*20d00*/  ISETP.GE.AND P0, PT, R0, R55.reuse, PT ;  /* 0x000000370000720c */ /* 0x080fe20003f06270 */
[----:B------:R-:W-:Y:S01]  /*20d10*/  ULDC.64 UR4, c[0x0][0xa80] ;  /* 0x0002a00000047ab9 */ /* 0x000fe20000000a00 */
[----:B------:R-:W-:Y:S01]  /*20d20*/  ISETP.GE.AND P2, PT, R178, R55, PT ;  /* 0x00000037b200720c */ /* 0x000fe20003f46270 */
[----:B------:R-:W-:-:S02]  /*20d30*/  VIADD R0, R16, 0x22820 ;  /* 0x0002282010007836 */ /* 0x000fc40000000000 */
[----:B------:R-:W-:Y:S01]  /*20d40*/  VIADD R20, R178, 0x40 ;  /* 0x00000040b2147836 */ /* 0x000fe20000000000 */
[----:B------:R-:W-:Y:S01]  /*20d50*/  LEA R46, P3, R2, UR4, 0x1 ;  /* 0x00000004022e7c11 */ /* 0x000fe2000f8608ff */
[----:B------:R-:W-:Y:S01]  /*20d60*/  IMAD.IADD R3, R3, 0x1, R45 ;  /* 0x0000000103037824 */ /* 0x000fe200078e022d */
[----:B------:R-:W-:Y:S02]  /*20d70*/  PRMT R0, RZ, 0x654, R0 ;  /* 0x00000654ff007816 */ /* 0x000fe40000000000 */
[----:B------:R-:W-:Y:S02]  /*20d80*/  ISETP.GE.AND P1, PT, R20, R55, PT ;  /* 0x000000371400720c */ /* 0x000fe40003f26270 */
[----:B------:R-:W-:Y:S01]  /*20d90*/  LEA.HI.X R20, R2, UR5, R3, 0x1, P3 ;  /* 0x0000000502147c11 */ /* 0x000fe200098f0c03 */
[----:B0-----:R0:W-:Y:S01]  /*20da0*/  SYNCS.ARRIVE.TRANS64.RED.A1T0 RZ, [R0+URZ], RZ ;  /* 0x000000ff00ff79a7 */ /* 0x0011e2000810043f */
[----:B------:R1:W2:Y:S01]  /*20db0*/  SHFL.IDX PT, R44, R46, RZ, 0x181f ;  /* 0x00181fff2e2c7589 */ /* 0x0002a200000e0000 */
[----:B------:R-:W-:Y:S03]  /*20dc0*/  BSSY B1, `(.L_x_1771) ;  /* 0x000000c000017945 */ /* 0x000fe60003800000 */
[----:B0-----:R1:W0:Y:S01]  /*20dd0*/  SHFL.IDX PT, R0, R20, RZ, 0x181f ;  /* 0x00181fff14007589 */ /* 0x00122200000e0000 */
[----:B------:R-:W-:Y:S05]  /*20de0*/  @P2 BRA `(.L_x_1772) ;  /* 0x0000000000242947 */ /* 0x000fea0003800000 */
[----:B------:R-:W-:Y:S02]  /*20df0*/  ULDC UR4, c[0x0][0xac8] ;  /* 0x0002b20000047ab9 */ /* 0x000fe40000000800 */
[----:B------:R-:W-:Y:S02]  /*20e00*/  ISETP.GE.AND P2, PT, R197, UR4, PT ;  /* 0x00000004c5007c0c */ /* 0x000fe4000bf46270 */
[----:B------:R-:W-:-:S11]  /*20e10*/  ISETP.GE.AND P3, PT, R202, UR4, PT ;  /* 0x00000004ca007c0c */ /* 0x000fd6000bf66270 */
[CC--:B--2---:R-:W-:Y:S02]  /*20e20*/  @!P2 LEA R2, P4, R197.reuse, R44.reuse, 0x1 ;  /* 0x0000002cc502a211 */ /* 0x0c4fe400078808ff */
[C---:B------:R-:W-:Y:S02]  /*20e30*/  @!P3 LEA R44, P5, R202.reuse, R44, 0x1 ;  /* 0x0000002cca2cb211 */ /* 0x040fe400078a08ff */
[-C--:B0-----:R-:W-:Y:S02]  /*20e40*/  @!P2 LEA.HI.X R3, R197, R0.reuse, R222, 0x1, P4 ;  /* 0x00000000c503a211 */ /* 0x081fe400020f0cde */
[----:B------:R-:W-:-:S03]  /*20e50*/  @!P3 LEA.HI.X R45, R202, R0, R221, 0x1, P5 ;  /* 0x00000000ca2db211 */ /* 0x000fc600028f0cdd */
[----:B-----5:R3:W-:Y:S04]  /*20e60*/  @!P2 ST.E.128 desc[UR38][R2.64], R4 ;  /* 0x000000040200a985 */ /* 0x0207e8000c101d26 */
[----:B------:R3:W-:Y:S02]  /*20e70*/  @!P3 ST.E.128 desc[UR38][R44.64], R28 ;  /* 0x0000001c2c00b985 */ /* 0x0007e4000c101d26 */
.L_x_1772:
[----:B------:R-:W-:Y:S05]  /*20e80*/  BSYNC B1 ;  /* 0x0000000000017941 */ /* 0x000fea0003800000 */
.L_x_1771:
[----:B0-----:R0:W4:Y:S01]  /*20e90*/  SHFL.IDX PT, R0, R20, 0x1, 0x181f ;  /* 0x00381f0014007f89 */ /* 0x00112200000e0000 */
        /* <DEDUP_REMOVED lines=12> */
.L_x_1774:
[----:B------:R-:W-:Y:S05]  /*20f60*/  BSYNC B1 ;  /* 0x0000000000017941 */ /* 0x000fea0003800000 */
.L_x_1773:
        /* <DEDUP_REMOVED lines=13> */
.L_x_1776:
[----:B------:R-:W-:Y:S05]  /*21040*/  BSYNC B1 ;  /* 0x0000000000017941 */ /* 0x000fea0003800000 */
.L_x_1775:
[----:B0-----:R-:W-:Y:S01]  /*21050*/  VIADD R0, R178, 0x60 ;  /* 0x00000060b2007836 */ /* 0x001fe20000000000 */
[----:B-1--4-:R-:W4:Y:S04]  /*21060*/  SHFL.IDX PT, R20, R20, 0x3, 0x181f ;  /* 0x00781f0014147f89 */ /* 0x012f2800000e0000 */
[----:B------:R-:W-:Y:S01]  /*21070*/  ISETP.GE.AND P0, PT, R0, R55, PT ;  /* 0x000000370000720c */ /* 0x000fe20003f06270 */
[----:B------:R-:W0:-:S12]  /*21080*/  SHFL.IDX PT, R46, R46, 0x3, 0x181f ;  /* 0x00781f002e2e7f89 */ /* 0x000e1800000e0000 */
[----:B------:R-:W-:Y:S05]  /*21090*/  @P0 BRA `(.L_x_1777) ;  /* 0x0000000800fc0947 */ /* 0x000fea0003800000 */
[----:B------:R-:W-:Y:S02]  /*210a0*/  ULDC UR4, c[0x0][0xac8] ;  /* 0x0002b20000047ab9 */ /* 0x000fe40000000800 */
[----:B------:R-:W-:-:S13]  /*210b0*/  ISETP.GE.AND P1, PT, R197, UR4, PT ;  /* 0x00000004c5007c0c */ /* 0x000fda000bf26270 */
[----:B0-----:R-:W-:-:S04]  /*210c0*/  @!P1 LEA R2, P0, R197, R46, 0x1 ;  /* 0x0000002ec5029211 */ /* 0x001fc800078008ff */
[----:B----4-:R-:W-:Y:S02]  /*210d0*/  @!P1 LEA.HI.X R3, R197, R20, R222, 0x1, P0 ;  /* 0x00000014c5039211 */ /* 0x010fe400000f0cde */
[----:B------:R-:W-:-:S03]  /*210e0*/  ISETP.GE.AND P0, PT, R202, UR4, PT ;  /* 0x00000004ca007c0c */ /* 0x000fc6000bf06270 */
[----:B------:R0:W-:Y:S10]  /*210f0*/  @!P1 ST.E.128 desc[UR38][R2.64], R24 ;  /* 0x0000001802009985 */ /* 0x0001f4000c101d26 */
[----:B------:R-:W-:Y:S05]  /*21100*/  @P0 BRA `(.L_x_1777) ;  /* 0x0000000800e00947 */ /* 0x000fea0003800000 */
[----:B0-----:R-:W-:-:S04]  /*21110*/  LEA R2, P0, R202, R46, 0x1 ;  /* 0x0000002eca027211 */ /* 0x001fc800078008ff */
[----:B------:R-:W-:-:S05]  /*21120*/  LEA.HI.X R3, R202, R20, R221, 0x1, P0 ;  /* 0x00000014ca037211 */ /* 0x000fca00000f0cdd */
[----:B------:R0:W-:Y:S01]  /*21130*/  ST.E.128 desc[UR38][R2.64], R40 ;  /* 0x0000002802007985 */ /* 0x0001e2000c101d26 */
[----:B------:R-:W-:Y:S05]  /*21140*/  BRA `(.L_x_1777) ;  /* 0x0000000800d07947 */ /* 0x000fea0003800000 */
.L_x_1768:
[----:B------:R-:W-:Y:S01]  /*21150*/  ULDC.64 UR4, c[0x0][0xc00] ;  /* 0x0003000000047ab9 */ /* 0x000fe20000000a00 */
[----:B------:R-:W4:Y:S01]  /*21160*/  LDC.64 R2, c[0x0][0xc00] ;  /* 0x00030000ff027b82 */ /* 0x000f220000000a00 */
[----:B------:R-:W-:Y:S02]  /*21170*/  ISETP.NE.U32.AND P0, PT, RZ, UR4, PT ;  /* 0x00000004ff007c0c */ /* 0x000fe4000bf05070 */
[----:B------:R-:W-:Y:S02]  /*21180*/  MOV R0, RZ ;  /* 0x000000ff00007202 */ /* 0x000fe40000000f00 */
[----:B------:R-:W-:Y:S01]  /*21190*/  ISETP.NE.AND.EX P0, PT, RZ, UR5, PT, P0 ;  /* 0x00000005ff007c0c */ /* 0x000fe2000bf05300 */
[----:B------:R-:W-:Y:S02]  /*211a0*/  ULDC.64 UR4, c[0x0][0xc08] ;  /* 0x0003020000047ab9 */ /* 0x000fe40000000a00 */
[----:B------:R-:W-:Y:S01]  /*211b0*/  ISETP.NE.U32.AND P1, PT, RZ, UR4, PT ;  /* 0x00000004ff007c0c */ /* 0x000fe2000bf25070 */
[----:B------:R-:W0:Y:S03]  /*211c0*/  LDC R27, c[0x0][0xbe8] ;  /* 0x0002fa00ff1b7b82 */ /* 0x000e260000000800 */
[----:B------:R-:W-:Y:S01]  /*211d0*/  ISETP.NE.AND.EX P1, PT, RZ, UR5, PT, P1 ;  /* 0x00000005ff007c0c */ /* 0x000fe2000bf25310 */
[----:B----4-:R-:W-:-:S12]  /*211e0*/  IMAD.WIDE R2, R205, 0x4, R2 ;  /* 0x00000004cd027825 */ /* 0x010fd800078e0202 */
[----:B------:R-:W4:Y:S01]  /*211f0*/  @P1 LDC.64 R4, c[0x0][0xc08] ;  /* 0x00030200ff041b82 */ /* 0x000f220000000a00 */
[----:B------:R-:W-:Y:S02]  /*21200*/  ULDC UR4, c[0x0][0xa88] ;  /* 0x0002a20000047ab9 */ /* 0x000fe40000000800 */
[----:B------:R-:W-:Y:S01]  /*21210*/  IMAD.U32 R6, RZ, RZ, UR4 ;  /* 0x00000004ff067e24 */ /* 0x000fe2000f8e00ff */
[----:B------:R0:W5:Y:S01]  /*21220*/  @P0 LDG.E R0, desc[UR38][R2.64] ;  /* 0x0000002602000981 */ /* 0x000162000c1e1900 */
[----:B----4-:R-:W-:-:S05]  /*21230*/  @P1 IMAD.WIDE R4, R205, 0x4, R4 ;  /* 0x00000004cd041825 */ /* 0x010fca00078e0204 */
[----:B------:R4:W5:Y:S01]  /*21240*/  @P1 LDG.E R6, desc[UR38][R4.64] ;  /* 0x0000002604061981 */ /* 0x000962000c1e1900 */
[----:B0-----:R-:W-:Y:S02]  /*21250*/  ISETP.NE.AND P2, PT, R27, 0x1, PT ;  /* 0x000000011b00780c */ /* 0x001fe40003f45270 */
[----:B------:R-:W-:Y:S02]  /*21260*/  ISETP.GE.AND P3, PT, R223, 0x80, PT ;  /* 0x00000080df00780c */ /* 0x000fe40003f66270 */
[----:B------:R-:W-:-:S09]  /*21270*/  SHF.R.S32.HI R7, RZ, 0x1f, R205 ;  /* 0x0000001fff077819 */ /* 0x000fd200000114cd */
[----:B------:R-:W0:Y:S08]  /*21280*/  @P2 LDC R14, c[0x0][0xbec] ;  /* 0x0002fb00ff0e2b82 */ /* 0x000e300000000800 */
[----:B------:R-:W0:Y:S01]  /*21290*/  @P2 LDC R29, c[0x0][0xbf0] ;  /* 0x0002fc00ff1d2b82 */ /* 0x000e220000000800 */
[----:B----4-:R-:W-:Y:S05]  /*212a0*/  @P1 BRA `(.L_x_1778) ;  /* 0x0000000000101947 */ /* 0x010fea0003800000 */
[----:B------:R-:W-:Y:S05]  /*212b0*/  @!P0 BRA `(.L_x_1778) ;  /* 0x00000000000c8947 */ /* 0x000fea0003800000 */
[----:B------:R-:W4:Y:S04]  /*212c0*/  LDG.E R5, desc[UR38][R2.64] ;  /* 0x0000002602057981 */ /* 0x000f28000c1e1900 */
[----:B-----5:R-:W4:Y:S02]  /*212d0*/  LDG.E R6, desc[UR38][R2.64+0x4] ;  /* 0x0000042602067981 */ /* 0x020f24000c1e1900 */
[----:B----4-:R-:W-:-:S07]  /*212e0*/  IMAD.IADD R6, R6, 0x1, -R5 ;  /* 0x0000000106067824 */ /* 0x010fce00078e0a05 */
.L_x_1778:
[----:B------:R-:W-:Y:S01]  /*212f0*/  BSSY B1, `(.L_x_1779) ;  /* 0x000002d000017945 */ /* 0x000fe20003800000 */
[----:B------:R-:W-:Y:S02]  /*21300*/  SHF.R.S32.HI R10, RZ, 0x1f, R204 ;  /* 0x0000001fff0a7819 */ /* 0x000fe400000114cc */
[----:B------:R-:W-:Y:S02]  /*21310*/  SEL R13, R205, RZ, !P0 ;  /* 0x000000ffcd0d7207 */ /* 0x000fe40004000000 */
[----:B------:R-:W-:Y:S02]  /*21320*/  SEL R12, R7, RZ, !P0 ;  /* 0x000000ff070c7207 */ /* 0x000fe40004000000 */
[----:B-----5:R-:W-:Y:S01]  /*21330*/  SHF.R.S32.HI R11, RZ, 0x1f, R0 ;  /* 0x0000001fff0b7819 */ /* 0x020fe20000011400 */
[----:B------:R-:W-:Y:S06]  /*21340*/  @P3 BRA `(.L_x_1780) ;  /* 0x00000000009c3947 */ /* 0x000fec0003800000 */
[----:B------:R-:W4:Y:S01]  /*21350*/  S2R R3, SR_TID.X ;  /* 0x0000000000037919 */ /* 0x000f220000002100 */
[----:B------:R-:W5:Y:S02]  /*21360*/  LDC R9, c[0x0][0xbe8] ;  /* 0x0002fa00ff097b82 */ /* 0x000f640000000800 */
[----:B-----5:R-:W-:Y:S01]  /*21370*/  IMAD R2, R6, R9, RZ ;  /* 0x0000000906027224 */ /* 0x020fe200078e02ff */
[----:B----4-:R-:W-:-:S04]  /*21380*/  IADD3 R8, R178, -0x80, R3 ;  /* 0xffffff80b2087810 */ /* 0x010fc80007ffe003 */
        /* <DEDUP_REMOVED lines=9> */
[----:B------:R-:W4:Y:S01]  /*21420*/  @P0 LDC R15, c[0x0][0xbec] ;  /* 0x0002fb00ff0f0b82 */ /* 0x000f220000000800 */
[----:B------:R-:W-:Y:S01]  /*21430*/  IMAD R7, R204, UR5, R7 ;  /* 0x00000005cc077c24 */ /* 0x000fe2000f8e0207 */
[----:B------:R-:W-:-:S03]  /*21440*/  ULDC.64 UR4, c[0x0][0xb98] ;  /* 0x0002e60000047ab9 */ /* 0x000fc60000000a00 */
[----:B------:R-:W-:-:S03]  /*21450*/  IMAD.IADD R3, R3, 0x1, R7 ;  /* 0x0000000103037824 */ /* 0x000fc600078e0207 */
[----:B------:R-:W5:Y:S01]  /*21460*/  @P0 LDC R25, c[0x0][0xbf0] ;  /* 0x0002fc00ff190b82 */ /* 0x000f620000000800 */
[----:B------:R-:W-:-:S04]  /*21470*/  IMAD.WIDE.U32 R2, R13, UR4, R2 ;  /* 0x000000040d027c25 */ /* 0x000fc8000f8e0002 */
[----:B----4-:R-:W-:-:S05]  /*21480*/  @P0 IMAD.HI.U32 R4, R8, R15, RZ ;  /* 0x0000000f08040227 */ /* 0x010fca00078e00ff */
[----:B-----5:R-:W-:Y:S01]  /*21490*/  @P0 SHF.R.U32.HI R5, RZ, R25, R4 ;  /* 0x00000019ff050219 */ /* 0x020fe20000011604 */
[----:B------:R-:W-:-:S03]  /*214a0*/  IMAD R4, R12, UR4, RZ ;  /* 0x000000040c047c24 */ /* 0x000fc6000f8e02ff */
[----:B------:R-:W-:Y:S01]  /*214b0*/  IADD3 R2, P0, R5, R2, RZ ;  /* 0x0000000205027210 */ /* 0x000fe20007f1e0ff */
[----:B------:R-:W-:-:S04]  /*214c0*/  IMAD.MOV R7, RZ, RZ, -R5 ;  /* 0x000000ffff077224 */ /* 0x000fc800078e0a05 */
[----:B------:R-:W-:Y:S01]  /*214d0*/  IMAD R7, R9, R7, R8 ;  /* 0x0000000709077224 */ /* 0x000fe200078e0208 */
[----:B------:R-:W-:Y:S01]  /*214e0*/  SHF.R.S32.HI R9, RZ, 0x1f, R5 ;  /* 0x0000001fff097819 */ /* 0x000fe20000011405 */
[----:B------:R-:W-:Y:S01]  /*214f0*/  IMAD R8, R13, UR5, R4 ;  /* 0x000000050d087c24 */ /* 0x000fe2000f8e0204 */
[----:B------:R-:W-:Y:S02]  /*21500*/  ULDC.64 UR4, c[0x0][0xb88] ;  /* 0x0002e20000047ab9 */ /* 0x000fe40000000a00 */
        /* <DEDUP_REMOVED lines=11> */
.L_x_1780:
[----:B------:R-:W-:Y:S05]  /*215c0*/  BSYNC B1 ;  /* 0x0000000000017941 */ /* 0x000fea0003800000 */
.L_x_1779:
[----:B------:R-:W-:Y:S01]  /*215d0*/  ULDC.64 UR4, c[0x0][0xaa0] ;  /* 0x0002a80000047ab9 */ /* 0x000fe20000000a00 */
[----:B------:R-:W-:Y:S02]  /*215e0*/  IMAD R7, R203, 0x20, R207 ;  /* 0x00000020cb077824 */ /* 0x000fe400078e02cf */
[----:B----4-:R-:W-:-:S03]  /*215f0*/  IMAD R3, R11, UR4, RZ ;  /* 0x000000040b037c24 */ /* 0x010fc6000f8e02ff */
[----:B------:R-:W-:Y:S01]  /*21600*/  IADD3 R9, R178, R7, RZ ;  /* 0x00000007b2097210 */ /* 0x000fe20007ffe0ff */
[C---:B------:R-:W-:Y:S02]  /*21610*/  IMAD R5, R0.reuse, UR5, R3 ;  /* 0x0000000500057c24 */ /* 0x040fe4000f8e0203 */
[----:B------:R-:W-:Y:S01]  /*21620*/  IMAD.WIDE.U32 R2, R0, UR4, RZ ;  /* 0x0000000400027c25 */ /* 0x000fe2000f8e00ff */
[----:B------:R-:W-:-:S03]  /*21630*/  ULDC.64 UR4, c[0x0][0xae8] ;  /* 0x0002ba0000047ab9 */ /* 0x000fc60000000a00 */
[----:B------:R-:W-:Y:S02]  /*21640*/  IMAD.IADD R3, R3, 0x1, R5 ;  /* 0x0000000103037824 */ /* 0x000fe400078e0205 */
[----:B------:R-:W-:Y:S02]  /*21650*/  IMAD R7, R10, UR4, RZ ;  /* 0x000000040a077c24 */ /* 0x000fe4000f8e02ff */
[----:B0-----:R-:W-:-:S04]  /*21660*/  @P2 IMAD.HI.U32 R0, R9, R14, RZ ;  /* 0x0000000e09002227 */ /* 0x001fc800078e00ff */
[C---:B------:R-:W-:Y:S02]  /*21670*/  IMAD R7, R204.reuse, UR5, R7 ;  /* 0x00000005cc077c24 */ /* 0x040fe4000f8e0207 */
[----:B------:R-:W-:Y:S01]  /*21680*/  IMAD.WIDE.U32 R2, R204, UR4, R2 ;  /* 0x00000004cc027c25 */ /* 0x000fe2000f8e0002 */
[----:B------:R-:W-:-:S03]  /*21690*/  ULDC.64 UR4, c[0x0][0xaf0] ;  /* 0x0002bc0000047ab9 */ /* 0x000fc60000000a00 */
[----:B------:R-:W-:Y:S01]  /*216a0*/  IMAD.MOV.U32 R5, RZ, RZ, R9 ;  /* 0x000000ffff057224 */ /* 0x000fe200078e0009 */
[----:B------:R-:W-:Y:S01]  /*216b0*/  @P2 SHF.R.U32.HI R5, RZ, R29, R0 ;  /* 0x0000001dff052219 */ /* 0x000fe20000011600 */
        /* <DEDUP_REMOVED lines=20> */
[----:B------:R-:W-:Y:S01]  /*21800*/  IMAD.IADD R3, R5, 0x1, R3 ;  /* 0x0000000105037824 */ /* 0x000fe200078e0203 */
[----:B------:R-:W-:-:S04]  /*21810*/  UMOV UR4, 0xffffffff ;  /* 0xffffffff00047882 */ /* 0x000fc80000000000 */
[----:B------:R-:W-:Y:S01]  /*21820*/  LEA.HI.X R3, R4, UR5, R3, 0x1, P0 ;  /* 0x0000000504037c11 */ /* 0x000fe200080f0c03 */
[----:B------:R-:W-:Y:S06]  /*21830*/  BRA.DIV UR4, `(.L_x_1781) ;  /* 0x0000009a04507947 */ /* 0x000fec000b800000 */
[----:B------:R0:W4:Y:S04]  /*21840*/  SHFL.IDX PT, R0, R3, RZ, 0x181f ;  /* 0x00181fff03007589 */ /* 0x00012800000e0000 */
[----:B------:R0:W0:Y:S02]  /*21850*/  SHFL.IDX PT, R14, R2, RZ, 0x181f ;  /* 0x00181fff020e7589 */ /* 0x00002400000e0000 */
.L_x_2014:
[----:B------:R-:W-:Y:S01]  /*21860*/  IMAD R27, R6, R27, RZ ;  /* 0x0000001b061b7224 */ /* 0x000fe200078e02ff */
[----:B------:R-:W-:Y:S01]  /*21870*/  BSSY B1, `(.L_x_1782) ;  /* 0x000000d000017945 */ /* 0x000fe20003800000 */
[----:B------:R-:W-:-:S05]  /*21880*/  IMAD.IADD R178, R207, 0x1, R178 ;  /* 0x00000001cfb27824 */ /* 0x000fca00078e02b2 */
[----:B------:R-:W-:-:S13]  /*21890*/  ISETP.GE.AND P0, PT, R178, R27, PT ;  /* 0x0000001bb200720c */ /* 0x000fda0003f06270 */
[----:B------:R-:W-:Y:S05]  /*218a0*/  @P0 BRA `(.L_x_1783) ;  /* 0x0000000000240947 */ /* 0x000fea0003800000 */
[----:B------:R-:W-:Y:S02]  /*218b0*/  ULDC UR4, c[0x0][0xac8] ;  /* 0x0002b20000047ab9 */ /* 0x000fe40000000800 */
[----:B------:R-:W-:Y:S02]  /*218c0*/  ISETP.GE.AND P2, PT, R197, UR4, PT ;  /* 0x00000004c5007c0c */ /* 0x000fe4000bf46270 */
[----:B------:R-:W-:-:S11]  /*218d0*/  ISETP.GE.AND P3, PT, R202, UR4, PT ;  /* 0x00000004ca007c0c */ /* 0x000fd6000bf66270 */
[CC--:B0-----:R-:W-:Y:S02]  /*218e0*/  @!P2 LEA R4, P0, R197.reuse, R14.reuse, 0x1 ;  /* 0x0000000ec504a211 */ /* 0x0c1fe400078008ff */
[C---:B------:R-:W-:Y:S02]  /*218f0*/  @!P3 LEA R14, P1, R202.reuse, R14, 0x1 ;  /* 0x0000000eca0eb211 */ /* 0x040fe400078208ff */
[-C--:B----4-:R-:W-:Y:S02]  /*21900*/  @!P2 LEA.HI.X R5, R197, R0.reuse, R222, 0x1, P0 ;  /* 0x00000000c505a211 */ /* 0x090fe400000f0cde */
[----:B------:R-:W-:-:S03]  /*21910*/  @!P3 LEA.HI.X R15, R202, R0, R221, 0x1, P1 ;  /* 0x00000000ca0fb211 */ /* 0x000fc600008f0cdd */
[----:B------:R0:W-:Y:S04]  /*21920*/  @!P2 ST.E.128 desc[UR38][R4.64], RZ ;  /* 0x000000ff0400a985 */ /* 0x0001e8000c101d26 */
[----:B------:R0:W-:Y:S02]  /*21930*/  @!P3 ST.E.128 desc[UR38][R14.64], RZ ;  /* 0x000000ff0e00b985 */ /* 0x0001e4000c101d26 */
.L_x_1783:
[----:B------:R-:W-:Y:S05]  /*21940*/  BSYNC B1 ;  /* 0x0000000000017941 */ /* 0x000fea0003800000 */
.L_x_1782:
[----:B------:R-:W-:-:S03]  /*21950*/  UMOV UR4, 0xffffffff ;  /* 0xffffffff00047882 */ /* 0x000fc60000000000 */
[----:B------:R-:W-:Y:S05]  /*21960*/  BRA.DIV UR4, `(.L_x_1784) ;  /* 0x0000009a04387947 */ /* 0x000fea000b800000 */
[----:B----4-:R4:W1:Y:S04]  /*21970*/  SHFL.IDX PT, R0, R3, 0x1, 0x181f ;  /* 0x00381f0003007f89 */ /* 0x01086800000e0000 */
[----:B0-----:R4:W0:Y:S02]  /*21980*/  SHFL.IDX PT, R14, R2, 0x1, 0x181f ;  /* 0x00381f00020e7f89 */ /* 0x00182400000e0000 */
.L_x_2018:
[----:B------:R-:W-:Y:S01]  /*21990*/  VIADD R4, R178, 0x20 ;  /* 0x00000020b2047836 */ /* 0x000fe20000000000 */
[----:B------:R-:W-:Y:S04]  /*219a0*/  BSSY B1, `(.L_x_1785) ;  /* 0x000000c000017945 */ /* 0x000fe80003800000 */
[----:B------:R-:W-:-:S13]  /*219b0*/  ISETP.GE.AND P0, PT, R4, R27, PT ;  /* 0x0000001b0400720c */ /* 0x000fda0003f06270 */
[----:B------:R-:W-:Y:S05]  /*219c0*/  @P0 BRA `(.L_x_1786) ;  /* 0x0000000000240947 */ /* 0x000fea0003800000 */
[----:B------:R-:W-:Y:S02]  /*219d0*/  ULDC UR4, c[0x0][0xac8] ;  /* 0x0002b20000047ab9 */ /* 0x000fe40000000800 */
[----:B------:R-:W-:Y:S02]  /*219e0*/  ISETP.GE.AND P2, PT, R197, UR4, PT ;  /* 0x00000004c5007c0c */ /* 0x000fe4000bf46270 */
[----:B------:R-:W-:-:S11]  /*219f0*/  ISETP.GE.AND P3, PT, R202, UR4, PT ;  /* 0x00000004ca007c0c */ /* 0x000fd6000bf66270 */
[CC--:B0-----:R-:W-:Y:S02]  /*21a00*/  @!P2 LEA R4, P0, R197.reuse, R14.reuse, 0x1 ;  /* 0x0000000ec504a211 */ /* 0x0c1fe400078008ff */
[C---:B------:R-:W-:Y:S02]  /*21a10*/  @!P3 LEA R14, P1, R202.reuse, R14, 0x1 ;  /* 0x0000000eca0eb211 */ /* 0x040fe400078208ff */
[-C--:B-1----:R-:W-:Y:S02]  /*21a20*/  @!P2 LEA.HI.X R5, R197, R0.reuse, R222, 0x1, P0 ;  /* 0x00000000c505a211 */ /* 0x082fe400000f0cde */
[----:B------:R-:W-:-:S03]  /*21a30*/  @!P3 LEA.HI.X R15, R202, R0, R221, 0x1, P1 ;  /* 0x00000000ca0fb211 */ /* 0x000fc600008f0cdd */
[----:B------:R0:W-:Y:S04]  /*21a40*/  @!P2 ST.E.128 desc[UR38][R4.64], RZ ;  /* 0x000000ff0400a985 */ /* 0x0001e8000c101d26 */
[----:B------:R0:W-:Y:S02]  /*21a50*/  @!P3 ST.E.128 desc[UR38][R14.64], RZ ;  /* 0x000000ff0e00b985 */ /* 0x0001e4000c101d26 */
.L_x_1786:
[----:B------:R-:W-:Y:S05]  /*21a60*/  BSYNC B1 ;  /* 0x0000000000017941 */ /* 0x000fea0003800000 */
.L_x_1785:
[----:B------:R-:W-:-:S03]  /*21a70*/  UMOV UR4, 0xffffffff ;  /* 0xffffffff00047882 */ /* 0x000fc60000000000 */
[----:B------:R-:W-:Y:S05]  /*21a80*/  BRA.DIV UR4, `(.L_x_1787) ;  /* 0x0000009a04387947 */ /* 0x000fea000b800000 */
[----:B-1----:R1:W1:Y:S04]  /*21a90*/  SHFL.IDX PT, R0, R3, 0x2, 0x181f ;  /* 0x00581f0003007f89 */ /* 0x00226800000e0000 */
[----:B0-----:R0:W0:Y:S02]  /*21aa0*/  SHFL.IDX PT, R14, R2, 0x2, 0x181f ;  /* 0x00581f00020e7f89 */ /* 0x00102400000e0000 */
.L_x_2022:
        /* <DEDUP_REMOVED lines=13> */
.L_x_1789:
[----:B------:R-:W-:Y:S05]  /*21b80*/  BSYNC B1 ;  /* 0x0000000000017941 */ /* 0x000fea0003800000 */
.L_x_1788:
[----:B------:R-:W-:-:S03]  /*21b90*/  UMOV UR4, 0xffffffff ;  /* 0xffffffff00047882 */ /* 0x000fc60000000000 */
[----:B------:R-:W-:Y:S05]  /*21ba0*/  BRA.DIV UR4, `(.L_x_1790) ;  /* 0x0000009a04387947 */ /* 0x000fea000b800000 */
[----:B-1----:R1:W1:Y:S04]  /*21bb0*/  SHFL.IDX PT, R0, R3, 0x3, 0x181f ;  /* 0x00781f0003007f89 */ /* 0x00226800000e0000 */
[----:B0-----:R0:W0:Y:S02]  /*21bc0*/  SHFL.IDX PT, R14, R2, 0x3, 0x181f ;  /* 0x00781f00020e7f89 */ /* 0x00102400000e0000 */
.L_x_2026:
[----:B0---4-:R-:W-:-:S05]  /*21bd0*/  VIADD R2, R178, 0x60 ;  /* 0x00000060b2027836 */ /* 0x011fca0000000000 */
[----:B------:R-:W-:-:S13]  /*21be0*/  ISETP.GE.AND P0, PT, R2, R27, PT ;  /* 0x0000001b0200720c */ /* 0x000fda0003f06270 */
[----:B------:R-:W-:Y:S05]  /*21bf0*/  @P0 BRA `(.L_x_1777) ;  /* 0x0000000000240947 */ /* 0x000fea0003800000 */
[----:B------:R-:W-:Y:S02]  /*21c00*/  ULDC UR4, c[0x0][0xac8] ;  /* 0x0002b20000047ab9 */ /* 0x000fe40000000800 */
[----:B------:R-:W-:Y:S02]  /*21c10*/  ISETP.GE.AND P2, PT, R197, UR4, PT ;  /* 0x00000004c5007c0c */ /* 0x000fe4000bf46270 */
[----:B------:R-:W-:-:S11]  /*21c20*/  ISETP.GE.AND P3, PT, R202, UR4, PT ;  /* 0x00000004ca007c0c */ /* 0x000fd6000bf66270 */
[CC--:B------:R-:W-:Y:S02]  /*21c30*/  @!P2 LEA R2, P0, R197.reuse, R14.reuse, 0x1 ;  /* 0x0000000ec502a211 */ /* 0x0c0fe400078008ff */
[C---:B------:R-:W-:Y:S02]  /*21c40*/  @!P3 LEA R14, P1, R202.reuse, R14, 0x1 ;  /* 0x0000000eca0eb211 */ /* 0x040fe400078208ff */
[-C--:B-1----:R-:W-:Y:S02]  /*21c50*/  @!P2 LEA.HI.X R3, R197, R0.reuse, R222, 0x1, P0 ;  /* 0x00000000c503a211 */ /* 0x082fe400000f0cde */
[----:B------:R-:W-:-:S03]  /*21c60*/  @!P3 LEA.HI.X R15, R202, R0, R221, 0x1, P1 ;  /* 0x00000000ca0fb211 */ /* 0x000fc600008f0cdd */
[----:B------:R0:W-:Y:S04]  /*21c70*/  @!P2 ST.E.128 desc[UR38][R2.64], RZ ;  /* 0x000000ff0200a985 */ /* 0x0001e8000c101d26 */
[----:B------:R0:W-:Y:S02]  /*21c80*/  @!P3 ST.E.128 desc[UR38][R14.64], RZ ;  /* 0x000000ff0e00b985 */ /* 0x0001e4000c101d26 */
.L_x_1777:
[----:B------:R-:W-:Y:S05]  /*21c90*/  BSYNC B0 ;  /* 0x0000000000007941 */ /* 0x000fea0003800000 */
.L_x_1767:
[----:B------:R-:W-:Y:S02]  /*21ca0*/  ULDC UR4, c[0x0][0xc3c] ;  /* 0x00030f0000047ab9 */ /* 0x000fe40000000800 */
[----:B---3--:R-:W-:-:S13]  /*21cb0*/  ISETP.GE.AND P0, PT, R23, UR4, PT ;  /* 0x0000000417007c0c */ /* 0x008fda000bf06270 */
[----:B------:R-:W-:Y:S05]  /*21cc0*/  @!P0 BRA `(.L_x_1791) ;  /* 0xfffffdf400988947 */ /* 0x000fea000383ffff */
[----:B------:R-:W-:Y:S05]  /*21cd0*/  BRA `(.L_x_1561) ;  /* 0x00000078002c7947 */ /* 0x000fea0003800000 */
.L_x_1559:
        /* <DEDUP_REMOVED lines=46> */
[----:B------:R-:W0:Y:S02]  /*21fc0*/  SHFL.IDX PT, R4, R6, 0x1f, 0x1f ;  /* 0x03e01f0006047f89 */ /* 0x000e2400000e0000 */
[----:B0-----:R-:W-:-:S04]  /*21fd0*/  IMAD R4, R4, UR5, RZ ;  /* 0x0000000504047c24 */ /* 0x001fc8000f8e02ff */
[----:B------:R-:W-:Y:S01]  /*21fe0*/  IMAD.MOV.U32 R3, RZ, RZ, R4 ;  /* 0x000000ffff037224 */ /* 0x000fe200078e0004 */
[----:B---3--:R-:W-:-:S13]  /*21ff0*/  ISETP.GT.AND P6, PT, R4, UR6, PT ;  /* 0x0000000604007c0c */ /* 0x008fda000bfc4270 */
[----:B------:R-:W-:Y:S05]  /*22000*/  @P6 BRA `(.L_x_1793) ;  /* 0x0000000000986947 */ /* 0x000fea0003800000 */
[----:B------:R-:W0:Y:S01]  /*22010*/  LDC R10, c[0x0][0xc3c] ;  /* 0x00030f00ff0a7b82 */ /* 0x000e220000000800 */
[----:B------:R-:W-:Y:S01]  /*22020*/  IMAD.MOV.U32 R4, RZ, RZ, R3 ;  /* 0x000000ffff047224 */ /* 0x000fe200078e0003 */
[----:B------:R-:W-:Y:S01]  /*22030*/  UMOV UR4, URZ ;  /* 0x0000003f00047c82 */ /* 0x000fe20008000000 */
[----:B------:R-:W-:Y:S01]  /*22040*/  ULDC UR7, c[0x0][0xc3c] ;  /* 0x00030f0000077ab9 */ /* 0x000fe20000000800 */
[----:B------:R-:W-:-:S05]  /*22050*/  ULDC UR5, c[0x0][0xc38] ;  /* 0x00030e0000057ab9 */ /* 0x000fca0000000800 */
.L_x_1797:
[----:B------:R-:W-:Y:S01]  /*22060*/  UIADD3 UR4, UR4, 0x1f, URZ ;  /* 0x0000001f04047890 */ /* 0x000fe2000fffe03f */
[----:B------:R-:W-:-:S05]  /*22070*/  IMAD.U32 R19, RZ, RZ, UR7 ;  /* 0x00000007ff137e24 */ /* 0x000fca000f8e00ff */
[----:B0-----:R-:W-:-:S13]  /*22080*/  ISETP.LE.AND P6, PT, R10, UR4, PT ;  /* 0x000000040a007c0c */ /* 0x001fda000bfc3270 */
[----:B------:R-:W-:Y:S05]  /*22090*/  @P6 BRA `(.L_x_1794) ;  /* 0x0000000400b06947 */ /* 0x000fea0003800000 */
[----:B------:R-:W-:Y:S01]  /*220a0*/  VIADD R7, R5, UR4 ;  /* 0x0000000405077c36 */ /* 0x000fe20008000000 */
[----:B------:R-:W-:Y:S01]  /*220b0*/  BSSY B0, `(.L_x_1795) ;  /* 0x0000007000007945 */ /* 0x000fe20003800000 */
[----:B------:R-:W-:-:S03]  /*220c0*/  IMAD.MOV.U32 R0, RZ, RZ, RZ ;  /* 0x000000ffff007224 */ /* 0x000fc600078e00ff */
[----:B------:R-:W-:-:S13]  /*220d0*/  ISETP.GE.OR P6, PT, R7, R10, !P0 ;  /* 0x0000000a0700720c */ /* 0x000fda00047c6670 */
[----:B------:R-:W-:Y:S05]  /*220e0*/  @P6 BRA `(.L_x_1796) ;  /* 0x00000000000c6947 */ /* 0x000fea0003800000 */
[----:B------:R-:W0:Y:S02]  /*220f0*/  LDC.64 R2, c[0x0][0xc80] ;  /* 0x00032000ff027b82 */ /* 0x000e240000000a00 */
[----:B0-----:R-:W-:-:S05]  /*22100*/  IMAD.WIDE R2, R7, 0x4, R2 ;  /* 0x0000000407027825 */ /* 0x001fca00078e0202 */
[----:B------:R0:W5:Y:S02]  /*22110*/  LDG.E R0, desc[UR38][R2.64] ;  /* 0x0000002602007981 */ /* 0x000164000c1e1900 */
.L_x_1796:
[----:B------:R-:W-:Y:S05]  /*22120*/  BSYNC B0 ;  /* 0x0000000000007941 */ /* 0x000fea0003800000 */
.L_x_1795:
        /* <DEDUP_REMOVED lines=17> */
[----:B------:R-:W-:-:S05]  /*22240*/  IMAD.IADD R4, R3, 0x1, R4 ;  /* 0x0000000103047824 */ /* 0x000fca00078e0204 */
[----:B------:R-:W-:-:S13]  /*22250*/  ISETP.GT.AND P6, PT, R4, UR6, PT ;  /* 0x0000000604007c0c */ /* 0x000fda000bfc4270 */
[----:B------:R-:W-:Y:S05]  /*22260*/  @!P6 BRA `(.L_x_1797) ;  /* 0xfffffffc007ce947 */ /* 0x000fea000383ffff */
.L_x_1793:
[----:B------:R-:W-:-:S04]  /*22270*/  IMAD.IADD R11, R4, 0x1, -R3 ;  /* 0x00000001040b7824 */ /* 0x000fc800078e0a03 */
[----:B------:R-:W-:-:S05]  /*22280*/  IMAD R2, R6, UR5, R11 ;  /* 0x0000000506027c24 */ /* 0x000fca000f8e020b */
[----:B------:R-:W-:Y:S02]  /*22290*/  ISETP.GT.AND P0, PT, R2, UR6, PT ;  /* 0x0000000602007c0c */ /* 0x000fe4000bf04270 */
[----:B------:R-:W0:Y:S11]  /*222a0*/  LDC.64 R2, c[0x0][0xc90] ;  /* 0x00032400ff027b82 */ /* 0x000e360000000a00 */
[----:B------:R-:W-:-:S04]  /*222b0*/  VOTE.ANY R8, PT, !P0 ;  /* 0x0000000000087806 */ /* 0x000fc800040e0100 */
[----:B------:R-:W1:Y:S02]  /*222c0*/  POPC R13, R8 ;  /* 0x00000008000d7309 */ /* 0x000e640000000000 */
[----:B-1----:R-:W-:-:S04]  /*222d0*/  VIADD R19, R13, UR4 ;  /* 0x000000040d137c36 */ /* 0x002fc80008000000 */
        /* <DEDUP_REMOVED lines=13> */
.L_x_1798:
[----:B-1----:R-:W-:Y:S02]  /*223b0*/  IMAD.MOV R2, RZ, RZ, -R3 ;  /* 0x000000ffff027224 */ /* 0x002fe400078e0a03 */
[----:B---3--:R-:W-:Y:S02]  /*223c0*/  IMAD R16, R16, UR5, R11 ;  /* 0x0000000510107c24 */ /* 0x008fe4000f8e020b */
[----:B------:R-:W-:Y:S01]  /*223d0*/  IMAD.MOV.U32 R11, RZ, RZ, R2 ;  /* 0x000000ffff0b7224 */ /* 0x000fe200078e0002 */
[----:B------:R-:W-:Y:S02]  /*223e0*/  IABS R2, R4 ;  /* 0x0000000400027213 */ /* 0x000fe40000000000 */
[----:B--2---:R-:W-:Y:S01]  /*223f0*/  IADD3 R9, -R16, UR6, RZ ;  /* 0x0000000610097c10 */ /* 0x004fe2000fffe1ff */
[----:B------:R-:W-:Y:S02]  /*22400*/  IMAD R11, R11, R12, RZ ;  /* 0x0000000c0b0b7224 */ /* 0x000fe400078e02ff */
[----:B------:R-:W-:Y:S01]  /*22410*/  IMAD.MOV R8, RZ, RZ, -R2 ;  /* 0x000000ffff087224 */ /* 0x000fe200078e0a02 */
[----:B------:R-:W-:-:S02]  /*22420*/  MOV R2, RZ ;  /* 0x000000ff00027202 */ /* 0x000fc40000000f00 */
[----:B------:R-:W-:-:S03]  /*22430*/  IABS R6, R9 ;  /* 0x0000000900067213 */ /* 0x000fc60000000000 */
        /* <DEDUP_REMOVED lines=20> */
[----:B------:R-:W-:Y:S02]  /*22580*/  VIADDMNMX R13, R6, UR5, R7, PT ;  /* 0x00000005060d7c46 */ /* 0x000fe4000b800107 */
[----:B------:R-:W-:-:S02]  /*22590*/  IABS R9, R4 ;  /* 0x0000000400097213 */ /* 0x000fc40000000000 */
[-C--:B------:R-:W-:Y:S01]  /*225a0*/  IABS R8, R13.reuse ;  /* 0x0000000d00087213 */ /* 0x080fe20000000000 */
[----:B------:R-:W-:Y:S01]  /*225b0*/  IMAD.MOV R18, RZ, RZ, -R13 ;  /* 0x000000ffff127224 */ /* 0x000fe200078e0a0d */
[----:B0-----:R-:W-:Y:S02]  /*225c0*/  IABS R10, R13 ;  /* 0x0000000d000a7213 */ /* 0x001fe40000000000 */
[----:B------:R-:W0:Y:S08]  /*225d0*/  I2F.RP R6, R8 ;  /* 0x0000000800067306 */ /* 0x000e300000209400 */
[----:B0-----:R-:W0:Y:S02]  /*225e0*/  MUFU.RCP R6, R6 ;  /* 0x0000000600067308 */ /* 0x001e240000001000 */
[----:B0-----:R-:W-:-:S06]  /*225f0*/  VIADD R3, R6, 0xffffffe ;  /* 0x0ffffffe06037836 */ /* 0x001fcc0000000000 */
[----:B------:R-:W0:Y:S02]  /*22600*/  F2I.FTZ.U32.TRUNC.NTZ R3, R3 ;  /* 0x0000000300037305 */ /* 0x000e24000021f000 */
[----:B0-----:R-:W-:-:S04]  /*22610*/  IMAD.MOV R7, RZ, RZ, -R3 ;  /* 0x000000ffff077224 */ /* 0x001fc800078e0a03 */
[----:B------:R-:W-:-:S04]  /*22620*/  IMAD R7, R7, R8, RZ ;  /* 0x0000000807077224 */ /* 0x000fc800078e02ff */
[----:B------:R-:W-:Y:S01]  /*22630*/  IMAD.HI.U32 R2, R3, R7, R2 ;  /* 0x0000000703027227 */ /* 0x000fe200078e0002 */
[----:B------:R-:W-:-:S05]  /*22640*/  IADD3 R3, RZ, -R10, RZ ;  /* 0x8000000aff037210 */ /* 0x000fca0007ffe0ff */
        /* <DEDUP_REMOVED lines=17> */
.L_x_1794:
[----:B------:R-:W-:Y:S02]  /*22760*/  IMAD.MOV.U32 R17, RZ, RZ, RZ ;  /* 0x000000ffff117224 */ /* 0x000fe400078e00ff */
[----:B------:R-:W-:Y:S02]  /*22770*/  IMAD.U32 R16, RZ, RZ, UR6 ;  /* 0x00000006ff107e24 */ /* 0x000fe4000f8e00ff */
[----:B------:R-:W-:-:S07]  /*22780*/  IMAD.MOV.U32 R18, RZ, RZ, RZ ;  /* 0x000000ffff127224 */ /* 0x000fce00078e00ff */
.L_x_1799:
[----:B------:R-:W-:-:S13]  /*22790*/  ISETP.NE.AND P0, PT, R5, RZ, PT ;  /* 0x000000ff0500720c */ /* 0x000fda0003f05270 */
[----:B------:R-:W0:Y:S01]  /*227a0*/  @!P0 S2R R3, SR_CgaCtaId ;  /* 0x0000000000038919 */ /* 0x000e220000008800 */
[----:B------:R-:W-:-:S04]  /*227b0*/  @!P0 MOV R0, 0x400 ;  /* 0x0000040000008802 */ /* 0x000fc80000000f00 */
[----:B0-----:R-:W-:-:S05]  /*227c0*/  @!P0 LEA R0, R3, R0, 0x18 ;  /* 0x0000000003008211 */ /* 0x001fca00078ec0ff */
[----:B------:R2:W-:Y:S01]  /*227d0*/  @!P0 STS.128 [R0+0x228d0], R16 ;  /* 0x0228d01000008388 */ /* 0x0005e20000000c00 */
[----:B------:R-:W-:Y:S06]  /*227e0*/  BAR.ARV 0x5, 0x180 ;  /* 0x0146000000007b1d */ /* 0x000fec0000002000 */
.L_x_1792:
[----:B------:R3:W-:Y:S01]  /*227f0*/  STL [R1+0x30], RZ ;  /* 0x000030ff01007387 */ /* 0x0007e20000100800 */
[----:B------:R-:W-:Y:S01]  /*22800*/  ULDC UR4, c[0x0][0xc3c] ;  /* 0x00030f0000047ab9 */ /* 0x000fe20000000800 */
[----:B------:R-:W-:Y:S01]  /*22810*/  IMAD.MOV.U32 R28, RZ, RZ, 0x1 ;  /* 0x00000001ff1c7424 */ /* 0x000fe200078e00ff */
[----:B-1----:R-:W-:Y:S02]  /*22820*/  ISETP.GE.AND P0, PT, R19, UR4, PT ;  /* 0x0000000413007c0c */ /* 0x002fe4000bf06270 */
[----:B------:R-:W-:-:S11]  /*22830*/  MOV R24, RZ ;  /* 0x000000ff00187202 */ /* 0x000fd60000000f00 */
[----:B---3--:R-:W-:Y:S05]  /*22840*/  @P0 BRA `(.L_x_1800) ;  /* 0x0000006800540947 */ /* 0x008fea0003800000 */
[----:B------:R-:W1:Y:S01]  /*22850*/  S2R R11, SR_TID.X ;  /* 0x00000000000b7919 */ /* 0x000e620000002100 */
[----:B------:R-:W3:Y:S01]  /*22860*/  S2UR UR4, SR_CgaCtaId ;  /* 0x00000000000479c3 */ /* 0x000ee20000008800 */
[----:B------:R-:W-:Y:S01]  /*22870*/  MOV R23, 0x400 ;  /* 0x0000040000177802 */ /* 0x000fe20000000f00 */
[----:B------:R-:W-:Y:S01]  /*22880*/  IMAD.MOV.U32 R34, RZ, RZ, 0x40 ;  /* 0x00000040ff227424 */ /* 0x000fe200078e00ff */
[----:B------:R-:W-:Y:S01]  /*22890*/  BSSY B7, `(.L_x_1800) ;  /* 0x0000690000077945 */ /* 0x000fe20003800000 */
[----:B------:R-:W-:Y:S01]  /*228a0*/  IMAD.MOV.U32 R32, RZ, RZ, 0x20 ;  /* 0x00000020ff207424 */ /* 0x000fe200078e00ff */
[----:B------:R-:W-:Y:S01]  /*228b0*/  CS2R R24, SRZ ;  /* 0x0000000000187805 */ /* 0x000fe2000001ff00 */
[----:B------:R-:W-:Y:S01]  /*228c0*/  IMAD.MOV.U32 R29, RZ, RZ, 0x1 ;  /* 0x00000001ff1d7424 */ /* 0x000fe200078e00ff */
[----:B------:R-:W-:Y:S01]  /*228d0*/  ULDC.64 UR42, c[0x0][0x198] ;  /* 0x00006600002a7ab9 */ /* 0x000fe20000000a00 */
[----:B------:R-:W-:Y:S01]  /*228e0*/  IMAD.MOV.U32 R28, RZ, RZ, 0x1 ;  /* 0x00000001ff1c7424 */ /* 0x000fe200078e00ff */
[----:B------:R-:W-:-:S02]  /*228f0*/  ULOP3.LUT UR41, UR36, 0x2, URZ, 0xfc, !UPT ;  /* 0x0000000224297892 */ /* 0x000fc4000f8efc3f */
[----:B------:R-:W-:Y:S01]  /*22900*/  ULOP3.LUT UR37, UR36, 0x1, URZ, 0xfc, !UPT ;  /* 0x0000000124257892 */ /* 0x000fe2000f8efc3f */
[----:B------:R-:W-:Y:S01]  /*22910*/  ULDC UR40, c[0x0][0xc] ;  /* 0x0000030000287ab9 */ /* 0x000fe20000000800 */
[C---:B-1----:R-:W-:Y:S01]  /*22920*/  IMAD.SHL.U32 R36, R11.reuse, 0x10, RZ ;  /* 0x000000100b247824 */ /* 0x042fe200078e00ff */
[C---:B------:R-:W-:Y:S01]  /*22930*/  LOP3.LUT R10, R11.reuse, 0x7f, RZ, 0xc0, !PT ;  /* 0x0000007f0b0a7812 */ /* 0x040fe200078ec0ff */
[C---:B------:R-:W-:Y:S01]  /*22940*/  IMAD.SHL.U32 R3, R11.reuse, 0x2, RZ ;  /* 0x000000020b037824 */ /* 0x040fe200078e00ff */
[----:B------:R-:W-:Y:S01]  /*22950*/  SHF.R.U32.HI R4, RZ, 0x1, R11 ;  /* 0x00000001ff047819 */ /* 0x000fe2000001160b */
[----:B------:R-:W-:Y:S01]  /*22960*/  IMAD.SHL.U32 R6, R11, 0x4, RZ ;  /* 0x000000040b067824 */ /* 0x000fe200078e00ff */
[----:B------:R-:W-:Y:S02]  /*22970*/  SHF.R.U32.HI R7, RZ, 0x5, R10 ;  /* 0x00000005ff077819 */ /* 0x000fe4000001160a */
[C---:B--2---:R-:W-:Y:S02]  /*22980*/  LOP3.LUT R0, R36.reuse, 0x1b0, RZ, 0xc0, !PT ;  /* 0x000001b024007812 */ /* 0x044fe400078ec0ff */
[----:B0-----:R-:W-:-:S02]  /*22990*/  LOP3.LUT R2, R36, 0x40, RZ, 0xc0, !PT ;  /* 0x0000004024027812 */ /* 0x001fc400078ec0ff */
[----:B------:R-:W-:Y:S02]  /*229a0*/  LOP3.LUT R0, R0, 0x30, R3, 0x78, !PT ;  /* 0x0000003000007812 */ /* 0x000fe400078e7803 */
[----:B------:R-:W-:Y:S01]  /*229b0*/  R2P PR, R11, 0x16 ;  /* 0x000000160b007804 */ /* 0x000fe20000000000 */
[----:B------:R-:W-:Y:S02]  /*229c0*/  IMAD R3, R7, 0x200, R2 ;  /* 0x0000020007037824 */ /* 0x000fe400078e0202 */
[C---:B------:R-:W-:Y:S02]  /*229d0*/  IMAD.SHL.U32 R2, R11.reuse, 0x80, RZ ;  /* 0x000000800b027824 */ /* 0x040fe400078e00ff */
[----:B------:R-:W-:Y:S01]  /*229e0*/  IMAD.IADD R8, R0, 0x1, R3 ;  /* 0x0000000100087824 */ /* 0x000fe200078e0203 */
[----:B------:R-:W-:Y:S01]  /*229f0*/  SEL R35, R34, 0xffffffc0, !P2 ;  /* 0xffffffc022237807 */ /* 0x000fe20005000000 */
[----:B------:R-:W-:Y:S01]  /*22a00*/  IMAD.SHL.U32 R0, R11, 0x20, RZ ;  /* 0x000000200b007824 */ /* 0x000fe200078e00ff */
[----:B------:R-:W-:-:S02]  /*22a10*/  LOP3.LUT R3, R2, 0x380, RZ, 0xc0, !PT ;  /* 0x0000038002037812 */ /* 0x000fc400078ec0ff */
[----:B------:R-:W-:Y:S01]  /*22a20*/  STL [R1+0xc], R8 ;  /* 0x00000c0801007387 */ /* 0x000fe20000100800 */
[----:B------:R-:W-:Y:S02]  /*22a30*/  SEL R34, R34, 0xffffffc0, !P4 ;  /* 0xffffffc022227807 */ /* 0x000fe40006000000 */
[C---:B------:R-:W-:Y:S02]  /*22a40*/  LOP3.LUT R5, R3.reuse, 0x30, R4, 0xf8, !PT ;  /* 0x0000003003057812 */ /* 0x040fe400078ef804 */
[----:B------:R-:W-:Y:S02]  /*22a50*/  LOP3.LUT R4, R2, 0x400, RZ, 0xc0, !PT ;  /* 0x0000040002047812 */ /* 0x000fe400078ec0ff */
[----:B------:R-:W-:Y:S02]  /*22a60*/  LOP3.LUT R3, R3, 0x10, R11, 0xf8, !PT ;  /* 0x0000001003037812 */ /* 0x000fe400078ef80b */
[----:B------:R-:W-:Y:S01]  /*22a70*/  LOP3.LUT R5, R5, 0x70, R36, 0x78, !PT ;  /* 0x0000007005057812 */ /* 0x000fe200078e7824 */
[----:B------:R-:W-:Y:S01]  /*22a80*/  IMAD R4, R7, 0x800, R4 ;  /* 0x0000080007047824 */ /* 0x000fe200078e0204 */
[----:B------:R-:W-:-:S02]  /*22a90*/  LOP3.LUT R3, R3, 0x70, R36, 0x78, !PT ;  /* 0x0000007003037812 */ /* 0x000fc400078e7824 */
[----:B------:R-:W-:Y:S02]  /*22aa0*/  LOP3.LUT R5, R5, 0xc00, R2, 0xf8, !PT ;  /* 0x00000c0005057812 */ /* 0x000fe400078ef802 */
[----:B------:R-:W-:Y:S01]  /*22ab0*/  LOP3.LUT R9, R0, 0x380, RZ, 0xc0, !PT ;  /* 0x0000038000097812 */ /* 0x000fe200078ec0ff */
[----:B------:R-:W-:Y:S01]  /*22ac0*/  IMAD.IADD R2, R4, 0x1, R3 ;  /* 0x0000000104027824 */ /* 0x000fe200078e0203 */
[----:B------:R-:W-:Y:S01]  /*22ad0*/  SHF.R.U32.HI R3, RZ, 0x2, R10 ;  /* 0x00000002ff037819 */ /* 0x000fe2000001160a */
[----:B------:R-:W-:Y:S01]  /*22ae0*/  STL [R1+0x18], R5 ;  /* 0x0000180501007387 */ /* 0x000fe20000100800 */
[----:B------:R-:W-:Y:S02]  /*22af0*/  LOP3.LUT R9, R9, 0x30, R36, 0xf8, !PT ;  /* 0x0000003009097812 */ /* 0x000fe400078ef824 */
[----:B------:R-:W-:Y:S01]  /*22b00*/  LOP3.LUT R0, R3, 0x60, R0, 0xf8, !PT ;  /* 0x0000006003007812 */ /* 0x000fe200078ef800 */
[----:B------:R0:W-:Y:S01]  /*22b10*/  STL [R1+0x14], R2 ;  /* 0x0000140201007387 */ /* 0x0001e20000100800 */
[----:B------:R-:W-:-:S02]  /*22b20*/  LOP3.LUT R36, R36, 0x30, RZ, 0xc0, !PT ;  /* 0x0000003024247812 */ /* 0x000fc400078ec0ff */
[----:B------:R-:W-:Y:S02]  /*22b30*/  LOP3.LUT R33, R9, 0x70, R6, 0x78, !PT ;  /* 0x0000007009217812 */ /* 0x000fe400078e7806 */
[----:B------:R-:W-:Y:S02]  /*22b40*/  SEL R32, R32, 0xffffffe0, !P1 ;  /* 0xffffffe020207807 */ /* 0x000fe40004800000 */
[----:B------:R-:W-:Y:S02]  /*22b50*/  LOP3.LUT R3, R36, 0x40, RZ, 0xfc, !PT ;  /* 0x0000004024037812 */ /* 0x000fe400078efcff */
[----:B0-----:R-:W-:Y:S01]  /*22b60*/  SHF.L.U32 R2, R7, 0xa, RZ ;  /* 0x0000000a07027819 */ /* 0x001fe200000006ff */
[----:B---3--:R-:W-:-:S05]  /*22b70*/  IMAD.U32 R2, RZ, RZ, UR4 ;  /* 0x00000004ff027e24 */ /* 0x008fca000f8e00ff */
[----:B------:R-:W-:Y:S01]  /*22b80*/  LEA R23, R2, R23, 0x18 ;  /* 0x0000001702177211 */ /* 0x000fe200078ec0ff */
[----:B------:R0:W-:Y:S04]  /*22b90*/  STL [R1+0x8], R2 ;  /* 0x0000080201007387 */ /* 0x0001e80000100800 */
[----:B------:R-:W-:Y:S01]  /*22ba0*/  IMAD.IADD R0, R23, 0x1, R8 ;  /* 0x0000000117007824 */ /* 0x000fe200078e0208 */
[----:B------:R1:W-:Y:S04]  /*22bb0*/  STL [R1+0x30], RZ ;  /* 0x000030ff01007387 */ /* 0x0003e80000100800 */
[----:B------:R1:W-:Y:S01]  /*22bc0*/  STL [R1+0x1c], R0 ;  /* 0x00001c0001007387 */ /* 0x0003e20000100800 */
[----:B0-----:R-:W-:-:S07]  /*22bd0*/  LOP3.LUT R2, R36, 0x80, RZ, 0xfc, !PT ;  /* 0x0000008024027812 */ /* 0x001fce00078efcff */
.L_x_1930:
[----:B------:R-:W-:Y:S05]  /*22be0*/  YIELD ;  /* 0x0000000000007946 */ /* 0x000fea0003800000 */
[----:B------:R-:W-:Y:S01]  /*22bf0*/  ULDC.64 UR4, c[0x0][0xa28] ;  /* 0x00028a0000047ab9 */ /* 0x000fe20000000a00 */
[----:B------:R-:W-:Y:S01]  /*22c00*/  IMAD.MOV.U32 R37, RZ, RZ, RZ ;  /* 0x000000ffff257224 */ /* 0x000fe200078e00ff */
[----:B------:R-:W-:Y:S01]  /*22c10*/  ISETP.NE.U32.AND P0, PT, RZ, UR4, PT ;  /* 0x00000004ff007c0c */ /* 0x000fe2000bf05070 */
[----:B0-----:R-:W0:Y:S01]  /*22c20*/  LDC.64 R4, c[0x0][0xa00] ;  /* 0x00028000ff047b82 */ /* 0x001e220000000a00 */
[----:B-1----:R-:W-:Y:S01]  /*22c30*/  IMAD.MOV.U32 R8, RZ, RZ, RZ ;  /* 0x000000ffff087224 */ /* 0x002fe200078e00ff */
[----:B------:R-:W-:Y:S01]  /*22c40*/  ULDC.64 UR6, c[0x0][0xa10] ;  /* 0x0002840000067ab9 */ /* 0x000fe20000000a00 */
[----:B------:R-:W-:Y:S01]  /*22c50*/  ISETP.NE.AND.EX P0, PT, RZ, UR5, PT, P0 ;  /* 0x00000005ff007c0c */ /* 0x000fe2000bf05300 */
[----:B------:R-:W-:-:S12]  /*22c60*/  ULDC.64 UR4, c[0x0][0xa18] ;  /* 0x0002860000047ab9 */ /* 0x000fd80000000a00 */
[----:B--2---:R-:W2:Y:S02]  /*22c70*/  @P0 LDC.64 R2, c[0x0][0xa28] ;  /* 0x00028a00ff020b82 */ /* 0x004ea40000000a00 */
[----:B--2---:R-:W-:-:S05]  /*22c80*/  @P0 IMAD.WIDE R2, R19, 0x4, R2 ;  /* 0x0000000413020825 */ /* 0x004fca00078e0202 */
[----:B------:R2:W5:Y:S01]  /*22c90*/  @P0 LDG.E R37, desc[UR38][R2.64] ;  /* 0x0000002602250981 */ /* 0x000562000c1e1900 */
[----:B------:R-:W-:Y:S01]  /*22ca0*/  ISETP.NE.U32.AND P0, PT, RZ, UR4, PT ;  /* 0x00000004ff007c0c */ /* 0x000fe2000bf05070 */
[----:B0-----:R-:W-:Y:S01]  /*22cb0*/  IMAD.WIDE R4, R19, 0x4, R4 ;  /* 0x0000000413047825 */ /* 0x001fe200078e0204 */
[----:B------:R-:W-:Y:S02]  /*22cc0*/  ISETP.NE.U32.AND P1, PT, RZ, UR6, PT ;  /* 0x00000006ff007c0c */ /* 0x000fe4000bf25070 */
[----:B------:R-:W-:Y:S01]  /*22cd0*/  ISETP.NE.AND.EX P2, PT, RZ, UR5, PT, P0 ;  /* 0x00000005ff007c0c */ /* 0x000fe2000bf45300 */
[----:B------:R-:W-:Y:S01]  /*22ce0*/  ULDC.64 UR4, c[0x0][0xa00] ;  /* 0x0002800000047ab9 */ /* 0x000fe20000000a00 */
[----:B------:R-:W-:Y:S01]  /*22cf0*/  ISETP.NE.AND.EX P1, PT, RZ, UR7, PT, P1 ;  /* 0x00000007ff007c0c */ /* 0x000fe2000bf25310 */
[----:B-1----:R-:W-:Y:S01]  /*22d00*/  IMAD.MOV.U32 R0, RZ, RZ, RZ ;  /* 0x000000ffff007224 */ /* 0x002fe200078e00ff */
[----:B------:R-:W-:Y:S01]  /*22d10*/  ISETP.NE.U32.AND P0, PT, RZ, UR4, PT ;  /* 0x00000004ff007c0c */ /* 0x000fe2000bf05070 */
[----:B--2---:R-:W0:Y:S03]  /*22d20*/  LDC.64 R2, c[0x0][0xa10] ;  /* 0x00028400ff027b82 */ /* 0x004e260000000a00 */
[----:B------:R-:W-:-:S05]  /*22d30*/  ISETP.NE.AND.EX P0, PT, RZ, UR5, PT, P0 ;  /* 0x00000005ff007c0c */ /* 0x000fca000bf05300 */
[----:B------:R-:W1:Y:S08]  /*22d40*/  @P2 LDC.64 R6, c[0x0][0xa18] ;  /* 0x00028600ff062b82 */ /* 0x000e700000000a00 */
[----:B------:R-:W2:Y:S01]  /*22d50*/  @P0 LDG.E R8, desc[UR38][R4.64] ;  /* 0x0000002604080981 */ /* 0x000ea2000c1e1900 */
[----:B0-----:R-:W-:-:S05]  /*22d60*/  IMAD.WIDE R2, R19, 0x4, R2 ;  /* 0x0000000413027825 */ /* 0x001fca00078e0202 */
[----:B------:R-:W5:Y:S01]  /*22d70*/  @P1 LDG.E R0, desc[UR38][R2.64] ;  /* 0x0000002602001981 */ /* 0x000f62000c1e1900 */
[----:B------:R-:W-:Y:S02]  /*22d80*/  ULDC UR4, c[0x0][0x288] ;  /* 0x0000a20000047ab9 */ /* 0x000fe40000000800 */
[----:B------:R-:W-:Y:S01]  /*22d90*/  IMAD.U32 R27, RZ, RZ, UR4 ;  /* 0x00000004ff1b7e24 */ /* 0x000fe2000f8e00ff */
[----:B------:R-:W-:Y:S02]  /*22da0*/  ULDC.64 UR4, c[0x0][0x418] ;  /* 0x0001060000047ab9 */ /* 0x000fe40000000a00 */
[----:B------:R-:W-:-:S03]  /*22db0*/  UISETP.NE.U32.AND UP0, UPT, UR4, URZ, UPT ;  /* 0x0000003f0400728c */ /* 0x000fc6000bf05070 */
[----:B------:R-:W-:Y:S01]  /*22dc0*/  ULDC UR4, c[0x0][0x424] ;  /* 0x0001090000047ab9 */ /* 0x000fe20000000800 */
[----:B------:R-:W-:Y:S01]  /*22dd0*/  UISETP.NE.AND.EX UP0, UPT, UR5, URZ, UPT, UP0 ;  /* 0x0000003f0500728c */ /* 0x000fe2000bf05300 */
[----:B-1----:R-:W-:Y:S02]  /*22de0*/  @P2 IMAD.WIDE R6, R19, 0x4, R6 ;  /* 0x0000000413062825 */ /* 0x002fe400078e0206 */
[----:B------:R-:W-:Y:S01]  /*22df0*/  ULDC UR5, c[0x0][0x2f0] ;  /* 0x0000bc0000057ab9 */ /* 0x000fe20000000800 */
[----:B------:R-:W-:Y:S02]  /*22e00*/  USEL UR4, UR4, 0x1, UP0 ;  /* 0x0000000104047887 */ /* 0x000fe40008000000 */
[----:B------:R0:W5:Y:S02]  /*22e10*/  @P2 LDG.E R27, desc[UR38][R6.64] ;  /* 0x00000026061b2981 */ /* 0x000164000c1e1900 */
[----:B------:R-:W-:-:S03]  /*22e20*/  UIMAD UR4, UR4, UR5, URZ ;  /* 0x00000005040472a4 */ /* 0x000fc6000f8e023f */
[----:B------:R-:W-:Y:S02]  /*22e30*/  ULDC UR5, c[0x0][0x348] ;  /* 0x0000d20000057ab9 */ /* 0x000fe40000000800 */
[----:B0-----:R-:W-:Y:S02]  /*22e40*/  IMAD.U32 R6, RZ, RZ, UR5 ;  /* 0x00000005ff067e24 */ /* 0x001fe4000f8e00ff */
[----:B------:R-:W-:Y:S01]  /*22e50*/  IMAD.U32 R7, RZ, RZ, UR4 ;  /* 0x00000004ff077e24 */ /* 0x000fe2000f8e00ff */
[----:B--2---:R0:W-:Y:S01]  /*22e60*/  STL [R1+0x20], R8 ;  /* 0x0000200801007387 */ /* 0x0041e20000100800 */
[----:B------:R-:W-:Y:S05]  /*22e70*/  @P2 BRA `(.L_x_1801) ;  /* 0x0000000000102947 */ /* 0x000fea0003800000 */
[----:B------:R-:W-:Y:S05]  /*22e80*/  @!P0 BRA `(.L_x_1801) ;  /* 0x00000000000c8947 */ /* 0x000fea0003800000 */
[----:B-----5:R-:W2:Y:S04]  /*22e90*/  LDG.E R27, desc[UR38][R4.64] ;  /* 0x00000026041b7981 */ /* 0x020ea8000c1e1900 */
[----:B------:R-:W2:Y:S02]  /*22ea0*/  LDG.E R4, desc[UR38][R4.64+0x4] ;  /* 0x0000042604047981 */ /* 0x000ea4000c1e1900 */
[----:B--2---:R-:W-:-:S07]  /*22eb0*/  IMAD.IADD R27, R4, 0x1, -R27 ;  /* 0x00000001041b7824 */ /* 0x004fce00078e0a1b */
.L_x_1801:
[----:B------:R-:W-:Y:S02]  /*22ec0*/  ULDC.64 UR4, c[0x0][0xa20] ;  /* 0x0002880000047ab9 */ /* 0x000fe40000000a00 */
[----:B------:R-:W-:-:S04]  /*22ed0*/  ISETP.NE.U32.AND P0, PT, RZ, UR4, PT ;  /* 0x00000004ff007c0c */ /* 0x000fc8000bf05070 */
[----:B------:R-:W-:-:S13]  /*22ee0*/  ISETP.NE.AND.EX P0, PT, RZ, UR5, PT, P0 ;  /* 0x00000005ff007c0c */ /* 0x000fda000bf05300 */
[----:B------:R-:W-:Y:S05]  /*22ef0*/  @!P0 BRA `(.L_x_1802) ;  /* 0x0000000000108947 */ /* 0x000fea0003800000 */
[----:B------:R-:W1:Y:S02]  /*22f00*/  LDC.64 R4, c[0x0][0xa20] ;  /* 0x00028800ff047b82 */ /* 0x000e640000000a00 */
[----:B-1----:R-:W-:-:S05]  /*22f10*/  IMAD.WIDE R4, R19, 0x4, R4 ;  /* 0x0000000413047825 */ /* 0x002fca00078e0204 */
[----:B------:R1:W5:Y:S01]  /*22f20*/  LDG.E R7, desc[UR38][R4.64] ;  /* 0x0000002604077981 */ /* 0x000362000c1e1900 */
[----:B------:R-:W-:Y:S05]  /*22f30*/  BRA `(.L_x_1803) ;  /* 0x0000000000247947 */ /* 0x000fea0003800000 */
.L_x_1802:
        /* <DEDUP_REMOVED lines=8> */
[----:B--2---:R-:W-:-:S07]  /*22fc0*/  IADD3 R7, -R7, R4, RZ ;  /* 0x0000000407077210 */ /* 0x004fce0007ffe1ff */
.L_x_1803:
[----:B-1----:R-:W2:Y:S04]  /*22fd0*/  @P1 LDG.E R4, desc[UR38][R2.64] ;  /* 0x0000002602041981 */ /* 0x002ea8000c1e1900 */
[----:B------:R1:W2:Y:S01]  /*22fe0*/  @P1 LDG.E R5, desc[UR38][R2.64+0x4] ;  /* 0x0000042602051981 */ /* 0x0002a2000c1e1900 */
[----:B------:R-:W-:Y:S02]  /*22ff0*/  IMAD.SHL.U32 R17, R17, 0x80, RZ ;  /* 0x0000008011117824 */ /* 0x000fe400078e00ff */
[----:B-----5:R-:W-:Y:S02]  /*23000*/  IMAD.IADD R7, R7, 0x1, -R37 ;  /* 0x0000000107077824 */ /* 0x020fe400078e0a25 */
[----:B------:R-:W-:Y:S01]  /*23010*/  VIADD R9, R17, 0x7f ;  /* 0x0000007f11097836 */ /* 0x000fe20000000000 */
[----:B-1----:R-:W1:Y:S02]  /*23020*/  LDC R2, c[0x0][0x448] ;  /* 0x00011200ff027b82 */ /* 0x002e640000000800 */
[----:B-1----:R-:W-:-:S13]  /*23030*/  ISETP.NE.AND P2, PT, R2, 0x1, PT ;  /* 0x000000010200780c */ /* 0x002fda0003f45270 */
[----:B------:R-:W1:Y:S08]  /*23040*/  @P2 LDC R3, c[0x0][0x44c] ;  /* 0x00011300ff032b82 */ /* 0x000e700000000800 */
[----:B------:R-:W3:Y:S01]  /*23050*/  @P2 LDC R2, c[0x0][0x450] ;  /* 0x00011400ff022b82 */ /* 0x000ee20000000800 */
[----:B-1----:R-:W-:-:S05]  /*23060*/  @P2 IMAD.HI.U32 R3, R9, R3, RZ ;  /* 0x0000000309032227 */ /* 0x002fca00078e00ff */
[----:B---3--:R-:W-:Y:S01]  /*23070*/  @P2 SHF.R.U32.HI R9, RZ, R2, R3 ;  /* 0x00000002ff092219 */ /* 0x008fe20000011603 */
[----:B--2---:R-:W-:-:S04]  /*23080*/  @P1 IMAD.IADD R6, R5, 0x1, -R4 ;  /* 0x0000000105061824 */ /* 0x004fc800078e0a04 */
[----:B------:R-:W-:-:S04]  /*23090*/  IMAD.IADD R26, R7, 0x1, R6 ;  /* 0x00000001071a7824 */ /* 0x000fc800078e0206 */
[C---:B------:R-:W-:Y:S01]  /*230a0*/  VIADD R21, R26.reuse, 0x7f ;  /* 0x0000007f1a157836 */ /* 0x040fe20000000000 */
[----:B0-----:R-:W-:-:S04]  /*230b0*/  IADD3 R8, R26, 0x1, -R27 ;  /* 0x000000011a087810 */ /* 0x001fc80007ffe81b */
[----:B------:R-:W-:Y:S01]  /*230c0*/  SHF.R.S32.HI R2, RZ, 0x1f, R21 ;  /* 0x0000001fff027819 */ /* 0x000fe20000011415 */
[----:B------:R-:W-:-:S03]  /*230d0*/  IMAD.IADD R9, R8, 0x1, R9 ;  /* 0x0000000108097824 */ /* 0x000fc600078e0209 */
[----:B------:R-:W-:Y:S02]  /*230e0*/  LEA.HI R21, R2, R21, RZ, 0x7 ;  /* 0x0000001502157211 */ /* 0x000fe400078f38ff */
[----:B------:R-:W0:Y:S02]  /*230f0*/  LDC.64 R2, c[0x0][0x9e0] ;  /* 0x00027800ff027b82 */ /* 0x000e240000000a00 */
[----:B------:R-:W-:Y:S02]  /*23100*/  SHF.R.S32.HI R21, RZ, 0x7, R21 ;  /* 0x00000007ff157819 */ /* 0x000fe40000011415 */
[----:B0-----:R-:W-:Y:S01]  /*23110*/  ISETP.GE.AND P3, PT, R3, 0x1, PT ;  /* 0x000000010300780c */ /* 0x001fe20003f66270 */
[----:B------:R-:W-:-:S12]  /*23120*/  IMAD.IADD R2, R9, 0x1, R2 ;  /* 0x0000000109027824 */ /* 0x000fd800078e0202 */
[----:B------:R-:W-:Y:S05]  /*23130*/  @!P3 BRA `(.L_x_1804) ;  /* 0x000000000048b947 */ /* 0x000fea0003800000 */
        /* <DEDUP_REMOVED lines=11> */
.L_x_1806:
[----:B------:R-:W-:-:S13]  /*231f0*/  ISETP.NE.AND P0, PT, R3, 0x1, PT ;  /* 0x000000010300780c */ /* 0x000fda0003f05270 */
[----:B------:R-:W0:Y:S02]  /*23200*/  @P0 LDC.64 R4, c[0x0][0x9e8] ;  /* 0x00027a00ff040b82 */ /* 0x000e240000000a00 */
[----:B0-----:R-:W-:-:S05]  /*23210*/  @P0 IMAD.HI.U32 R4, R10, R4, RZ ;  /* 0x000000040a040227 */ /* 0x001fca00078e00ff */
[----:B------:R-:W-:-:S07]  /*23220*/  @P0 SHF.R.U32.HI R10, RZ, R5, R4 ;  /* 0x00000005ff0a0219 */ /* 0x000fce0000011604 */
.L_x_1807:
[----:B------:R-:W-:Y:S05]  /*23230*/  BSYNC B0 ;  /* 0x0000000000007941 */ /* 0x000fea0003800000 */
.L_x_1805:
[----:B------:R-:W-:-:S05]  /*23240*/  IMAD R10, R10, R3, R3 ;  /* 0x000000030a0a7224 */ /* 0x000fca00078e0203 */
[----:B------:R-:W-:-:S07]  /*23250*/  VIMNMX R2, R2, R10, PT ;  /* 0x0000000a02027248 */ /* 0x000fce0003fe0100 */
.L_x_1804:
[----:B------:R-:W0:Y:S01]  /*23260*/  @P2 LDC R9, c[0x0][0x44c] ;  /* 0x00011300ff092b82 */ /* 0x000e220000000800 */
[----:B------:R-:W-:Y:S01]  /*23270*/  IMAD.MOV.U32 R4, RZ, RZ, R17 ;  /* 0x000000ffff047224 */ /* 0x000fe200078e0011 */
[----:B------:R-:W-:Y:S01]  /*23280*/  IADD3 R20, R26, -R27, RZ ;  /* 0x8000001b1a147210 */ /* 0x000fe20007ffe0ff */
[----:B------:R-:W-:-:S05]  /*23290*/  ULDC UR4, c[0x0][0x9dc] ;  /* 0x0002770000047ab9 */ /* 0x000fca0000000800 */
[----:B------:R-:W1:Y:S01]  /*232a0*/  @P2 LDC R5, c[0x0][0x450] ;  /* 0x00011400ff052b82 */ /* 0x000e620000000800 */
[----:B0-----:R-:W-:-:S05]  /*232b0*/  @P2 IMAD.HI.U32 R9, R17, R9, RZ ;  /* 0x0000000911092227 */ /* 0x001fca00078e00ff */
[----:B-1----:R-:W-:-:S05]  /*232c0*/  @P2 SHF.R.U32.HI R4, RZ, R5, R9 ;  /* 0x00000005ff042219 */ /* 0x002fca0000011609 */
        /* <DEDUP_REMOVED lines=13> */
.L_x_1810:
[----:B------:R-:W-:-:S13]  /*233a0*/  ISETP.NE.AND P0, PT, R3, 0x1, PT ;  /* 0x000000010300780c */ /* 0x000fda0003f05270 */
[----:B------:R-:W0:Y:S02]  /*233b0*/  @P0 LDC.64 R4, c[0x0][0x9e8] ;  /* 0x00027a00ff040b82 */ /* 0x000e240000000a00 */
[----:B0-----:R-:W-:-:S05]  /*233c0*/  @P0 IMAD.HI.U32 R4, R10, R4, RZ ;  /* 0x000000040a040227 */ /* 0x001fca00078e00ff */
[----:B------:R-:W-:-:S07]  /*233d0*/  @P0 SHF.R.U32.HI R10, RZ, R5, R4 ;  /* 0x00000005ff0a0219 */ /* 0x000fce0000011604 */
.L_x_1811:
[----:B------:R-:W-:Y:S05]  /*233e0*/  BSYNC B0 ;  /* 0x0000000000007941 */ /* 0x000fea0003800000 */
.L_x_1809:
[----:B------:R-:W-:-:S05]  /*233f0*/  IMAD R3, R10, R3, RZ ;  /* 0x000000030a037224 */ /* 0x000fca00078e02ff */
[----:B------:R-:W-:-:S07]  /*23400*/  VIMNMX R9, R9, R3, !PT ;  /* 0x0000000309097248 */ /* 0x000fce0007fe0100 */
.L_x_1808:
[----:B------:R-:W-:Y:S01]  /*23410*/  VIADD R2, R2, 0x7f ;  /* 0x0000007f02027836 */ /* 0x000fe20000000000 */
[----:B------:R-:W-:Y:S04]  /*23420*/  BSSY B0, `(.L_x_1812) ;  /* 0x0000119000007945 */ /* 0x000fe80003800000 */
[----:B------:R-:W-:-:S04]  /*23430*/  SHF.R.S32.HI R3, RZ, 0x1f, R2 ;  /* 0x0000001fff037819 */ /* 0x000fc80000011402 */
[----:B------:R-:W-:Y:S02]  /*23440*/  LEA.HI R3, R3, R2, RZ, 0x7 ;  /* 0x0000000203037211 */ /* 0x000fe400078f38ff */
[----:B------:R-:W-:Y:S02]  /*23450*/  SHF.R.S32.HI R2, RZ, 0x1f, R9 ;  /* 0x0000001fff027819 */ /* 0x000fe40000011409 */
[----:B------:R-:W-:Y:S02]  /*23460*/  SHF.R.S32.HI R3, RZ, 0x7, R3 ;  /* 0x00000007ff037819 */ /* 0x000fe40000011403 */
[----:B------:R-:W-:Y:S02]  /*23470*/  LEA.HI R2, R2, R9, RZ, 0x7 ;  /* 0x0000000902027211 */ /* 0x000fe400078f38ff */
[----:B------:R-:W-:Y:S02]  /*23480*/  VIMNMX R3, R21, R3, PT ;  /* 0x0000000315037248 */ /* 0x000fe40003fe0100 */
[----:B------:R-:W-:-:S03]  /*23490*/  SHF.R.S32.HI R2, RZ, 0x7, R2 ;  /* 0x00000007ff027819 */ /* 0x000fc60000011402 */
[----:B------:R-:W-:Y:S01]  /*234a0*/  IMAD R3, R3, 0x80, -R7 ;  /* 0x0000008003037824 */ /* 0x000fe200078e0a07 */
[----:B------:R-:W-:-:S04]  /*234b0*/  VIMNMX R2, RZ, R2, !PT ;  /* 0x00000002ff027248 */ /* 0x000fc80007fe0100 */
[----:B------:R-:W-:Y:S01]  /*234c0*/  VIMNMX R3, R3, R6, PT ;  /* 0x0000000603037248 */ /* 0x000fe20003fe0100 */
[----:B------:R-:W-:-:S05]  /*234d0*/  IMAD R2, R2, 0x80, -R7 ;  /* 0x0000008002027824 */ /* 0x000fca00078e0a07 */
[----:B------:R-:W-:-:S04]  /*234e0*/  VIMNMX R4, RZ, R2, !PT ;  /* 0x00000002ff047248 */ /* 0x000fc80007fe0100 */
[----:B------:R-:W-:Y:S02]  /*234f0*/  ISETP.GT.AND P0, PT, R3, R4, PT ;  /* 0x000000040300720c */ /* 0x000fe40003f04270 */
[----:B------:R-:W-:-:S11]  /*23500*/  SHF.R.U32.HI R4, RZ, 0x7, R4 ;  /* 0x00000007ff047819 */ /* 0x000fd60000011604 */
[----:B------:R-:W-:-:S05]  /*23510*/  @P0 VIADD R2, R3, 0x7f ;  /* 0x0000007f03020836 */ /* 0x000fca0000000000 */
[----:B------:R-:W-:-:S04]  /*23520*/  @P0 SHF.R.S32.HI R3, RZ, 0x1f, R2 ;  /* 0x0000001fff030819 */ /* 0x000fc80000011402 */
[----:B------:R-:W-:Y:S01]  /*23530*/  @P0 LEA.HI R2, R3, R2, RZ, 0x7 ;  /* 0x0000000203020211 */ /* 0x000fe200078f38ff */
[----:B------:R-:W-:-:S03]  /*23540*/  IMAD.MOV.U32 R3, RZ, RZ, R4 ;  /* 0x000000ffff037224 */ /* 0x000fc600078e0004 */
[----:B------:R-:W-:Y:S02]  /*23550*/  @P0 SHF.R.S32.HI R3, RZ, 0x7, R2 ;  /* 0x00000007ff030819 */ /* 0x000fe40000011402 */
[----:B------:R-:W-:Y:S02]  /*23560*/  PLOP3.LUT P0, PT, PT, PT, PT, 0x80, 0x0 ;  /* 0x000000000000781c */ /* 0x000fe40003f0f070 */
[----:B------:R-:W-:-:S13]  /*23570*/  ISETP.GT.AND P2, PT, R3, R4, PT ;  /* 0x000000040300720c */ /* 0x000fda0003f44270 */
[----:B------:R-:W-:Y:S05]  /*23580*/  @!P2 BRA `(.L_x_1813) ;  /* 0x000000100008a947 */ /* 0x000fea0003800000 */
[----:B------:R-:W-:Y:S01]  /*23590*/  UMOV UR4, 0xffffffff ;  /* 0xffffffff00047882 */ /* 0x000fe20000000000 */
[----:B------:R-:W-:Y:S02]  /*235a0*/  SEL R2, R19, RZ, !P1 ;  /* 0x000000ff13027207 */ /* 0x000fe40004800000 */
[----:B------:R-:W-:Y:S05]  /*235b0*/  BRA.DIV UR4, `(.L_x_1814) ;  /* 0x0000007e04fc7947 */ /* 0x000fea000b800000 */
[----:B------:R-:W0:Y:S02]  /*235c0*/  S2R R5, SR_TID.X ;  /* 0x0000000000057919 */ /* 0x000e240000002100 */
[----:B0-----:R-:W-:-:S04]  /*235d0*/  SHF.R.U32.HI R5, RZ, 0x5, R5 ;  /* 0x00000005ff057819 */ /* 0x001fc80000011605 */
[----:B------:R-:W-:-:S05]  /*235e0*/  LOP3.LUT R5, R5, 0x3, RZ, 0xc0, !PT ;  /* 0x0000000305057812 */ /* 0x000fca00078ec0ff */
[----:B------:R0:W1:Y:S02]  /*235f0*/  SHFL.IDX PT, R14, R5, RZ, 0x1f ;  /* 0x00001fff050e7589 */ /* 0x00006400000e0000 */
.L_x_2029:
[----:B-1----:R-:W-:Y:S02]  /*23600*/  ISETP.NE.AND P0, PT, R14, RZ, PT ;  /* 0x000000ff0e00720c */ /* 0x002fe40003f05270 */
[----:B------:R-:W-:-:S11]  /*23610*/  PLOP3.LUT P6, PT, PT, PT, PT, 0x8, 0x0 ;  /* 0x000000000000781c */ /* 0x000fd60003fce170 */
[----:B------:R-:W-:Y:S05]  /*23620*/  @P0 BRA `(.L_x_1815) ;  /* 0x00000000000c0947 */ /* 0x000fea0003800000 */
[----:B------:R-:W-:-:S03]  /*23630*/  UMOV UR4, 0xffffffff ;  /* 0xffffffff00047882 */ /* 0x000fc60000000000 */
[----:B------:R-:W-:Y:S05]  /*23640*/  BRA.DIV UR4, `(.L_x_1816) ;  /* 0x00000082040c7947 */ /* 0x000fea000b800000 */
[----:B------:R-:W-:-:S13]  /*23650*/  ELECT P6, URZ, PT ;  /* 0x00000000003f782f */ /* 0x000fda00038c0000 */
.L_x_1815:
[----:B0-----:R-:W2:Y:S01]  /*23660*/  LDL R5, [R1+0x30] ;  /* 0x0000300001057983 */ /* 0x001ea20000100800 */
[----:B------:R-:W-:Y:S01]  /*23670*/  BSSY B1, `(.L_x_1817) ;  /* 0x0000008000017945 */ /* 0x000fe20003800000 */
[----:B--2---:R-:W-:-:S05]  /*23680*/  VIADD R5, R5, 0x1 ;  /* 0x0000000105057836 */ /* 0x004fca0000000000 */
[----:B------:R-:W-:-:S04]  /*23690*/  LEA.HI R6, R5, R5, RZ, 0x1 ;  /* 0x0000000505067211 */ /* 0x000fc800078f08ff */
[----:B------:R-:W-:-:S05]  /*236a0*/  LOP3.LUT R6, R6, 0xfffffffe, RZ, 0xc0, !PT ;  /* 0xfffffffe06067812 */ /* 0x000fca00078ec0ff */
[----:B------:R-:W-:-:S05]  /*236b0*/  IMAD.IADD R5, R5, 0x1, -R6 ;  /* 0x0000000105057824 */ /* 0x000fca00078e0a06 */
[----:B------:R-:W-:-:S04]  /*236c0*/  SHF.L.U32 R5, R5, 0x1f, RZ ;  /* 0x0000001f05057819 */ /* 0x000fc800000006ff */
[----:B------:R-:W0:Y:S02]  /*236d0*/  SYNCS.PHASECHK.TRANS64.TRYWAIT P0, [R23+URZ+0x22820], R5 ;  /* 0x02282005170075a7 */ /* 0x000e24000800017f */
[----:B0-----:R-:W-:Y:S05]  /*236e0*/  @!P0 BRA `(.L_x_1818) ;  /* 0x0000008000048947 */ /* 0x001fea0003800000 */
.L_x_2032:
[----:B------:R-:W-:Y:S05]  /*236f0*/  BSYNC B1 ;  /* 0x0000000000017941 */ /* 0x000fea0003800000 */
.L_x_1817:
[----:B------:R-:W-:Y:S04]  /*23700*/  BSSY B1, `(.L_x_1819) ;  /* 0x000006c000017945 */ /* 0x000fe80003800000 */
[----:B------:R-:W-:Y:S05]  /*23710*/  @!P6 BRA `(.L_x_1820) ;  /* 0x0000000400a8e947 */ /* 0x000fea0003800000 */
[----:B------:R-:W-:Y:S01]  /*23720*/  IMAD R10, R25, 0x8, R23 ;  /* 0x00000008190a7824 */ /* 0x000fe200078e0217 */
[----:B------:R-:W-:Y:S01]  /*23730*/  SHF.L.U32 R9, R29, 0x1f, RZ ;  /* 0x0000001f1d097819 */ /* 0x000fe200000006ff */
[----:B------:R-:W1:Y:S01]  /*23740*/  S2R R6, SR_TID.X ;  /* 0x0000000000067919 */ /* 0x000e620000002100 */
[----:B------:R-:W-:Y:S02]  /*23750*/  BSSY B2, `(.L_x_1821) ;  /* 0x0000005000027945 */ /* 0x000fe40003800000 */
[----:B------:R-:W2:Y:S01]  /*23760*/  SYNCS.PHASECHK.TRANS64.TRYWAIT P0, [R10+URZ+0x228a0], R9 ;  /* 0x0228a0090a0075a7 */ /* 0x000ea2000800017f */
[----:B-1----:R-:W-:-:S04]  /*23770*/  LOP3.LUT R6, R6, 0x7f, RZ, 0xc0, !PT ;  /* 0x0000007f06067812 */ /* 0x002fc800078ec0ff */
[----:B------:R-:W-:Y:S01]  /*23780*/  ISETP.NE.AND P1, PT, R6, RZ, PT ;  /* 0x000000ff0600720c */ /* 0x000fe20003f25270 */
[----:B--2---:R-:W-:-:S12]  /*23790*/  @!P0 BRA `(.L_x_1822) ;  /* 0x0000007c00ec8947 */ /* 0x004fd80003800000 */
.L_x_2033:
[----:B------:R-:W-:Y:S05]  /*237a0*/  BSYNC B2 ;  /* 0x0000000000027941 */ /* 0x000fea0003800000 */
.L_x_1821:
[----:B------:R-:W-:Y:S04]  /*237b0*/  BSSY B2, `(.L_x_1823) ;  /* 0x0000009000027945 */ /* 0x000fe80003800000 */
[----:B------:R-:W-:Y:S05]  /*237c0*/  @P1 BRA `(.L_x_1824) ;  /* 0x00000000001c1947 */ /* 0x000fea0003800000 */
[----:B0-----:R-:W0:Y:S02]  /*237d0*/  S2R R5, SR_TID.X ;  /* 0x0000000000057919 */ /* 0x001e240000002100 */
[----:B0-----:R-:W-:Y:S01]  /*237e0*/  LOP3.LUT R6, R5, 0x1f, RZ, 0xc0, !PT ;  /* 0x0000001f05067812 */ /* 0x001fe200078ec0ff */
[----:B------:R-:W-:-:S03]  /*237f0*/  IMAD.MOV.U32 R5, RZ, RZ, 0x6000 ;  /* 0x00006000ff057424 */ /* 0x000fc600078e00ff */
[----:B------:R-:W-:Y:S01]  /*23800*/  ISETP.NE.AND P0, PT, R6, RZ, PT ;  /* 0x000000ff0600720c */ /* 0x000fe20003f05270 */
[----:B------:R2:W-:-:S12]  /*23810*/  SYNCS.ARRIVE.TRANS64 RZ, [R10+URZ+0x22890], R5 ;  /* 0x022890050aff79a7 */ /* 0x0005d8000800003f */
[----:B--2---:R-:W-:Y:S05]  /*23820*/  @!P0 BRA `(.L_x_1824) ;  /* 0x0000000000048947 */ /* 0x004fea0003800000 */
[----:B------:R-:W-:Y:S01]  /*23830*/  BPT.TRAP 0x1 ;  /* 0x000000040000795c */ /* 0x000fe20000300000 */
.L_x_1824:
[----:B------:R-:W-:Y:S05]  /*23840*/  BSYNC B2 ;  /* 0x0000000000027941 */ /* 0x000fea0003800000 */
.L_x_1823:
[----:B------:R-:W-:Y:S01]  /*23850*/  MOV R12, RZ ;  /* 0x000000ff000c7202 */ /* 0x000fe20000000f00 */
[----:B------:R-:W-:Y:S01]  /*23860*/  IMAD R6, R3, 0x80, R0 ;  /* 0x0000008003067824 */ /* 0x000fe200078e0200 */
[----:B------:R-:W-:Y:S01]  /*23870*/  UIADD3 UR4, UP0, UR42, 0x570, URZ ;  /* 0x000005702a047890 */ /* 0x000fe2000ff1e03f */
[----:B------:R-:W-:Y:S01]  /*23880*/  IMAD R7, R25, 0x6000, R23 ;  /* 0x0000600019077824 */ /* 0x000fe200078e0217 */
[----:B------:R-:W-:Y:S01]  /*23890*/  R2UR UR10, R12 ;  /* 0x000000000c0a72ca */ /* 0x000fe200000e0000 */
[----:B------:R-:W-:Y:S01]  /*238a0*/  VIADD R6, R6, 0xffffff80 ;  /* 0xffffff8006067836 */ /* 0x000fe20000000000 */
[----:B------:R-:W-:Y:S01]  /*238b0*/  PLOP3.LUT P0, PT, PT, PT, PT, 0x80, 0x0 ;  /* 0x000000000000781c */ /* 0x000fe20003f0f070 */
[----:B0-----:R-:W-:Y:S01]  /*238c0*/  VIADD R5, R10, 0x22890 ;  /* 0x000228900a057836 */ /* 0x001fe20000000000 */
[----:B------:R-:W-:Y:S01]  /*238d0*/  UIADD3.X UR5, URZ, UR43, URZ, UP0, !UPT ;  /* 0x0000002b3f057290 */ /* 0x000fe200087fe43f */
[----:B------:R-:W-:Y:S01]  /*238e0*/  VIADD R11, R7, 0x16400 ;  /* 0x00016400070b7836 */ /* 0x000fe20000000000 */
[----:B------:R-:W-:Y:S01]  /*238f0*/  UMOV UR6, 0x0 ;  /* 0x0000000000067882 */ /* 0x000fe20000000000 */
[----:B------:R-:W-:-:S09]  /*23900*/  UMOV UR7, 0x12f00000 ;  /* 0x12f0000000077882 */ /* 0x000fd20000000000 */
.L_x_1825:
        /* <DEDUP_REMOVED lines=10> */
[----:B------:R-:W-:Y:S01]  /*239b0*/  PLOP3.LUT P0, PT, PT, PT, PT, 0x80, 0x0 ;  /* 0x000000000000781c */ /* 0x000fe20003f0f070 */
[----:B------:R-:W-:Y:S01]  /*239c0*/  VIADD R11, R7, 0x18400 ;  /* 0x00018400070b7836 */ /* 0x000fe20000000000 */
[----:B------:R-:W-:Y:S01]  /*239d0*/  UMOV UR6, 0x0 ;  /* 0x0000000000067882 */ /* 0x000fe20000000000 */
[----:B------:R-:W-:Y:S01]  /*239e0*/  UMOV UR7, 0x12f00000 ;  /* 0x12f0000000077882 */ /* 0x000fe20000000000 */
[----:B------:R-:W-:-:S09]  /*239f0*/  UMOV UR10, 0x40 ;  /* 0x00000040000a7882 */ /* 0x000fd20000000000 */
.L_x_1826:
        /* <DEDUP_REMOVED lines=15> */
.L_x_1827:
        /* <DEDUP_REMOVED lines=10> */
[----:B------:R-:W0:Y:S01]  /*23b90*/  SYNCS.PHASECHK.TRANS64.TRYWAIT P0, [R10+URZ+0x228c0], R9 ;  /* 0x0228c0090a0075a7 */ /* 0x000e22000800017f */
[----:B------:R-:W-:Y:S04]  /*23ba0*/  BSSY B2, `(.L_x_1828) ;  /* 0x0000002000027945 */ /* 0x000fe80003800000 */
[----:B0-----:R-:W-:Y:S05]  /*23bb0*/  @!P0 BRA `(.L_x_1829) ;  /* 0x0000007800f88947 */ /* 0x001fea0003800000 */
.L_x_2034:
[----:B------:R-:W-:Y:S05]  /*23bc0*/  BSYNC B2 ;  /* 0x0000000000027941 */ /* 0x000fea0003800000 */
.L_x_1828:
[----:B------:R-:W-:Y:S01]  /*23bd0*/  BSSY B2, `(.L_x_1830) ;  /* 0x000000b000027945 */ /* 0x000fe20003800000 */
[----:B------:R-:W-:Y:S02]  /*23be0*/  IMAD.MOV.U32 R14, RZ, RZ, 0x0 ;  /* 0x00000000ff0e7424 */ /* 0x000fe400078e00ff */
[----:B------:R-:W-:Y:S01]  /*23bf0*/  IMAD.MOV.U32 R15, RZ, RZ, 0x12f00000 ;  /* 0x12f00000ff0f7424 */ /* 0x000fe200078e00ff */
[----:B------:R-:W-:Y:S06]  /*23c00*/  @P1 BRA `(.L_x_1831) ;  /* 0x00000000001c1947 */ /* 0x000fec0003800000 */
[----:B------:R-:W2:Y:S02]  /*23c10*/  S2R R5, SR_TID.X ;  /* 0x0000000000057919 */ /* 0x000ea40000002100 */
[----:B--2---:R-:W-:Y:S01]  /*23c20*/  LOP3.LUT R7, R5, 0x1f, RZ, 0xc0, !PT ;  /* 0x0000001f05077812 */ /* 0x004fe200078ec0ff */
[----:B------:R-:W-:-:S03]  /*23c30*/  IMAD.MOV.U32 R5, RZ, RZ, 0x4000 ;  /* 0x00004000ff057424 */ /* 0x000fc600078e00ff */
[----:B------:R-:W-:Y:S01]  /*23c40*/  ISETP.NE.AND P0, PT, R7, RZ, PT ;  /* 0x000000ff0700720c */ /* 0x000fe20003f05270 */
[----:B------:R2:W-:-:S12]  /*23c50*/  SYNCS.ARRIVE.TRANS64 RZ, [R10+URZ+0x228b0], R5 ;  /* 0x0228b0050aff79a7 */ /* 0x0005d8000800003f */
[----:B--2---:R-:W-:Y:S05]  /*23c60*/  @!P0 BRA `(.L_x_1831) ;  /* 0x0000000000048947 */ /* 0x004fea0003800000 */
[----:B------:R-:W-:Y:S01]  /*23c70*/  BPT.TRAP 0x1 ;  /* 0x000000040000795c */ /* 0x000fe20000300000 */
.L_x_1831:
[----:B------:R-:W-:Y:S05]  /*23c80*/  BSYNC B2 ;  /* 0x0000000000027941 */ /* 0x000fea0003800000 */
.L_x_1830:
[----:B------:R-:W-:Y:S01]  /*23c90*/  R2UR UR10, R12 ;  /* 0x000000000c0a72ca */ /* 0x000fe200000e0000 */
[----:B------:R-:W-:Y:S01]  /*23ca0*/  IMAD R5, R25, 0x4000, R23 ;  /* 0x0000400019057824 */ /* 0x000fe200078e0217 */
[----:B------:R-:W-:Y:S01]  /*23cb0*/  R2UR UR6, R14 ;  /* 0x000000000e0672ca */ /* 0x000fe200000e0000 */
[----:B------:R-:W-:Y:S01]  /*23cc0*/  UIADD3 UR4, UP0, UR42, 0x670, URZ ;  /* 0x000006702a047890 */ /* 0x000fe2000ff1e03f */
[----:B------:R-:W-:Y:S01]  /*23cd0*/  R2UR UR7, R15 ;  /* 0x000000000f0772ca */ /* 0x000fe200000e0000 */
[----:B01----:R-:W-:Y:S01]  /*23ce0*/  VIADD R10, R10, 0x228b0 ;  /* 0x000228b00a0a7836 */ /* 0x003fe20000000000 */
[----:B------:R-:W-:Y:S01]  /*23cf0*/  PLOP3.LUT P0, PT, PT, PT, PT, 0x80, 0x0 ;  /* 0x000000000000781c */ /* 0x000fe20003f0f070 */
[----:B------:R-:W-:Y:S01]  /*23d00*/  UIADD3.X UR5, URZ, UR43, URZ, UP0, !UPT ;  /* 0x0000002b3f057290 */ /* 0x000fe200087fe43f */
[----:B------:R-:W-:-:S11]  /*23d10*/  IADD3 R5, R5, 0x8400, RZ ;  /* 0x0000840005057810 */ /* 0x000fd60007ffe0ff */
.L_x_1832:
        /* <DEDUP_REMOVED lines=10> */
.L_x_1820:
[----:B------:R-:W-:Y:S05]  /*23dc0*/  BSYNC B1 ;  /* 0x0000000000017941 */ /* 0x000fea0003800000 */
.L_x_1819:
[----:B------:R-:W-:Y:S01]  /*23dd0*/  VIADD R10, R3, 0xfffffffe ;  /* 0xfffffffe030a7836 */ /* 0x000fe20000000000 */
[----:B------:R-:W-:Y:S01]  /*23de0*/  PLOP3.LUT P0, PT, PT, PT, PT, 0x8, 0x0 ;  /* 0x000000000000781c */ /* 0x000fe20003f0e170 */
[----:B------:R-:W-:-:S03]  /*23df0*/  VIADD R25, R25, 0x1 ;  /* 0x0000000119197836 */ /* 0x000fc60000000000 */
[----:B------:R-:W-:Y:S02]  /*23e00*/  ISETP.GE.AND P2, PT, R10, R4, PT ;  /* 0x000000040a00720c */ /* 0x000fe40003f46270 */
[----:B------:R-:W-:-:S04]  /*23e10*/  ISETP.NE.AND P1, PT, R25, 0x2, PT ;  /* 0x000000021900780c */ /* 0x000fc80003f25270 */
[----:B------:R-:W-:Y:S02]  /*23e20*/  SEL R3, RZ, 0x1, P1 ;  /* 0x00000001ff037807 */ /* 0x000fe40000800000 */
[----:B------:R-:W-:Y:S02]  /*23e30*/  SEL R25, R25, RZ, P1 ;  /* 0x000000ff19197207 */ /* 0x000fe40000800000 */
[----:B------:R-:W-:-:S03]  /*23e40*/  LOP3.LUT R29, R29, R3, RZ, 0x3c, !PT ;  /* 0x000000031d1d7212 */ /* 0x000fc600078e3cff */
[----:B------:R-:W-:Y:S05]  /*23e50*/  @!P2 BRA `(.L_x_1813) ;  /* 0x0000000400d4a947 */ /* 0x000fea0003800000 */
.L_x_1847:
[----:B------:R-:W-:Y:S05]  /*23e60*/  YIELD ;  /* 0x0000000000007946 */ /* 0x000fea0003800000 */
        /* <DEDUP_REMOVED lines=10> */
.L_x_2035:
[----:B------:R-:W-:Y:S05]  /*23f10*/  BSYNC B2 ;  /* 0x0000000000027941 */ /* 0x000fea0003800000 */
.L_x_1835:
[----:B------:R-:W-:Y:S04]  /*23f20*/  BSSY B2, `(.L_x_1837) ;  /* 0x0000009000027945 */ /* 0x000fe80003800000 */
[----:B------:R-:W-:Y:S05]  /*23f30*/  @P2 BRA `(.L_x_1838) ;  /* 0x00000000001c2947 */ /* 0x000fea0003800000 */
[----:B------:R-:W0:Y:S02]  /*23f40*/  S2R R3, SR_TID.X ;  /* 0x0000000000037919 */ /* 0x000e240000002100 */
[----:B0-----:R-:W-:Y:S01]  /*23f50*/  LOP3.LUT R5, R3, 0x1f, RZ, 0xc0, !PT ;  /* 0x0000001f03057812 */ /* 0x001fe200078ec0ff */
[----:B------:R-:W-:-:S03]  /*23f60*/  IMAD.MOV.U32 R3, RZ, RZ, 0x6000 ;  /* 0x00006000ff037424 */ /* 0x000fc600078e00ff */
[----:B------:R-:W-:Y:S01]  /*23f70*/  ISETP.NE.AND P1, PT, R5, RZ, PT ;  /* 0x000000ff0500720c */ /* 0x000fe20003f25270 */
[----:B------:R2:W-:-:S12]  /*23f80*/  SYNCS.ARRIVE.TRANS64 RZ, [R9+URZ+0x22890], R3 ;  /* 0x0228900309ff79a7 */ /* 0x0005d8000800003f */
[----:B--2---:R-:W-:Y:S05]  /*23f90*/  @!P1 BRA `(.L_x_1838) ;  /* 0x0000000000049947 */ /* 0x004fea0003800000 */
[----:B------:R-:W-:Y:S01]  /*23fa0*/  BPT.TRAP 0x1 ;  /* 0x000000040000795c */ /* 0x000fe20000300000 */
.L_x_1838:
[----:B------:R-:W-:Y:S05]  /*23fb0*/  BSYNC B2 ;  /* 0x0000000000027941 */ /* 0x000fea0003800000 */
.L_x_1837:
[----:B------:R-:W-:Y:S01]  /*23fc0*/  IMAD.MOV.U32 R12, RZ, RZ, RZ ;  /* 0x000000ffff0c7224 */ /* 0x000fe200078e00ff */
[----:B------:R-:W-:Y:S01]  /*23fd0*/  UIADD3 UR4, UP0, UR42, 0x570, URZ ;  /* 0x000005702a047890 */ /* 0x000fe2000ff1e03f */
[----:B------:R-:W-:Y:S01]  /*23fe0*/  IMAD R6, R25, 0x6000, R23 ;  /* 0x0000600019067824 */ /* 0x000fe200078e0217 */
[----:B------:R-:W-:Y:S01]  /*23ff0*/  PLOP3.LUT P1, PT, PT, PT, PT, 0x80, 0x0 ;  /* 0x000000000000781c */ /* 0x000fe20003f2f070 */
[----:B0-----:R-:W-:Y:S01]  /*24000*/  IMAD R5, R10, 0x80, R0 ;  /* 0x000000800a057824 */ /* 0x001fe200078e0200 */
[----:B------:R-:W-:Y:S01]  /*24010*/  R2UR UR10, R12 ;  /* 0x000000000c0a72ca */ /* 0x000fe200000e0000 */
[----:B------:R-:W-:Y:S01]  /*24020*/  VIADD R3, R9, 0x22890 ;  /* 0x0002289009037836 */ /* 0x000fe20000000000 */
[----:B------:R-:W-:Y:S01]  /*24030*/  UIADD3.X UR5, URZ, UR43, URZ, UP0, !UPT ;  /* 0x0000002b3f057290 */ /* 0x000fe200087fe43f */
[----:B------:R-:W-:Y:S01]  /*24040*/  VIADD R11, R6, 0x16400 ;  /* 0x00016400060b7836 */ /* 0x000fe20000000000 */
[----:B------:R-:W-:Y:S01]  /*24050*/  UMOV UR6, 0x0 ;  /* 0x0000000000067882 */ /* 0x000fe20000000000 */
[----:B------:R-:W-:-:S10]  /*24060*/  UMOV UR7, 0x12f00000 ;  /* 0x12f0000000077882 */ /* 0x000fd40000000000 */
.L_x_1839:
        /* <DEDUP_REMOVED lines=15> */
.L_x_1840:
        /* <DEDUP_REMOVED lines=15> */
.L_x_1841:
        /* <DEDUP_REMOVED lines=13> */
.L_x_2036:
[----:B------:R-:W-:Y:S05]  /*24320*/  BSYNC B2 ;  /* 0x0000000000027941 */ /* 0x000fea0003800000 */
.L_x_1842:
[----:B------:R-:W-:Y:S01]  /*24330*/  BSSY B2, `(.L_x_1844) ;  /* 0x000000b000027945 */ /* 0x000fe20003800000 */
[----:B------:R-:W-:Y:S01]  /*24340*/  IMAD.MOV.U32 R6, RZ, RZ, 0x0 ;  /* 0x00000000ff067424 */ /* 0x000fe200078e00ff */
[----:B01----:R-:W-:Y:S02]  /*24350*/  MOV R7, 0x12f00000 ;  /* 0x12f0000000077802 */ /* 0x003fe40000000f00 */
        /* <DEDUP_REMOVED lines=8> */
.L_x_1845:
[----:B------:R-:W-:Y:S05]  /*243e0*/  BSYNC B2 ;  /* 0x0000000000027941 */ /* 0x000fea0003800000 */
.L_x_1844:
[----:B------:R-:W-:Y:S01]  /*243f0*/  R2UR UR10, R12 ;  /* 0x000000000c0a72ca */ /* 0x000fe200000e0000 */
[----:B------:R-:W-:Y:S01]  /*24400*/  IMAD R3, R25, 0x4000, R23 ;  /* 0x0000400019037824 */ /* 0x000fe200078e0217 */
[----:B------:R-:W-:Y:S01]  /*24410*/  R2UR UR6, R6 ;  /* 0x00000000060672ca */ /* 0x000fe200000e0000 */
[----:B------:R-:W-:Y:S01]  /*24420*/  UIADD3 UR4, UP0, UR42, 0x670, URZ ;  /* 0x000006702a047890 */ /* 0x000fe2000ff1e03f */
[----:B------:R-:W-:Y:S01]  /*24430*/  R2UR UR7, R7 ;  /* 0x00000000070772ca */ /* 0x000fe200000e0000 */
[----:B------:R-:W-:Y:S01]  /*24440*/  VIADD R9, R9, 0x228b0 ;  /* 0x000228b009097836 */ /* 0x000fe20000000000 */
[----:B------:R-:W-:Y:S01]  /*24450*/  PLOP3.LUT P1, PT, PT, PT, PT, 0x80, 0x0 ;  /* 0x000000000000781c */ /* 0x000fe20003f2f070 */
[----:B------:R-:W-:Y:S01]  /*24460*/  VIADD R3, R3, 0x8400 ;  /* 0x0000840003037836 */ /* 0x000fe20000000000 */
[----:B------:R-:W-:-:S12]  /*24470*/  UIADD3.X UR5, URZ, UR43, URZ, UP0, !UPT ;  /* 0x0000002b3f057290 */ /* 0x000fd800087fe43f */
.L_x_1846:
        /* <DEDUP_REMOVED lines=10> */
.L_x_1834:
[----:B------:R-:W-:Y:S05]  /*24520*/  BSYNC B1 ;  /* 0x0000000000017941 */ /* 0x000fea0003800000 */
.L_x_1833:
[C---:B------:R-:W-:Y:S01]  /*24530*/  ISETP.GT.AND P2, PT, R10.reuse, R4, PT ;  /* 0x000000040a00720c */ /* 0x040fe20003f44270 */
[----:B------:R-:W-:Y:S02]  /*24540*/  VIADD R25, R25, 0x1 ;  /* 0x0000000119197836 */ /* 0x000fe40000000000 */
[----:B------:R-:W-:-:S03]  /*24550*/  VIADD R10, R10, 0xffffffff ;  /* 0xffffffff0a0a7836 */ /* 0x000fc60000000000 */
[----:B------:R-:W-:-:S04]  /*24560*/  ISETP.NE.AND P1, PT, R25, 0x2, PT ;  /* 0x000000021900780c */ /* 0x000fc80003f25270 */
[----:B------:R-:W-:Y:S02]  /*24570*/  SEL R3, RZ, 0x1, P1 ;  /* 0x00000001ff037807 */ /* 0x000fe40000800000 */
[----:B------:R-:W-:Y:S02]  /*24580*/  SEL R25, R25, RZ, P1 ;  /* 0x000000ff19197207 */ /* 0x000fe40000800000 */
[----:B------:R-:W-:Y:S01]  /*24590*/  LOP3.LUT R29, R29, R3, RZ, 0x3c, !PT ;  /* 0x000000031d1d7212 */ /* 0x000fe200078e3cff */
[----:B------:R-:W-:Y:S06]  /*245a0*/  @P2 BRA `(.L_x_1847) ;  /* 0xfffffff8002c2947 */ /* 0x000fec000383ffff */
.L_x_1813:
[----:B------:R-:W-:Y:S05]  /*245b0*/  BSYNC B0 ;  /* 0x0000000000007941 */ /* 0x000fea0003800000 */
.L_x_1812:
[----:B------:R-:W1:Y:S01]  /*245c0*/  LDC R0, c[0x0][0x448] ;  /* 0x00011200ff007b82 */ /* 0x000e620000000800 */
[----:B------:R-:W-:Y:S01]  /*245d0*/  VIADD R2, R17, 0x7f ;  /* 0x0000007f11027836 */ /* 0x000fe20000000000 */
[----:B------:R-:W-:Y:S06]  /*245e0*/  @!P0 WARPSYNC.ALL ;  /* 0x0000000000008948 */ /* 0x000fec0003800000 */
[----:B------:R-:W-:Y:S01]  /*245f0*/  @!P0 BAR.SYNC.DEFER_BLOCKING 0xc, 0x180 ;  /* 0x0306000000008b1d */ /* 0x000fe20000010000 */
[----:B-1----:R-:W-:-:S13]  /*24600*/  ISETP.NE.AND P1, PT, R0, 0x1, PT ;  /* 0x000000010000780c */ /* 0x002fda0003f25270 */
[----:B------:R-:W1:Y:S08]  /*24610*/  @P1 LDC R3, c[0x0][0x44c] ;  /* 0x00011300ff031b82 */ /* 0x000e700000000800 */
[----:B------:R-:W2:Y:S01]  /*24620*/  @P1 LDC R0, c[0x0][0x450] ;  /* 0x00011400ff001b82 */ /* 0x000ea20000000800 */
[----:B-1----:R-:W-:-:S05]  /*24630*/  @P1 IMAD.HI.U32 R3, R2, R3, RZ ;  /* 0x0000000302031227 */ /* 0x002fca00078e00ff */
[----:B--2---:R-:W-:-:S05]  /*24640*/  @P1 SHF.R.U32.HI R2, RZ, R0, R3 ;  /* 0x00000000ff021219 */ /* 0x004fca0000011603 */
[----:B------:R-:W-:Y:S02]  /*24650*/  IMAD.IADD R8, R8, 0x1, R2 ;  /* 0x0000000108087824 */ /* 0x000fe400078e0202 */
[----:B------:R-:W1:Y:S02]  /*24660*/  LDC.64 R2, c[0x0][0x9e0] ;  /* 0x00027800ff027b82 */ /* 0x000e640000000a00 */
[----:B-1----:R-:W-:Y:S01]  /*24670*/  ISETP.GE.AND P2, PT, R3, 0x1, PT ;  /* 0x000000010300780c */ /* 0x002fe20003f46270 */
        /* <DEDUP_REMOVED lines=13> */
.L_x_1850:
[----:B------:R-:W-:-:S13]  /*24750*/  ISETP.NE.AND P0, PT, R3, 0x1, PT ;  /* 0x000000010300780c */ /* 0x000fda0003f05270 */
[----:B0-----:R-:W0:Y:S02]  /*24760*/  @P0 LDC.64 R4, c[0x0][0x9e8] ;  /* 0x00027a00ff040b82 */ /* 0x001e240000000a00 */
[----:B0-----:R-:W-:-:S05]  /*24770*/  @P0 IMAD.HI.U32 R4, R0, R4, RZ ;  /* 0x0000000400040227 */ /* 0x001fca00078e00ff */
[----:B------:R-:W-:-:S07]  /*24780*/  @P0 SHF.R.U32.HI R0, RZ, R5, R4 ;  /* 0x00000005ff000219 */ /* 0x000fce0000011604 */
.L_x_1851:
[----:B------:R-:W-:Y:S05]  /*24790*/  BSYNC B0 ;  /* 0x0000000000007941 */ /* 0x000fea0003800000 */
.L_x_1849:
[----:B------:R-:W-:-:S05]  /*247a0*/  IMAD R0, R0, R3, R3 ;  /* 0x0000000300007224 */ /* 0x000fca00078e0203 */
[----:B------:R-:W-:-:S07]  /*247b0*/  VIMNMX R2, R2, R0, PT ;  /* 0x0000000002027248 */ /* 0x000fce0003fe0100 */
.L_x_1848:
[----:B------:R-:W-:Y:S01]  /*247c0*/  IADD3 R2, R2, 0x7f, RZ ;  /* 0x0000007f02027810 */ /* 0x000fe20007ffe0ff */
[----:B------:R-:W-:Y:S01]  /*247d0*/  IMAD.MOV.U32 R4, RZ, RZ, R17 ;  /* 0x000000ffff047224 */ /* 0x000fe200078e0011 */
[----:B------:R-:W-:Y:S02]  /*247e0*/  ULDC UR4, c[0x0][0x9dc] ;  /* 0x0002770000047ab9 */ /* 0x000fe40000000800 */
[----:B------:R-:W-:-:S04]  /*247f0*/  SHF.R.S32.HI R0, RZ, 0x1f, R2 ;  /* 0x0000001fff007819 */ /* 0x000fc80000011402 */
[----:B------:R-:W-:Y:S02]  /*24800*/  LEA.HI R0, R0, R2, RZ, 0x7 ;  /* 0x0000000200007211 */ /* 0x000fe400078f38ff */
[----:B------:R-:W1:Y:S02]  /*24810*/  @P1 LDC R2, c[0x0][0x44c] ;  /* 0x00011300ff021b82 */ /* 0x000e640000000800 */
[----:B------:R-:W-:-:S04]  /*24820*/  SHF.R.S32.HI R0, RZ, 0x7, R0 ;  /* 0x00000007ff007819 */ /* 0x000fc80000011400 */
[----:B------:R-:W-:Y:S02]  /*24830*/  VIMNMX R31, R21, R0, PT ;  /* 0x00000000151f7248 */ /* 0x000fe40003fe0100 */
[----:B------:R-:W2:Y:S03]  /*24840*/  @P1 LDC R0, c[0x0][0x450] ;  /* 0x00011400ff001b82 */ /* 0x000ea60000000800 */
[----:B------:R3:W-:Y:S01]  /*24850*/  STL [R1+0x2c], R31 ;  /* 0x00002c1f01007387 */ /* 0x0007e20000100800 */
[----:B-1----:R-:W-:-:S05]  /*24860*/  @P1 IMAD.HI.U32 R2, R17, R2, RZ ;  /* 0x0000000211021227 */ /* 0x002fca00078e00ff */
[----:B--2---:R-:W-:-:S05]  /*24870*/  @P1 SHF.R.U32.HI R4, RZ, R0, R2 ;  /* 0x00000000ff041219 */ /* 0x004fca0000011602 */
[----:B------:R-:W-:-:S04]  /*24880*/  IMAD.IADD R2, R20, 0x1, R4 ;  /* 0x0000000114027824 */ /* 0x000fc800078e0204 */
[----:B------:R-:W-:Y:S01]  /*24890*/  VIADD R0, R2, -UR4 ;  /* 0x8000000402007c36 */ /* 0x000fe20008000000 */
[----:B---3--:R-:W-:Y:S06]  /*248a0*/  @!P2 BRA `(.L_x_1852) ;  /* 0x000000000044a947 */ /* 0x008fec0003800000 */
[----:B------:R-:W-:Y:S01]  /*248b0*/  ISETP.GT.AND P0, PT, R2, -0x1, PT ;  /* 0xffffffff0200780c */ /* 0x000fe20003f04270 */
[----:B------:R-:W-:-:S12]  /*248c0*/  BSSY B0, `(.L_x_1853) ;  /* 0x000000d000007945 */ /* 0x000fd80003800000 */
[----:B------:R-:W-:Y:S05]  /*248d0*/  @P0 BRA `(.L_x_1854) ;  /* 0x00000000001c0947 */ /* 0x000fea0003800000 */
[----:B------:R-:W-:Y:S02]  /*248e0*/  ISETP.NE.AND P0, PT, R3, 0x1, PT ;  /* 0x000000010300780c */ /* 0x000fe40003f05270 */
[----:B------:R-:W-:-:S11]  /*248f0*/  LOP3.LUT R2, RZ, R2, RZ, 0x33, !PT ;  /* 0x00000002ff027212 */ /* 0x000fd600078e33ff */
[----:B0-----:R-:W0:Y:S02]  /*24900*/  @P0 LDC.64 R4, c[0x0][0x9e8] ;  /* 0x00027a00ff040b82 */ /* 0x001e240000000a00 */
[----:B0-----:R-:W-:-:S05]  /*24910*/  @P0 IMAD.HI.U32 R4, R2, R4, RZ ;  /* 0x0000000402040227 */ /* 0x001fca00078e00ff */
[----:B------:R-:W-:-:S04]  /*24920*/  @P0 SHF.R.U32.HI R2, RZ, R5, R4 ;  /* 0x00000005ff020219 */ /* 0x000fc80000011604 */
[----:B------:R-:W-:Y:S01]  /*24930*/  LOP3.LUT R2, RZ, R2, RZ, 0x33, !PT ;  /* 0x00000002ff027212 */ /* 0x000fe200078e33ff */
[----:B------:R-:W-:Y:S06]  /*24940*/  BRA `(.L_x_1855) ;  /* 0x0000000000107947 */ /* 0x000fec0003800000 */
.L_x_1854:
[----:B------:R-:W-:-:S13]  /*24950*/  ISETP.NE.AND P0, PT, R3, 0x1, PT ;  /* 0x000000010300780c */ /* 0x000fda0003f05270 */
[----:B0-----:R-:W0:Y:S02]  /*24960*/  @P0 LDC.64 R4, c[0x0][0x9e8] ;  /* 0x00027a00ff040b82 */ /* 0x001e240000000a00 */
[----:B0-----:R-:W-:-:S05]  /*24970*/  @P0 IMAD.HI.U32 R4, R2, R4, RZ ;  /* 0x0000000402040227 */ /* 0x001fca00078e00ff */
[----:B------:R-:W-:-:S07]  /*24980*/  @P0 SHF.R.U32.HI R2, RZ, R5, R4 ;  /* 0x00000005ff020219 */ /* 0x000fce0000011604 */
.L_x_1855:
[----:B------:R-:W-:Y:S05]  /*24990*/  BSYNC B0 ;  /* 0x0000000000007941 */ /* 0x000fea0003800000 */
.L_x_1853:
[----:B------:R-:W-:-:S05]  /*249a0*/  IMAD R3, R2, R3, RZ ;  /* 0x0000000302037224 */ /* 0x000fca00078e02ff */
[----:B------:R-:W-:-:S07]  /*249b0*/  VIMNMX R0, R0, R3, !PT ;  /* 0x0000000300007248 */ /* 0x000fce0007fe0100 */
.L_x_1852:
[----:B------:R-:W-:-:S04]  /*249c0*/  SHF.R.S32.HI R3, RZ, 0x1f, R0 ;  /* 0x0000001fff037819 */ /* 0x000fc80000011400 */
[----:B------:R-:W-:-:S04]  /*249d0*/  LEA.HI R3, R3, R0, RZ, 0x7 ;  /* 0x0000000003037211 */ /* 0x000fc800078f38ff */
[----:B------:R-:W-:-:S04]  /*249e0*/  SHF.R.S32.HI R3, RZ, 0x7, R3 ;  /* 0x00000007ff037819 */ /* 0x000fc80000011403 */
[----:B------:R-:W-:-:S04]  /*249f0*/  VIMNMX R2, RZ, R3, !PT ;  /* 0x00000003ff027248 */ /* 0x000fc80007fe0100 */
[----:B------:R-:W-:Y:S01]  /*24a00*/  ISETP.GT.AND P0, PT, R31, R2, PT ;  /* 0x000000021f00720c */ /* 0x000fe20003f04270 */
[----:B------:R1:W-:-:S12]  /*24a10*/  STL [R1+0x4], R2 ;  /* 0x0000040201007387 */ /* 0x0003d80000100800 */
[----:B-1----:R-:W-:Y:S05]  /*24a20*/  @P0 BRA `(.L_x_1856) ;  /* 0x0000000000440947 */ /* 0x002fea0003800000 */
[----:B------:R-:W1:Y:S02]  /*24a30*/  S2R R2, SR_TID.X ;  /* 0x0000000000027919 */ /* 0x000e640000002100 */
[----:B-1----:R-:W-:-:S04]  /*24a40*/  LOP3.LUT R2, R2, 0x7f, RZ, 0xc0, !PT ;  /* 0x0000007f02027812 */ /* 0x002fc800078ec0ff */
[----:B------:R-:W-:-:S13]  /*24a50*/  ISETP.NE.AND P0, PT, R2, RZ, PT ;  /* 0x000000ff0200720c */ /* 0x000fda0003f05270 */
[----:B------:R-:W-:Y:S05]  /*24a60*/  @P0 BRA `(.L_x_1857) ;  /* 0x0000003800b80947 */ /* 0x000fea0003800000 */
[----:B0-----:R-:W0:Y:S01]  /*24a70*/  S2R R5, SR_LANEID ;  /* 0x0000000000057919 */ /* 0x001e220000000000 */
        /* <DEDUP_REMOVED lines=12> */
.L_x_1856:
        /* <DEDUP_REMOVED lines=10> */
[----:B------:R-:W1:Y:S01]  /*24be0*/  LDC.64 R2, c[0x4][R2] ;  /* 0x0100000002027b82 */ /* 0x000e620000000a00 */
[----:B0-----:R-:W-:Y:S02]  /*24bf0*/  IMAD.U32 R5, RZ, RZ, UR7 ;  /* 0x00000007ff057e24 */ /* 0x001fe4000f8e00ff */
[----:B------:R-:W-:Y:S02]  /*24c00*/  IMAD.U32 R6, RZ, RZ, UR8 ;  /* 0x00000008ff067e24 */ /* 0x000fe4000f8e00ff */
[----:B------:R-:W-:-:S02]  /*24c10*/  IMAD.U32 R7, RZ, RZ, UR9 ;  /* 0x00000009ff077e24 */ /* 0x000fc4000f8e00ff */
[----:B------:R-:W-:Y:S02]  /*24c20*/  IMAD.U32 R10, RZ, RZ, UR4 ;  /* 0x00000004ff0a7e24 */ /* 0x000fe4000f8e00ff */
[----:B------:R-:W-:Y:S02]  /*24c30*/  IMAD.U32 R11, RZ, RZ, UR5 ;  /* 0x00000005ff0b7e24 */ /* 0x000fe4000f8e00ff */
[----:B------:R-:W-:Y:S02]  /*24c40*/  IMAD.MOV.U32 R8, RZ, RZ, 0x70 ;  /* 0x00000070ff087424 */ /* 0x000fe400078e00ff */
[----:B------:R-:W-:-:S07]  /*24c50*/  IMAD.MOV.U32 R13, RZ, RZ, RZ ;  /* 0x000000ffff0d7224 */ /* 0x000fce00078e00ff */
[----:B------:R-:W-:-:S07]  /*24c60*/  LEPC R20, `(.L_x_1859) ;  /* 0x000000001014794e */ /* 0x000fce0000000000 */
[----:B-1----:R-:W-:Y:S05]  /*24c70*/  CALL.ABS.NOINC R2 ;  /* 0x0000000002007343 */ /* 0x002fea0003c00000 */
.L_x_1859:
[----:B------:R-:W-:Y:S05]  /*24c80*/  BSYNC B6 ;  /* 0x0000000000067941 */ /* 0x000fea0003800000 */
.L_x_1858:
        /* <DEDUP_REMOVED lines=11> */
[----:B------:R-:W1:Y:S01]  /*24d40*/  LDC.64 R2, c[0x4][R2] ;  /* 0x0100000002027b82 */ /* 0x000e620000000a00 */
[----:B0-----:R-:W-:Y:S02]  /*24d50*/  IMAD.U32 R5, RZ, RZ, UR7 ;  /* 0x00000007ff057e24 */ /* 0x001fe4000f8e00ff */
        /* <DEDUP_REMOVED lines=8> */
[----:B-1----:R-:W-:Y:S05]  /*24de0*/  CALL.ABS.NOINC R2 ;  /* 0x0000000002007343 */ /* 0x002fea0003c00000 */
.L_x_1861:
[----:B------:R-:W-:Y:S05]  /*24df0*/  BSYNC B6 ;  /* 0x0000000000067941 */ /* 0x000fea0003800000 */
.L_x_1860:
        /* <DEDUP_REMOVED lines=20> */
.L_x_1863:
[----:B------:R-:W-:Y:S05]  /*24f40*/  BSYNC B6 ;  /* 0x0000000000067941 */ /* 0x000fea0003800000 */
.L_x_1862:
        /* <DEDUP_REMOVED lines=10> */
[----:B0-----:R-:W-:Y:S02]  /*24ff0*/  IMAD.U32 R5, RZ, RZ, UR5 ;  /* 0x00000005ff057e24 */ /* 0x001fe4000f8e00ff */
[----:B------:R-:W-:Y:S02]  /*25000*/  IMAD.U32 R7, RZ, RZ, UR7 ;  /* 0x00000007ff077e24 */ /* 0x000fe4000f8e00ff */
[----:B------:R-:W-:-:S02]  /*25010*/  IMAD.U32 R10, RZ, RZ, UR8 ;  /* 0x00000008ff0a7e24 */ /* 0x000fc4000f8e00ff */
[----:B------:R-:W-:Y:S02]  /*25020*/  IMAD.U32 R11, RZ, RZ, UR9 ;  /* 0x00000009ff0b7e24 */ /* 0x000fe4000f8e00ff */
[----:B------:R-:W-:Y:S02]  /*25030*/  IMAD.MOV.U32 R8, RZ, RZ, 0x70 ;  /* 0x00000070ff087424 */ /* 0x000fe400078e00ff */
[----:B------:R-:W-:Y:S02]  /*25040*/  IMAD.MOV.U32 R12, RZ, RZ, 0x1 ;  /* 0x00000001ff0c7424 */ /* 0x000fe400078e00ff */
[----:B------:R-:W-:-:S07]  /*25050*/  IMAD.MOV.U32 R13, RZ, RZ, RZ ;  /* 0x000000ffff0d7224 */ /* 0x000fce00078e00ff */
[----:B------:R-:W-:-:S07]  /*25060*/  LEPC R20, `(.L_x_1865) ;  /* 0x000000001014794e */ /* 0x000fce0000000000 */
[----:B-1----:R-:W-:Y:S05]  /*25070*/  CALL.ABS.NOINC R2 ;  /* 0x0000000002007343 */ /* 0x002fea0003c00000 */
.L_x_1865:
[----:B------:R-:W-:Y:S05]  /*25080*/  BSYNC B6 ;  /* 0x0000000000067941 */ /* 0x000fea0003800000 */
.L_x_1864:
[----:B------:R-:W1:Y:S01]  /*25090*/  S2R R2, SR_TID.X ;  /* 0x0000000000027919 */ /* 0x000e620000002100 */
[----:B------:R-:W-:Y:S01]  /*250a0*/  ULDC.64 UR4, c[0x0][0x9f8] ;  /* 0x00027e0000047ab9 */ /* 0x000fe20000000a00 */
[----:B------:R-:W-:Y:S01]  /*250b0*/  IMAD.MOV.U32 R30, RZ, RZ, R19 ;  /* 0x000000ffff1e7224 */ /* 0x000fe200078e0013 */
[----:B------:R-:W-:Y:S01]  /*250c0*/  ISETP.NE.U32.AND P0, PT, RZ, UR4, PT ;  /* 0x00000004ff007c0c */ /* 0x000fe2000bf05070 */
[----:B------:R-:W2:Y:S01]  /*250d0*/  S2R R20, SR_TID.X ;  /* 0x0000000000147919 */ /* 0x000ea20000002100 */
[----:B------:R-:W3:Y:S01]  /*250e0*/  LDC R9, c[0x0][0x430] ;  /* 0x00010c00ff097b82 */ /* 0x000ee20000000800 */
[----:B------:R-:W-:Y:S01]  /*250f0*/  LEA R7, R31, 0xffffff80, 0x7 ;  /* 0xffffff801f077811 */ /* 0x000fe200078e38ff */
[----:B------:R-:W-:Y:S01]  /*25100*/  IMAD.U32 R10, RZ, RZ, UR41 ;  /* 0x00000029ff0a7e24 */ /* 0x000fe2000f8e00ff */
[----:B------:R-:W-:Y:S01]  /*25110*/  ISETP.NE.AND.EX P0, PT, RZ, UR5, PT, P0 ;  /* 0x00000005ff007c0c */ /* 0x000fe2000bf05300 */
[----:B------:R-:W-:Y:S01]  /*25120*/  ULDC UR4, c[0x0][0x2f4] ;  /* 0x0000bd0000047ab9 */ /* 0x000fe20000000800 */
[----:B------:R-:W-:Y:S01]  /*25130*/  LOP3.LUT R22, R22, 0xffffffdf, RZ, 0xc0, !PT ;  /* 0xffffffdf16167812 */ /* 0x000fe200078ec0ff */
[----:B------:R-:W-:Y:S01]  /*25140*/  ULDC UR5, c[0x0][0x320] ;  /* 0x0000c80000057ab9 */ /* 0x000fe20000000800 */
[----:B-1----:R-:W-:-:S09]  /*25150*/  LOP3.LUT R21, R2, 0x7f, RZ, 0xc0, !PT ;  /* 0x0000007f02157812 */ /* 0x002fd200078ec0ff */
[----:B------:R-:W1:Y:S01]  /*25160*/  @P0 LDC.64 R2, c[0x0][0x9f8] ;  /* 0x00027e00ff020b82 */ /* 0x000e620000000a00 */
[----:B--2---:R-:W-:Y:S01]  /*25170*/  IMAD.SHL.U32 R20, R20, 0x20, RZ ;  /* 0x0000002014147824 */ /* 0x004fe200078e00ff */
[----:B------:R-:W-:Y:S01]  /*25180*/  SHF.R.U32.HI R21, RZ, 0x2, R21 ;  /* 0x00000002ff157819 */ /* 0x000fe20000011615 */
[----:B-1----:R-:W-:-:S05]  /*25190*/  @P0 IMAD.WIDE R2, R19, 0x4, R2 ;  /* 0x0000000413020825 */ /* 0x002fca00078e0202 */
[----:B------:R1:W2:Y:S01]  /*251a0*/  @P0 LDG.E R30, desc[UR38][R2.64] ;  /* 0x00000026021e0981 */ /* 0x0002a2000c1e1900 */
[----:B---3--:R-:W-:Y:S02]  /*251b0*/  ISETP.NE.AND P1, PT, R9, 0x1, PT ;  /* 0x000000010900780c */ /* 0x008fe40003f25270 */
[----:B------:R-:W-:-:S04]  /*251c0*/  LOP3.LUT R20, R21, 0x60, R20, 0xf8, !PT ;  /* 0x0000006015147812 */ /* 0x000fc800078ef814 */
[----:B------:R-:W-:-:S04]  /*251d0*/  LOP3.LUT R8, R20, R7, RZ, 0xfc, !PT ;  /* 0x0000000714087212 */ /* 0x000fc800078efcff */
[C---:B------:R-:W-:Y:S01]  /*251e0*/  ISETP.GE.AND P0, PT, R8.reuse, R26, PT ;  /* 0x0000001a0800720c */ /* 0x040fe20003f06270 */
[----:B------:R-:W-:Y:S02]  /*251f0*/  IMAD.IADD R8, R8, 0x1, R37 ;  /* 0x0000000108087824 */ /* 0x000fe400078e0225 */
[----:B0-----:R-:W0:Y:S02]  /*25200*/  @P1 LDC R5, c[0x0][0x434] ;  /* 0x00010d00ff051b82 */ /* 0x001e240000000800 */
[----:B------:R-:W-:-:S06]  /*25210*/  IMAD.MOV.U32 R0, RZ, RZ, R8 ;  /* 0x000000ffff007224 */ /* 0x000fcc00078e0008 */
[----:B------:R-:W3:Y:S08]  /*25220*/  @P1 LDC R4, c[0x0][0x438] ;  /* 0x00010e00ff041b82 */ /* 0x000ef00000000800 */
[----:B-1----:R-:W1:Y:S01]  /*25230*/  @!P0 LDC.64 R2, c[0x0][0x428] ;  /* 0x00010a00ff028b82 */ /* 0x002e620000000a00 */
[----:B0-----:R-:W-:-:S05]  /*25240*/  @P1 IMAD.HI.U32 R5, R8, R5, RZ ;  /* 0x0000000508051227 */ /* 0x001fca00078e00ff */
[----:B---3--:R-:W-:-:S04]  /*25250*/  @P1 SHF.R.U32.HI R0, RZ, R4, R5 ;  /* 0x00000004ff001219 */ /* 0x008fc80000011605 */
[--C-:B------:R-:W-:Y:S01]  /*25260*/  @!P0 SHF.R.S32.HI R5, RZ, 0x1f, R0.reuse ;  /* 0x0000001fff058819 */ /* 0x100fe20000011400 */
[----:B------:R-:W-:Y:S01]  /*25270*/  @!P0 IMAD.MOV.U32 R4, RZ, RZ, R0 ;  /* 0x000000ffff048224 */ /* 0x000fe200078e0000 */
[----:B------:R-:W-:Y:S02]  /*25280*/  ISETP.NE.AND P2, PT, R10, 0x3, PT ;  /* 0x000000030a00780c */ /* 0x000fe40003f45270 */
[C---:B------:R-:W-:Y:S02]  /*25290*/  LOP3.LUT R10, R36.reuse, 0x40, RZ, 0xfc, !PT ;  /* 0x00000040240a7812 */ /* 0x040fe400078efcff */
[----:B------:R-:W-:-:S09]  /*252a0*/  LOP3.LUT R11, R36, 0x80, RZ, 0xfc, !PT ;  /* 0x00000080240b7812 */ /* 0x000fd200078efcff */
[----:B------:R-:W-:-:S04]  /*252b0*/  @P2 LOP3.LUT R22, R22, 0x20, RZ, 0xfc, !PT ;  /* 0x0000002016162812 */ /* 0x000fc800078efcff */
[----:B------:R-:W-:Y:S02]  /*252c0*/  LOP3.LUT R22, R22, 0xffffffef, RZ, 0xc0, !PT ;  /* 0xffffffef16167812 */ /* 0x000fe400078ec0ff */
[----:B------:R-:W-:Y:S01]  /*252d0*/  ISETP.GE.AND P3, PT, R11, UR4, PT ;  /* 0x000000040b007c0c */ /* 0x000fe2000bf66270 */
[----:B------:R-:W-:Y:S01]  /*252e0*/  UMOV UR6, 0xffffffff ;  /* 0xffffffff00067882 */ /* 0x000fe20000000000 */
[----:B------:R-:W-:-:S04]  /*252f0*/  IMAD.MOV R0, RZ, RZ, -R0 ;  /* 0x000000ffff007224 */ /* 0x000fc800078e0a00 */
[----:B------:R-:W-:Y:S01]  /*25300*/  IMAD R8, R9, R0, R8 ;  /* 0x0000000009087224 */ /* 0x000fe200078e0208 */
[----:B--2---:R-:W-:Y:S01]  /*25310*/  SHF.R.S32.HI R6, RZ, 0x1f, R30 ;  /* 0x0000001fff067819 */ /* 0x004fe2000001141e */
[----:B-1----:R-:W-:-:S04]  /*25320*/  @!P0 IMAD.WIDE.U32 R4, R30, R2, R4 ;  /* 0x000000021e048225 */ /* 0x002fc800078e0004 */
[----:B------:R0:W-:Y:S02]  /*25330*/  STL [R1], R6 ;  /* 0x0000000601007387 */ /* 0x0001e40000100800 */
[----:B0-----:R-:W-:-:S04]  /*25340*/  @!P0 IMAD R6, R6, R2, RZ ;  /* 0x0000000206068224 */ /* 0x001fc800078e02ff */
[----:B------:R-:W-:Y:S02]  /*25350*/  @!P0 IMAD R6, R30, R3, R6 ;  /* 0x000000031e068224 */ /* 0x000fe400078e0206 */
[----:B------:R-:W0:Y:S03]  /*25360*/  @!P0 LDC.64 R2, c[0x0][0x418] ;  /* 0x00010600ff028b82 */ /* 0x000e260000000a00 */
[----:B------:R-:W-:Y:S01]  /*25370*/  @!P0 IADD3 R5, R5, R6, RZ ;  /* 0x0000000605058210 */ /* 0x000fe20007ffe0ff */
[----:B------:R-:W-:Y:S01]  /*25380*/  IMAD.MOV.U32 R6, RZ, RZ, RZ ;  /* 0x000000ffff067224 */ /* 0x000fe200078e00ff */
[----:B0-----:R-:W-:-:S04]  /*25390*/  @!P0 LEA R2, P1, R4, R2, 0x2 ;  /* 0x0000000204028211 */ /* 0x001fc800078210ff */
[----:B------:R-:W-:Y:S02]  /*253a0*/  @!P0 LEA.HI.X R3, R4, R3, R5, 0x2, P1 ;  /* 0x0000000304038211 */ /* 0x000fe400008f1405 */
[----:B------:R-:W-:-:S03]  /*253b0*/  ISETP.GE.AND P1, PT, R36, UR4, PT ;  /* 0x0000000424007c0c */ /* 0x000fc6000bf26270 */
[----:B------:R0:W5:Y:S01]  /*253c0*/  @!P0 LDG.E R6, desc[UR38][R2.64] ;  /* 0x0000002602068981 */ /* 0x000162000c1e1900 */
[----:B------:R-:W-:-:S09]  /*253d0*/  ISETP.GE.AND P0, PT, R10, UR4, PT ;  /* 0x000000040a007c0c */ /* 0x000fd2000bf06270 */
        /* <DEDUP_REMOVED lines=12> */
.L_x_2039:
[----:B------:R-:W-:Y:S01]  /*254a0*/  SHF.R.S32.HI R31, RZ, 0x1f, R18 ;  /* 0x0000001fff1f7819 */ /* 0x000fe20000011412 */
[----:B------:R-:W-:Y:S06]  /*254b0*/  @!P2 BRA `(.L_x_1867) ;  /* 0x000000000004a947 */ /* 0x000fec0003800000 */
[----:B------:R-:W-:Y:S01]  /*254c0*/  BPT.TRAP 0x1 ;  /* 0x000000040000795c */ /* 0x000fe20000300000 */
.L_x_1867:
[----:B------:R-:W0:Y:S01]  /*254d0*/  S2R R0, SR_TID.X ;  /* 0x0000000000007919 */ /* 0x000e220000002100 */
[----:B------:R-:W-:Y:S01]  /*254e0*/  IMAD R4, R24, 0x8, R23 ;  /* 0x0000000818047824 */ /* 0x000fe200078e0217 */
[----:B------:R-:W-:Y:S01]  /*254f0*/  BSSY B0, `(.L_x_1868) ;  /* 0x0000009000007945 */ /* 0x000fe20003800000 */
[----:B0-----:R-:W-:-:S04]  /*25500*/  LOP3.LUT R0, R0, 0x7f, RZ, 0xc0, !PT ;  /* 0x0000007f00007812 */ /* 0x001fc800078ec0ff */
[----:B------:R-:W-:-:S04]  /*25510*/  SHF.R.U32.HI R0, RZ, 0x2, R0 ;  /* 0x00000002ff007819 */ /* 0x000fc80000011600 */
[----:B------:R-:W-:Y:S02]  /*25520*/  IADD3 R7, -R0, R26, -R7 ;  /* 0x0000001a00077210 */ /* 0x000fe40007ffe907 */
[----:B------:R-:W-:Y:S02]  /*25530*/  SHF.L.U32 R0, R28, 0x1f, RZ ;  /* 0x0000001f1c007819 */ /* 0x000fe400000006ff */
[----:B------:R-:W-:Y:S02]  /*25540*/  SHF.R.S32.HI R26, RZ, 0x1f, R8 ;  /* 0x0000001fff1a7819 */ /* 0x000fe40000011408 */
[----:B------:R-:W0:Y:S01]  /*25550*/  SYNCS.PHASECHK.TRANS64.TRYWAIT P0, [R4+URZ+0x22880], R0 ;  /* 0x02288000040075a7 */ /* 0x000e22000800017f */
[----:B------:R1:W-:Y:S02]  /*25560*/  STL [R1+0x28], R0 ;  /* 0x0000280001007387 */ /* 0x0003e40000100800 */
[----:B01----:R-:W-:Y:S05]  /*25570*/  @!P0 BRA `(.L_x_1869) ;  /* 0x0000006000f88947 */ /* 0x003fea0003800000 */
.L_x_2040:
[----:B------:R-:W-:Y:S05]  /*25580*/  BSYNC B0 ;  /* 0x0000000000007941 */ /* 0x000fea0003800000 */
.L_x_1868:
[----:B------:R-:W-:Y:S01]  /*25590*/  ULDC.64 UR4, c[0x0][0x328] ;  /* 0x0000ca0000047ab9 */ /* 0x000fe20000000a00 */
[----:B-----5:R-:W-:Y:S01]  /*255a0*/  SHF.R.S32.HI R5, RZ, 0x1f, R6 ;  /* 0x0000001fff057819 */ /* 0x020fe20000011406 */
[----:B0-----:R-:W-:Y:S01]  /*255b0*/  IMAD R0, R26, UR4, RZ ;  /* 0x000000041a007c24 */ /* 0x001fe2000f8e02ff */
[----:B------:R-:W-:Y:S01]  /*255c0*/  ULDC.64 UR6, c[0x0][0x318] ;  /* 0x0000c60000067ab9 */ /* 0x000fe20000000a00 */
[----:B------:R-:W-:Y:S01]  /*255d0*/  IMAD.WIDE.U32 R2, R8, UR4, RZ ;  /* 0x0000000408027c25 */ /* 0x000fe2000f8e00ff */
[----:B------:R-:W-:Y:S01]  /*255e0*/  LOP3.LUT P1, RZ, R22, 0x1, RZ, 0xc0, !PT ;  /* 0x0000000116ff7812 */ /* 0x000fe2000782c0ff */
[----:B------:R0:W-:Y:S01]  /*255f0*/  STL [R1+0x24], R5 ;  /* 0x0000240501007387 */ /* 0x0001e20000100800 */
[----:B------:R-:W-:Y:S01]  /*25600*/  ISETP.GE.AND P4, PT, R7, 0x1, PT ;  /* 0x000000010700780c */ /* 0x000fe20003f86270 */
[----:B------:R-:W-:Y:S01]  /*25610*/  IMAD R0, R8, UR5, R0 ;  /* 0x0000000508007c24 */ /* 0x000fe2000f8e0200 */
[----:B------:R-:W-:-:S03]  /*25620*/  ULDC.64 UR4, c[0x0][0x338] ;  /* 0x0000ce0000047ab9 */ /* 0x000fc60000000a00 */
[----:B------:R-:W-:Y:S02]  /*25630*/  IMAD.IADD R3, R3, 0x1, R0 ;  /* 0x0000000103037824 */ /* 0x000fe400078e0200 */
[----:B------:R-:W-:Y:S02]  /*25640*/  IMAD R0, R5, UR4, RZ ;  /* 0x0000000405007c24 */ /* 0x000fe4000f8e02ff */
[----:B0-----:R-:W0:Y:S01]  /*25650*/  S2R R5, SR_TID.X ;  /* 0x0000000000057919 */ /* 0x001e220000002100 */
[----:B------:R-:W-:-:S04]  /*25660*/  IMAD.WIDE.U32 R2, R6, UR4, R2 ;  /* 0x0000000406027c25 */ /* 0x000fc8000f8e0002 */
[----:B------:R-:W-:Y:S01]  /*25670*/  IMAD R0, R6, UR5, R0 ;  /* 0x0000000506007c24 */ /* 0x000fe2000f8e0200 */
[----:B------:R-:W-:-:S03]  /*25680*/  ULDC.64 UR4, c[0x0][0x330] ;  /* 0x0000cc0000047ab9 */ /* 0x000fc60000000a00 */
[----:B------:R-:W-:Y:S02]  /*25690*/  IMAD.IADD R3, R3, 0x1, R0 ;  /* 0x0000000103037824 */ /* 0x000fe400078e0200 */
[----:B------:R-:W-:Y:S02]  /*256a0*/  IMAD R0, R31, UR4, RZ ;  /* 0x000000041f007c24 */ /* 0x000fe4000f8e02ff */
[C---:B------:R-:W-:Y:S01]  /*256b0*/  IMAD.WIDE.U32 R2, R18.reuse, UR4, R2 ;  /* 0x0000000412027c25 */ /* 0x040fe2000f8e0002 */
[----:B------:R-:W-:Y:S01]  /*256c0*/  UMOV UR4, 0xffffffff ;  /* 0xffffffff00047882 */ /* 0x000fe20000000000 */
[----:B0-----:R-:W-:Y:S02]  /*256d0*/  LOP3.LUT R9, R5, 0x7f, RZ, 0xc0, !PT ;  /* 0x0000007f05097812 */ /* 0x001fe400078ec0ff */
[----:B------:R-:W-:Y:S01]  /*256e0*/  IMAD R5, R18, UR5, R0 ;  /* 0x0000000512057c24 */ /* 0x000fe2000f8e0200 */
[----:B------:R-:W-:Y:S02]  /*256f0*/  IADD3 R0, P0, R2, UR6, RZ ;  /* 0x0000000602007c10 */ /* 0x000fe4000ff1e0ff */
[----:B------:R-:W-:-:S02]  /*25700*/  SHF.R.U32.HI R9, RZ, 0x5, R9 ;  /* 0x00000005ff097819 */ /* 0x000fc40000011609 */
[----:B------:R-:W-:-:S03]  /*25710*/  IADD3.X R2, R3, UR7, R5, P0, !PT ;  /* 0x0000000703027c10 */ /* 0x000fc600087fe405 */
[----:B------:R-:W-:-:S04]  /*25720*/  IMAD.SHL.U32 R9, R9, 0x400, RZ ;  /* 0x0000040009097824 */ /* 0x000fc800078e00ff */
[----:B------:R-:W-:Y:S01]  /*25730*/  IMAD R5, R24, 0x4000, R9 ;  /* 0x0000400018057824 */ /* 0x000fe200078e0209 */
[----:B------:R-:W-:Y:S06]  /*25740*/  BRA.DIV UR4, `(.L_x_1870) ;  /* 0x00000062049c7947 */ /* 0x000fec000b800000 */
[----:B------:R-:W0:Y:S01]  /*25750*/  SHFL.IDX PT, R10, R0, RZ, 0x1c1f ;  /* 0x001c1fff000a7589 */ /* 0x000e2200000e0000 */
[----:B------:R-:W-:Y:S02]  /*25760*/  LOP3.LUT P6, RZ, R22, 0x2, RZ, 0xc0, !PT ;  /* 0x0000000216ff7812 */ /* 0x000fe400078cc0ff */
[C---:B------:R-:W-:Y:S01]  /*25770*/  ISETP.GE.AND P3, PT, R7.reuse, 0x21, PT ;  /* 0x000000210700780c */ /* 0x040fe20003f66270 */
[----:B------:R-:W1:Y:S01]  /*25780*/  SHFL.IDX PT, R3, R2, RZ, 0x1c1f ;  /* 0x001c1fff02037589 */ /* 0x000e6200000e0000 */
[C---:B------:R-:W-:Y:S02]  /*25790*/  ISETP.GE.AND P2, PT, R7.reuse, 0x41, PT ;  /* 0x000000410700780c */ /* 0x040fe40003f46270 */
[----:B------:R-:W-:Y:S01]  /*257a0*/  ISETP.GE.AND P5, PT, R7, 0x61, PT ;  /* 0x000000610700780c */ /* 0x000fe20003fa6270 */
[----:B------:R-:W-:Y:S01]  /*257b0*/  SHFL.IDX PT, R9, R2, 0x1, 0x1c1f ;  /* 0x003c1f0002097f89 */ /* 0x000fe200000e0000 */
[----:B0-----:R-:W-:-:S05]  /*257c0*/  IADD3 R10, P0, R36, R10, RZ ;  /* 0x0000000a240a7210 */ /* 0x001fca0007f1e0ff */
[----:B-1----:R-:W-:Y:S01]  /*257d0*/  IMAD.X R11, RZ, RZ, R3, P0 ;  /* 0x000000ffff0b7224 */ /* 0x002fe200000e0603 */
[----:B------:R-:W-:Y:S02]  /*257e0*/  ISETP.LT.OR P0, PT, R7, 0x1, P6 ;  /* 0x000000010700780c */ /* 0x000fe40003701670 */
[----:B------:R-:W-:-:S05]  /*257f0*/  IADD3 R3, R23, R5, R33 ;  /* 0x0000000517037210 */ /* 0x000fca0007ffe021 */
[----:B------:R-:W-:-:S06]  /*25800*/  IMAD.IADD R5, R34, 0x1, R3 ;  /* 0x0000000122057824 */ /* 0x000fcc00078e0203 */
[----:B------:R-:W-:Y:S01]  /*25810*/  LDGSTS.E.BYPASS.LTC128B.128 [R3+0x8400], desc[UR38][R10.64], !P0 ;  /* 0x084000000a037fae */ /* 0x000fe2000c101d66 */
[----:B------:R-:W-:-:S13]  /*25820*/  ISETP.LT.OR P0, PT, R7, 0x1, P1 ;  /* 0x000000010700780c */ /* 0x000fda0000f01670 */
[----:B------:R0:W-:Y:S04]  /*25830*/  LDGSTS.E.BYPASS.LTC128B.128 [R5+0x8400], desc[UR38][R10.64+0x40], !P0 ;  /* 0x084000400a057fae */ /* 0x0001e8000c101d66 */
[----:B0-----:R-:W0:Y:S02]  /*25840*/  SHFL.IDX PT, R10, R0, 0x1, 0x1c1f ;  /* 0x003c1f00000a7f89 */ /* 0x001e2400000e0000 */
[----:B0-----:R-:W-:-:S05]  /*25850*/  IADD3 R10, P0, R36, R10, RZ ;  /* 0x0000000a240a7210 */ /* 0x001fca0007f1e0ff */
[----:B------:R-:W-:Y:S01]  /*25860*/  IMAD.X R11, RZ, RZ, R9, P0 ;  /* 0x000000ffff0b7224 */ /* 0x000fe200000e0609 */
[C---:B------:R-:W-:Y:S01]  /*25870*/  ISETP.LT.OR P0, PT, R7.reuse, 0x21, P6 ;  /* 0x000000210700780c */ /* 0x040fe20003701670 */
[----:B------:R-:W-:Y:S04]  /*25880*/  SHFL.IDX PT, R9, R2, 0x2, 0x1c1f ;  /* 0x005c1f0002097f89 */ /* 0x000fe800000e0000 */
[----:B------:R-:W-:Y:S08]  /*25890*/  SHFL.IDX PT, R2, R2, 0x3, 0x1c1f ;  /* 0x007c1f0002027f89 */ /* 0x000ff000000e0000 */
[----:B------:R-:W-:Y:S01]  /*258a0*/  LDGSTS.E.BYPASS.LTC128B.128 [R3+0x9400], desc[UR38][R10.64], !P0 ;  /* 0x094000000a037fae */ /* 0x000fe2000c101d66 */
[----:B------:R-:W-:-:S13]  /*258b0*/  ISETP.LT.OR P0, PT, R7, 0x21, P1 ;  /* 0x000000210700780c */ /* 0x000fda0000f01670 */
[----:B------:R0:W-:Y:S04]  /*258c0*/  LDGSTS.E.BYPASS.LTC128B.128 [R5+0x9400], desc[UR38][R10.64+0x40], !P0 ;  /* 0x094000400a057fae */ /* 0x0001e8000c101d66 */
[----:B0-----:R-:W0:Y:S04]  /*258d0*/  SHFL.IDX PT, R10, R0, 0x2, 0x1c1f ;  /* 0x005c1f00000a7f89 */ /* 0x001e2800000e0000 */
[----:B------:R-:W1:Y:S01]  /*258e0*/  SHFL.IDX PT, R0, R0, 0x3, 0x1c1f ;  /* 0x007c1f0000007f89 */ /* 0x000e6200000e0000 */
[----:B0-----:R-:W-:-:S04]  /*258f0*/  IADD3 R10, P0, R36, R10, RZ ;  /* 0x0000000a240a7210 */ /* 0x001fc80007f1e0ff */
[----:B------:R-:W-:Y:S02]  /*25900*/  IADD3.X R11, RZ, R9, RZ, P0, !PT ;  /* 0x00000009ff0b7210 */ /* 0x000fe400007fe4ff */
[----:B------:R-:W-:-:S13]  /*25910*/  ISETP.LT.OR P0, PT, R7, 0x41, P6 ;  /* 0x000000410700780c */ /* 0x000fda0003701670 */
[----:B------:R2:W-:Y:S01]  /*25920*/  LDGSTS.E.BYPASS.LTC128B.128 [R3+0xa400], desc[UR38][R10.64], !P0 ;  /* 0x0a4000000a037fae */ /* 0x0005e2000c101d66 */
[----:B------:R-:W-:-:S13]  /*25930*/  ISETP.LT.OR P0, PT, R7, 0x41, P1 ;  /* 0x000000410700780c */ /* 0x000fda0000f01670 */
[----:B-1----:R2:W-:Y:S02]  /*25940*/  LDGSTS.E.BYPASS.LTC128B.128 [R5+0xa400], desc[UR38][R10.64+0x40], !P0 ;  /* 0x0a4000400a057fae */ /* 0x0025e4000c101d66 */
.L_x_2050:
        /* <DEDUP_REMOVED lines=12> */
.L_x_1871:
[----:B------:R-:W-:Y:S02]  /*25a10*/  PLOP3.LUT P1, PT, P1, P0, PT, 0xa2, 0x0 ;  /* 0x000000000000781c */ /* 0x000fe40000f21472 */
[----:B------:R-:W-:-:S08]  /*25a20*/  @P0 R2UR P1, UR4, R4 ;  /* 0x00000000040402ca */ /* 0x000fd00000020000 */
[----:B------:R-:W-:-:S05]  /*25a30*/  @P0 PLOP3.LUT P0, PT, P1, PT, PT, 0x80, 0x0 ;  /* 0x000000000000081c */ /* 0x000fca0000f0f070 */
[----:B------:R-:W-:Y:S01]  /*25a40*/  @!P1 SYNCS.ARRIVE.TRANS64.RED.A0T1 RZ, [UR4+0x22870], RZ ;  /* 0x022870ffffff99a7 */ /* 0x000fe20008200404 */
[----:B------:R-:W-:Y:S07]  /*25a50*/  @!P1 ARRIVES.LDGSTSBAR.64.TRANSCNT [UR4+0x22870] ;  /* 0x02287000ff0099b0 */ /* 0x000fee0008000a84 */
[----:B------:R-:W-:Y:S05]  /*25a60*/  @P0 BRA.U.ANY `(.L_x_1871) ;  /* 0xfffffffd00e80947 */ /* 0x000fea000393ffff */
[----:B------:R-:W-:Y:S01]  /*25a70*/  NOP ;  /* 0x0000000000007918 */ /* 0x000fe20000000000 */
[----:B------:R-:W-:-:S05]  /*25a80*/  IMAD.U32 R0, RZ, RZ, UR41 ;  /* 0x00000029ff007e24 */ /* 0x000fca000f8e00ff */
[----:B------:R-:W-:-:S13]  /*25a90*/  ISETP.NE.AND P6, PT, R0, 0x3, PT ;  /* 0x000000030000780c */ /* 0x000fda0003fc5270 */
[----:B------:R-:W-:Y:S05]  /*25aa0*/  @!P6 BRA `(.L_x_1872) ;  /* 0x000000000004e947 */ /* 0x000fea0003800000 */
[----:B------:R-:W-:Y:S01]  /*25ab0*/  BPT.TRAP 0x1 ;  /* 0x000000040000795c */ /* 0x000fe20000300000 */
.L_x_1872:
[----:B------:R2:W-:Y:S01]  /*25ac0*/  SYNCS.ARRIVE.TRANS64.A1T0 RZ, [R4+URZ+0x22870], RZ ;  /* 0x022870ff04ff79a7 */ /* 0x0005e2000810003f */
[----:B------:R-:W-:Y:S05]  /*25ad0*/  @!P6 BRA `(.L_x_1873) ;  /* 0x000000000004e947 */ /* 0x000fea0003800000 */
[----:B------:R-:W-:Y:S01]  /*25ae0*/  BPT.TRAP 0x1 ;  /* 0x000000040000795c */ /* 0x000fe20000300000 */
.L_x_1873:
[----:B------:R-:W3:Y:S01]  /*25af0*/  LDL R0, [R1+0x28] ;  /* 0x0000280001007983 */ /* 0x000ee20000100800 */
[----:B------:R-:W-:Y:S01]  /*25b00*/  BSSY B0, `(.L_x_1874) ;  /* 0x0000003000007945 */ /* 0x000fe20003800000 */
[----:B---3--:R-:W3:Y:S03]  /*25b10*/  SYNCS.PHASECHK.TRANS64.TRYWAIT P0, [R4+URZ+0x22840], R0 ;  /* 0x02284000040075a7 */ /* 0x008ee6000800017f */
[----:B---3--:R-:W-:Y:S05]  /*25b20*/  @!P0 BRA `(.L_x_1875) ;  /* 0x00000064001c8947 */ /* 0x008fea0003800000 */
.L_x_2051:
[----:B------:R-:W-:Y:S05]  /*25b30*/  BSYNC B0 ;  /* 0x0000000000007941 */ /* 0x000fea0003800000 */
.L_x_1874:
[----:B01----:R-:W4:Y:S01]  /*25b40*/  LDL.LU R5, [R1+0x24] ;  /* 0x0000240001057983 */ /* 0x003f220000300800 */
[----:B------:R-:W-:Y:S01]  /*25b50*/  ULDC.64 UR4, c[0x0][0x300] ;  /* 0x0000c00000047ab9 */ /* 0x000fe20000000a00 */
[----:B------:R-:W-:Y:S02]  /*25b60*/  ULDC.64 UR6, c[0x0][0x2e8] ;  /* 0x0000ba0000067ab9 */ /* 0x000fe40000000a00 */
[----:B------:R-:W5:Y:S01]  /*25b70*/  LDL R7, [R1+0xc] ;  /* 0x00000c0001077983 */ /* 0x000f620000100800 */
[----:B---3--:R-:W-:Y:S01]  /*25b80*/  IMAD R0, R26, UR4, RZ ;  /* 0x000000041a007c24 */ /* 0x008fe2000f8e02ff */
[----:B------:R-:W-:Y:S01]  /*25b90*/  LOP3.LUT P1, RZ, R22, 0x4, RZ, 0xc0, !PT ;  /* 0x0000000416ff7812 */ /* 0x000fe2000782c0ff */
[----:B------:R-:W-:-:S04]  /*25ba0*/  IMAD.WIDE.U32 R2, R8, UR4, RZ ;  /* 0x0000000408027c25 */ /* 0x000fc8000f8e00ff */
[----:B------:R-:W-:Y:S01]  /*25bb0*/  IMAD R0, R8, UR5, R0 ;  /* 0x0000000508007c24 */ /* 0x000fe2000f8e0200 */
[----:B------:R-:W-:-:S03]  /*25bc0*/  ULDC.64 UR4, c[0x0][0x310] ;  /* 0x0000c40000047ab9 */ /* 0x000fc60000000a00 */
[----:B------:R-:W-:Y:S02]  /*25bd0*/  IMAD.IADD R3, R3, 0x1, R0 ;  /* 0x0000000103037824 */ /* 0x000fe400078e0200 */
[----:B------:R-:W-:-:S04]  /*25be0*/  IMAD.WIDE.U32 R2, R6, UR4, R2 ;  /* 0x0000000406027c25 */ /* 0x000fc8000f8e0002 */
[----:B----4-:R-:W-:-:S04]  /*25bf0*/  IMAD R0, R5, UR4, RZ ;  /* 0x0000000405007c24 */ /* 0x010fc8000f8e02ff */
[----:B------:R-:W-:Y:S01]  /*25c00*/  IMAD R0, R6, UR5, R0 ;  /* 0x0000000506007c24 */ /* 0x000fe2000f8e0200 */
[----:B------:R-:W-:Y:S01]  /*25c10*/  ULDC.64 UR4, c[0x0][0x308] ;  /* 0x0000c20000047ab9 */ /* 0x000fe20000000a00 */
[----:B-----5:R-:W-:Y:S02]  /*25c20*/  IMAD R6, R24, 0x6000, R7 ;  /* 0x0000600018067824 */ /* 0x020fe400078e0207 */
        /* <DEDUP_REMOVED lines=8> */
[----:B------:R-:W0:Y:S01]  /*25cb0*/  SHFL.IDX PT, R3, R0, RZ, 0x1c1f ;  /* 0x001c1fff00037589 */ /* 0x000e2200000e0000 */
[----:B------:R-:W-:Y:S01]  /*25cc0*/  LOP3.LUT P6, RZ, R22, 0x8, RZ, 0xc0, !PT ;  /* 0x0000000816ff7812 */ /* 0x000fe200078cc0ff */
[C-C-:B------:R-:W-:Y:S02]  /*25cd0*/  @P4 IMAD.IADD R7, R23.reuse, 0x1, R6.reuse ;  /* 0x0000000117074824 */ /* 0x140fe400078e0206 */
[----:B------:R-:W1:Y:S01]  /*25ce0*/  SHFL.IDX PT, R2, R5, RZ, 0x1c1f ;  /* 0x001c1fff05027589 */ /* 0x000e6200000e0000 */
[----:B------:R-:W-:Y:S01]  /*25cf0*/  @P3 IMAD.IADD R9, R23, 0x1, R6 ;  /* 0x0000000117093824 */ /* 0x000fe200078e0206 */
[----:B0-----:R-:W-:-:S05]  /*25d00*/  @P4 IADD3 R3, P0, R36, R3, RZ ;  /* 0x0000000324034210 */ /* 0x001fca0007f1e0ff */
[----:B-1----:R-:W-:Y:S01]  /*25d10*/  @P4 IMAD.X R2, RZ, RZ, R2, P0 ;  /* 0x000000ffff024224 */ /* 0x002fe200000e0602 */
        /* <DEDUP_REMOVED lines=9> */
[----:B0-----:R-:W0:Y:S01]  /*25db0*/  SHFL.IDX PT, R3, R0, 0x1, 0x1c1f ;  /* 0x003c1f0000037f89 */ /* 0x001e2200000e0000 */
[----:B------:R-:W-:-:S03]  /*25dc0*/  @P2 IMAD.IADD R7, R23, 0x1, R6 ;  /* 0x0000000117072824 */ /* 0x000fc600078e0206 */
[----:B------:R-:W1:Y:S01]  /*25dd0*/  SHFL.IDX PT, R2, R5, 0x1, 0x1c1f ;  /* 0x003c1f0005027f89 */ /* 0x000e6200000e0000 */
[----:B0-----:R-:W-:-:S05]  /*25de0*/  @P3 IADD3 R3, P0, R36, R3, RZ ;  /* 0x0000000324033210 */ /* 0x001fca0007f1e0ff */
[----:B-1----:R-:W-:-:S05]  /*25df0*/  @P3 IMAD.X R2, RZ, RZ, R2, P0 ;  /* 0x000000ffff023224 */ /* 0x002fca00000e0602 */
[----:B------:R-:W-:-:S04]  /*25e00*/  @P3 LOP3.LUT R3, R3, R2, RZ, 0x3c, !PT ;  /* 0x0000000203033212 */ /* 0x000fc800078e3cff */
[----:B------:R-:W-:-:S04]  /*25e10*/  @P3 LOP3.LUT R2, R3, R2, RZ, 0x3c, !PT ;  /* 0x0000000203023212 */ /* 0x000fc800078e3cff */
[----:B------:R-:W-:-:S05]  /*25e20*/  @P3 LOP3.LUT R3, R3, R2, RZ, 0x3c, !PT ;  /* 0x0000000203033212 */ /* 0x000fca00078e3cff */
[----:B------:R-:W-:Y:S04]  /*25e30*/  @P3 LDGSTS.E.BYPASS.LTC128B.128 [R9+0x16c00], desc[UR38][R2.64], !P4 ;  /* 0x16c0000002093fae */ /* 0x000fe8000e101d66 */
[----:B------:R-:W-:Y:S04]  /*25e40*/  @P3 LDGSTS.E.BYPASS.LTC128B.128 [R9+0x18c00], desc[UR38][R2.64+0x40], !P6 ;  /* 0x18c0004002093fae */ /* 0x000fe8000f101d66 */
[----:B------:R0:W-:Y:S04]  /*25e50*/  @P3 LDGSTS.E.BYPASS.LTC128B.128 [R9+0x1ac00], desc[UR38][R2.64+0x80], !P1 ;  /* 0x1ac0008002093fae */ /* 0x0001e8000c901d66 */
[----:B0-----:R-:W0:Y:S04]  /*25e60*/  SHFL.IDX PT, R3, R0, 0x2, 0x1c1f ;  /* 0x005c1f0000037f89 */ /* 0x001e2800000e0000 */
[----:B------:R-:W1:Y:S04]  /*25e70*/  SHFL.IDX PT, R2, R5, 0x2, 0x1c1f ;  /* 0x005c1f0005027f89 */ /* 0x000e6800000e0000 */
[----:B------:R-:W3:Y:S01]  /*25e80*/  SHFL.IDX PT, R5, R5, 0x3, 0x1c1f ;  /* 0x007c1f0005057f89 */ /* 0x000ee200000e0000 */
        /* <DEDUP_REMOVED lines=8> */
[----:B0--3--:R0:W1:Y:S02]  /*25f10*/  SHFL.IDX PT, R2, R0, 0x3, 0x1c1f ;  /* 0x007c1f0000027f89 */ /* 0x00906400000e0000 */
.L_x_2061:
[C---:B------:R-:W-:Y:S02]  /*25f20*/  LOP3.LUT P3, RZ, R22.reuse, 0x10, RZ, 0xc0, !PT ;  /* 0x0000001016ff7812 */ /* 0x040fe4000786c0ff */
[----:B------:R-:W-:Y:S02]  /*25f30*/  LOP3.LUT P2, RZ, R22, 0x8, RZ, 0xc0, !PT ;  /* 0x0000000816ff7812 */ /* 0x000fe4000784c0ff */
[----:B-1----:R-:W-:Y:S02]  /*25f40*/  @P5 IADD3 R2, P0, R36, R2, RZ ;  /* 0x0000000224025210 */ /* 0x002fe40007f1e0ff */
[----:B------:R-:W-:-:S03]  /*25f50*/  @P5 IADD3 R6, R23, R6, RZ ;  /* 0x0000000617065210 */ /* 0x000fc60007ffe0ff */
        /* <DEDUP_REMOVED lines=9> */
.L_x_1877:
        /* <DEDUP_REMOVED lines=11> */
.L_x_1878:
[----:B-1----:R0:W5:Y:S01]  /*260a0*/  LDL.LU R2, [R1+0x20] ;  /* 0x0000200001027983 */ /* 0x0021620000300800 */
[----:B------:R0:W-:Y:S02]  /*260b0*/  SYNCS.ARRIVE.TRANS64.A1T0 RZ, [R4+URZ+0x22830], RZ ;  /* 0x022830ff04ff79a7 */ /* 0x0001e4000810003f */
[----:B------:R-:W-:Y:S05]  /*260c0*/  WARPSYNC.ALL ;  /* 0x0000000000007948 */ /* 0x000fea0003800000 */
[----:B------:R-:W-:Y:S01]  /*260d0*/  ULDC.64 UR4, c[0x0][0xa00] ;  /* 0x0002800000047ab9 */ /* 0x000fe20000000a00 */
[----:B------:R-:W-:Y:S01]  /*260e0*/  VIADD R0, R23, 0x10400 ;  /* 0x0001040017007836 */ /* 0x000fe20000000000 */
[----:B------:R-:W-:Y:S01]  /*260f0*/  BAR.SYNC.DEFER_BLOCKING 0x8, 0x180 ;  /* 0x0206000000007b1d */ /* 0x000fe20000010000 */
[----:B------:R-:W-:-:S03]  /*26100*/  ISETP.NE.U32.AND P0, PT, RZ, UR4, PT ;  /* 0x00000004ff007c0c */ /* 0x000fc6000bf05070 */
[----:B------:R-:W-:Y:S02]  /*26110*/  LOP3.LUT P1, RZ, R0, 0x1bf, RZ, 0xc0, !PT ;  /* 0x000001bf00ff7812 */ /* 0x000fe4000782c0ff */
[----:B------:R-:W-:Y:S01]  /*26120*/  ISETP.NE.AND.EX P0, PT, RZ, UR5, PT, P0 ;  /* 0x00000005ff007c0c */ /* 0x000fe2000bf05300 */
[----:B------:R-:W-:Y:S01]  /*26130*/  ULDC.64 UR4, c[0x0][0x298] ;  /* 0x0000a60000047ab9 */ /* 0x000fe20000000a00 */
[----:B------:R-:W-:Y:S01]  /*26140*/  SHF.R.S32.HI R0, RZ, 0x1f, R19 ;  /* 0x0000001fff007819 */ /* 0x000fe20000011413 */
[----:B------:R-:W-:Y:S01]  /*26150*/  BSSY B6, `(.L_x_1879) ;  /* 0x000001c000067945 */ /* 0x000fe20003800000 */
[----:B------:R-:W-:Y:S02]  /*26160*/  SEL R26, R19, RZ, !P0 ;  /* 0x000000ff131a7207 */ /* 0x000fe40004000000 */
[----:B------:R-:W-:-:S05]  /*26170*/  SEL R0, R0, RZ, !P0 ;  /* 0x000000ff00007207 */ /* 0x000fca0004000000 */
[----:B------:R1:W-:Y:S02]  /*26180*/  STL [R1+0x34], R0 ;  /* 0x0000340001007387 */ /* 0x0003e40000100800 */
[----:B-1---5:R-:W-:-:S05]  /*26190*/  SHF.R.S32.HI R0, RZ, 0x1f, R2 ;  /* 0x0000001fff007819 */ /* 0x022fca0000011402 */
[----:B------:R-:W-:-:S04]  /*261a0*/  IMAD R0, R0, UR4, RZ ;  /* 0x0000000400007c24 */ /* 0x000fc8000f8e02ff */
[C---:B------:R-:W-:Y:S02]  /*261b0*/  IMAD R0, R2.reuse, UR5, R0 ;  /* 0x0000000502007c24 */ /* 0x040fe4000f8e0200 */
[----:B------:R-:W-:-:S04]  /*261c0*/  IMAD.WIDE.U32 R2, R2, UR4, RZ ;  /* 0x0000000402027c25 */ /* 0x000fc8000f8e00ff */
[----:B------:R-:W-:Y:S01]  /*261d0*/  IMAD.IADD R0, R3, 0x1, R0 ;  /* 0x0000000103007824 */ /* 0x000fe200078e0200 */
[----:B------:R1:W-:Y:S04]  /*261e0*/  STL.64 [R1+0x20], R2 ;  /* 0x0000200201007387 */ /* 0x0003e80000100a00 */
[----:B------:R1:W-:Y:S01]  /*261f0*/  STL [R1+0x28], R0 ;  /* 0x0000280001007387 */ /* 0x0003e20000100800 */
[----:B------:R-:W-:Y:S05]  /*26200*/  @!P1 BRA `(.L_x_1880) ;  /* 0x0000000000409947 */ /* 0x000fea0003800000 */
[----:B-1----:R-:W-:Y:S01]  /*26210*/  MOV R2, 0x0 ;  /* 0x0000000000027802 */ /* 0x002fe20000000f00 */
[----:B------:R-:W-:Y:S01]  /*26220*/  ULDC.64 UR4, c[0x4][0xc8] ;  /* 0x0100320000047ab9 */ /* 0x000fe20000000a00 */
[----:B------:R-:W-:Y:S01]  /*26230*/  ULDC.64 UR6, c[0x4][0xd0] ;  /* 0x0100340000067ab9 */ /* 0x000fe20000000a00 */
[----:B------:R-:W-:Y:S01]  /*26240*/  ULDC.64 UR8, c[0x4][0x28] ;  /* 0x01000a0000087ab9 */ /* 0x000fe20000000a00 */
[----:B0-2---:R-:W-:Y:S01]  /*26250*/  IMAD.U32 R4, RZ, RZ, UR4 ;  /* 0x00000004ff047e24 */ /* 0x005fe2000f8e00ff */
        /* <DEDUP_REMOVED lines=11> */
.L_x_1880:
[----:B------:R-:W-:Y:S05]  /*26310*/  BSYNC B6 ;  /* 0x0000000000067941 */ /* 0x000fea0003800000 */
.L_x_1879:
[----:B------:R-:W3:Y:S01]  /*26320*/  LDL.LU R21, [R1+0x34] ;  /* 0x0000340001157983 */ /* 0x000ee20000300800 */
[----:B------:R-:W4:Y:S01]  /*26330*/  LDC R7, c[0x0][0x448] ;  /* 0x00011200ff077b82 */ /* 0x000f220000000800 */
[----:B------:R-:W-:Y:S02]  /*26340*/  ULDC.64 UR4, c[0x0][0x2d8] ;  /* 0x0000b60000047ab9 */ /* 0x000fe40000000a00 */
[----:B------:R-:W2:Y:S04]  /*26350*/  LDL.LU R20, [R1+0x28] ;  /* 0x0000280001147983 */ /* 0x000ea80000300800 */
[----:B-1----:R-:W2:Y:S01]  /*26360*/  LDL.LU.64 R2, [R1+0x20] ;  /* 0x0000200001027983 */ /* 0x002ea20000300a00 */
[----:B------:R-:W-:-:S03]  /*26370*/  IMAD R0, R31, UR4, RZ ;  /* 0x000000041f007c24 */ /* 0x000fc6000f8e02ff */
[----:B------:R1:W5:Y:S01]  /*26380*/  LDL R8, [R1+0x1c] ;  /* 0x00001c0001087983 */ /* 0x0003620000100800 */
[----:B------:R-:W-:Y:S01]  /*26390*/  IMAD R0, R18, UR5, R0 ;  /* 0x0000000512007c24 */ /* 0x000fe2000f8e0200 */
[----:B----4-:R-:W-:-:S13]  /*263a0*/  ISETP.NE.AND P0, PT, R7, 0x1, PT ;  /* 0x000000010700780c */ /* 0x010fda0003f05270 */
[----:B------:R-:W4:Y:S01]  /*263b0*/  @P0 LDC R6, c[0x0][0x44c] ;  /* 0x00011300ff060b82 */ /* 0x000f220000000800 */
[C---:B------:R-:W-:Y:S02]  /*263c0*/  LOP3.LUT R9, R36.reuse, 0x40, RZ, 0xfc, !PT ;  /* 0x0000004024097812 */ /* 0x040fe400078efcff */
[----:B------:R-:W-:Y:S01]  /*263d0*/  LOP3.LUT R10, R36, 0x80, RZ, 0xfc, !PT ;  /* 0x00000080240a7812 */ /* 0x000fe200078efcff */
[----:B--2---:R-:W-:Y:S02]  /*263e0*/  IMAD.MOV.U32 R3, RZ, RZ, R20 ;  /* 0x000000ffff037224 */ /* 0x004fe400078e0014 */
[----:B------:R-:W2:Y:S01]  /*263f0*/  S2R R20, SR_TID.X ;  /* 0x0000000000147919 */ /* 0x000ea20000002100 */
[----:B------:R-:W-:Y:S01]  /*26400*/  IMAD.WIDE.U32 R2, R18, UR4, R2 ;  /* 0x0000000412027c25 */ /* 0x000fe2000f8e0002 */
[----:B------:R-:W-:-:S03]  /*26410*/  ULDC.64 UR4, c[0x0][0x2e0] ;  /* 0x0000b80000047ab9 */ /* 0x000fc60000000a00 */
[----:B------:R-:W-:Y:S02]  /*26420*/  IMAD.IADD R3, R3, 0x1, R0 ;  /* 0x0000000103037824 */ /* 0x000fe400078e0200 */
[----:B---3--:R-:W-:Y:S02]  /*26430*/  IMAD R0, R21, UR4, RZ ;  /* 0x0000000415007c24 */ /* 0x008fe4000f8e02ff */
[----:B------:R-:W-:-:S04]  /*26440*/  IMAD.WIDE.U32 R2, R26, UR4, R2 ;  /* 0x000000041a027c25 */ /* 0x000fc8000f8e0002 */
[----:B------:R-:W-:Y:S01]  /*26450*/  IMAD R0, R26, UR5, R0 ;  /* 0x000000051a007c24 */ /* 0x000fe2000f8e0200 */
[----:B------:R-:W-:-:S03]  /*26460*/  ULDC.64 UR4, c[0x0][0x2d0] ;  /* 0x0000b40000047ab9 */ /* 0x000fc60000000a00 */
[----:B------:R-:W-:Y:S02]  /*26470*/  IMAD.IADD R3, R3, 0x1, R0 ;  /* 0x0000000103037824 */ /* 0x000fe400078e0200 */
[----:B------:R-:W3:Y:S01]  /*26480*/  @P0 LDC R0, c[0x0][0x450] ;  /* 0x00011400ff000b82 */ /* 0x000ee20000000800 */
[C---:B--2---:R-:W-:Y:S01]  /*26490*/  LOP3.LUT R21, R20.reuse, 0x7f, RZ, 0xc0, !PT ;  /* 0x0000007f14157812 */ /* 0x044fe200078ec0ff */
[----:B------:R-:W-:-:S03]  /*264a0*/  IMAD.SHL.U32 R20, R20, 0x20, RZ ;  /* 0x0000002014147824 */ /* 0x000fc600078e00ff */
[----:B------:R-:W-:-:S04]  /*264b0*/  SHF.R.U32.HI R21, RZ, 0x2, R21 ;  /* 0x00000002ff157819 */ /* 0x000fc80000011615 */
[----:B------:R-:W-:-:S05]  /*264c0*/  LOP3.LUT R20, R21, 0x60, R20, 0xf8, !PT ;  /* 0x0000006015147812 */ /* 0x000fca00078ef814 */
[----:B------:R-:W-:-:S04]  /*264d0*/  IMAD.IADD R5, R20, 0x1, R17 ;  /* 0x0000000114057824 */ /* 0x000fc800078e0211 */
[----:B----4-:R-:W-:-:S04]  /*264e0*/  @P0 IMAD.HI.U32 R6, R5, R6, RZ ;  /* 0x0000000605060227 */ /* 0x010fc800078e00ff */
[----:B0-----:R-:W-:Y:S01]  /*264f0*/  IMAD.MOV.U32 R4, RZ, RZ, R5 ;  /* 0x000000ffff047224 */ /* 0x001fe200078e0005 */
[----:B---3--:R-:W-:Y:S01]  /*26500*/  @P0 SHF.R.U32.HI R4, RZ, R0, R6 ;  /* 0x00000000ff040219 */ /* 0x008fe20000011606 */
[----:B------:R-:W0:Y:S04]  /*26510*/  S2R R20, SR_TID.X ;  /* 0x0000000000147919 */ /* 0x000e280000002100 */
        /* <DEDUP_REMOVED lines=15> */
[----:B0-----:R-:W-:Y:S02]  /*26610*/  LOP3.LUT R20, R20, 0x7f, RZ, 0xc0, !PT ;  /* 0x0000007f14147812 */ /* 0x001fe400078ec0ff */
[----:B------:R-:W-:Y:S01]  /*26620*/  IADD3.X R0, R3, UR5, R0, P0, !PT ;  /* 0x0000000503007c10 */ /* 0x000fe200087fe400 */
[----:B------:R-:W-:Y:S01]  /*26630*/  UMOV UR5, 0xffffffff ;  /* 0xffffffff00057882 */ /* 0x000fe20000000000 */
[----:B------:R-:W-:Y:S02]  /*26640*/  ISETP.GE.AND P3, PT, R36, UR4, PT ;  /* 0x0000000424007c0c */ /* 0x000fe4000bf66270 */
[----:B------:R-:W-:-:S02]  /*26650*/  ISETP.GE.AND P2, PT, R9, UR4, PT ;  /* 0x0000000409007c0c */ /* 0x000fc4000bf46270 */
[----:B------:R-:W-:Y:S02]  /*26660*/  ISETP.GE.AND P0, PT, R10, UR4, PT ;  /* 0x000000040a007c0c */ /* 0x000fe4000bf06270 */
[----:B------:R-:W-:Y:S01]  /*26670*/  SHF.R.U32.HI R9, RZ, 0x2, R20 ;  /* 0x00000002ff097819 */ /* 0x000fe20000011614 */
[----:B-1----:R-:W-:Y:S10]  /*26680*/  BRA.DIV UR5, `(.L_x_1881) ;  /* 0x0000005e05e07947 */ /* 0x002ff4000b800000 */
[----:B------:R-:W0:Y:S01]  /*26690*/  SHFL.IDX PT, R3, R4, RZ, 0x1c1f ;  /* 0x001c1fff04037589 */ /* 0x000e2200000e0000 */
[----:B------:R-:W-:Y:S02]  /*266a0*/  IMAD R27, R27, R7, RZ ;  /* 0x000000071b1b7224 */ /* 0x000fe400078e02ff */
[----:B------:R-:W-:Y:S01]  /*266b0*/  IMAD.IADD R17, R9, 0x1, R17 ;  /* 0x0000000109117824 */ /* 0x000fe200078e0211 */
[----:B------:R-:W1:Y:S04]  /*266c0*/  SHFL.IDX PT, R2, R0, RZ, 0x1c1f ;  /* 0x001c1fff00027589 */ /* 0x000e6800000e0000 */
[----:B------:R-:W-:-:S13]  /*266d0*/  ISETP.GE.AND P1, PT, R17, R27, PT ;  /* 0x0000001b1100720c */ /* 0x000fda0003f26270 */
[----:B0-----:R-:W-:-:S05]  /*266e0*/  @!P1 IADD3 R3, P4, R36, R3, RZ ;  /* 0x0000000324039210 */ /* 0x001fca0007f9e0ff */
[----:B-1----:R-:W-:-:S05]  /*266f0*/  @!P1 IMAD.X R2, RZ, RZ, R2, P4 ;  /* 0x000000ffff029224 */ /* 0x002fca00020e0602 */
[----:B------:R-:W-:-:S04]  /*26700*/  @!P1 LOP3.LUT R3, R3, R2, RZ, 0x3c, !PT ;  /* 0x0000000203039212 */ /* 0x000fc800078e3cff */
[----:B------:R-:W-:-:S04]  /*26710*/  @!P1 LOP3.LUT R2, R3, R2, RZ, 0x3c, !PT ;  /* 0x0000000203029212 */ /* 0x000fc800078e3cff */
[----:B------:R-:W-:-:S05]  /*26720*/  @!P1 LOP3.LUT R3, R3, R2, RZ, 0x3c, !PT ;  /* 0x0000000203039212 */ /* 0x000fca00078e3cff */
[----:B------:R-:W-:Y:S01]  /*26730*/  @!PT LDS RZ, [RZ] ;  /* 0x00000000fffff984 */ /* 0x000fe20000000800 */
[----:B-----5:R-:W-:Y:S04]  /*26740*/  @!P1 LDGSTS.E.BYPASS.LTC128B.128 [R8+0x10400], desc[UR38][R2.64], !P3 ;  /* 0x1040000002089fae */ /* 0x020fe8000d901d66 */
[----:B------:R-:W-:Y:S04]  /*26750*/  @!P1 LDGSTS.E.BYPASS.LTC128B.128 [R8+0x12400], desc[UR38][R2.64+0x40], !P2 ;  /* 0x1240004002089fae */ /* 0x000fe8000d101d66 */
[----:B------:R0:W-:Y:S02]  /*26760*/  @!P1 LDGSTS.E.BYPASS.LTC128B.128 [R8+0x14400], desc[UR38][R2.64+0x80], !P0 ;  /* 0x1440008002089fae */ /* 0x0001e4000c101d66 */
[----:B0-----:R-:W-:-:S02]  /*26770*/  VIADD R2, R17, 0x20 ;  /* 0x0000002011027836 */ /* 0x001fc40000000000 */
[----:B------:R-:W0:Y:S03]  /*26780*/  SHFL.IDX PT, R3, R4, 0x1, 0x1c1f ;  /* 0x003c1f0004037f89 */ /* 0x000e2600000e0000 */
[----:B------:R-:W-:Y:S02]  /*26790*/  ISETP.GE.AND P1, PT, R2, R27, PT ;  /* 0x0000001b0200720c */ /* 0x000fe40003f26270 */
[----:B------:R-:W1:Y:S11]  /*267a0*/  SHFL.IDX PT, R2, R0, 0x1, 0x1c1f ;  /* 0x003c1f0000027f89 */ /* 0x000e7600000e0000 */
[----:B0-----:R-:W-:-:S04]  /*267b0*/  @!P1 IADD3 R3, P4, R36, R3, RZ ;  /* 0x0000000324039210 */ /* 0x001fc80007f9e0ff */
[----:B-1----:R-:W-:-:S04]  /*267c0*/  @!P1 IADD3.X R2, RZ, R2, RZ, P4, !PT ;  /* 0x00000002ff029210 */ /* 0x002fc800027fe4ff */
[----:B------:R-:W-:-:S04]  /*267d0*/  @!P1 LOP3.LUT R3, R3, R2, RZ, 0x3c, !PT ;  /* 0x0000000203039212 */ /* 0x000fc800078e3cff */
[----:B------:R-:W-:-:S04]  /*267e0*/  @!P1 LOP3.LUT R2, R3, R2, RZ, 0x3c, !PT ;  /* 0x0000000203029212 */ /* 0x000fc800078e3cff */
[----:B------:R-:W-:-:S05]  /*267f0*/  @!P1 LOP3.LUT R3, R3, R2, RZ, 0x3c, !PT ;  /* 0x0000000203039212 */ /* 0x000fca00078e3cff */
[----:B------:R-:W-:Y:S04]  /*26800*/  @!P1 LDGSTS.E.BYPASS.LTC128B.128 [R8+0x10c00], desc[UR38][R2.64], !P3 ;  /* 0x10c0000002089fae */ /* 0x000fe8000d901d66 */
[----:B------:R-:W-:Y:S04]  /*26810*/  @!P1 LDGSTS.E.BYPASS.LTC128B.128 [R8+0x12c00], desc[UR38][R2.64+0x40], !P2 ;  /* 0x12c0004002089fae */ /* 0x000fe8000d101d66 */
[----:B------:R0:W-:Y:S02]  /*26820*/  @!P1 LDGSTS.E.BYPASS.LTC128B.128 [R8+0x14c00], desc[UR38][R2.64+0x80], !P0 ;  /* 0x14c0008002089fae */ /* 0x0001e4000c101d66 */
[----:B0-----:R-:W-:-:S02]  /*26830*/  VIADD R2, R17, 0x40 ;  /* 0x0000004011027836 */ /* 0x001fc40000000000 */
[----:B------:R-:W0:Y:S03]  /*26840*/  SHFL.IDX PT, R3, R4, 0x2, 0x1c1f ;  /* 0x005c1f0004037f89 */ /* 0x000e2600000e0000 */
        /* <DEDUP_REMOVED lines=12> */
.L_x_2070:
[----:B------:R-:W-:Y:S01]  /*26910*/  VIADD R17, R17, 0x60 ;  /* 0x0000006011117836 */ /* 0x000fe20000000000 */
[----:B------:R-:W-:Y:S04]  /*26920*/  BSSY B0, `(.L_x_1882) ;  /* 0x000000b000007945 */ /* 0x000fe80003800000 */
[----:B------:R-:W-:-:S13]  /*26930*/  ISETP.GE.AND P1, PT, R17, R27, PT ;  /* 0x0000001b1100720c */ /* 0x000fda0003f26270 */
[----:B------:R-:W-:Y:S05]  /*26940*/  @P1 BRA `(.L_x_1883) ;  /* 0x0000000000201947 */ /* 0x000fea0003800000 */
[----:B-1----:R-:W-:-:S05]  /*26950*/  IADD3 R2, P1, R36, R2, RZ ;  /* 0x0000000224027210 */ /* 0x002fca0007f3e0ff */
[----:B------:R-:W-:-:S05]  /*26960*/  IMAD.X R3, RZ, RZ, R0, P1 ;  /* 0x000000ffff037224 */ /* 0x000fca00008e0600 */
[----:B------:R-:W-:Y:S01]  /*26970*/  @!PT LDS RZ, [RZ] ;  /* 0x00000000fffff984 */ /* 0x000fe20000000800 */
[----:B------:R-:W-:Y:S01]  /*26980*/  @!PT LDS RZ, [RZ] ;  /* 0x00000000fffff984 */ /* 0x000fe20000000800 */
[----:B------:R-:W-:Y:S01]  /*26990*/  @!PT LDS RZ, [RZ] ;  /* 0x00000000fffff984 */ /* 0x000fe20000000800 */
[----:B------:R2:W-:Y:S04]  /*269a0*/  LDGSTS.E.BYPASS.LTC128B.128 [R8+0x11c00], desc[UR38][R2.64], !P3 ;  /* 0x11c0000002087fae */ /* 0x0005e8000d901d66 */
[----:B------:R2:W-:Y:S04]  /*269b0*/  LDGSTS.E.BYPASS.LTC128B.128 [R8+0x13c00], desc[UR38][R2.64+0x40], !P2 ;  /* 0x13c0004002087fae */ /* 0x0005e8000d101d66 */
[----:B------:R2:W-:Y:S02]  /*269c0*/  LDGSTS.E.BYPASS.LTC128B.128 [R8+0x15c00], desc[UR38][R2.64+0x80], !P0 ;  /* 0x15c0008002087fae */ /* 0x0005e4000c101d66 */
.L_x_1883:
[----:B------:R-:W-:Y:S05]  /*269d0*/  BSYNC B0 ;  /* 0x0000000000007941 */ /* 0x000fea0003800000 */
.L_x_1882:
[----:B------:R-:W-:Y:S01]  /*269e0*/  NOP ;  /* 0x0000000000007918 */ /* 0x000fe20000000000 */
[----:B------:R-:W-:-:S13]  /*269f0*/  PLOP3.LUT P0, PT, PT, PT, PT, 0x80, 0x0 ;  /* 0x000000000000781c */ /* 0x000fda0003f0f070 */
.L_x_1884:
        /* <DEDUP_REMOVED lines=18> */
.L_x_2071:
[----:B------:R-:W-:Y:S05]  /*26b20*/  BSYNC B0 ;  /* 0x0000000000007941 */ /* 0x000fea0003800000 */
.L_x_1885:
[----:B------:R-:W2:Y:S04]  /*26b30*/  LDL.LU R3, [R1+0x2c] ;  /* 0x00002c0001037983 */ /* 0x000ea80000300800 */
[----:B------:R-:W3:Y:S01]  /*26b40*/  LDL R2, [R1+0x4] ;  /* 0x0000040001027983 */ /* 0x000ee20000100800 */
[----:B--2---:R-:W-:-:S05]  /*26b50*/  VIADD R26, R3, 0xfffffffe ;  /* 0xfffffffe031a7836 */ /* 0x004fca0000000000 */
[----:B---3--:R-:W-:-:S13]  /*26b60*/  ISETP.GE.AND P0, PT, R26, R2, PT ;  /* 0x000000021a00720c */ /* 0x008fda0003f06270 */
[----:B------:R-:W-:Y:S05]  /*26b70*/  @!P0 BRA `(.L_x_1887) ;  /* 0x00000010009c8947 */ /* 0x000fea0003800000 */
[----:B0-----:R-:W-:Y:S02]  /*26b80*/  IMAD.MOV.U32 R4, RZ, RZ, R24 ;  /* 0x000000ffff047224 */ /* 0x001fe400078e0018 */
[----:B------:R-:W-:-:S07]  /*26b90*/  IMAD.MOV.U32 R5, RZ, RZ, R28 ;  /* 0x000000ffff057224 */ /* 0x000fce00078e001c */
.L_x_1907:
[----:B-12---:R-:W2:Y:S01]  /*26ba0*/  LDL R8, [R1] ;  /* 0x0000000001087983 */ /* 0x006ea20000100800 */
[----:B------:R-:W0:Y:S01]  /*26bb0*/  LDC R6, c[0x0][0x430] ;  /* 0x00010c00ff067b82 */ /* 0x000e220000000800 */
[----:B------:R-:W1:Y:S02]  /*26bc0*/  S2R R2, SR_TID.X ;  /* 0x0000000000027919 */ /* 0x000e640000002100 */
[----:B------:R-:W3:Y:S01]  /*26bd0*/  LDL R10, [R1+0x4] ;  /* 0x00000400010a7983 */ /* 0x000ee20000100800 */
[----:B0-----:R-:W-:Y:S02]  /*26be0*/  ISETP.NE.AND P0, PT, R6, 0x1, PT ;  /* 0x000000010600780c */ /* 0x001fe40003f05270 */
[----:B-1----:R-:W-:-:S11]  /*26bf0*/  LOP3.LUT R0, R2, 0x7f, RZ, 0xc0, !PT ;  /* 0x0000007f02007812 */ /* 0x002fd600078ec0ff */
[----:B------:R-:W0:Y:S01]  /*26c00*/  @P0 LDC R7, c[0x0][0x434] ;  /* 0x00010d00ff070b82 */ /* 0x000e220000000800 */
[----:B------:R-:W-:Y:S01]  /*26c10*/  SHF.R.U32.HI R3, RZ, 0x2, R0 ;  /* 0x00000002ff037819 */ /* 0x000fe20000011600 */
[----:B------:R-:W-:-:S06]  /*26c20*/  IMAD.SHL.U32 R2, R2, 0x20, RZ ;  /* 0x0000002002027824 */ /* 0x000fcc00078e00ff */
[----:B------:R-:W1:Y:S01]  /*26c30*/  @P0 LDC R0, c[0x0][0x438] ;  /* 0x00010e00ff000b82 */ /* 0x000e620000000800 */
[----:B------:R-:W-:Y:S01]  /*26c40*/  IMAD R3, R26, 0x80, R3 ;  /* 0x000000801a037824 */ /* 0x000fe200078e0203 */
[----:B------:R-:W-:-:S04]  /*26c50*/  LOP3.LUT R2, R2, 0x60, RZ, 0xc0, !PT ;  /* 0x0000006002027812 */ /* 0x000fc800078ec0ff */
[----:B------:R-:W-:-:S04]  /*26c60*/  IADD3 R3, R2, R3, R37 ;  /* 0x0000000302037210 */ /* 0x000fc80007ffe025 */
[----:B------:R-:W-:Y:S01]  /*26c70*/  MOV R2, R3 ;  /* 0x0000000300027202 */ /* 0x000fe20000000f00 */
[----:B0-----:R-:W-:-:S05]  /*26c80*/  @P0 IMAD.HI.U32 R7, R3, R7, RZ ;  /* 0x0000000703070227 */ /* 0x001fca00078e00ff */
[----:B-1----:R-:W-:Y:S01]  /*26c90*/  @P0 SHF.R.U32.HI R2, RZ, R0, R7 ;  /* 0x00000000ff020219 */ /* 0x002fe20000011607 */
[----:B------:R-:W-:Y:S05]  /*26ca0*/  YIELD ;  /* 0x0000000000007946 */ /* 0x000fea0003800000 */
[----:B------:R-:W-:Y:S01]  /*26cb0*/  IMAD.MOV R0, RZ, RZ, -R2 ;  /* 0x000000ffff007224 */ /* 0x000fe200078e0a02 */
[----:B------:R-:W-:-:S03]  /*26cc0*/  ULDC.64 UR4, c[0x0][0x428] ;  /* 0x00010a0000047ab9 */ /* 0x000fc60000000a00 */
[----:B------:R-:W-:Y:S01]  /*26cd0*/  IMAD R6, R6, R0, R3 ;  /* 0x0000000006067224 */ /* 0x000fe200078e0203 */
[----:B------:R-:W-:-:S03]  /*26ce0*/  SHF.R.S32.HI R3, RZ, 0x1f, R2 ;  /* 0x0000001fff037819 */ /* 0x000fc60000011402 */
[----:B------:R-:W-:-:S04]  /*26cf0*/  IMAD.WIDE.U32 R2, R30, UR4, R2 ;  /* 0x000000041e027c25 */ /* 0x000fc8000f8e0002 */
[----:B--2---:R-:W-:-:S04]  /*26d00*/  IMAD R0, R8, UR4, RZ ;  /* 0x0000000408007c24 */ /* 0x004fc8000f8e02ff */
[----:B------:R-:W-:Y:S01]  /*26d10*/  IMAD R0, R30, UR5, R0 ;  /* 0x000000051e007c24 */ /* 0x000fe2000f8e0200 */
[----:B------:R-:W-:Y:S02]  /*26d20*/  ULDC.64 UR4, c[0x0][0x418] ;  /* 0x0001060000047ab9 */ /* 0x000fe40000000a00 */
[----:B------:R-:W-:Y:S01]  /*26d30*/  LEA R8, P0, R2, UR4, 0x2 ;  /* 0x0000000402087c11 */ /* 0x000fe2000f8010ff */
[----:B------:R-:W-:-:S05]  /*26d40*/  IMAD.IADD R0, R0, 0x1, R3 ;  /* 0x0000000100007824 */ /* 0x000fca00078e0203 */
[----:B------:R-:W-:-:S05]  /*26d50*/  LEA.HI.X R9, R2, UR5, R0, 0x2, P0 ;  /* 0x0000000502097c11 */ /* 0x000fca00080f1400 */
[----:B------:R-:W2:Y:S01]  /*26d60*/  LDG.E R8, desc[UR38][R8.64] ;  /* 0x0000002608087981 */ /* 0x000ea2000c1e1900 */
[----:B------:R-:W-:-:S05]  /*26d70*/  IMAD.MOV.U32 R0, RZ, RZ, R26 ;  /* 0x000000ffff007224 */ /* 0x000fca00078e001a */
[----:B---3--:R-:W-:Y:S01]  /*26d80*/  ISETP.GT.AND P2, PT, R0, R10, PT ;  /* 0x0000000a0000720c */ /* 0x008fe20003f44270 */
[----:B------:R-:W-:Y:S02]  /*26d90*/  IMAD.U32 R10, RZ, RZ, UR41 ;  /* 0x00000029ff0a7e24 */ /* 0x000fe4000f8e00ff */
[----:B------:R-:W-:-:S03]  /*26da0*/  VIADD R24, R4, 0x1 ;  /* 0x0000000104187836 */ /* 0x000fc60000000000 */
[----:B------:R-:W-:Y:S02]  /*26db0*/  ISETP.NE.AND P1, PT, R10, 0x3, PT ;  /* 0x000000030a00780c */ /* 0x000fe40003f25270 */
[----:B------:R-:W-:-:S04]  /*26dc0*/  ISETP.NE.AND P0, PT, R24, 0x2, PT ;  /* 0x000000021800780c */ /* 0x000fc80003f05270 */
[----:B------:R-:W-:Y:S01]  /*26dd0*/  SEL R28, RZ, 0x1, P0 ;  /* 0x00000001ff1c7807 */ /* 0x000fe20000000000 */
[----:B------:R-:W-:Y:S01]  /*26de0*/  VIADD R26, R26, 0xffffffff ;  /* 0xffffffff1a1a7836 */ /* 0x000fe20000000000 */
[----:B------:R-:W-:Y:S02]  /*26df0*/  SEL R24, R24, RZ, P0 ;  /* 0x000000ff18187207 */ /* 0x000fe40000000000 */
[----:B------:R-:W-:Y:S02]  /*26e00*/  LOP3.LUT R28, R5, R28, RZ, 0x3c, !PT ;  /* 0x0000001c051c7212 */ /* 0x000fe400078e3cff */
[----:B--2---:R-:W-:Y:S01]  /*26e10*/  SHF.R.S32.HI R9, RZ, 0x1f, R8 ;  /* 0x0000001fff097819 */ /* 0x004fe20000011408 */
[----:B------:R-:W-:Y:S06]  /*26e20*/  @!P1 BRA `(.L_x_1888) ;  /* 0x0000000000049947 */ /* 0x000fec0003800000 */
[----:B------:R-:W-:Y:S01]  /*26e30*/  BPT.TRAP 0x1 ;  /* 0x000000040000795c */ /* 0x000fe20000300000 */
.L_x_1888:
[----:B------:R-:W-:Y:S01]  /*26e40*/  IMAD R0, R24, 0x8, R23 ;  /* 0x0000000818007824 */ /* 0x000fe200078e0217 */
[----:B------:R-:W-:Y:S01]  /*26e50*/  SHF.L.U32 R10, R28, 0x1f, RZ ;  /* 0x0000001f1c0a7819 */ /* 0x000fe200000006ff */
[----:B------:R-:W-:Y:S01]  /*26e60*/  BSSY B0, `(.L_x_1889) ;  /* 0x0000004000007945 */ /* 0x000fe20003800000 */
[----:B------:R-:W-:Y:S02]  /*26e70*/  SHF.R.S32.HI R7, RZ, 0x1f, R6 ;  /* 0x0000001fff077819 */ /* 0x000fe40000011406 */
[----:B------:R-:W0:Y:S02]  /*26e80*/  SYNCS.PHASECHK.TRANS64.TRYWAIT P0, [R0+URZ+0x22880], R10 ;  /* 0x0228800a000075a7 */ /* 0x000e24000800017f */
[----:B0-----:R-:W-:Y:S05]  /*26e90*/  @!P0 BRA `(.L_x_1890) ;  /* 0x0000005c004c8947 */ /* 0x001fea0003800000 */
.L_x_2072:
[----:B------:R-:W-:Y:S05]  /*26ea0*/  BSYNC B0 ;  /* 0x0000000000007941 */ /* 0x000fea0003800000 */
.L_x_1889:
[----:B------:R-:W1:Y:S01]  /*26eb0*/  S2R R12, SR_TID.X ;  /* 0x00000000000c7919 */ /* 0x000e620000002100 */
[----:B------:R-:W-:Y:S01]  /*26ec0*/  ULDC.64 UR4, c[0x0][0x328] ;  /* 0x0000ca0000047ab9 */ /* 0x000fe20000000a00 */
[----:B------:R-:W-:Y:S01]  /*26ed0*/  ULDC.64 UR6, c[0x0][0x318] ;  /* 0x0000c60000067ab9 */ /* 0x000fe20000000a00 */
[----:B------:R-:W-:Y:S01]  /*26ee0*/  IMAD R11, R7, UR4, RZ ;  /* 0x00000004070b7c24 */ /* 0x000fe2000f8e02ff */
[----:B------:R-:W-:Y:S01]  /*26ef0*/  LOP3.LUT P3, RZ, R22, 0x2, RZ, 0xc0, !PT ;  /* 0x0000000216ff7812 */ /* 0x000fe2000786c0ff */
        /* <DEDUP_REMOVED lines=15> */
[----:B------:R-:W-:Y:S02]  /*26ff0*/  IADD3 R17, P0, R2, UR6, RZ ;  /* 0x0000000602117c10 */ /* 0x000fe4000ff1e0ff */
[----:B------:R-:W-:Y:S02]  /*27000*/  SHF.R.U32.HI R12, RZ, 0x5, R12 ;  /* 0x00000005ff0c7819 */ /* 0x000fe4000001160c */
[----:B------:R-:W-:-:S03]  /*27010*/  IADD3.X R27, R27, UR7, R3, P0, !PT ;  /* 0x000000071b1b7c10 */ /* 0x000fc600087fe403 */
[----:B------:R-:W-:-:S04]  /*27020*/  IMAD.SHL.U32 R12, R12, 0x400, RZ ;  /* 0x000004000c0c7824 */ /* 0x000fc800078e00ff */
[----:B------:R-:W-:Y:S01]  /*27030*/  IMAD R20, R24, 0x4000, R12 ;  /* 0x0000400018147824 */ /* 0x000fe200078e020c */
[----:B------:R-:W-:Y:S06]  /*27040*/  BRA.DIV UR4, `(.L_x_1891) ;  /* 0x0000005a04f47947 */ /* 0x000fec000b800000 */
[----:B------:R-:W1:Y:S01]  /*27050*/  SHFL.IDX PT, R2, R17, RZ, 0x1c1f ;  /* 0x001c1fff11027589 */ /* 0x000e6200000e0000 */
[----:B------:R-:W-:-:S03]  /*27060*/  IADD3 R20, R23, R20, R33 ;  /* 0x0000001417147210 */ /* 0x000fc60007ffe021 */
[----:B------:R-:W2:Y:S02]  /*27070*/  SHFL.IDX PT, R3, R27, RZ, 0x1c1f ;  /* 0x001c1fff1b037589 */ /* 0x000ea400000e0000 */
[----:B------:R-:W-:Y:S01]  /*27080*/  IMAD.IADD R21, R34, 0x1, R20 ;  /* 0x0000000122157824 */ /* 0x000fe200078e0214 */
[----:B-1----:R-:W-:-:S04]  /*27090*/  IADD3 R2, P0, R36, R2, RZ ;  /* 0x0000000224027210 */ /* 0x002fc80007f1e0ff */
[----:B--2---:R-:W-:-:S05]  /*270a0*/  IADD3.X R3, RZ, R3, RZ, P0, !PT ;  /* 0x00000003ff037210 */ /* 0x004fca00007fe4ff */
        /* <DEDUP_REMOVED lines=17> */
.L_x_2082:
        /* <DEDUP_REMOVED lines=9> */
.L_x_1892:
        /* <DEDUP_REMOVED lines=11> */
.L_x_1893:
[----:B------:R2:W-:Y:S01]  /*27300*/  SYNCS.ARRIVE.TRANS64.A1T0 RZ, [R0+URZ+0x22870], RZ ;  /* 0x022870ff00ff79a7 */ /* 0x0005e2000810003f */
[----:B------:R-:W-:Y:S05]  /*27310*/  @!P3 BRA `(.L_x_1894) ;  /* 0x000000000004b947 */ /* 0x000fea0003800000 */
[----:B------:R-:W-:Y:S01]  /*27320*/  BPT.TRAP 0x1 ;  /* 0x000000040000795c */ /* 0x000fe20000300000 */
.L_x_1894:
[----:B------:R-:W3:Y:S01]  /*27330*/  SYNCS.PHASECHK.TRANS64.TRYWAIT P0, [R0+URZ+0x22840], R10 ;  /* 0x0228400a000075a7 */ /* 0x000ee2000800017f */
[----:B------:R-:W-:Y:S04]  /*27340*/  BSSY B0, `(.L_x_1895) ;  /* 0x0000002000007945 */ /* 0x000fe80003800000 */
[----:B---3--:R-:W-:Y:S05]  /*27350*/  @!P0 BRA `(.L_x_1896) ;  /* 0x0000005c005c8947 */ /* 0x008fea0003800000 */
.L_x_2083:
[----:B------:R-:W-:Y:S05]  /*27360*/  BSYNC B0 ;  /* 0x0000000000007941 */ /* 0x000fea0003800000 */
.L_x_1895:
[----:B------:R-:W4:Y:S01]  /*27370*/  LDL R11, [R1+0xc] ;  /* 0x00000c00010b7983 */ /* 0x000f220000100800 */
[----:B------:R-:W-:Y:S01]  /*27380*/  ULDC.64 UR4, c[0x0][0x300] ;  /* 0x0000c00000047ab9 */ /* 0x000fe20000000a00 */
[----:B------:R-:W-:Y:S01]  /*27390*/  ULDC.64 UR6, c[0x0][0x2e8] ;  /* 0x0000ba0000067ab9 */ /* 0x000fe20000000a00 */
[----:B------:R-:W-:Y:S01]  /*273a0*/  IMAD R7, R7, UR4, RZ ;  /* 0x0000000407077c24 */ /* 0x000fe2000f8e02ff */
[----:B------:R-:W-:Y:S01]  /*273b0*/  LOP3.LUT P4, RZ, R22, 0x10, RZ, 0xc0, !PT ;  /* 0x0000001016ff7812 */ /* 0x000fe2000788c0ff */
[----:B------:R-:W-:Y:S01]  /*273c0*/  IMAD.WIDE.U32 R2, R6, UR4, RZ ;  /* 0x0000000406027c25 */ /* 0x000fe2000f8e00ff */
[C---:B------:R-:W-:Y:S02]  /*273d0*/  LOP3.LUT P3, RZ, R22.reuse, 0x8, RZ, 0xc0, !PT ;  /* 0x0000000816ff7812 */ /* 0x040fe4000786c0ff */
[----:B------:R-:W-:Y:S01]  /*273e0*/  LOP3.LUT P1, RZ, R22, 0x4, RZ, 0xc0, !PT ;  /* 0x0000000416ff7812 */ /* 0x000fe2000782c0ff */
[----:B------:R-:W-:Y:S01]  /*273f0*/  IMAD R7, R6, UR5, R7 ;  /* 0x0000000506077c24 */ /* 0x000fe2000f8e0207 */
[----:B------:R-:W-:-:S02]  /*27400*/  ULDC.64 UR4, c[0x0][0x310] ;  /* 0x0000c40000047ab9 */ /* 0x000fc40000000a00 */
        /* <DEDUP_REMOVED lines=12> */
[----:B----4-:R-:W-:Y:S01]  /*274d0*/  IMAD R7, R24, 0x6000, R11 ;  /* 0x0000600018077824 */ /* 0x010fe200078e020b */
[----:B------:R-:W-:Y:S07]  /*274e0*/  BRA.DIV UR4, `(.L_x_1897) ;  /* 0x0000005e040c7947 */ /* 0x000fee000b800000 */
        /* <DEDUP_REMOVED lines=24> */
.L_x_2093:
[----:B0-----:R-:W-:-:S04]  /*27670*/  IADD3 R2, P0, R36, R2, RZ ;  /* 0x0000000224027210 */ /* 0x001fc80007f1e0ff */
        /* <DEDUP_REMOVED lines=9> */
.L_x_1898:
        /* <DEDUP_REMOVED lines=11> */
.L_x_1899:
[----:B------:R2:W-:Y:S02]  /*277c0*/  SYNCS.ARRIVE.TRANS64.A1T0 RZ, [R0+URZ+0x22830], RZ ;  /* 0x022830ff00ff79a7 */ /* 0x0005e4000810003f */
[----:B--23--:R-:W-:-:S05]  /*277d0*/  IMAD.U32 R0, RZ, RZ, UR37 ;  /* 0x00000025ff007e24 */ /* 0x00cfca000f8e00ff */
[----:B------:R-:W-:-:S13]  /*277e0*/  ISETP.NE.AND P0, PT, R0, 0x3, PT ;  /* 0x000000030000780c */ /* 0x000fda0003f05270 */
[----:B------:R-:W-:Y:S05]  /*277f0*/  @!P0 BRA `(.L_x_1900) ;  /* 0x0000000000048947 */ /* 0x000fea0003800000 */
[----:B------:R-:W-:Y:S01]  /*27800*/  BPT.TRAP 0x1 ;  /* 0x000000040000795c */ /* 0x000fe20000300000 */
.L_x_1900:
[----:B------:R-:W-:Y:S01]  /*27810*/  LOP3.LUT R2, R5, 0x1, RZ, 0x3c, !PT ;  /* 0x0000000105027812 */ /* 0x000fe200078e3cff */
[----:B------:R-:W-:Y:S01]  /*27820*/  IMAD R0, R4, 0x8, R23 ;  /* 0x0000000804007824 */ /* 0x000fe200078e0217 */
[----:B------:R-:W-:Y:S02]  /*27830*/  BSSY B0, `(.L_x_1901) ;  /* 0x0000004000007945 */ /* 0x000fe40003800000 */
[----:B------:R-:W-:-:S04]  /*27840*/  SHF.L.U32 R2, R2, 0x1f, RZ ;  /* 0x0000001f02027819 */ /* 0x000fc800000006ff */
[----:B------:R-:W0:Y:S02]  /*27850*/  SYNCS.PHASECHK.TRANS64.TRYWAIT P1, [R0+URZ+0x22870], R2 ;  /* 0x02287002000075a7 */ /* 0x000e24000802017f */
[----:B0-----:R-:W-:Y:S05]  /*27860*/  @!P1 BRA `(.L_x_1902) ;  /* 0x0000005c00609947 */ /* 0x001fea0003800000 */
.L_x_2094:
[----:B------:R-:W-:Y:S05]  /*27870*/  BSYNC B0 ;  /* 0x0000000000007941 */ /* 0x000fea0003800000 */
.L_x_1901:
[----:B------:R-:W-:-:S05]  /*27880*/  IMAD.U32 R3, RZ, RZ, UR41 ;  /* 0x00000029ff037e24 */ /* 0x000fca000f8e00ff */
[----:B------:R-:W-:-:S13]  /*27890*/  ISETP.NE.AND P1, PT, R3, 0x3, PT ;  /* 0x000000030300780c */ /* 0x000fda0003f25270 */
[----:B------:R-:W-:Y:S05]  /*278a0*/  @!P1 BRA `(.L_x_1903) ;  /* 0x0000000000049947 */ /* 0x000fea0003800000 */
[----:B------:R-:W-:Y:S01]  /*278b0*/  BPT.TRAP 0x1 ;  /* 0x000000040000795c */ /* 0x000fe20000300000 */
.L_x_1903:
[----:B0-----:R-:W-:Y:S01]  /*278c0*/  SHF.L.U32 R2, R5, 0x1f, RZ ;  /* 0x0000001f05027819 */ /* 0x001fe200000006ff */
[----:B------:R-:W-:-:S03]  /*278d0*/  IMAD.SHL.U32 R3, R4, 0x4000, RZ ;  /* 0x0000400004037824 */ /* 0x000fc600078e00ff */
[----:B------:R-:W0:Y:S02]  /*278e0*/  SYNCS.PHASECHK.TRANS64.TRYWAIT P1, [R0+URZ+0x22860], R2 ;  /* 0x02286002000075a7 */ /* 0x000e24000802017f */
[----:B0-----:R-:W-:Y:S05]  /*278f0*/  @!P1 BRA `(.L_x_1904) ;  /* 0x0000005c00509947 */ /* 0x001fea0003800000 */
.L_x_2095:
        /* <DEDUP_REMOVED lines=8> */
[----:B-1----:R-:W-:Y:S01]  /*27980*/  IMAD.IADD R17, R35, 0x1, R2 ;  /* 0x0000000123117824 */ /* 0x002fe200078e0202 */
        /* <DEDUP_REMOVED lines=59> */
.L_x_1905:
[----:B0-----:R0:W-:Y:S01]  /*27d40*/  SYNCS.ARRIVE.TRANS64.A1T0 RZ, [R0+URZ+0x22850], RZ ;  /* 0x022850ff00ff79a7 */ /* 0x0011e2000810003f */
[----:B------:R-:W-:Y:S06]  /*27d50*/  BAR.SYNC.DEFER_BLOCKING 0x2, 0x80 ;  /* 0x0082000000007b1d */ /* 0x000fec0000010000 */
[----:B------:R-:W-:Y:S05]  /*27d60*/  @!P0 BRA `(.L_x_1906) ;  /* 0x0000000000048947 */ /* 0x000fea0003800000 */
[----:B------:R-:W-:Y:S01]  /*27d70*/  BPT.TRAP 0x1 ;  /* 0x000000040000795c */ /* 0x000fe20000300000 */
.L_x_1906:
[----:B------:R-:W2:Y:S01]  /*27d80*/  LDL R2, [R1+0x8] ;  /* 0x0000080001027983 */ /* 0x000ea20000100800 */
[----:B0-----:R-:W-:Y:S01]  /*27d90*/  VIADD R0, R0, 0x22880 ;  /* 0x0002288000007836 */ /* 0x001fe20000000000 */
[----:B------:R-:W-:Y:S01]  /*27da0*/  MOV R5, R28 ;  /* 0x0000001c00057202 */ /* 0x000fe20000000f00 */
[----:B------:R-:W-:-:S03]  /*27db0*/  IMAD.MOV.U32 R4, RZ, RZ, R24 ;  /* 0x000000ffff047224 */ /* 0x000fc600078e0018 */
[----:B--2---:R-:W-:-:S04]  /*27dc0*/  PRMT R0, R2, 0x654, R0 ;  /* 0x0000065402007816 */ /* 0x004fc80000000000 */
[----:B------:R2:W-:Y:S01]  /*27dd0*/  SYNCS.ARRIVE.TRANS64.RED.A1T0 RZ, [R0+URZ], RZ ;  /* 0x000000ff00ff79a7 */ /* 0x0005e2000810043f */
[----:B------:R-:W-:Y:S05]  /*27de0*/  @P2 BRA `(.L_x_1907) ;  /* 0xffffffec006c2947 */ /* 0x000fea000383ffff */
.L_x_1887:
[----:B-12---:R-:W1:Y:S01]  /*27df0*/  S2R R0, SR_TID.X ;  /* 0x0000000000007919 */ /* 0x006e620000002100 */
[----:B------:R-:W-:Y:S01]  /*27e00*/  BSSY B0, `(.L_x_1908) ;  /* 0x0000012000007945 */ /* 0x000fe20003800000 */
[----:B-1----:R-:W-:Y:S01]  /*27e10*/  LOP3.LUT R2, R0, 0x7f, RZ, 0xc0, !PT ;  /* 0x0000007f00027812 */ /* 0x002fe200078ec0ff */
[----:B------:R-:W-:-:S03]  /*27e20*/  IMAD.U32 R0, RZ, RZ, UR37 ;  /* 0x00000025ff007e24 */ /* 0x000fc6000f8e00ff */
[----:B------:R-:W-:Y:S02]  /*27e30*/  ISETP.NE.AND P1, PT, R2, RZ, PT ;  /* 0x000000ff0200720c */ /* 0x000fe40003f25270 */
[----:B------:R-:W-:-:S11]  /*27e40*/  ISETP.NE.AND P0, PT, R0, 0x3, PT ;  /* 0x000000030000780c */ /* 0x000fd60003f05270 */
[----:B------:R-:W-:Y:S05]  /*27e50*/  @P1 BRA `(.L_x_1909) ;  /* 0x0000000000301947 */ /* 0x000fea0003800000 */
[----:B------:R-:W1:Y:S01]  /*27e60*/  S2R R5, SR_LANEID ;  /* 0x0000000000057919 */ /* 0x000e620000000000 */
[----:B------:R-:W-:Y:S01]  /*27e70*/  VOTEU.ANY UR4, UPT, PT ;  /* 0x0000000000047886 */ /* 0x000fe200038e0100 */
[----:B------:R-:W2:Y:S01]  /*27e80*/  LDC.64 R2, c[0x0][0xc60] ;  /* 0x00031800ff027b82 */ /* 0x000ea20000000a00 */
[----:B------:R-:W1:Y:S02]  /*27e90*/  FLO.U32 R0, UR4 ;  /* 0x0000000400007d00 */ /* 0x000e6400080e0000 */
[----:B-1----:R-:W-:-:S06]  /*27ea0*/  ISETP.EQ.U32.AND P1, PT, R0, R5, PT ;  /* 0x000000050000720c */ /* 0x002fcc0003f22070 */
[----:B------:R-:W2:Y:S07]  /*27eb0*/  POPC R5, UR4 ;  /* 0x0000000400057d09 */ /* 0x000eae0008000000 */
[----:B--2---:R-:W2:Y:S01]  /*27ec0*/  @P1 ATOMG.E.ADD.STRONG.GPU PT, R3, desc[UR38][R2.64], R5 ;  /* 0x00000005020319a8 */ /* 0x004ea200081ee1e6 */
[----:B0-----:R-:W0:Y:S02]  /*27ed0*/  S2R R4, SR_LTMASK ;  /* 0x0000000000047919 */ /* 0x001e240000003900 */
[----:B0-----:R-:W-:-:S04]  /*27ee0*/  LOP3.LUT R4, R4, UR4, RZ, 0xc0, !PT ;  /* 0x0000000404047c12 */ /* 0x001fc8000f8ec0ff */
[----:B------:R-:W0:Y:S01]  /*27ef0*/  POPC R7, R4 ;  /* 0x0000000400077309 */ /* 0x000e220000000000 */
[----:B--2---:R-:W0:Y:S02]  /*27f00*/  SHFL.IDX PT, R0, R3, R0, 0x1f ;  /* 0x00001f0003007589 */ /* 0x004e2400000e0000 */
[----:B0-----:R-:W-:-:S07]  /*27f10*/  IADD3 R16, R0, UR40, R7 ;  /* 0x0000002800107c10 */ /* 0x001fce000fffe007 */
.L_x_1909:
[----:B------:R-:W-:Y:S05]  /*27f20*/  BSYNC B0 ;  /* 0x0000000000007941 */ /* 0x000fea0003800000 */
.L_x_1908:
[----:B------:R-:W-:Y:S05]  /*27f30*/  @!P0 BRA `(.L_x_1910) ;  /* 0x0000000000048947 */ /* 0x000fea0003800000 */
[----:B------:R-:W-:Y:S01]  /*27f40*/  BPT.TRAP 0x1 ;  /* 0x000000040000795c */ /* 0x000fe20000300000 */
.L_x_1910:
[----:B------:R-:W-:Y:S01]  /*27f50*/  LOP3.LUT R0, R28, 0x1, RZ, 0x3c, !PT ;  /* 0x000000011c007812 */ /* 0x000fe200078e3cff */
[----:B------:R-:W-:Y:S01]  /*27f60*/  IMAD R17, R24, 0x8, R23 ;  /* 0x0000000818117824 */ /* 0x000fe200078e0217 */
[----:B------:R-:W-:Y:S02]  /*27f70*/  BSSY B0, `(.L_x_1911) ;  /* 0x0000004000007945 */ /* 0x000fe40003800000 */
[----:B------:R-:W-:-:S04]  /*27f80*/  SHF.L.U32 R0, R0, 0x1f, RZ ;  /* 0x0000001f00007819 */ /* 0x000fc800000006ff */
[----:B------:R-:W1:Y:S02]  /*27f90*/  SYNCS.PHASECHK.TRANS64.TRYWAIT P1, [R17+URZ+0x22870], R0 ;  /* 0x02287000110075a7 */ /* 0x000e64000802017f */
[----:B-1----:R-:W-:Y:S05]  /*27fa0*/  @!P1 BRA `(.L_x_1912) ;  /* 0x0000005400b89947 */ /* 0x002fea0003800000 */
.L_x_2096:
[----:B------:R-:W-:Y:S05]  /*27fb0*/  BSYNC B0 ;  /* 0x0000000000007941 */ /* 0x000fea0003800000 */
.L_x_1911:
[----:B------:R-:W-:-:S05]  /*27fc0*/  IMAD.U32 R2, RZ, RZ, UR41 ;  /* 0x00000029ff027e24 */ /* 0x000fca000f8e00ff */
[----:B------:R-:W-:-:S13]  /*27fd0*/  ISETP.NE.AND P1, PT, R2, 0x3, PT ;  /* 0x000000030200780c */ /* 0x000fda0003f25270 */
[----:B------:R-:W-:Y:S05]  /*27fe0*/  @!P1 BRA `(.L_x_1913) ;  /* 0x0000000000049947 */ /* 0x000fea0003800000 */
[----:B------:R-:W-:Y:S01]  /*27ff0*/  BPT.TRAP 0x1 ;  /* 0x000000040000795c */ /* 0x000fe20000300000 */
.L_x_1913:
[----:B-1----:R-:W-:-:S04]  /*28000*/  SHF.L.U32 R0, R28, 0x1f, RZ ;  /* 0x0000001f1c007819 */ /* 0x002fc800000006ff */
[----:B------:R-:W1:Y:S02]  /*28010*/  SYNCS.PHASECHK.TRANS64.TRYWAIT P1, [R17+URZ+0x22860], R0 ;  /* 0x02286000110075a7 */ /* 0x000e64000802017f */
[----:B-1----:R-:W-:Y:S05]  /*28020*/  @!P1 BRA `(.L_x_1914) ;  /* 0x0000005400ac9947 */ /* 0x002fea0003800000 */
.L_x_2097:
[----:B------:R-:W1:Y:S04]  /*28030*/  LDL R3, [R1+0x18] ;  /* 0x0000180001037983 */ /* 0x000e680000100800 */
[----:B------:R-:W2:Y:S01]  /*28040*/  LDL R12, [R1+0x14] ;  /* 0x00001400010c7983 */ /* 0x000ea20000100800 */
[----:B------:R-:W-:Y:S01]  /*28050*/  IMAD.SHL.U32 R2, R24, 0x4000, RZ ;  /* 0x0000400018027824 */ /* 0x000fe200078e00ff */
[----:B------:R-:W-:Y:S05]  /*28060*/  WARPSYNC.ALL ;  /* 0x0000000000007948 */ /* 0x000fea0003800000 */
[----:B------:R-:W-:-:S05]  /*28070*/  IMAD.U32 R20, RZ, RZ, UR41 ;  /* 0x00000029ff147e24 */ /* 0x000fca000f8e00ff */
[----:B------:R-:W-:Y:S02]  /*28080*/  ISETP.NE.AND P1, PT, R20, 0x3, PT ;  /* 0x000000031400780c */ /* 0x000fe40003f25270 */
[----:B-1----:R-:W-:Y:S02]  /*28090*/  LOP3.LUT R0, R2, R3, RZ, 0xfc, !PT ;  /* 0x0000000302007212 */ /* 0x002fe400078efcff */
[----:B--2---:R-:W-:-:S03]  /*280a0*/  IADD3 R2, R23, R2, R12 ;  /* 0x0000000217027210 */ /* 0x004fc60007ffe00c */
[----:B------:R-:W-:Y:S01]  /*280b0*/  IMAD.IADD R0, R23, 0x1, R0 ;  /* 0x0000000117007824 */ /* 0x000fe200078e0200 */
[----:B------:R-:W-:-:S03]  /*280c0*/  IADD3 R18, R32, 0x400, R2 ;  /* 0x0000040020127810 */ /* 0x000fc60007ffe002 */
[----:B------:R-:W-:Y:S01]  /*280d0*/  IMAD.IADD R3, R35, 0x1, R0 ;  /* 0x0000000123037824 */ /* 0x000fe200078e0200 */
[----:B0-----:R-:W0:Y:S02]  /*280e0*/  LDSM.16.MT88.4 R4, [R0+0x8400] ;  /* 0x008400000004783b */ /* 0x001e240000004200 */
        /* <DEDUP_REMOVED lines=57> */
.L_x_1915:
[----:B0-----:R0:W-:Y:S01]  /*28480*/  SYNCS.ARRIVE.TRANS64.A1T0 RZ, [R17+URZ+0x22850], RZ ;  /* 0x022850ff11ff79a7 */ /* 0x0011e2000810003f */
[----:B------:R-:W-:Y:S06]  /*28490*/  BAR.SYNC.DEFER_BLOCKING 0x2, 0x80 ;  /* 0x0082000000007b1d */ /* 0x000fec0000010000 */
[----:B------:R-:W-:Y:S05]  /*284a0*/  @!P0 BRA `(.L_x_1916) ;  /* 0x0000000000048947 */ /* 0x000fea0003800000 */
[----:B------:R-:W-:Y:S01]  /*284b0*/  BPT.TRAP 0x1 ;  /* 0x000000040000795c */ /* 0x000fe20000300000 */
.L_x_1916:
[----:B------:R-:W2:Y:S01]  /*284c0*/  LDL R0, [R1+0x8] ;  /* 0x0000080001007983 */ /* 0x000ea20000100800 */
        /* <DEDUP_REMOVED lines=8> */
.L_x_1857:
[----:B------:R-:W-:-:S13]  /*28550*/  LOP3.LUT P0, RZ, R22, 0x40, RZ, 0xc0, !PT ;  /* 0x0000004016ff7812 */ /* 0x000fda000780c0ff */
[----:B------:R-:W-:Y:S05]  /*28560*/  @!P0 BRA `(.L_x_1917) ;  /* 0x0000000000288947 */ /* 0x000fea0003800000 */
[----:B------:R-:W-:Y:S05]  /*28570*/  WARPSYNC.ALL ;  /* 0x0000000000007948 */ /* 0x000fea0003800000 */
[----:B------:R-:W2:Y:S08]  /*28580*/  S2UR UR4, SR_CgaCtaId ;  /* 0x00000000000479c3 */ /* 0x000eb00000008800 */
[----:B------:R-:W-:Y:S01]  /*28590*/  BAR.SYNC.DEFER_BLOCKING 0x5, 0x180 ;  /* 0x0146000000007b1d */ /* 0x000fe20000010000 */
[----:B0-----:R-:W-:Y:S01]  /*285a0*/  MOV R23, 0x400 ;  /* 0x0000040000177802 */ /* 0x001fe20000000f00 */
[----:B--2---:R-:W-:-:S05]  /*285b0*/  IMAD.U32 R0, RZ, RZ, UR4 ;  /* 0x00000004ff007e24 */ /* 0x004fca000f8e00ff */
[----:B------:R-:W-:Y:S01]  /*285c0*/  LEA R23, R0, R23, 0x18 ;  /* 0x0000001700177211 */ /* 0x000fe200078ec0ff */
[----:B------:R2:W-:Y:S04]  /*285d0*/  STL [R1+0x8], R0 ;  /* 0x0000080001007387 */ /* 0x0005e80000100800 */
[----:B------:R2:W3:Y:S01]  /*285e0*/  LDS.128 R16, [R23+0x228d0] ;  /* 0x0228d00017107984 */ /* 0x0004e20000000c00 */
[----:B------:R-:W-:Y:S06]  /*285f0*/  BAR.ARV 0x4, 0x180 ;  /* 0x0106000000007b1d */ /* 0x000fec0000002000 */
[----:B------:R-:W-:Y:S05]  /*28600*/  BRA `(.L_x_1918) ;  /* 0x0000000800d47947 */ /* 0x000fea0003800000 */
.L_x_1917:
[----:B------:R-:W2:Y:S01]  /*28610*/  S2R R0, SR_TID.X ;  /* 0x0000000000007919 */ /* 0x000ea20000002100 */
[----:B------:R-:W-:Y:S01]  /*28620*/  UMOV UR4, 0xffffffff ;  /* 0xffffffff00047882 */ /* 0x000fe20000000000 */
[----:B--2---:R-:W-:-:S04]  /*28630*/  LOP3.LUT R7, R0, 0x1f, RZ, 0xc0, !PT ;  /* 0x0000001f00077812 */ /* 0x004fc800078ec0ff */
[----:B------:R-:W-:Y:S01]  /*28640*/  ISETP.NE.AND P0, PT, R7, 0x1f, PT ;  /* 0x0000001f0700780c */ /* 0x000fe20003f05270 */
[----:B------:R-:W-:-:S12]  /*28650*/  BRA.DIV UR4, `(.L_x_1919) ;  /* 0x0000005204347947 */ /* 0x000fd8000b800000 */
[----:B0-----:R-:W-:Y:S01]  /*28660*/  IADD3 R5, R19, R7, RZ ;  /* 0x0000000713057210 */ /* 0x001fe20007ffe0ff */
[----:B------:R-:W-:-:S03]  /*28670*/  ULDC UR4, c[0x0][0xc3c] ;  /* 0x00030f0000047ab9 */ /* 0x000fc60000000800 */
[----:B------:R-:W-:-:S13]  /*28680*/  ISETP.GE.OR P1, PT, R5, UR4, !P0 ;  /* 0x0000000405007c0c */ /* 0x000fda000c726670 */
[----:B-1----:R-:W0:Y:S02]  /*28690*/  @!P1 LDC.64 R2, c[0x0][0xc80] ;  /* 0x00032000ff029b82 */ /* 0x002e240000000a00 */
[----:B0-----:R-:W-:-:S06]  /*286a0*/  @!P1 IMAD.WIDE R2, R5, 0x4, R2 ;  /* 0x0000000405029825 */ /* 0x001fcc00078e0202 */
[----:B------:R0:W2:Y:S01]  /*286b0*/  @!P1 LDG.E R3, desc[UR38][R2.64] ;  /* 0x0000002602039981 */ /* 0x0000a2000c1e1900 */
[C---:B------:R-:W-:Y:S02]  /*286c0*/  ISETP.GE.U32.AND P2, PT, R7.reuse, 0x2, PT ;  /* 0x000000020700780c */ /* 0x040fe40003f46070 */
[C---:B------:R-:W-:Y:S01]  /*286d0*/  ISETP.GE.U32.AND P3, PT, R7.reuse, 0x4, PT ;  /* 0x000000040700780c */ /* 0x040fe20003f66070 */
[----:B------:R-:W-:Y:S01]  /*286e0*/  SHFL.IDX PT, R0, R16, RZ, 0x1f ;  /* 0x00001fff10007589 */ /* 0x000fe200000e0000 */
[C---:B------:R-:W-:Y:S02]  /*286f0*/  ISETP.GE.U32.AND P4, PT, R7.reuse, 0x8, PT ;  /* 0x000000080700780c */ /* 0x040fe40003f86070 */
[C---:B------:R-:W-:Y:S01]  /*28700*/  ISETP.GE.U32.AND P5, PT, R7.reuse, 0x10, PT ;  /* 0x000000100700780c */ /* 0x040fe20003fa6070 */
[----:B------:R-:W-:Y:S01]  /*28710*/  SHFL.IDX PT, R16, R16, 0x1, 0x1f ;  /* 0x00201f0010107f89 */ /* 0x000fe200000e0000 */
[----:B0-----:R-:W-:Y:S02]  /*28720*/  IMAD.MOV.U32 R2, RZ, RZ, RZ ;  /* 0x000000ffff027224 */ /* 0x001fe400078e00ff */
[----:B--2---:R-:W-:Y:S01]  /*28730*/  @!P1 IMAD.MOV.U32 R2, RZ, RZ, R3 ;  /* 0x000000ffff029224 */ /* 0x004fe200078e0003 */
[----:B------:R-:W-:-:S04]  /*28740*/  ISETP.NE.AND P1, PT, R7, RZ, PT ;  /* 0x000000ff0700720c */ /* 0x000fc80003f25270 */
        /* <DEDUP_REMOVED lines=15> */
[----:B------:R0:W1:Y:S02]  /*28840*/  SHFL.IDX PT, R14, R3, 0x1f, 0x1f ;  /* 0x03e01f00030e7f89 */ /* 0x00006400000e0000 */
.L_x_2107:
[----:B------:R-:W-:Y:S02]  /*28850*/  ULDC UR4, c[0x0][0xc38] ;  /* 0x00030e0000047ab9 */ /* 0x000fe40000000800 */
[----:B------:R-:W-:-:S04]  /*28860*/  IMAD.U32 R4, RZ, RZ, UR4 ;  /* 0x00000004ff047e24 */ /* 0x000fc8000f8e00ff */
[----:B-1----:R-:W-:-:S04]  /*28870*/  IMAD R5, R14, R4, RZ ;  /* 0x000000040e057224 */ /* 0x002fc800078e02ff */
[----:B------:R-:W-:-:S05]  /*28880*/  IMAD.IADD R16, R16, 0x1, R5 ;  /* 0x0000000110107824 */ /* 0x000fca00078e0205 */
[----:B------:R-:W-:-:S13]  /*28890*/  ISETP.GT.AND P6, PT, R16, R0, PT ;  /* 0x000000001000720c */ /* 0x000fda0003fc4270 */
[----:B------:R-:W-:Y:S05]  /*288a0*/  @P6 BRA `(.L_x_1920) ;  /* 0x00000000009c6947 */ /* 0x000fea0003800000 */
.L_x_1925:
[----:B------:R-:W1:Y:S01]  /*288b0*/  LDC R4, c[0x0][0xc3c] ;  /* 0x00030f00ff047b82 */ /* 0x000e620000000800 */
[----:B------:R-:W-:-:S05]  /*288c0*/  VIADD R19, R19, 0x1f ;  /* 0x0000001f13137836 */ /* 0x000fca0000000000 */
[----:B-1----:R-:W-:-:S13]  /*288d0*/  ISETP.GE.AND P6, PT, R19, R4, PT ;  /* 0x000000041300720c */ /* 0x002fda0003fc6270 */
[----:B------:R-:W-:Y:S05]  /*288e0*/  @P6 BRA `(.L_x_1921) ;  /* 0x0000000400d06947 */ /* 0x000fea0003800000 */
[----:B------:R-:W1:Y:S01]  /*288f0*/  S2R R2, SR_TID.X ;  /* 0x0000000000027919 */ /* 0x000e620000002100 */
[----:B------:R-:W-:Y:S01]  /*28900*/  BSSY B0, `(.L_x_1922) ;  /* 0x0000009000007945 */ /* 0x000fe20003800000 */
[----:B-1----:R-:W-:-:S05]  /*28910*/  LOP3.LUT R2, R2, 0x1f, RZ, 0xc0, !PT ;  /* 0x0000001f02027812 */ /* 0x002fca00078ec0ff */
[----:B------:R-:W-:Y:S01]  /*28920*/  IMAD.IADD R5, R19, 0x1, R2 ;  /* 0x0000000113057824 */ /* 0x000fe200078e0202 */
[----:B------:R-:W-:-:S04]  /*28930*/  MOV R2, RZ ;  /* 0x000000ff00027202 */ /* 0x000fc80000000f00 */
[----:B------:R-:W-:-:S13]  /*28940*/  ISETP.GE.OR P6, PT, R5, R4, !P0 ;  /* 0x000000040500720c */ /* 0x000fda00047c6670 */
[----:B------:R-:W-:Y:S05]  /*28950*/  @P6 BRA `(.L_x_1923) ;  /* 0x00000000000c6947 */ /* 0x000fea0003800000 */
[----:B0-----:R-:W0:Y:S02]  /*28960*/  LDC.64 R2, c[0x0][0xc80] ;  /* 0x00032000ff027b82 */ /* 0x001e240000000a00 */
[----:B0-----:R-:W-:-:S06]  /*28970*/  IMAD.WIDE R2, R5, 0x4, R2 ;  /* 0x0000000405027825 */ /* 0x001fcc00078e0202 */
[----:B------:R1:W5:Y:S02]  /*28980*/  LDG.E R2, desc[UR38][R2.64] ;  /* 0x0000002602027981 */ /* 0x000364000c1e1900 */
.L_x_1923:
[----:B------:R-:W-:Y:S05]  /*28990*/  BSYNC B0 ;  /* 0x0000000000007941 */ /* 0x000fea0003800000 */
.L_x_1922:
[----:B------:R-:W-:-:S03]  /*289a0*/  UMOV UR4, 0xffffffff ;  /* 0xffffffff00047882 */ /* 0x000fc60000000000 */
[----:B------:R-:W-:Y:S05]  /*289b0*/  BRA.DIV UR4, `(.L_x_1924) ;  /* 0x0000005204807947 */ /* 0x000fea000b800000 */
[----:B-----5:R-:W2:Y:S02]  /*289c0*/  SHFL.UP PT, R14, R2, 0x1, RZ ;  /* 0x04200000020e7989 */ /* 0x020ea400000e00ff */
[----:B--2---:R-:W-:-:S05]  /*289d0*/  SEL R13, R14, RZ, P1 ;  /* 0x000000ff0e0d7207 */ /* 0x004fca0000800000 */
[----:B------:R-:W-:-:S05]  /*289e0*/  IMAD.IADD R13, R2, 0x1, R13 ;  /* 0x00000001020d7824 */ /* 0x000fca00078e020d */
[----:B------:R-:W2:Y:S02]  /*289f0*/  SHFL.UP PT, R14, R13, 0x2, RZ ;  /* 0x044000000d0e7989 */ /* 0x000ea400000e00ff */
[----:B--2---:R-:W-:-:S05]  /*28a00*/  SEL R14, R14, RZ, P2 ;  /* 0x000000ff0e0e7207 */ /* 0x004fca0001000000 */
[----:B01----:R-:W-:-:S05]  /*28a10*/  IMAD.IADD R3, R13, 0x1, R14 ;  /* 0x000000010d037824 */ /* 0x003fca00078e020e */
        /* <DEDUP_REMOVED lines=10> */
.L_x_2115:
[----:B------:R-:W-:Y:S02]  /*28ac0*/  ULDC UR4, c[0x0][0xc38] ;  /* 0x00030e0000047ab9 */ /* 0x000fe40000000800 */
[----:B------:R-:W-:-:S04]  /*28ad0*/  IMAD.U32 R4, RZ, RZ, UR4 ;  /* 0x00000004ff047e24 */ /* 0x000fc8000f8e00ff */
[----:B-1----:R-:W-:-:S04]  /*28ae0*/  IMAD R5, R14, R4, RZ ;  /* 0x000000040e057224 */ /* 0x002fc800078e02ff */
[----:B------:R-:W-:-:S05]  /*28af0*/  IMAD.IADD R16, R5, 0x1, R16 ;  /* 0x0000000105107824 */ /* 0x000fca00078e0210 */
[----:B------:R-:W-:-:S13]  /*28b00*/  ISETP.GT.AND P6, PT, R16, R0, PT ;  /* 0x000000001000720c */ /* 0x000fda0003fc4270 */
[----:B------:R-:W-:Y:S05]  /*28b10*/  @!P6 BRA `(.L_x_1925) ;  /* 0xfffffffc0064e947 */ /* 0x000fea000383ffff */
.L_x_1920:
[----:B------:R-:W-:Y:S01]  /*28b20*/  IMAD.IADD R16, R16, 0x1, -R5 ;  /* 0x0000000110107824 */ /* 0x000fe200078e0a05 */
[----:B------:R-:W-:-:S03]  /*28b30*/  UMOV UR4, 0xffffffff ;  /* 0xffffffff00047882 */ /* 0x000fc60000000000 */
[----:B------:R-:W-:-:S05]  /*28b40*/  IMAD R5, R3, R4, R16 ;  /* 0x0000000403057224 */ /* 0x000fca00078e0210 */
[----:B------:R-:W-:Y:S01]  /*28b50*/  ISETP.GT.AND P6, PT, R5, R0, PT ;  /* 0x000000000500720c */ /* 0x000fe20003fc4270 */
[----:B------:R-:W-:-:S12]  /*28b60*/  BRA.DIV UR4, `(.L_x_1926) ;  /* 0x0000005204d07947 */ /* 0x000fd8000b800000 */
[----:B------:R-:W-:-:S04]  /*28b70*/  VOTE.ANY R5, PT, !P6 ;  /* 0x0000000000057806 */ /* 0x000fc800070e0100 */
[----:B------:R-:W1:Y:S02]  /*28b80*/  POPC R6, R5 ;  /* 0x0000000500067309 */ /* 0x000e640000000000 */
[----:B-1----:R1:W2:Y:S02]  /*28b90*/  SHFL.IDX PT, R17, R2, R6, 0x1f ;  /* 0x00001f0602117589 */ /* 0x0022a400000e0000 */
.L_x_2119:
[----:B------:R-:W-:Y:S01]  /*28ba0*/  ISETP.NE.AND P0, PT, R5, RZ, PT ;  /* 0x000000ff0500720c */ /* 0x000fe20003f05270 */
[----:B------:R-:W-:-:S12]  /*28bb0*/  IMAD.MOV.U32 R5, RZ, RZ, RZ ;  /* 0x000000ffff057224 */ /* 0x000fd800078e00ff */
[----:B------:R-:W-:Y:S05]  /*28bc0*/  @!P0 BRA `(.L_x_1927) ;  /* 0x0000000000108947 */ /* 0x000fea0003800000 */
[----:B------:R-:W-:Y:S01]  /*28bd0*/  UMOV UR4, 0xffffffff ;  /* 0xffffffff00047882 */ /* 0x000fe20000000000 */
[----:B------:R-:W-:Y:S02]  /*28be0*/  VIADD R12, R6, 0xffffffff ;  /* 0xffffffff060c7836 */ /* 0x000fe40000000000 */
[----:B------:R-:W-:Y:S05]  /*28bf0*/  BRA.DIV UR4, `(.L_x_1928) ;  /* 0x0000005204f47947 */ /* 0x000fea000b800000 */
[----:B------:R3:W4:Y:S02]  /*28c00*/  SHFL.IDX PT, R5, R3, R12, 0x1f ;  /* 0x00001f0c03057589 */ /* 0x00072400000e0000 */
.L_x_1927:
[----:B01-3--:R-:W0:Y:S01]  /*28c10*/  LDC.64 R2, c[0x0][0xc90] ;  /* 0x00032400ff027b82 */ /* 0x00be220000000a00 */
[----:B------:R-:W-:-:S04]  /*28c20*/  IMAD.IADD R19, R6, 0x1, R19 ;  /* 0x0000000106137824 */ /* 0x000fc800078e0213 */
[----:B0-----:R-:W-:-:S05]  /*28c30*/  IMAD.WIDE R2, R19, 0x4, R2 ;  /* 0x0000000413027825 */ /* 0x001fca00078e0202 */
[----:B------:R0:W2:Y:S01]  /*28c40*/  LDG.E R7, desc[UR38][R2.64] ;  /* 0x0000002602077981 */ /* 0x0000a2000c1e1900 */
[----:B----4-:R-:W-:Y:S02]  /*28c50*/  IMAD R16, R5, R4, R16 ;  /* 0x0000000405107224 */ /* 0x010fe400078e0210 */
[----:B0-----:R-:W-:Y:S02]  /*28c60*/  IMAD.MOV.U32 R2, RZ, RZ, RZ ;  /* 0x000000ffff027224 */ /* 0x001fe400078e00ff */
[----:B--2---:R-:W-:-:S05]  /*28c70*/  IMAD R6, R17, R7, RZ ;  /* 0x0000000711067224 */ /* 0x004fca00078e02ff */
[----:B------:R-:W-:-:S04]  /*28c80*/  IABS R8, R6 ;  /* 0x0000000600087213 */ /* 0x000fc80000000000 */
[----:B------:R-:W0:Y:S08]  /*28c90*/  I2F.RP R9, R8 ;  /* 0x0000000800097306 */ /* 0x000e300000209400 */
[----:B0-----:R-:W0:Y:S02]  /*28ca0*/  MUFU.RCP R9, R9 ;  /* 0x0000000900097308 */ /* 0x001e240000001000 */
[----:B0-----:R-:W-:-:S06]  /*28cb0*/  IADD3 R10, R9, 0xffffffe, RZ ;  /* 0x0ffffffe090a7810 */ /* 0x001fcc0007ffe0ff */
[----:B------:R-:W0:Y:S02]  /*28cc0*/  F2I.FTZ.U32.TRUNC.NTZ R3, R10 ;  /* 0x0000000a00037305 */ /* 0x000e24000021f000 */
[----:B0-----:R-:W-:-:S04]  /*28cd0*/  IMAD.MOV R5, RZ, RZ, -R3 ;  /* 0x000000ffff057224 */ /* 0x001fc800078e0a03 */
[----:B------:R-:W-:-:S04]  /*28ce0*/  IMAD R5, R5, R8, RZ ;  /* 0x0000000805057224 */ /* 0x000fc800078e02ff */
[----:B------:R-:W-:-:S04]  /*28cf0*/  IMAD.HI.U32 R2, R3, R5, R2 ;  /* 0x0000000503027227 */ /* 0x000fc800078e0002 */
[----:B------:R-:W-:Y:S01]  /*28d00*/  IMAD.IADD R5, R0, 0x1, -R16 ;  /* 0x0000000100057824 */ /* 0x000fe200078e0a10 */
[----:B------:R-:W-:-:S04]  /*28d10*/  IABS R0, R6 ;  /* 0x0000000600007213 */ /* 0x000fc80000000000 */
[----:B------:R-:W-:Y:S01]  /*28d20*/  IABS R3, R5 ;  /* 0x0000000500037213 */ /* 0x000fe20000000000 */
[----:B------:R-:W-:-:S04]  /*28d30*/  IMAD.MOV R0, RZ, RZ, -R0 ;  /* 0x000000ffff007224 */ /* 0x000fc800078e0a00 */
        /* <DEDUP_REMOVED lines=11> */
[----:B------:R-:W-:-:S05]  /*28df0*/  @!P1 LOP3.LUT R2, RZ, R6, RZ, 0x33, !PT ;  /* 0x00000006ff029212 */ /* 0x000fca00078e33ff */
[----:B------:R-:W-:Y:S02]  /*28e00*/  IMAD R0, R7, R2, RZ ;  /* 0x0000000207007224 */ /* 0x000fe400078e02ff */
[----:B------:R-:W-:Y:S02]  /*28e10*/  IMAD.MOV R2, RZ, RZ, -R2 ;  /* 0x000000ffff027224 */ /* 0x000fe400078e0a02 */
[----:B------:R-:W-:Y:S02]  /*28e20*/  IMAD.MOV R3, RZ, RZ, -R0 ;  /* 0x000000ffff037224 */ /* 0x000fe400078e0a00 */
[----:B------:R-:W-:-:S03]  /*28e30*/  IMAD R5, R6, R2, R5 ;  /* 0x0000000206057224 */ /* 0x000fc600078e0205 */
[----:B------:R-:W-:-:S04]  /*28e40*/  VIADDMNMX R4, R3, R4, R7, PT ;  /* 0x0000000403047246 */ /* 0x000fc80003800107 */
[-C--:B------:R-:W-:Y:S02]  /*28e50*/  IABS R7, R4.reuse ;  /* 0x0000000400077213 */ /* 0x080fe40000000000 */
[----:B------:R-:W-:Y:S02]  /*28e60*/  IABS R6, R4 ;  /* 0x0000000400067213 */ /* 0x000fe40000000000 */
[----:B------:R-:W0:Y:S03]  /*28e70*/  I2F.RP R8, R7 ;  /* 0x0000000700087306 */ /* 0x000e260000209400 */
[----:B------:R-:W-:-:S05]  /*28e80*/  IMAD.MOV R6, RZ, RZ, -R6 ;  /* 0x000000ffff067224 */ /* 0x000fca00078e0a06 */
[----:B0-----:R-:W0:Y:S02]  /*28e90*/  MUFU.RCP R8, R8 ;  /* 0x0000000800087308 */ /* 0x001e240000001000 */
[----:B0-----:R-:W-:-:S06]  /*28ea0*/  VIADD R9, R8, 0xffffffe ;  /* 0x0ffffffe08097836 */ /* 0x001fcc0000000000 */
[----:B------:R-:W0:Y:S02]  /*28eb0*/  F2I.FTZ.U32.TRUNC.NTZ R3, R9 ;  /* 0x0000000900037305 */ /* 0x000e24000021f000 */
[----:B0-----:R-:W-:-:S05]  /*28ec0*/  IADD3 R2, RZ, -R3, RZ ;  /* 0x80000003ff027210 */ /* 0x001fca0007ffe0ff */
[----:B------:R-:W-:Y:S02]  /*28ed0*/  IMAD R11, R2, R7, RZ ;  /* 0x00000007020b7224 */ /* 0x000fe400078e02ff */
[----:B------:R-:W-:-:S04]  /*28ee0*/  IMAD.MOV.U32 R2, RZ, RZ, RZ ;  /* 0x000000ffff027224 */ /* 0x000fc800078e00ff */
[----:B------:R-:W-:Y:S01]  /*28ef0*/  IMAD.HI.U32 R2, R3, R11, R2 ;  /* 0x0000000b03027227 */ /* 0x000fe200078e0002 */
[----:B------:R-:W-:-:S05]  /*28f00*/  IABS R3, R5 ;  /* 0x0000000500037213 */ /* 0x000fca0000000000 */
[----:B------:R-:W-:-:S04]  /*28f10*/  IMAD.HI.U32 R2, R2, R3, RZ ;  /* 0x0000000302027227 */ /* 0x000fc800078e00ff */
[----:B------:R-:W-:Y:S01]  /*28f20*/  IMAD R6, R2, R6, R3 ;  /* 0x0000000602067224 */ /* 0x000fe200078e0203 */
[C---:B------:R-:W-:Y:S01]  /*28f30*/  LOP3.LUT R3, R5.reuse, R4, RZ, 0x3c, !PT ;  /* 0x0000000405037212 */ /* 0x040fe200078e3cff */
[----:B------:R-:W-:-:S03]  /*28f40*/  IMAD.IADD R5, R5, 0x1, R0 ;  /* 0x0000000105057824 */ /* 0x000fc600078e0200 */
        /* <DEDUP_REMOVED lines=8> */
[----:B------:R-:W-:Y:S01]  /*28fd0*/  @!P1 LOP3.LUT R2, RZ, R4, RZ, 0x33, !PT ;  /* 0x00000004ff029212 */ /* 0x000fe200078e33ff */
[----:B------:R-:W-:-:S04]  /*28fe0*/  IMAD.MOV R4, RZ, RZ, -R4 ;  /* 0x000000ffff047224 */ /* 0x000fc800078e0a04 */
[----:B------:R-:W-:Y:S01]  /*28ff0*/  IMAD R18, R2, R4, R5 ;  /* 0x0000000402127224 */ /* 0x000fe200078e0205 */
[----:B------:R-:W-:-:S05]  /*29000*/  LOP3.LUT R2, RZ, R2, RZ, 0x33, !PT ;  /* 0x00000002ff027212 */ /* 0x000fca00078e33ff */
[----:B------:R-:W-:Y:S01]  /*29010*/  IMAD.IADD R17, R17, 0x1, R2 ;  /* 0x0000000111117824 */ /* 0x000fe200078e0202 */
[----:B------:R-:W-:Y:S06]  /*29020*/  BRA `(.L_x_1929) ;  /* 0x00000000001c7947 */ /* 0x000fec0003800000 */
.L_x_1921:
[----:B------:R-:W-:Y:S01]  /*29030*/  UMOV UR4, URZ ;  /* 0x0000003f00047c82 */ /* 0x000fe20008000000 */
[----:B------:R-:W-:Y:S01]  /*29040*/  UMOV UR5, URZ ;  /* 0x0000003f00057c82 */ /* 0x000fe20008000000 */
[----:B------:R-:W-:Y:S01]  /*29050*/  ULDC UR6, c[0x0][0xc3c] ;  /* 0x00030f0000067ab9 */ /* 0x000fe20000000800 */
[----:B------:R-:W-:Y:S01]  /*29060*/  IMAD.MOV.U32 R16, RZ, RZ, R0 ;  /* 0x000000ffff107224 */ /* 0x000fe200078e0000 */
[----:B------:R-:W-:Y:S01]  /*29070*/  MOV R18, UR5 ;  /* 0x0000000500127c02 */ /* 0x000fe20008000f00 */
[----:B------:R-:W-:Y:S02]  /*29080*/  IMAD.U32 R17, RZ, RZ, UR4 ;  /* 0x00000004ff117e24 */ /* 0x000fe4000f8e00ff */
[----:B------:R-:W-:-:S07]  /*29090*/  IMAD.U32 R19, RZ, RZ, UR6 ;  /* 0x00000006ff137e24 */ /* 0x000fce000f8e00ff */
.L_x_1929:
[----:B------:R1:W2:Y:S01]  /*290a0*/  LDL R2, [R1+0x8] ;  /* 0x0000080001027983 */ /* 0x0002a20000100800 */
[----:B------:R-:W3:Y:S01]  /*290b0*/  S2R R0, SR_TID.X ;  /* 0x0000000000007919 */ /* 0x000ee20000002100 */
[----:B------:R-:W-:Y:S05]  /*290c0*/  WARPSYNC.ALL ;  /* 0x0000000000007948 */ /* 0x000fea0003800000 */
[----:B---3--:R-:W-:Y:S01]  /*290d0*/  LOP3.LUT R0, R0, 0x1f, RZ, 0xc0, !PT ;  /* 0x0000001f00007812 */ /* 0x008fe200078ec0ff */
[----:B------:R-:W-:Y:S03]  /*290e0*/  BAR.SYNC.DEFER_BLOCKING 0x4, 0x180 ;  /* 0x0106000000007b1d */ /* 0x000fe60000010000 */
[----:B------:R-:W-:-:S13]  /*290f0*/  ISETP.NE.AND P0, PT, R0, RZ, PT ;  /* 0x000000ff0000720c */ /* 0x000fda0003f05270 */
[----:B------:R-:W-:Y:S01]  /*29100*/  @!P0 MOV R0, 0x400 ;  /* 0x0000040000008802 */ /* 0x000fe20000000f00 */
[----:B--2---:R-:W2:Y:S03]  /*29110*/  @!P0 S2R R2, SR_CgaCtaId ;  /* 0x0000000000028919 */ /* 0x004ea60000008800 */
[----:B--2---:R-:W-:Y:S01]  /*29120*/  @!P0 LEA R23, R2, R0, 0x18 ;  /* 0x0000000002178211 */ /* 0x004fe200078ec0ff */
[----:B------:R1:W-:Y:S04]  /*29130*/  @!P0 STL [R1+0x8], R2 ;  /* 0x0000080201008387 */ /* 0x0003e80000100800 */
[----:B------:R1:W-:Y:S01]  /*29140*/  @!P0 STS.128 [R23+0x228d0], R16 ;  /* 0x0228d01017008388 */ /* 0x0003e20000000c00 */
[----:B------:R-:W-:Y:S06]  /*29150*/  BAR.ARV 0x5, 0x180 ;  /* 0x0146000000007b1d */ /* 0x000fec0000002000 */
.L_x_1918:
[----:B------:R-:W-:Y:S02]  /*29160*/  ULDC UR4, c[0x0][0xc3c] ;  /* 0x00030f0000047ab9 */ /* 0x000fe40000000800 */
[----:B---3--:R-:W-:-:S13]  /*29170*/  ISETP.GE.AND P0, PT, R19, UR4, PT ;  /* 0x0000000413007c0c */ /* 0x008fda000bf06270 */
[----:B------:R-:W-:Y:S05]  /*29180*/  @!P0 BRA `(.L_x_1930) ;  /* 0xffffff9800948947 */ /* 0x000fea000383ffff */
[----:B------:R-:W-:Y:S05]  /*29190*/  BSYNC B7 ;  /* 0x0000000000077941 */ /* 0x000fea0003800000 */
.L_x_1800:
        /* <DEDUP_REMOVED lines=12> */
.L_x_2122:
[----:B------:R-:W-:Y:S05]  /*29260*/  BSYNC B0 ;  /* 0x0000000000007941 */ /* 0x000fea0003800000 */
.L_x_1931:
[----:B------:R-:W-:-:S03]  /*29270*/  UMOV UR4, 0xffffffff ;  /* 0xffffffff00047882 */ /* 0x000fc60000000000 */
[----:B------:R-:W-:Y:S05]  /*29280*/  BRA.DIV UR4, `(.L_x_1933) ;  /* 0x0000004e048c7947 */ /* 0x000fea000b800000 */
[----:B0-----:R-:W0:Y:S02]  /*29290*/  S2R R0, SR_TID.X ;  /* 0x0000000000007919 */ /* 0x001e240000002100 */
[----:B0-----:R-:W-:-:S04]  /*292a0*/  SHF.R.U32.HI R0, RZ, 0x5, R0 ;  /* 0x00000005ff007819 */ /* 0x001fc80000011600 */
[----:B------:R-:W-:-:S05]  /*292b0*/  LOP3.LUT R0, R0, 0x3, RZ, 0xc0, !PT ;  /* 0x0000000300007812 */ /* 0x000fca00078ec0ff */
[----:B------:R0:W1:Y:S02]  /*292c0*/  SHFL.IDX PT, R14, R0, RZ, 0x1f ;  /* 0x00001fff000e7589 */ /* 0x00006400000e0000 */
.L_x_2125:
[----:B-1----:R-:W-:-:S13]  /*292d0*/  ISETP.NE.AND P0, PT, R14, RZ, PT ;  /* 0x000000ff0e00720c */ /* 0x002fda0003f05270 */
[----:B------:R-:W-:Y:S05]  /*292e0*/  @P0 BRA `(.L_x_1561) ;  /* 0x0000000000a80947 */ /* 0x000fea0003800000 */
[----:B------:R-:W-:-:S03]  /*292f0*/  UMOV UR4, 0xffffffff ;  /* 0xffffffff00047882 */ /* 0x000fc60000000000 */
[----:B------:R-:W-:Y:S05]  /*29300*/  BRA.DIV UR4, `(.L_x_1934) ;  /* 0x0000004e04a07947 */ /* 0x000fea000b800000 */
[----:B------:R-:W-:-:S13]  /*29310*/  ELECT P6, URZ, PT ;  /* 0x00000000003f782f */ /* 0x000fda00038c0000 */
.L_x_2128:
[----:B------:R-:W-:Y:S05]  /*29320*/  @!P6 BRA `(.L_x_1561) ;  /* 0x000000000098e947 */ /* 0x000fea0003800000 */
[----:B------:R-:W-:-:S06]  /*29330*/  ULOP3.LUT UR4, UR36, 0x2, URZ, 0xfc, !UPT ;  /* 0x0000000224047892 */ /* 0x000fcc000f8efc3f */
[----:B0-----:R-:W-:-:S05]  /*29340*/  IMAD.U32 R0, RZ, RZ, UR4 ;  /* 0x00000004ff007e24 */ /* 0x001fca000f8e00ff */
[----:B------:R-:W-:-:S13]  /*29350*/  ISETP.NE.AND P0, PT, R0, 0x3, PT ;  /* 0x000000030000780c */ /* 0x000fda0003f05270 */
[----:B------:R-:W-:Y:S05]  /*29360*/  @!P0 BRA `(.L_x_1935) ;  /* 0x0000000000048947 */ /* 0x000fea0003800000 */
[----:B------:R-:W-:Y:S01]  /*29370*/  BPT.TRAP 0x1 ;  /* 0x000000040000795c */ /* 0x000fe20000300000 */
.L_x_1935:
[----:B------:R-:W-:Y:S01]  /*29380*/  IMAD R5, R24, 0x8, R7 ;  /* 0x0000000818057824 */ /* 0x000fe200078e0207 */
[----:B------:R-:W-:Y:S01]  /*29390*/  SHF.L.U32 R0, R28, 0x1f, RZ ;  /* 0x0000001f1c007819 */ /* 0x000fe200000006ff */
[----:B------:R-:W-:-:S03]  /*293a0*/  VIADD R24, R24, 0x1 ;  /* 0x0000000118187836 */ /* 0x000fc60000000000 */
[----:B------:R-:W0:Y:S02]  /*293b0*/  SYNCS.PHASECHK.TRANS64.TRYWAIT P1, [R5+URZ+0x22840], R0 ;  /* 0x02284000050075a7 */ /* 0x000e24000802017f */
[----:B------:R-:W-:-:S04]  /*293c0*/  ISETP.NE.AND P2, PT, R24, 0x2, PT ;  /* 0x000000021800780c */ /* 0x000fc80003f45270 */
[----:B------:R-:W-:Y:S01]  /*293d0*/  SEL R3, RZ, 0x1, P2 ;  /* 0x00000001ff037807 */ /* 0x000fe20001000000 */
[----:B0-----:R-:W-:Y:S08]  /*293e0*/  @!P1 BRA `(.L_x_1936) ;  /* 0x0000004c00889947 */ /* 0x001ff00003800000 */
.L_x_2129:
[----:B------:R-:W-:Y:S02]  /*293f0*/  SEL R24, R24, RZ, P2 ;  /* 0x000000ff18187207 */ /* 0x000fe40001000000 */
[----:B------:R-:W-:Y:S01]  /*29400*/  LOP3.LUT R2, R28, R3, RZ, 0x3c, !PT ;  /* 0x000000031c027212 */ /* 0x000fe200078e3cff */
[----:B------:R-:W-:Y:S06]  /*29410*/  @!P0 BRA `(.L_x_1937) ;  /* 0x0000000000048947 */ /* 0x000fec0003800000 */
[----:B------:R-:W-:Y:S01]  /*29420*/  BPT.TRAP 0x1 ;  /* 0x000000040000795c */ /* 0x000fe20000300000 */
.L_x_1937:
[----:B------:R-:W-:Y:S01]  /*29430*/  IMAD R3, R24, 0x8, R7 ;  /* 0x0000000818037824 */ /* 0x000fe200078e0207 */
[----:B------:R-:W-:-:S04]  /*29440*/  SHF.L.U32 R2, R2, 0x1f, RZ ;  /* 0x0000001f02027819 */ /* 0x000fc800000006ff */
[----:B------:R-:W1:Y:S02]  /*29450*/  SYNCS.PHASECHK.TRANS64.TRYWAIT P1, [R3+URZ+0x22840], R2 ;  /* 0x02284002030075a7 */ /* 0x000e64000802017f */
[----:B-1----:R-:W-:Y:S05]  /*29460*/  @!P1 BRA `(.L_x_1938) ;  /* 0x0000004c007c9947 */ /* 0x002fea0003800000 */
.L_x_2130:
[----:B------:R-:W-:Y:S05]  /*29470*/  @!P0 BRA `(.L_x_1939) ;  /* 0x0000000000048947 */ /* 0x000fea0003800000 */
[----:B------:R-:W-:Y:S01]  /*29480*/  BPT.TRAP 0x1 ;  /* 0x000000040000795c */ /* 0x000fe20000300000 */
.L_x_1939:
[----:B------:R-:W2:Y:S02]  /*29490*/  SYNCS.PHASECHK.TRANS64.TRYWAIT P1, [R5+URZ+0x22860], R0 ;  /* 0x02286000050075a7 */ /* 0x000ea4000802017f */
[----:B--2---:R-:W-:Y:S05]  /*294a0*/  @!P1 BRA `(.L_x_1940) ;  /* 0x0000004c00809947 */ /* 0x004fea0003800000 */
.L_x_2131:
[----:B------:R-:W-:Y:S05]  /*294b0*/  @!P0 BRA `(.L_x_1941) ;  /* 0x0000000000048947 */ /* 0x000fea0003800000 */
[----:B------:R-:W-:Y:S01]  /*294c0*/  BPT.TRAP 0x1 ;  /* 0x000000040000795c */ /* 0x000fe20000300000 */
.L_x_1941:
[----:B------:R-:W3:Y:S02]  /*294d0*/  SYNCS.PHASECHK.TRANS64.TRYWAIT P1, [R3+URZ+0x22860], R2 ;  /* 0x02286002030075a7 */ /* 0x000ee4000802017f */
[----:B---3--:R-:W-:Y:S05]  /*294e0*/  @!P1 BRA `(.L_x_1942) ;  /* 0x0000004c00849947 */ /* 0x008fea0003800000 */
.L_x_2132:
[----:B------:R-:W-:Y:S05]  /*294f0*/  @!P0 BRA `(.L_x_1943) ;  /* 0x0000000000048947 */ /* 0x000fea0003800000 */
[----:B------:R-:W-:Y:S01]  /*29500*/  BPT.TRAP 0x1 ;  /* 0x000000040000795c */ /* 0x000fe20000300000 */
.L_x_1943:
[----:B------:R-:W4:Y:S02]  /*29510*/  SYNCS.PHASECHK.TRANS64.TRYWAIT P1, [R5+URZ+0x22880], R0 ;  /* 0x02288000050075a7 */ /* 0x000f24000802017f */
[----:B----4-:R-:W-:Y:S05]  /*29520*/  @!P1 BRA `(.L_x_1944) ;  /* 0x0000004c00889947 */ /* 0x010fea0003800000 */
.L_x_2133:
[----:B------:R-:W-:Y:S05]  /*29530*/  @!P0 BRA `(.L_x_1945) ;  /* 0x0000000000048947 */ /* 0x000fea0003800000 */
[----:B------:R-:W-:Y:S01]  /*29540*/  BPT.TRAP 0x1 ;  /* 0x000000040000795c */ /* 0x000fe20000300000 */
.L_x_1945:
[----:B------:R0:W0:Y:S02]  /*29550*/  SYNCS.PHASECHK.TRANS64.TRYWAIT P0, [R3+URZ+0x22880], R2 ;  /* 0x02288002030075a7 */ /* 0x000024000800017f */
[----:B0-----:R-:W-:Y:S05]  /*29560*/  @!P0 NANOSLEEP.SYNCS 0x989680 ;  /* 0x009896800000895d */ /* 0x001fea0003900000 */
[----:B------:R-:W0:Y:S02]  /*29570*/  @!P0 SYNCS.PHASECHK.TRANS64 P0, [R3+URZ+0x22880], R2 ;  /* 0x02288002030085a7 */ /* 0x000e24000800007f */
[----:B0-----:R-:W-:Y:S05]  /*29580*/  @!P0 BRA `(.L_x_1945) ;  /* 0xfffffffc00f08947 */ /* 0x001fea000383ffff */
.L_x_1561:
[----:B------:R-:W-:Y:S05]  /*29590*/  BSYNC B8 ;  /* 0x0000000000087941 */ /* 0x000fea0003800000 */
.L_x_1558:
[----:B------:R-:W-:Y:S05]  /*295a0*/  EXIT ;  /* 0x000000000000794d */ /* 0x000fea0003800000 */
.L_x_1585:
[----:B-1----:R1:W2:Y:S02]  /*295b0*/  SYNCS.PHASECHK.TRANS64.TRYWAIT P4, [R84+URZ+0x22890], R93 ;  /* 0x0228905d540075a7 */ /* 0x0022a4000808017f */
[----:B--2---:R-:W-:Y:S05]  /*295c0*/  @!P4 NANOSLEEP.SYNCS 0x989680 ;  /* 0x009896800000c95d */ /* 0x004fea0003900000 */
[----:B------:R-:W2:Y:S02]  /*295d0*/  @!P4 SYNCS.PHASECHK.TRANS64 P4, [R84+URZ+0x22890], R93 ;  /* 0x0228905d5400c5a7 */ /* 0x000ea4000808007f */
[----:B--2---:R-:W-:Y:S05]  /*295e0*/  @!P4 BRA `(.L_x_1585) ;  /* 0xfffffffc00f0c947 */ /* 0x004fea000383ffff */
[----:B------:R-:W-:Y:S05]  /*295f0*/  BRA `(.L_x_1946) ;  /* 0xfffffd9800a87947 */ /* 0x000fea000383ffff */
.L_x_1586:
[----:B------:R-:W-:Y:S01]  /*29600*/  BSSY B1, `(.L_x_1947) ;  /* 0x0000008000017945 */ /* 0x000fe20003800000 */
[----:B0-----:R-:W-:Y:S02]  /*29610*/  IMAD.MOV.U32 R13, RZ, RZ, R97 ;  /* 0x000000ffff0d7224 */ /* 0x001fe400078e0061 */
[----:B------:R-:W-:Y:S02]  /*29620*/  IMAD.MOV.U32 R12, RZ, RZ, RZ ;  /* 0x000000ffff0c7224 */ /* 0x000fe400078e00ff */
[----:B------:R-:W-:Y:S02]  /*29630*/  IMAD.MOV.U32 R11, RZ, RZ, 0x1e1f ;  /* 0x00001e1fff0b7424 */ /* 0x000fe400078e00ff */
[----:B------:R-:W-:-:S07]  /*29640*/  IMAD.MOV.U32 R15, RZ, RZ, -0x1 ;  /* 0xffffffffff0f7424 */ /* 0x000fce00078e00ff */
[----:B-1----:R-:W-:Y:S05]  /*29650*/  WARPSYNC.COLLECTIVE R15, `(.L_x_1948) ;  /* 0x000000000f087348 */ /* 0x002fea0003c00000 */
[----:B------:R0:W2:Y:S02]  /*29660*/  SHFL.IDX P6, R14, R13, R12, R11 ;  /* 0x0000000c0d0e7389 */ /* 0x0000a400000c000b */
[----:B012---:R-:W-:Y:S01]  /*29670*/  ENDCOLLECTIVE ;  /* 0x000000000000791b */ /* 0x007fe20003800000 */
.L_x_1948:
[----:B------:R-:W-:Y:S05]  /*29680*/  BSYNC B1 ;  /* 0x0000000000017941 */ /* 0x000fea0003800000 */
.L_x_1947:
[----:B------:R-:W-:Y:S01]  /*29690*/  IMAD.MOV.U32 R13, RZ, RZ, R101 ;  /* 0x000000ffff0d7224 */ /* 0x000fe200078e0065 */
[----:B------:R-:W-:Y:S01]  /*296a0*/  MOV R97, R14 ;  /* 0x0000000e00617202 */ /* 0x000fe20000000f00 */
[----:B------:R-:W-:Y:S02]  /*296b0*/  IMAD.MOV.U32 R12, RZ, RZ, RZ ;  /* 0x000000ffff0c7224 */ /* 0x000fe400078e00ff */
[----:B------:R-:W-:Y:S02]  /*296c0*/  IMAD.MOV.U32 R11, RZ, RZ, 0x1e1f ;  /* 0x00001e1fff0b7424 */ /* 0x000fe400078e00ff */
[----:B------:R-:W-:-:S07]  /*296d0*/  IMAD.MOV.U32 R15, RZ, RZ, -0x1 ;  /* 0xffffffffff0f7424 */ /* 0x000fce00078e00ff */
[----:B------:R-:W-:Y:S05]  /*296e0*/  WARPSYNC.COLLECTIVE R15, `(.L_x_1949) ;  /* 0x000000000f087348 */ /* 0x000fea0003c00000 */
[----:B------:R0:W1:Y:S02]  /*296f0*/  SHFL.IDX P6, R14, R13, R12, R11 ;  /* 0x0000000c0d0e7389 */ /* 0x00006400000c000b */
[----:B01----:R-:W-:Y:S01]  /*29700*/  ENDCOLLECTIVE ;  /* 0x000000000000791b */ /* 0x003fe20003800000 */
.L_x_1949:
[----:B------:R-:W-:Y:S05]  /*29710*/  BRA `(.L_x_1950) ;  /* 0xfffffd9800747947 */ /* 0x000fea000383ffff */
.L_x_1614:
[----:B-1----:R1:W2:Y:S02]  /*29720*/  SYNCS.PHASECHK.TRANS64.TRYWAIT P4, [R84+URZ+0x22890], R93 ;  /* 0x0228905d540075a7 */ /* 0x0022a4000808017f */
[----:B--2---:R-:W-:Y:S05]  /*29730*/  @!P4 NANOSLEEP.SYNCS 0x989680 ;  /* 0x009896800000c95d */ /* 0x004fea0003900000 */
[----:B------:R-:W2:Y:S02]  /*29740*/  @!P4 SYNCS.PHASECHK.TRANS64 P4, [R84+URZ+0x22890], R93 ;  /* 0x0228905d5400c5a7 */ /* 0x000ea4000808007f */
[----:B--2---:R-:W-:Y:S05]  /*29750*/  @!P4 BRA `(.L_x_1614) ;  /* 0xfffffffc00f0c947 */ /* 0x004fea000383ffff */
[----:B------:R-:W-:Y:S05]  /*29760*/  BRA `(.L_x_1951) ;  /* 0xfffffdc800447947 */ /* 0x000fea000383ffff */
.L_x_1615:
        /* <DEDUP_REMOVED lines=8> */
.L_x_1953:
[----:B------:R-:W-:Y:S05]  /*297f0*/  BSYNC B1 ;  /* 0x0000000000017941 */ /* 0x000fea0003800000 */
.L_x_1952:
[----:B------:R-:W-:Y:S01]  /*29800*/  IMAD.MOV.U32 R13, RZ, RZ, R101 ;  /* 0x000000ffff0d7224 */ /* 0x000fe200078e0065 */
[----:B------:R-:W-:Y:S01]  /*29810*/  MOV R11, 0x1e1f ;  /* 0x00001e1f000b7802 */ /* 0x000fe20000000f00 */
[----:B------:R-:W-:Y:S02]  /*29820*/  IMAD.MOV.U32 R12, RZ, RZ, RZ ;  /* 0x000000ffff0c7224 */ /* 0x000fe400078e00ff */
[----:B------:R-:W-:Y:S02]  /*29830*/  IMAD.MOV.U32 R15, RZ, RZ, -0x1 ;  /* 0xffffffffff0f7424 */ /* 0x000fe400078e00ff */
[----:B------:R-:W-:-:S07]  /*29840*/  IMAD.MOV.U32 R99, RZ, RZ, R14 ;  /* 0x000000ffff637224 */ /* 0x000fce00078e000e */
[----:B------:R-:W-:Y:S05]  /*29850*/  WARPSYNC.COLLECTIVE R15, `(.L_x_1954) ;  /* 0x000000000f087348 */ /* 0x000fea0003c00000 */
[----:B------:R0:W1:Y:S02]  /*29860*/  SHFL.IDX P6, R14, R13, R12, R11 ;  /* 0x0000000c0d0e7389 */ /* 0x00006400000c000b */
[----:B01----:R-:W-:Y:S01]  /*29870*/  ENDCOLLECTIVE ;  /* 0x000000000000791b */ /* 0x003fe20003800000 */
.L_x_1954:
[----:B------:R-:W-:Y:S01]  /*29880*/  IMAD.MOV.U32 R101, RZ, RZ, R14 ;  /* 0x000000ffff657224 */ /* 0x000fe200078e000e */
[----:B------:R-:W-:Y:S06]  /*29890*/  BRA `(.L_x_1955) ;  /* 0xfffffdc8000c7947 */ /* 0x000fec000383ffff */
.L_x_1628:
[----:B0-----:R0:W1:Y:S02]  /*298a0*/  SYNCS.PHASECHK.TRANS64.TRYWAIT P2, [R84+URZ+0x22890], R93 ;  /* 0x0228905d540075a7 */ /* 0x001064000804017f */
[----:B-1----:R-:W-:Y:S05]  /*298b0*/  @!P2 NANOSLEEP.SYNCS 0x989680 ;  /* 0x009896800000a95d */ /* 0x002fea0003900000 */
[----:B------:R-:W1:Y:S02]  /*298c0*/  @!P2 SYNCS.PHASECHK.TRANS64 P2, [R84+URZ+0x22890], R93 ;  /* 0x0228905d5400a5a7 */ /* 0x000e64000804007f */
[----:B-1----:R-:W-:Y:S05]  /*298d0*/  @!P2 BRA `(.L_x_1628) ;  /* 0xfffffffc00f0a947 */ /* 0x002fea000383ffff */
[----:B------:R-:W-:Y:S05]  /*298e0*/  BRA `(.L_x_1956) ;  /* 0xfffffdf400ac7947 */ /* 0x000fea000383ffff */
.L_x_1629:
[----:B------:R-:W-:Y:S01]  /*298f0*/  BSSY B1, `(.L_x_1957) ;  /* 0x0000007000017945 */ /* 0x000fe20003800000 */
[----:B------:R-:W-:Y:S02]  /*29900*/  IMAD.MOV.U32 R12, RZ, RZ, RZ ;  /* 0x000000ffff0c7224 */ /* 0x000fe400078e00ff */
[----:B------:R-:W-:Y:S02]  /*29910*/  IMAD.MOV.U32 R11, RZ, RZ, 0x1e1f ;  /* 0x00001e1fff0b7424 */ /* 0x000fe400078e00ff */
[----:B------:R-:W-:-:S07]  /*29920*/  IMAD.MOV.U32 R15, RZ, RZ, -0x1 ;  /* 0xffffffffff0f7424 */ /* 0x000fce00078e00ff */
[----:B0-----:R-:W-:Y:S05]  /*29930*/  WARPSYNC.COLLECTIVE R15, `(.L_x_1958) ;  /* 0x000000000f087348 */ /* 0x001fea0003c00000 */
[----:B------:R1:W2:Y:S02]  /*29940*/  SHFL.IDX P6, R14, R13, R12, R11 ;  /* 0x0000000c0d0e7389 */ /* 0x0002a400000c000b */
[----:B012---:R-:W-:Y:S01]  /*29950*/  ENDCOLLECTIVE ;  /* 0x000000000000791b */ /* 0x007fe20003800000 */
.L_x_1958:
[----:B------:R-:W-:Y:S05]  /*29960*/  BSYNC B1 ;  /* 0x0000000000017941 */ /* 0x000fea0003800000 */
.L_x_1957:
[----:B------:R-:W-:Y:S02]  /*29970*/  IMAD.MOV.U32 R13, RZ, RZ, R4 ;  /* 0x000000ffff0d7224 */ /* 0x000fe400078e0004 */
[----:B------:R-:W-:Y:S02]  /*29980*/  IMAD.MOV.U32 R12, RZ, RZ, RZ ;  /* 0x000000ffff0c7224 */ /* 0x000fe400078e00ff */
[----:B------:R-:W-:Y:S02]  /*29990*/  IMAD.MOV.U32 R11, RZ, RZ, 0x1e1f ;  /* 0x00001e1fff0b7424 */ /* 0x000fe400078e00ff */
[----:B------:R-:W-:Y:S02]  /*299a0*/  IMAD.MOV.U32 R15, RZ, RZ, -0x1 ;  /* 0xffffffffff0f7424 */ /* 0x000fe400078e00ff */
[----:B------:R-:W-:-:S07]  /*299b0*/  IMAD.MOV.U32 R29, RZ, RZ, R14 ;  /* 0x000000ffff1d7224 */ /* 0x000fce00078e000e */
[----:B------:R-:W-:Y:S05]  /*299c0*/  WARPSYNC.COLLECTIVE R15, `(.L_x_1959) ;  /* 0x000000000f087348 */ /* 0x000fea0003c00000 */
[----:B------:R0:W1:Y:S02]  /*299d0*/  SHFL.IDX P6, R14, R13, R12, R11 ;  /* 0x0000000c0d0e7389 */ /* 0x00006400000c000b */
[----:B01----:R-:W-:Y:S01]  /*299e0*/  ENDCOLLECTIVE ;  /* 0x000000000000791b */ /* 0x003fe20003800000 */
.L_x_1959:
[----:B------:R-:W-:Y:S05]  /*299f0*/  BRA `(.L_x_1960) ;  /* 0xfffffdf400d07947 */ /* 0x000fea000383ffff */
.L_x_1633:
[----:B0-----:R0:W3:Y:S02]  /*29a00*/  SYNCS.PHASECHK.TRANS64.TRYWAIT P1, [R84+URZ+0x228b0], R93 ;  /* 0x0228b05d540075a7 */ /* 0x0010e4000802017f */
[----:B---3--:R-:W-:Y:S05]  /*29a10*/  @!P1 NANOSLEEP.SYNCS 0x989680 ;  /* 0x009896800000995d */ /* 0x008fea0003900000 */
[----:B------:R-:W3:Y:S02]  /*29a20*/  @!P1 SYNCS.PHASECHK.TRANS64 P1, [R84+URZ+0x228b0], R93 ;  /* 0x0228b05d540095a7 */ /* 0x000ee4000802007f */
[----:B---3--:R-:W-:Y:S05]  /*29a30*/  @!P1 BRA `(.L_x_1633) ;  /* 0xfffffffc00f09947 */ /* 0x008fea000383ffff */
[----:B------:R-:W-:Y:S05]  /*29a40*/  BRA `(.L_x_1961) ;  /* 0xfffffdf800987947 */ /* 0x000fea000383ffff */
.L_x_1651:
[----:B------:R-:W-:Y:S01]  /*29a50*/  BSSY B0, `(.L_x_1962) ;  /* 0x0000008000007945 */ /* 0x000fe20003800000 */
[----:B------:R-:W-:Y:S01]  /*29a60*/  IMAD.MOV.U32 R13, RZ, RZ, R218 ;  /* 0x000000ffff0d7224 */ /* 0x000fe200078e00da */
[----:B------:R-:W-:Y:S01]  /*29a70*/  MOV R12, RZ ;  /* 0x000000ff000c7202 */ /* 0x000fe20000000f00 */
[----:B------:R-:W-:Y:S02]  /*29a80*/  IMAD.MOV.U32 R11, RZ, RZ, 0x1f ;  /* 0x0000001fff0b7424 */ /* 0x000fe400078e00ff */
[----:B------:R-:W-:-:S07]  /*29a90*/  IMAD.MOV.U32 R15, RZ, RZ, -0x1 ;  /* 0xffffffffff0f7424 */ /* 0x000fce00078e00ff */
[----:B0----5:R-:W-:Y:S05]  /*29aa0*/  WARPSYNC.COLLECTIVE R15, `(.L_x_1963) ;  /* 0x000000000f087348 */ /* 0x021fea0003c00000 */
[----:B------:R1:W2:Y:S02]  /*29ab0*/  SHFL.IDX P6, R14, R13, R12, R11 ;  /* 0x0000000c0d0e7389 */ /* 0x0002a400000c000b */
[----:B012--5:R-:W-:Y:S01]  /*29ac0*/  ENDCOLLECTIVE ;  /* 0x000000000000791b */ /* 0x027fe20003800000 */
.L_x_1963:
[----:B------:R-:W-:Y:S05]  /*29ad0*/  BSYNC B0 ;  /* 0x0000000000007941 */ /* 0x000fea0003800000 */
.L_x_1962:
[----:B------:R-:W-:Y:S01]  /*29ae0*/  IMAD.MOV.U32 R184, RZ, RZ, R14 ;  /* 0x000000ffffb87224 */ /* 0x000fe200078e000e */
[----:B------:R-:W-:Y:S06]  /*29af0*/  BRA `(.L_x_1964) ;  /* 0xfffffe0400a07947 */ /* 0x000fec000383ffff */
.L_x_1661:
[----:B------:R-:W-:Y:S01]  /*29b00*/  BSSY B1, `(.L_x_1965) ;  /* 0x0000007000017945 */ /* 0x000fe20003800000 */
[----:B------:R-:W-:Y:S02]  /*29b10*/  IMAD.MOV.U32 R12, RZ, RZ, RZ ;  /* 0x000000ffff0c7224 */ /* 0x000fe400078e00ff */
[----:B------:R-:W-:Y:S02]  /*29b20*/  IMAD.MOV.U32 R11, RZ, RZ, 0x1e1f ;  /* 0x00001e1fff0b7424 */ /* 0x000fe400078e00ff */
[----:B------:R-:W-:-:S07]  /*29b30*/  IMAD.MOV.U32 R15, RZ, RZ, -0x1 ;  /* 0xffffffffff0f7424 */ /* 0x000fce00078e00ff */
[----:B-1----:R-:W-:Y:S05]  /*29b40*/  WARPSYNC.COLLECTIVE R15, `(.L_x_1966) ;  /* 0x000000000f087348 */ /* 0x002fea0003c00000 */
[----:B------:R0:W2:Y:S02]  /*29b50*/  SHFL.IDX P6, R14, R13, R12, R11 ;  /* 0x0000000c0d0e7389 */ /* 0x0000a400000c000b */
[----:B012---:R-:W-:Y:S01]  /*29b60*/  ENDCOLLECTIVE ;  /* 0x000000000000791b */ /* 0x007fe20003800000 */
.L_x_1966:
[----:B------:R-:W-:Y:S05]  /*29b70*/  BSYNC B1 ;  /* 0x0000000000017941 */ /* 0x000fea0003800000 */
.L_x_1965:
        /* <DEDUP_REMOVED lines=8> */
.L_x_1967:
[----:B------:R-:W-:Y:S01]  /*29c00*/  IMAD.MOV.U32 R13, RZ, RZ, R5 ;  /* 0x000000ffff0d7224 */ /* 0x000fe200078e0005 */
[----:B------:R-:W-:-:S07]  /*29c10*/  MOV R0, R14 ;  /* 0x0000000e00007202 */ /* 0x000fce0000000f00 */
[----:B------:R-:W-:Y:S05]  /*29c20*/  WARPSYNC.COLLECTIVE R15, `(.L_x_1968) ;  /* 0x000000000f087348 */ /* 0x000fea0003c00000 */
[----:B------:R0:W1:Y:S02]  /*29c30*/  SHFL.IDX P6, R14, R13, R12, R11 ;  /* 0x0000000c0d0e7389 */ /* 0x00006400000c000b */
[----:B01----:R-:W-:Y:S01]  /*29c40*/  ENDCOLLECTIVE ;  /* 0x000000000000791b */ /* 0x003fe20003800000 */
.L_x_1968:
[----:B------:R-:W-:Y:S02]  /*29c50*/  IMAD.MOV.U32 R13, RZ, RZ, R4 ;  /* 0x000000ffff0d7224 */ /* 0x000fe400078e0004 */
[----:B------:R-:W-:-:S07]  /*29c60*/  IMAD.MOV.U32 R5, RZ, RZ, R14 ;  /* 0x000000ffff057224 */ /* 0x000fce00078e000e */
[----:B------:R-:W-:Y:S05]  /*29c70*/  WARPSYNC.COLLECTIVE R15, `(.L_x_1969) ;  /* 0x000000000f087348 */ /* 0x000fea0003c00000 */
[----:B------:R0:W1:Y:S02]  /*29c80*/  SHFL.IDX P6, R14, R13, R12, R11 ;  /* 0x0000000c0d0e7389 */ /* 0x00006400000c000b */
[----:B01----:R-:W-:Y:S01]  /*29c90*/  ENDCOLLECTIVE ;  /* 0x000000000000791b */ /* 0x003fe20003800000 */
.L_x_1969:
[----:B------:R-:W-:Y:S05]  /*29ca0*/  BRA `(.L_x_1970) ;  /* 0xfffffe0c00947947 */ /* 0x000fea000383ffff */
.L_x_1665:
[----:B--2---:R2:W4:Y:S02]  /*29cb0*/  SYNCS.PHASECHK.TRANS64.TRYWAIT P0, [R16+URZ+0x22800], R5 ;  /* 0x02280005100075a7 */ /* 0x004524000800017f */
[----:B----4-:R-:W-:Y:S05]  /*29cc0*/  @!P0 NANOSLEEP.SYNCS 0x989680 ;  /* 0x009896800000895d */ /* 0x010fea0003900000 */
[----:B------:R-:W4:Y:S02]  /*29cd0*/  @!P0 SYNCS.PHASECHK.TRANS64 P0, [R16+URZ+0x22800], R5 ;  /* 0x02280005100085a7 */ /* 0x000f24000800007f */
[----:B----4-:R-:W-:Y:S05]  /*29ce0*/  @!P0 BRA `(.L_x_1665) ;  /* 0xfffffffc00f08947 */ /* 0x010fea000383ffff */
[----:B------:R-:W-:Y:S05]  /*29cf0*/  BRA `(.L_x_1971) ;  /* 0xfffffe1000cc7947 */ /* 0x000fea000383ffff */
.L_x_1677:
[----:B------:R-:W-:Y:S01]  /*29d00*/  BSSY B1, `(.L_x_1972) ;  /* 0x0000007000017945 */ /* 0x000fe20003800000 */
[----:B------:R-:W-:Y:S02]  /*29d10*/  IMAD.MOV.U32 R12, RZ, RZ, RZ ;  /* 0x000000ffff0c7224 */ /* 0x000fe400078e00ff */
[----:B------:R-:W-:Y:S02]  /*29d20*/  IMAD.MOV.U32 R11, RZ, RZ, 0x1e1f ;  /* 0x00001e1fff0b7424 */ /* 0x000fe400078e00ff */
[----:B------:R-:W-:-:S07]  /*29d30*/  IMAD.MOV.U32 R15, RZ, RZ, -0x1 ;  /* 0xffffffffff0f7424 */ /* 0x000fce00078e00ff */
[----:B-1----:R-:W-:Y:S05]  /*29d40*/  WARPSYNC.COLLECTIVE R15, `(.L_x_1973) ;  /* 0x000000000f087348 */ /* 0x002fea0003c00000 */
[----:B------:R0:W2:Y:S02]  /*29d50*/  SHFL.IDX P6, R14, R13, R12, R11 ;  /* 0x0000000c0d0e7389 */ /* 0x0000a400000c000b */
[----:B012---:R-:W-:Y:S01]  /*29d60*/  ENDCOLLECTIVE ;  /* 0x000000000000791b */ /* 0x007fe20003800000 */
.L_x_1973:
[----:B------:R-:W-:Y:S05]  /*29d70*/  BSYNC B1 ;  /* 0x0000000000017941 */ /* 0x000fea0003800000 */
.L_x_1972:
        /* <DEDUP_REMOVED lines=8> */
.L_x_1974:
[----:B------:R-:W-:Y:S01]  /*29e00*/  IMAD.MOV.U32 R13, RZ, RZ, R20 ;  /* 0x000000ffff0d7224 */ /* 0x000fe200078e0014 */
[----:B------:R-:W-:-:S07]  /*29e10*/  MOV R3, R14 ;  /* 0x0000000e00037202 */ /* 0x000fce0000000f00 */
[----:B------:R-:W-:Y:S05]  /*29e20*/  WARPSYNC.COLLECTIVE R15, `(.L_x_1975) ;  /* 0x000000000f087348 */ /* 0x000fea0003c00000 */
[----:B------:R0:W1:Y:S02]  /*29e30*/  SHFL.IDX P6, R14, R13, R12, R11 ;  /* 0x0000000c0d0e7389 */ /* 0x00006400000c000b */
[----:B01----:R-:W-:Y:S01]  /*29e40*/  ENDCOLLECTIVE ;  /* 0x000000000000791b */ /* 0x003fe20003800000 */
.L_x_1975:
[----:B------:R-:W-:Y:S02]  /*29e50*/  IMAD.MOV.U32 R13, RZ, RZ, R21 ;  /* 0x000000ffff0d7224 */ /* 0x000fe400078e0015 */
[----:B------:R-:W-:-:S07]  /*29e60*/  IMAD.MOV.U32 R20, RZ, RZ, R14 ;  /* 0x000000ffff147224 */ /* 0x000fce00078e000e */
[----:B------:R-:W-:Y:S05]  /*29e70*/  WARPSYNC.COLLECTIVE R15, `(.L_x_1976) ;  /* 0x000000000f087348 */ /* 0x000fea0003c00000 */
[----:B------:R0:W1:Y:S02]  /*29e80*/  SHFL.IDX P6, R14, R13, R12, R11 ;  /* 0x0000000c0d0e7389 */ /* 0x00006400000c000b */
[----:B01----:R-:W-:Y:S01]  /*29e90*/  ENDCOLLECTIVE ;  /* 0x000000000000791b */ /* 0x003fe20003800000 */
.L_x_1976:
[----:B------:R-:W-:Y:S01]  /*29ea0*/  IMAD.MOV.U32 R21, RZ, RZ, R14 ;  /* 0x000000ffff157224 */ /* 0x000fe200078e000e */
[----:B------:R-:W-:Y:S06]  /*29eb0*/  BRA `(.L_x_1977) ;  /* 0xfffffe4000887947 */ /* 0x000fec000383ffff */
.L_x_1681:
[----:B---3--:R3:W0:Y:S02]  /*29ec0*/  SYNCS.PHASECHK.TRANS64.TRYWAIT P0, [R16+URZ+0x22800], R21 ;  /* 0x02280015100075a7 */ /* 0x008624000800017f */
[----:B0-----:R-:W-:Y:S05]  /*29ed0*/  @!P0 NANOSLEEP.SYNCS 0x989680 ;  /* 0x009896800000895d */ /* 0x001fea0003900000 */
[----:B------:R-:W0:Y:S02]  /*29ee0*/  @!P0 SYNCS.PHASECHK.TRANS64 P0, [R16+URZ+0x22800], R21 ;  /* 0x02280015100085a7 */ /* 0x000e24000800007f */
[----:B0-----:R-:W-:Y:S05]  /*29ef0*/  @!P0 BRA `(.L_x_1681) ;  /* 0xfffffffc00f08947 */ /* 0x001fea000383ffff */
[----:B------:R-:W-:Y:S05]  /*29f00*/  BRA `(.L_x_1978) ;  /* 0xfffffe4400847947 */ /* 0x000fea000383ffff */
.L_x_1689:
[----:B--2---:R2:W3:Y:S02]  /*29f10*/  SYNCS.PHASECHK.TRANS64.TRYWAIT P1, [R8+URZ+0x22830], R3 ;  /* 0x02283003080075a7 */ /* 0x0044e4000802017f */
[----:B---3--:R-:W-:Y:S05]  /*29f20*/  @!P1 NANOSLEEP.SYNCS 0x989680 ;  /* 0x009896800000995d */ /* 0x008fea0003900000 */
[----:B------:R-:W3:Y:S02]  /*29f30*/  @!P1 SYNCS.PHASECHK.TRANS64 P1, [R8+URZ+0x22830], R3 ;  /* 0x02283003080095a7 */ /* 0x000ee4000802007f */
[----:B---3--:R-:W-:Y:S05]  /*29f40*/  @!P1 BRA `(.L_x_1689) ;  /* 0xfffffffc00f09947 */ /* 0x008fea000383ffff */
[----:B------:R-:W-:Y:S05]  /*29f50*/  BRA `(.L_x_1688) ;  /* 0xfffffe7400a87947 */ /* 0x000fea000383ffff */
.L_x_1708:
[----:B--2---:R2:W3:Y:S02]  /*29f60*/  SYNCS.PHASECHK.TRANS64.TRYWAIT P4, [R7+URZ+0x22830], R6 ;  /* 0x02283006070075a7 */ /* 0x0044e4000808017f */
[----:B---3--:R-:W-:Y:S05]  /*29f70*/  @!P4 NANOSLEEP.SYNCS 0x989680 ;  /* 0x009896800000c95d */ /* 0x008fea0003900000 */
[----:B------:R-:W3:Y:S02]  /*29f80*/  @!P4 SYNCS.PHASECHK.TRANS64 P4, [R7+URZ+0x22830], R6 ;  /* 0x022830060700c5a7 */ /* 0x000ee4000808007f */
[----:B---3--:R-:W-:Y:S05]  /*29f90*/  @!P4 BRA `(.L_x_1708) ;  /* 0xfffffffc00f0c947 */ /* 0x008fea000383ffff */
[----:B------:R-:W-:Y:S05]  /*29fa0*/  BRA `(.L_x_1707) ;  /* 0xfffffeb0003c7947 */ /* 0x000fea000383ffff */
.L_x_1712:
[----:B--2---:R2:W3:Y:S02]  /*29fb0*/  SYNCS.PHASECHK.TRANS64.TRYWAIT P3, [R7+URZ+0x22850], R6 ;  /* 0x02285006070075a7 */ /* 0x0044e4000806017f */
[----:B---3--:R-:W-:Y:S05]  /*29fc0*/  @!P3 NANOSLEEP.SYNCS 0x989680 ;  /* 0x009896800000b95d */ /* 0x008fea0003900000 */
[----:B------:R-:W3:Y:S02]  /*29fd0*/  @!P3 SYNCS.PHASECHK.TRANS64 P3, [R7+URZ+0x22850], R6 ;  /* 0x022850060700b5a7 */ /* 0x000ee4000806007f */
[----:B---3--:R-:W-:Y:S05]  /*29fe0*/  @!P3 BRA `(.L_x_1712) ;  /* 0xfffffffc00f0b947 */ /* 0x008fea000383ffff */
[----:B------:R-:W-:Y:S05]  /*29ff0*/  BRA `(.L_x_1709) ;  /* 0xfffffeb400147947 */ /* 0x000fea000383ffff */
.L_x_1733:
[----:B--2---:R2:W3:Y:S02]  /*2a000*/  SYNCS.PHASECHK.TRANS64.TRYWAIT P2, [R7+URZ+0x22830], R6 ;  /* 0x02283006070075a7 */ /* 0x0044e4000804017f */
[----:B---3--:R-:W-:Y:S05]  /*2a010*/  @!P2 NANOSLEEP.SYNCS 0x989680 ;  /* 0x009896800000a95d */ /* 0x008fea0003900000 */
[----:B------:R-:W3:Y:S02]  /*2a020*/  @!P2 SYNCS.PHASECHK.TRANS64 P2, [R7+URZ+0x22830], R6 ;  /* 0x022830060700a5a7 */ /* 0x000ee4000804007f */
[----:B---3--:R-:W-:Y:S05]  /*2a030*/  @!P2 BRA `(.L_x_1733) ;  /* 0xfffffffc00f0a947 */ /* 0x008fea000383ffff */
[----:B------:R-:W-:Y:S05]  /*2a040*/  BRA `(.L_x_1732) ;  /* 0xfffffee800d47947 */ /* 0x000fea000383ffff */
.L_x_1737:
[----:B--2---:R2:W3:Y:S02]  /*2a050*/  SYNCS.PHASECHK.TRANS64.TRYWAIT P1, [R7+URZ+0x22850], R6 ;  /* 0x02285006070075a7 */ /* 0x0044e4000802017f */
[----:B---3--:R-:W-:Y:S05]  /*2a060*/  @!P1 NANOSLEEP.SYNCS 0x989680 ;  /* 0x009896800000995d */ /* 0x008fea0003900000 */
[----:B------:R-:W3:Y:S02]  /*2a070*/  @!P1 SYNCS.PHASECHK.TRANS64 P1, [R7+URZ+0x22850], R6 ;  /* 0x02285006070095a7 */ /* 0x000ee4000802007f */
[----:B---3--:R-:W-:Y:S05]  /*2a080*/  @!P1 BRA `(.L_x_1737) ;  /* 0xfffffffc00f09947 */ /* 0x008fea000383ffff */
[----:B------:R-:W-:Y:S05]  /*2a090*/  BRA `(.L_x_1734) ;  /* 0xfffffeec00b87947 */ /* 0x000fea000383ffff */
.L_x_1746:
[----:B--2---:R2:W3:Y:S02]  /*2a0a0*/  SYNCS.PHASECHK.TRANS64.TRYWAIT P2, [R7+URZ+0x22830], R6 ;  /* 0x02283006070075a7 */ /* 0x0044e4000804017f */
[----:B---3--:R-:W-:Y:S05]  /*2a0b0*/  @!P2 NANOSLEEP.SYNCS 0x989680 ;  /* 0x009896800000a95d */ /* 0x008fea0003900000 */
[----:B------:R-:W3:Y:S02]  /*2a0c0*/  @!P2 SYNCS.PHASECHK.TRANS64 P2, [R7+URZ+0x22830], R6 ;  /* 0x022830060700a5a7 */ /* 0x000ee4000804007f */
[----:B---3--:R-:W-:Y:S05]  /*2a0d0*/  @!P2 BRA `(.L_x_1746) ;  /* 0xfffffffc00f0a947 */ /* 0x008fea000383ffff */
[----:B------:R-:W-:Y:S05]  /*2a0e0*/  BRA `(.L_x_1745) ;  /* 0xffffff1000c07947 */ /* 0x000fea000383ffff */
.L_x_1750:
[----:B--2---:R2:W3:Y:S02]  /*2a0f0*/  SYNCS.PHASECHK.TRANS64.TRYWAIT P1, [R7+URZ+0x22850], R6 ;  /* 0x02285006070075a7 */ /* 0x0044e4000802017f */
[----:B---3--:R-:W-:Y:S05]  /*2a100*/  @!P1 NANOSLEEP.SYNCS 0x989680 ;  /* 0x009896800000995d */ /* 0x008fea0003900000 */
[----:B------:R-:W3:Y:S02]  /*2a110*/  @!P1 SYNCS.PHASECHK.TRANS64 P1, [R7+URZ+0x22850], R6 ;  /* 0x02285006070095a7 */ /* 0x000ee4000802007f */
[----:B---3--:R-:W-:Y:S05]  /*2a120*/  @!P1 BRA `(.L_x_1750) ;  /* 0xfffffffc00f09947 */ /* 0x008fea000383ffff */
[----:B------:R-:W-:Y:S05]  /*2a130*/  BRA `(.L_x_1747) ;  /* 0xffffff1400a47947 */ /* 0x000fea000383ffff */
.L_x_1765:
[----:B--2---:R2:W3:Y:S02]  /*2a140*/  SYNCS.PHASECHK.TRANS64.TRYWAIT P1, [R13+URZ+0x22850], R2 ;  /* 0x022850020d0075a7 */ /* 0x0044e4000802017f */
[----:B---3--:R-:W-:Y:S05]  /*2a150*/  @!P1 NANOSLEEP.SYNCS 0x989680 ;  /* 0x009896800000995d */ /* 0x008fea0003900000 */
[----:B------:R-:W3:Y:S02]  /*2a160*/  @!P1 SYNCS.PHASECHK.TRANS64 P1, [R13+URZ+0x22850], R2 ;  /* 0x022850020d0095a7 */ /* 0x000ee4000802007f */
[----:B---3--:R-:W-:Y:S05]  /*2a170*/  @!P1 BRA `(.L_x_1765) ;  /* 0xfffffffc00f09947 */ /* 0x008fea000383ffff */
[----:B------:R-:W-:Y:S05]  /*2a180*/  BRA `(.L_x_1764) ;  /* 0xffffff4800a07947 */ /* 0x000fea000383ffff */
.L_x_1769:
[----:B------:R-:W-:Y:S01]  /*2a190*/  IMAD.MOV.U32 R12, RZ, RZ, R0 ;  /* 0x000000ffff0c7224 */ /* 0x000fe200078e0000 */
[----:B------:R-:W-:Y:S01]  /*2a1a0*/  SEL R5, R39, R40, P0 ;  /* 0x0000002827057207 */ /* 0x000fe20000000000 */
[----:B------:R-:W-:Y:S01]  /*2a1b0*/  IMAD.MOV.U32 R11, RZ, RZ, 0x1c1f ;  /* 0x00001c1fff0b7424 */ /* 0x000fe200078e00ff */
[----:B------:R-:W-:Y:S01]  /*2a1c0*/  SEL R7, R40, R39, P0 ;  /* 0x0000002728077207 */ /* 0x000fe20000000000 */
[----:B------:R-:W-:Y:S01]  /*2a1d0*/  IMAD.MOV.U32 R15, RZ, RZ, -0x1 ;  /* 0xffffffffff0f7424 */ /* 0x000fe200078e00ff */
[----:B------:R-:W-:Y:S02]  /*2a1e0*/  SEL R9, R35, R36, P0 ;  /* 0x0000002423097207 */ /* 0x000fe40000000000 */
[----:B------:R-:W-:-:S07]  /*2a1f0*/  SEL R25, R36, R35, P0 ;  /* 0x0000002324197207 */ /* 0x000fce0000000000 */
[----:B-1----:R-:W-:Y:S05]  /*2a200*/  WARPSYNC.COLLECTIVE R15, `(.L_x_1979) ;  /* 0x000000000f087348 */ /* 0x002fea0003c00000 */
[----:B------:R0:W2:Y:S02]  /*2a210*/  SHFL.IDX P6, R14, R13, R12, R11 ;  /* 0x0000000c0d0e7389 */ /* 0x0000a400000c000b */
[----:B012---:R-:W-:Y:S01]  /*2a220*/  ENDCOLLECTIVE ;  /* 0x000000000000791b */ /* 0x007fe20003800000 */
.L_x_1979:
        /* <DEDUP_REMOVED lines=8> */
[----:B------:R-:W-:Y:S01]  /*2a2b0*/  SEL R63, R30, R63, P0 ;  /* 0x0000003f1e3f7207 */ /* 0x000fe20000000000 */
[----:B------:R-:W-:Y:S01]  /*2a2c0*/  IMAD.MOV.U32 R12, RZ, RZ, R2 ;  /* 0x000000ffff0c7224 */ /* 0x000fe200078e0002 */
        /* <DEDUP_REMOVED lines=9> */
.L_x_1980:
        /* <DEDUP_REMOVED lines=18> */
.L_x_1981:
[----:B------:R-:W-:Y:S02]  /*2a480*/  SEL R79, R62, R79, P0 ;  /* 0x0000004f3e4f7207 */ /* 0x000fe40000000000 */
[----:B------:R-:W-:Y:S02]  /*2a490*/  SEL R4, R6, R3, P0 ;  /* 0x0000000306047207 */ /* 0x000fe40000000000 */
[----:B------:R-:W-:Y:S01]  /*2a4a0*/  SEL R6, R3, R6, P0 ;  /* 0x0000000603067207 */ /* 0x000fe20000000000 */
[----:B------:R-:W-:Y:S02]  /*2a4b0*/  IMAD.MOV.U32 R13, RZ, RZ, R7 ;  /* 0x000000ffff0d7224 */ /* 0x000fe400078e0007 */
[----:B------:R-:W-:Y:S02]  /*2a4c0*/  IMAD.MOV.U32 R12, RZ, RZ, R2 ;  /* 0x000000ffff0c7224 */ /* 0x000fe400078e0002 */
[----:B------:R-:W-:-:S07]  /*2a4d0*/  IMAD.MOV.U32 R10, RZ, RZ, R14 ;  /* 0x000000ffff0a7224 */ /* 0x000fce00078e000e */
[----:B------:R-:W-:Y:S05]  /*2a4e0*/  WARPSYNC.COLLECTIVE R15, `(.L_x_1982) ;  /* 0x000000000f087348 */ /* 0x000fea0003c00000 */
[----:B------:R0:W1:Y:S02]  /*2a4f0*/  SHFL.IDX P6, R14, R13, R12, R11 ;  /* 0x0000000c0d0e7389 */ /* 0x00006400000c000b */
[----:B01----:R-:W-:Y:S01]  /*2a500*/  ENDCOLLECTIVE ;  /* 0x000000000000791b */ /* 0x003fe20003800000 */
.L_x_1982:
[----:B------:R-:W-:Y:S02]  /*2a510*/  IMAD.MOV.U32 R13, RZ, RZ, R9 ;  /* 0x000000ffff0d7224 */ /* 0x000fe400078e0009 */
[----:B------:R-:W-:Y:S02]  /*2a520*/  IMAD.MOV.U32 R12, RZ, RZ, R0 ;  /* 0x000000ffff0c7224 */ /* 0x000fe400078e0000 */
[----:B------:R-:W-:-:S07]  /*2a530*/  IMAD.MOV.U32 R7, RZ, RZ, R14 ;  /* 0x000000ffff077224 */ /* 0x000fce00078e000e */
[----:B------:R-:W-:Y:S05]  /*2a540*/  WARPSYNC.COLLECTIVE R15, `(.L_x_1983) ;  /* 0x000000000f087348 */ /* 0x000fea0003c00000 */
[----:B------:R0:W1:Y:S02]  /*2a550*/  SHFL.IDX P6, R14, R13, R12, R11 ;  /* 0x0000000c0d0e7389 */ /* 0x00006400000c000b */
[----:B01----:R-:W-:Y:S01]  /*2a560*/  ENDCOLLECTIVE ;  /* 0x000000000000791b */ /* 0x003fe20003800000 */
.L_x_1983:
        /* <DEDUP_REMOVED lines=8> */
.L_x_1984:
[----:B------:R-:W-:Y:S01]  /*2a5f0*/  MOV R13, R27 ;  /* 0x0000001b000d7202 */ /* 0x000fe20000000f00 */
[----:B------:R-:W-:Y:S02]  /*2a600*/  IMAD.MOV.U32 R12, RZ, RZ, R0 ;  /* 0x000000ffff0c7224 */ /* 0x000fe400078e0000 */
[----:B------:R-:W-:-:S07]  /*2a610*/  IMAD.MOV.U32 R20, RZ, RZ, R14 ;  /* 0x000000ffff147224 */ /* 0x000fce00078e000e */
[----:B------:R-:W-:Y:S05]  /*2a620*/  WARPSYNC.COLLECTIVE R15, `(.L_x_1985) ;  /* 0x000000000f087348 */ /* 0x000fea0003c00000 */
[----:B------:R0:W1:Y:S02]  /*2a630*/  SHFL.IDX P6, R14, R13, R12, R11 ;  /* 0x0000000c0d0e7389 */ /* 0x00006400000c000b */
[----:B01----:R-:W-:Y:S01]  /*2a640*/  ENDCOLLECTIVE ;  /* 0x000000000000791b */ /* 0x003fe20003800000 */
.L_x_1985:
[----:B------:R-:W-:Y:S02]  /*2a650*/  IMAD.MOV.U32 R13, RZ, RZ, R29 ;  /* 0x000000ffff0d7224 */ /* 0x000fe400078e001d */
[----:B------:R-:W-:Y:S02]  /*2a660*/  IMAD.MOV.U32 R12, RZ, RZ, R2 ;  /* 0x000000ffff0c7224 */ /* 0x000fe400078e0002 */
[----:B------:R-:W-:-:S07]  /*2a670*/  IMAD.MOV.U32 R26, RZ, RZ, R14 ;  /* 0x000000ffff1a7224 */ /* 0x000fce00078e000e */
[----:B------:R-:W-:Y:S05]  /*2a680*/  WARPSYNC.COLLECTIVE R15, `(.L_x_1986) ;  /* 0x000000000f087348 */ /* 0x000fea0003c00000 */
[----:B------:R0:W1:Y:S02]  /*2a690*/  SHFL.IDX P6, R14, R13, R12, R11 ;  /* 0x0000000c0d0e7389 */ /* 0x00006400000c000b */
[----:B01----:R-:W-:Y:S01]  /*2a6a0*/  ENDCOLLECTIVE ;  /* 0x000000000000791b */ /* 0x003fe20003800000 */
.L_x_1986:
[----:B------:R-:W-:Y:S02]  /*2a6b0*/  IMAD.MOV.U32 R13, RZ, RZ, R31 ;  /* 0x000000ffff0d7224 */ /* 0x000fe400078e001f */
[----:B------:R-:W-:Y:S02]  /*2a6c0*/  IMAD.MOV.U32 R12, RZ, RZ, R0 ;  /* 0x000000ffff0c7224 */ /* 0x000fe400078e0000 */
[----:B------:R-:W-:-:S07]  /*2a6d0*/  IMAD.MOV.U32 R29, RZ, RZ, R14 ;  /* 0x000000ffff1d7224 */ /* 0x000fce00078e000e */
[----:B------:R-:W-:Y:S05]  /*2a6e0*/  WARPSYNC.COLLECTIVE R15, `(.L_x_1987) ;  /* 0x000000000f087348 */ /* 0x000fea0003c00000 */
[----:B------:R0:W1:Y:S02]  /*2a6f0*/  SHFL.IDX P6, R14, R13, R12, R11 ;  /* 0x0000000c0d0e7389 */ /* 0x00006400000c000b */
[----:B01----:R-:W-:Y:S01]  /*2a700*/  ENDCOLLECTIVE ;  /* 0x000000000000791b */ /* 0x003fe20003800000 */
.L_x_1987:
        /* <DEDUP_REMOVED lines=8> */
.L_x_1988:
[----:B------:R-:W-:Y:S01]  /*2a790*/  MOV R13, R35 ;  /* 0x00000023000d7202 */ /* 0x000fe20000000f00 */
[----:B------:R-:W-:Y:S02]  /*2a7a0*/  IMAD.MOV.U32 R12, RZ, RZ, R0 ;  /* 0x000000ffff0c7224 */ /* 0x000fe400078e0000 */
[----:B------:R-:W-:-:S07]  /*2a7b0*/  IMAD.MOV.U32 R33, RZ, RZ, R14 ;  /* 0x000000ffff217224 */ /* 0x000fce00078e000e */
[----:B------:R-:W-:Y:S05]  /*2a7c0*/  WARPSYNC.COLLECTIVE R15, `(.L_x_1989) ;  /* 0x000000000f087348 */ /* 0x000fea0003c00000 */
[----:B------:R0:W1:Y:S02]  /*2a7d0*/  SHFL.IDX P6, R14, R13, R12, R11 ;  /* 0x0000000c0d0e7389 */ /* 0x00006400000c000b */
[----:B01----:R-:W-:Y:S01]  /*2a7e0*/  ENDCOLLECTIVE ;  /* 0x000000000000791b */ /* 0x003fe20003800000 */
.L_x_1989:
        /* <DEDUP_REMOVED lines=8> */
.L_x_1990:
[----:B------:R-:W-:Y:S02]  /*2a870*/  IMAD.MOV.U32 R13, RZ, RZ, R39 ;  /* 0x000000ffff0d7224 */ /* 0x000fe400078e0027 */
[----:B------:R-:W-:Y:S02]  /*2a880*/  IMAD.MOV.U32 R12, RZ, RZ, R0 ;  /* 0x000000ffff0c7224 */ /* 0x000fe400078e0000 */
[----:B------:R-:W-:-:S07]  /*2a890*/  IMAD.MOV.U32 R37, RZ, RZ, R14 ;  /* 0x000000ffff257224 */ /* 0x000fce00078e000e */
[----:B------:R-:W-:Y:S05]  /*2a8a0*/  WARPSYNC.COLLECTIVE R15, `(.L_x_1991) ;  /* 0x000000000f087348 */ /* 0x000fea0003c00000 */
[----:B------:R0:W1:Y:S02]  /*2a8b0*/  SHFL.IDX P6, R14, R13, R12, R11 ;  /* 0x0000000c0d0e7389 */ /* 0x00006400000c000b */
[----:B01----:R-:W-:Y:S01]  /*2a8c0*/  ENDCOLLECTIVE ;  /* 0x000000000000791b */ /* 0x003fe20003800000 */
.L_x_1991:
        /* <DEDUP_REMOVED lines=8> */
.L_x_1992:
[----:B------:R-:W-:Y:S01]  /*2a950*/  MOV R13, R43 ;  /* 0x0000002b000d7202 */ /* 0x000fe20000000f00 */
[----:B------:R-:W-:Y:S02]  /*2a960*/  IMAD.MOV.U32 R12, RZ, RZ, R0 ;  /* 0x000000ffff0c7224 */ /* 0x000fe400078e0000 */
[----:B------:R-:W-:-:S07]  /*2a970*/  IMAD.MOV.U32 R41, RZ, RZ, R14 ;  /* 0x000000ffff297224 */ /* 0x000fce00078e000e */
[----:B------:R-:W-:Y:S05]  /*2a980*/  WARPSYNC.COLLECTIVE R15, `(.L_x_1993) ;  /* 0x000000000f087348 */ /* 0x000fea0003c00000 */
[----:B------:R0:W1:Y:S02]  /*2a990*/  SHFL.IDX P6, R14, R13, R12, R11 ;  /* 0x0000000c0d0e7389 */ /* 0x00006400000c000b */
[----:B01----:R-:W-:Y:S01]  /*2a9a0*/  ENDCOLLECTIVE ;  /* 0x000000000000791b */ /* 0x003fe20003800000 */
.L_x_1993:
        /* <DEDUP_REMOVED lines=8> */
.L_x_1994:
[----:B------:R-:W-:Y:S02]  /*2aa30*/  IMAD.MOV.U32 R13, RZ, RZ, R49 ;  /* 0x000000ffff0d7224 */ /* 0x000fe400078e0031 */
[----:B------:R-:W-:Y:S02]  /*2aa40*/  IMAD.MOV.U32 R12, RZ, RZ, R0 ;  /* 0x000000ffff0c7224 */ /* 0x000fe400078e0000 */
[----:B------:R-:W-:-:S07]  /*2aa50*/  IMAD.MOV.U32 R45, RZ, RZ, R14 ;  /* 0x000000ffff2d7224 */ /* 0x000fce00078e000e */
[----:B------:R-:W-:Y:S05]  /*2aa60*/  WARPSYNC.COLLECTIVE R15, `(.L_x_1995) ;  /* 0x000000000f087348 */ /* 0x000fea0003c00000 */
[----:B------:R0:W1:Y:S02]  /*2aa70*/  SHFL.IDX P6, R14, R13, R12, R11 ;  /* 0x0000000c0d0e7389 */ /* 0x00006400000c000b */
[----:B01----:R-:W-:Y:S01]  /*2aa80*/  ENDCOLLECTIVE ;  /* 0x000000000000791b */ /* 0x003fe20003800000 */
.L_x_1995:
        /* <DEDUP_REMOVED lines=8> */
.L_x_1996:
[----:B------:R-:W-:Y:S01]  /*2ab10*/  MOV R13, R53 ;  /* 0x00000035000d7202 */ /* 0x000fe20000000f00 */
[----:B------:R-:W-:Y:S02]  /*2ab20*/  IMAD.MOV.U32 R12, RZ, RZ, R0 ;  /* 0x000000ffff0c7224 */ /* 0x000fe400078e0000 */
[----:B------:R-:W-:-:S07]  /*2ab30*/  IMAD.MOV.U32 R44, RZ, RZ, R14 ;  /* 0x000000ffff2c7224 */ /* 0x000fce00078e000e */
[----:B------:R-:W-:Y:S05]  /*2ab40*/  WARPSYNC.COLLECTIVE R15, `(.L_x_1997) ;  /* 0x000000000f087348 */ /* 0x000fea0003c00000 */
[----:B------:R0:W1:Y:S02]  /*2ab50*/  SHFL.IDX P6, R14, R13, R12, R11 ;  /* 0x0000000c0d0e7389 */ /* 0x00006400000c000b */
[----:B01----:R-:W-:Y:S01]  /*2ab60*/  ENDCOLLECTIVE ;  /* 0x000000000000791b */ /* 0x003fe20003800000 */
.L_x_1997:
        /* <DEDUP_REMOVED lines=8> */
.L_x_1998:
[----:B------:R-:W-:Y:S02]  /*2abf0*/  IMAD.MOV.U32 R13, RZ, RZ, R57 ;  /* 0x000000ffff0d7224 */ /* 0x000fe400078e0039 */
[----:B------:R-:W-:Y:S02]  /*2ac00*/  IMAD.MOV.U32 R12, RZ, RZ, R0 ;  /* 0x000000ffff0c7224 */ /* 0x000fe400078e0000 */
[----:B------:R-:W-:-:S07]  /*2ac10*/  IMAD.MOV.U32 R48, RZ, RZ, R14 ;  /* 0x000000ffff307224 */ /* 0x000fce00078e000e */
[----:B------:R-:W-:Y:S05]  /*2ac20*/  WARPSYNC.COLLECTIVE R15, `(.L_x_1999) ;  /* 0x000000000f087348 */ /* 0x000fea0003c00000 */
[----:B------:R0:W1:Y:S02]  /*2ac30*/  SHFL.IDX P6, R14, R13, R12, R11 ;  /* 0x0000000c0d0e7389 */ /* 0x00006400000c000b */
[----:B01----:R-:W-:Y:S01]  /*2ac40*/  ENDCOLLECTIVE ;  /* 0x000000000000791b */ /* 0x003fe20003800000 */
.L_x_1999:
[----:B------:R-:W-:Y:S02]  /*2ac50*/  IMAD.MOV.U32 R13, RZ, RZ, R59 ;  /* 0x000000ffff0d7224 */ /* 0x000fe400078e003b */
[----:B------:R-:W-:Y:S02]  /*2ac60*/  IMAD.MOV.U32 R12, RZ, RZ, R2 ;  /* 0x000000ffff0c7224 */ /* 0x000fe400078e0002 */
[----:B------:R-:W-:-:S07]  /*2ac70*/  IMAD.MOV.U32 R57, RZ, RZ, R14 ;  /* 0x000000ffff397224 */ /* 0x000fce00078e000e */
[----:B------:R-:W-:Y:S05]  /*2ac80*/  WARPSYNC.COLLECTIVE R15, `(.L_x_2000) ;  /* 0x000000000f087348 */ /* 0x000fea0003c00000 */
[----:B------:R0:W1:Y:S02]  /*2ac90*/  SHFL.IDX P6, R14, R13, R12, R11 ;  /* 0x0000000c0d0e7389 */ /* 0x00006400000c000b */
[----:B01----:R-:W-:Y:S01]  /*2aca0*/  ENDCOLLECTIVE ;  /* 0x000000000000791b */ /* 0x003fe20003800000 */
.L_x_2000:
[----:B------:R-:W-:Y:S01]  /*2acb0*/  MOV R13, R61 ;  /* 0x0000003d000d7202 */ /* 0x000fe20000000f00 */
[----:B------:R-:W-:Y:S02]  /*2acc0*/  IMAD.MOV.U32 R12, RZ, RZ, R0 ;  /* 0x000000ffff0c7224 */ /* 0x000fe400078e0000 */
[----:B------:R-:W-:-:S07]  /*2acd0*/  IMAD.MOV.U32 R50, RZ, RZ, R14 ;  /* 0x000000ffff327224 */ /* 0x000fce00078e000e */
[----:B------:R-:W-:Y:S05]  /*2ace0*/  WARPSYNC.COLLECTIVE R15, `(.L_x_2001) ;  /* 0x000000000f087348 */ /* 0x000fea0003c00000 */
[----:B------:R0:W1:Y:S02]  /*2acf0*/  SHFL.IDX P6, R14, R13, R12, R11 ;  /* 0x0000000c0d0e7389 */ /* 0x00006400000c000b */
[----:B01----:R-:W-:Y:S01]  /*2ad00*/  ENDCOLLECTIVE ;  /* 0x000000000000791b */ /* 0x003fe20003800000 */
.L_x_2001:
[----:B------:R-:W-:Y:S02]  /*2ad10*/  IMAD.MOV.U32 R13, RZ, RZ, R63 ;  /* 0x000000ffff0d7224 */ /* 0x000fe400078e003f */
[----:B------:R-:W-:Y:S02]  /*2ad20*/  IMAD.MOV.U32 R12, RZ, RZ, R2 ;  /* 0x000000ffff0c7224 */ /* 0x000fe400078e0002 */
[----:B------:R-:W-:-:S07]  /*2ad30*/  IMAD.MOV.U32 R27, RZ, RZ, R14 ;  /* 0x000000ffff1b7224 */ /* 0x000fce00078e000e */
[----:B------:R-:W-:Y:S05]  /*2ad40*/  WARPSYNC.COLLECTIVE R15, `(.L_x_2002) ;  /* 0x000000000f087348 */ /* 0x000fea0003c00000 */
[----:B------:R0:W1:Y:S02]  /*2ad50*/  SHFL.IDX P6, R14, R13, R12, R11 ;  /* 0x0000000c0d0e7389 */ /* 0x00006400000c000b */
[----:B01----:R-:W-:Y:S01]  /*2ad60*/  ENDCOLLECTIVE ;  /* 0x000000000000791b */ /* 0x003fe20003800000 */
.L_x_2002:
[----:B------:R-:W-:Y:S02]  /*2ad70*/  IMAD.MOV.U32 R13, RZ, RZ, R65 ;  /* 0x000000ffff0d7224 */ /* 0x000fe400078e0041 */
[----:B------:R-:W-:Y:S02]  /*2ad80*/  IMAD.MOV.U32 R12, RZ, RZ, R0 ;  /* 0x000000ffff0c7224 */ /* 0x000fe400078e0000 */
[----:B------:R-:W-:-:S07]  /*2ad90*/  IMAD.MOV.U32 R52, RZ, RZ, R14 ;  /* 0x000000ffff347224 */ /* 0x000fce00078e000e */
[----:B------:R-:W-:Y:S05]  /*2ada0*/  WARPSYNC.COLLECTIVE R15, `(.L_x_2003) ;  /* 0x000000000f087348 */ /* 0x000fea0003c00000 */
[----:B------:R0:W1:Y:S02]  /*2adb0*/  SHFL.IDX P6, R14, R13, R12, R11 ;  /* 0x0000000c0d0e7389 */ /* 0x00006400000c000b */
[----:B01----:R-:W-:Y:S01]  /*2adc0*/  ENDCOLLECTIVE ;  /* 0x000000000000791b */ /* 0x003fe20003800000 */
.L_x_2003:
        /* <DEDUP_REMOVED lines=8> */
.L_x_2004:
[----:B------:R-:W-:Y:S01]  /*2ae50*/  MOV R13, R69 ;  /* 0x00000045000d7202 */ /* 0x000fe20000000f00 */
[----:B------:R-:W-:Y:S02]  /*2ae60*/  IMAD.MOV.U32 R12, RZ, RZ, R0 ;  /* 0x000000ffff0c7224 */ /* 0x000fe400078e0000 */
[----:B------:R-:W-:-:S07]  /*2ae70*/  IMAD.MOV.U32 R54, RZ, RZ, R14 ;  /* 0x000000ffff367224 */ /* 0x000fce00078e000e */
[----:B------:R-:W-:Y:S05]  /*2ae80*/  WARPSYNC.COLLECTIVE R15, `(.L_x_2005) ;  /* 0x000000000f087348 */ /* 0x000fea0003c00000 */
[----:B------:R0:W1:Y:S02]  /*2ae90*/  SHFL.IDX P6, R14, R13, R12, R11 ;  /* 0x0000000c0d0e7389 */ /* 0x00006400000c000b */
[----:B01----:R-:W-:Y:S01]  /*2aea0*/  ENDCOLLECTIVE ;  /* 0x000000000000791b */ /* 0x003fe20003800000 */
.L_x_2005:
        /* <DEDUP_REMOVED lines=8> */
.L_x_2006:
[----:B------:R-:W-:Y:S02]  /*2af30*/  IMAD.MOV.U32 R13, RZ, RZ, R73 ;  /* 0x000000ffff0d7224 */ /* 0x000fe400078e0049 */
[----:B------:R-:W-:Y:S02]  /*2af40*/  IMAD.MOV.U32 R12, RZ, RZ, R0 ;  /* 0x000000ffff0c7224 */ /* 0x000fe400078e0000 */
[----:B------:R-:W-:-:S07]  /*2af50*/  IMAD.MOV.U32 R60, RZ, RZ, R14 ;  /* 0x000000ffff3c7224 */ /* 0x000fce00078e000e */
[----:B------:R-:W-:Y:S05]  /*2af60*/  WARPSYNC.COLLECTIVE R15, `(.L_x_2007) ;  /* 0x000000000f087348 */ /* 0x000fea0003c00000 */
[----:B------:R0:W1:Y:S02]  /*2af70*/  SHFL.IDX P6, R14, R13, R12, R11 ;  /* 0x0000000c0d0e7389 */ /* 0x00006400000c000b */
[----:B01----:R-:W-:Y:S01]  /*2af80*/  ENDCOLLECTIVE ;  /* 0x000000000000791b */ /* 0x003fe20003800000 */
.L_x_2007:
        /* <DEDUP_REMOVED lines=8> */
.L_x_2008:
[----:B------:R-:W-:Y:S01]  /*2b010*/  MOV R13, R77 ;  /* 0x0000004d000d7202 */ /* 0x000fe20000000f00 */
[----:B------:R-:W-:Y:S02]  /*2b020*/  IMAD.MOV.U32 R12, RZ, RZ, R0 ;  /* 0x000000ffff0c7224 */ /* 0x000fe400078e0000 */
[----:B------:R-:W-:-:S07]  /*2b030*/  IMAD.MOV.U32 R62, RZ, RZ, R14 ;  /* 0x000000ffff3e7224 */ /* 0x000fce00078e000e */
[----:B------:R-:W-:Y:S05]  /*2b040*/  WARPSYNC.COLLECTIVE R15, `(.L_x_2009) ;  /* 0x000000000f087348 */ /* 0x000fea0003c00000 */
[----:B------:R0:W1:Y:S02]  /*2b050*/  SHFL.IDX P6, R14, R13, R12, R11 ;  /* 0x0000000c0d0e7389 */ /* 0x00006400000c000b */
[----:B01----:R-:W-:Y:S01]  /*2b060*/  ENDCOLLECTIVE ;  /* 0x000000000000791b */ /* 0x003fe20003800000 */
.L_x_2009:
[----:B------:R-:W-:Y:S02]  /*2b070*/  SEL R37, R73, R62, P0 ;  /* 0x0000003e49257207 */ /* 0x000fe40000000000 */
[----:B------:R-:W-:Y:S01]  /*2b080*/  SEL R39, R62, R73, P0 ;  /* 0x000000493e277207 */ /* 0x000fe20000000000 */
[----:B------:R-:W-:Y:S02]  /*2b090*/  IMAD.MOV.U32 R13, RZ, RZ, R79 ;  /* 0x000000ffff0d7224 */ /* 0x000fe400078e004f */
[----:B------:R-:W-:Y:S02]  /*2b0a0*/  IMAD.MOV.U32 R12, RZ, RZ, R2 ;  /* 0x000000ffff0c7224 */ /* 0x000fe400078e0002 */
[----:B------:R-:W-:Y:S02]  /*2b0b0*/  IMAD.MOV.U32 R2, RZ, RZ, RZ ;  /* 0x000000ffff027224 */ /* 0x000fe400078e00ff */
[----:B------:R-:W-:-:S07]  /*2b0c0*/  IMAD.MOV.U32 R77, RZ, RZ, R14 ;  /* 0x000000ffff4d7224 */ /* 0x000fce00078e000e */
[----:B------:R-:W-:Y:S05]  /*2b0d0*/  WARPSYNC.COLLECTIVE R15, `(.L_x_2010) ;  /* 0x000000000f087348 */ /* 0x000fea0003c00000 */
[----:B------:R0:W1:Y:S02]  /*2b0e0*/  SHFL.IDX P6, R14, R13, R12, R11 ;  /* 0x0000000c0d0e7389 */ /* 0x00006400000c000b */
[----:B01----:R-:W-:Y:S01]  /*2b0f0*/  ENDCOLLECTIVE ;  /* 0x000000000000791b */ /* 0x003fe20003800000 */
.L_x_2010:
        /* <DEDUP_REMOVED lines=8> */
.L_x_1781:
[----:B------:R-:W-:Y:S02]  /*2b180*/  IMAD.MOV.U32 R13, RZ, RZ, R3 ;  /* 0x000000ffff0d7224 */ /* 0x000fe400078e0003 */
[----:B------:R-:W-:Y:S02]  /*2b190*/  IMAD.MOV.U32 R12, RZ, RZ, RZ ;  /* 0x000000ffff0c7224 */ /* 0x000fe400078e00ff */
[----:B------:R-:W-:Y:S02]  /*2b1a0*/  IMAD.MOV.U32 R11, RZ, RZ, 0x181f ;  /* 0x0000181fff0b7424 */ /* 0x000fe400078e00ff */
[----:B------:R-:W-:-:S07]  /*2b1b0*/  IMAD.MOV.U32 R15, RZ, RZ, -0x1 ;  /* 0xffffffffff0f7424 */ /* 0x000fce00078e00ff */
[----:B-123--:R-:W-:Y:S05]  /*2b1c0*/  WARPSYNC.COLLECTIVE R15, `(.L_x_2012) ;  /* 0x000000000f087348 */ /* 0x00efea0003c00000 */
[----:B------:R0:W4:Y:S02]  /*2b1d0*/  SHFL.IDX P6, R14, R13, R12, R11 ;  /* 0x0000000c0d0e7389 */ /* 0x00012400000c000b */
[----:B01234-:R-:W-:Y:S01]  /*2b1e0*/  ENDCOLLECTIVE ;  /* 0x000000000000791b */ /* 0x01ffe20003800000 */
.L_x_2012:
[----:B------:R-:W-:Y:S01]  /*2b1f0*/  MOV R13, R2 ;  /* 0x00000002000d7202 */ /* 0x000fe20000000f00 */
[----:B------:R-:W-:-:S07]  /*2b200*/  IMAD.MOV.U32 R0, RZ, RZ, R14 ;  /* 0x000000ffff007224 */ /* 0x000fce00078e000e */
[----:B------:R-:W-:Y:S05]  /*2b210*/  WARPSYNC.COLLECTIVE R15, `(.L_x_2013) ;  /* 0x000000000f087348 */ /* 0x000fea0003c00000 */
[----:B------:R0:W1:Y:S02]  /*2b220*/  SHFL.IDX P6, R14, R13, R12, R11 ;  /* 0x0000000c0d0e7389 */ /* 0x00006400000c000b */
[----:B01----:R-:W-:Y:S01]  /*2b230*/  ENDCOLLECTIVE ;  /* 0x000000000000791b */ /* 0x003fe20003800000 */
.L_x_2013:
[----:B------:R-:W-:Y:S05]  /*2b240*/  BRA `(.L_x_2014) ;  /* 0xffffff6400847947 */ /* 0x000fea000383ffff */
.L_x_1784:
[----:B------:R-:W-:Y:S01]  /*2b250*/  BSSY B1, `(.L_x_2015) ;  /* 0x0000008000017945 */ /* 0x000fe20003800000 */
[----:B------:R-:W-:Y:S02]  /*2b260*/  IMAD.MOV.U32 R13, RZ, RZ, R3 ;  /* 0x000000ffff0d7224 */ /* 0x000fe400078e0003 */
[----:B------:R-:W-:Y:S02]  /*2b270*/  IMAD.MOV.U32 R12, RZ, RZ, 0x1 ;  /* 0x00000001ff0c7424 */ /* 0x000fe400078e00ff */
[----:B------:R-:W-:Y:S02]  /*2b280*/  IMAD.MOV.U32 R11, RZ, RZ, 0x181f ;  /* 0x0000181fff0b7424 */ /* 0x000fe400078e00ff */
[----:B0-----:R-:W-:-:S07]  /*2b290*/  IMAD.MOV.U32 R15, RZ, RZ, -0x1 ;  /* 0xffffffffff0f7424 */ /* 0x001fce00078e00ff */
[----:B-1234-:R-:W-:Y:S05]  /*2b2a0*/  WARPSYNC.COLLECTIVE R15, `(.L_x_2016) ;  /* 0x000000000f087348 */ /* 0x01efea0003c00000 */
[----:B------:R0:W0:Y:S02]  /*2b2b0*/  SHFL.IDX P6, R14, R13, R12, R11 ;  /* 0x0000000c0d0e7389 */ /* 0x00002400000c000b */
[----:B01234-:R-:W-:Y:S01]  /*2b2c0*/  ENDCOLLECTIVE ;  /* 0x000000000000791b */ /* 0x01ffe20003800000 */
.L_x_2016:
[----:B------:R-:W-:Y:S05]  /*2b2d0*/  BSYNC B1 ;  /* 0x0000000000017941 */ /* 0x000fea0003800000 */
.L_x_2015:
[----:B------:R-:W-:Y:S02]  /*2b2e0*/  IMAD.MOV.U32 R13, RZ, RZ, R2 ;  /* 0x000000ffff0d7224 */ /* 0x000fe400078e0002 */
[----:B------:R-:W-:Y:S02]  /*2b2f0*/  IMAD.MOV.U32 R12, RZ, RZ, 0x1 ;  /* 0x00000001ff0c7424 */ /* 0x000fe400078e00ff */
[----:B------:R-:W-:Y:S02]  /*2b300*/  IMAD.MOV.U32 R11, RZ, RZ, 0x181f ;  /* 0x0000181fff0b7424 */ /* 0x000fe400078e00ff */
[----:B------:R-:W-:Y:S02]  /*2b310*/  IMAD.MOV.U32 R15, RZ, RZ, -0x1 ;  /* 0xffffffffff0f7424 */ /* 0x000fe400078e00ff */
[----:B------:R-:W-:-:S07]  /*2b320*/  IMAD.MOV.U32 R0, RZ, RZ, R14 ;  /* 0x000000ffff007224 */ /* 0x000fce00078e000e */
[----:B------:R-:W-:Y:S05]  /*2b330*/  WARPSYNC.COLLECTIVE R15, `(.L_x_2017) ;  /* 0x000000000f087348 */ /* 0x000fea0003c00000 */
[----:B------:R0:W1:Y:S02]  /*2b340*/  SHFL.IDX P6, R14, R13, R12, R11 ;  /* 0x0000000c0d0e7389 */ /* 0x00006400000c000b */
[----:B01----:R-:W-:Y:S01]  /*2b350*/  ENDCOLLECTIVE ;  /* 0x000000000000791b */ /* 0x003fe20003800000 */
.L_x_2017:
[----:B------:R-:W-:Y:S05]  /*2b360*/  BRA `(.L_x_2018) ;  /* 0xffffff6400887947 */ /* 0x000fea000383ffff */
.L_x_1787:
[----:B------:R-:W-:Y:S01]  /*2b370*/  BSSY B1, `(.L_x_2019) ;  /* 0x0000008000017945 */ /* 0x000fe20003800000 */
[----:B------:R-:W-:Y:S01]  /*2b380*/  IMAD.MOV.U32 R13, RZ, RZ, R3 ;  /* 0x000000ffff0d7224 */ /* 0x000fe200078e0003 */
[----:B------:R-:W-:Y:S01]  /*2b390*/  MOV R11, 0x181f ;  /* 0x0000181f000b7802 */ /* 0x000fe20000000f00 */
[----:B------:R-:W-:Y:S02]  /*2b3a0*/  IMAD.MOV.U32 R12, RZ, RZ, 0x2 ;  /* 0x00000002ff0c7424 */ /* 0x000fe400078e00ff */
[----:B0-----:R-:W-:-:S07]  /*2b3b0*/  IMAD.MOV.U32 R15, RZ, RZ, -0x1 ;  /* 0xffffffffff0f7424 */ /* 0x001fce00078e00ff */
[----:B-1234-:R-:W-:Y:S05]  /*2b3c0*/  WARPSYNC.COLLECTIVE R15, `(.L_x_2020) ;  /* 0x000000000f087348 */ /* 0x01efea0003c00000 */
[----:B------:R0:W0:Y:S02]  /*2b3d0*/  SHFL.IDX P6, R14, R13, R12, R11 ;  /* 0x0000000c0d0e7389 */ /* 0x00002400000c000b */
[----:B01234-:R-:W-:Y:S01]  /*2b3e0*/  ENDCOLLECTIVE ;  /* 0x000000000000791b */ /* 0x01ffe20003800000 */
.L_x_2020:
[----:B------:R-:W-:Y:S05]  /*2b3f0*/  BSYNC B1 ;  /* 0x0000000000017941 */ /* 0x000fea0003800000 */
.L_x_2019:
        /* <DEDUP_REMOVED lines=8> */
.L_x_2021:
[----:B------:R-:W-:Y:S05]  /*2b480*/  BRA `(.L_x_2022) ;  /* 0xffffff6400887947 */ /* 0x000fea000383ffff */
.L_x_1790:
        /* <DEDUP_REMOVED lines=8> */
.L_x_2024:
[----:B------:R-:W-:Y:S05]  /*2b510*/  BSYNC B1 ;  /* 0x0000000000017941 */ /* 0x000fea0003800000 */
.L_x_2023:
[----:B------:R-:W-:Y:S01]  /*2b520*/  MOV R13, R2 ;  /* 0x00000002000d7202 */ /* 0x000fe20000000f00 */
[----:B------:R-:W-:Y:S02]  /*2b530*/  IMAD.MOV.U32 R12, RZ, RZ, 0x3 ;  /* 0x00000003ff0c7424 */ /* 0x000fe400078e00ff */
[----:B------:R-:W-:Y:S02]  /*2b540*/  IMAD.MOV.U32 R11, RZ, RZ, 0x181f ;  /* 0x0000181fff0b7424 */ /* 0x000fe400078e00ff */
[----:B------:R-:W-:Y:S02]  /*2b550*/  IMAD.MOV.U32 R15, RZ, RZ, -0x1 ;  /* 0xffffffffff0f7424 */ /* 0x000fe400078e00ff */
[----:B------:R-:W-:-:S07]  /*2b560*/  IMAD.MOV.U32 R0, RZ, RZ, R14 ;  /* 0x000000ffff007224 */ /* 0x000fce00078e000e */
[----:B------:R-:W-:Y:S05]  /*2b570*/  WARPSYNC.COLLECTIVE R15, `(.L_x_2025) ;  /* 0x000000000f087348 */ /* 0x000fea0003c00000 */
[----:B------:R0:W1:Y:S02]  /*2b580*/  SHFL.IDX P6, R14, R13, R12, R11 ;  /* 0x0000000c0d0e7389 */ /* 0x00006400000c000b */
[----:B01----:R-:W-:Y:S01]  /*2b590*/  ENDCOLLECTIVE ;  /* 0x000000000000791b */ /* 0x003fe20003800000 */
.L_x_2025:
[----:B------:R-:W-:Y:S05]  /*2b5a0*/  BRA `(.L_x_2026) ;  /* 0xffffff6400887947 */ /* 0x000fea000383ffff */
.L_x_1814:
[----:B------:R-:W0:Y:S01]  /*2b5b0*/  S2R R5, SR_TID.X ;  /* 0x0000000000057919 */ /* 0x000e220000002100 */
[----:B------:R-:W-:Y:S01]  /*2b5c0*/  BSSY B1, `(.L_x_2027) ;  /* 0x000000a000017945 */ /* 0x000fe20003800000 */
[----:B------:R-:W-:Y:S02]  /*2b5d0*/  IMAD.MOV.U32 R12, RZ, RZ, RZ ;  /* 0x000000ffff0c7224 */ /* 0x000fe400078e00ff */
[----:B------:R-:W-:Y:S02]  /*2b5e0*/  IMAD.MOV.U32 R11, RZ, RZ, 0x1f ;  /* 0x0000001fff0b7424 */ /* 0x000fe400078e00ff */
[----:B------:R-:W-:Y:S01]  /*2b5f0*/  IMAD.MOV.U32 R15, RZ, RZ, -0x1 ;  /* 0xffffffffff0f7424 */ /* 0x000fe200078e00ff */
[----:B0-----:R-:W-:-:S04]  /*2b600*/  SHF.R.U32.HI R5, RZ, 0x5, R5 ;  /* 0x00000005ff057819 */ /* 0x001fc80000011605 */
[----:B------:R-:W-:-:S05]  /*2b610*/  LOP3.LUT R5, R5, 0x3, RZ, 0xc0, !PT ;  /* 0x0000000305057812 */ /* 0x000fca00078ec0ff */
[----:B------:R-:W-:-:S07]  /*2b620*/  IMAD.MOV.U32 R13, RZ, RZ, R5 ;  /* 0x000000ffff0d7224 */ /* 0x000fce00078e0005 */
[----:B------:R-:W-:Y:S05]  /*2b630*/  WARPSYNC.COLLECTIVE R15, `(.L_x_2028) ;  /* 0x000000000f087348 */ /* 0x000fea0003c00000 */
[----:B------:R0:W1:Y:S02]  /*2b640*/  SHFL.IDX P6, R14, R13, R12, R11 ;  /* 0x0000000c0d0e7389 */ /* 0x00006400000c000b */
[----:B01----:R-:W-:Y:S01]  /*2b650*/  ENDCOLLECTIVE ;  /* 0x000000000000791b */ /* 0x003fe20003800000 */
.L_x_2028:
[----:B------:R-:W-:Y:S05]  /*2b660*/  BSYNC B1 ;  /* 0x0000000000017941 */ /* 0x000fea0003800000 */
.L_x_2027:
[----:B------:R-:W-:Y:S05]  /*2b670*/  BRA `(.L_x_2029) ;  /* 0xffffff7c00e07947 */ /* 0x000fea000383ffff */
.L_x_1816:
[----:B------:R-:W-:Y:S01]  /*2b680*/  BSSY B1, `(.L_x_2030) ;  /* 0x0000006000017945 */ /* 0x000fe20003800000 */
[----:B------:R-:W-:-:S07]  /*2b690*/  IMAD.MOV.U32 R15, RZ, RZ, -0x1 ;  /* 0xffffffffff0f7424 */ /* 0x000fce00078e00ff */
[----:B0-----:R-:W-:Y:S05]  /*2b6a0*/  WARPSYNC.COLLECTIVE R15, `(.L_x_2031) ;  /* 0x000000000f0c7348 */ /* 0x001fea0003c00000 */
[----:B------:R-:W-:Y:S02]  /*2b6b0*/  ELECT P6, UR62, PT ;  /* 0x00000000003e782f */ /* 0x000fe400038c0000 */
[----:B------:R-:W-:Y:S01]  /*2b6c0*/  MOV R14, UR62 ;  /* 0x0000003e000e7c02 */ /* 0x000fe20008000f00 */
[----:B0-----:R-:W-:Y:S10]  /*2b6d0*/  ENDCOLLECTIVE ;  /* 0x000000000000791b */ /* 0x001ff40003800000 */
.L_x_2031:
[----:B------:R-:W-:Y:S05]  /*2b6e0*/  BSYNC B1 ;  /* 0x0000000000017941 */ /* 0x000fea0003800000 */
.L_x_2030:
[----:B------:R-:W-:Y:S05]  /*2b6f0*/  BRA `(.L_x_1815) ;  /* 0xffffff7c00d87947 */ /* 0x000fea000383ffff */
.L_x_1818:
[----:B0-----:R0:W1:Y:S02]  /*2b700*/  SYNCS.PHASECHK.TRANS64.TRYWAIT P0, [R23+URZ+0x22820], R5 ;  /* 0x02282005170075a7 */ /* 0x001064000800017f */
[----:B-1----:R-:W-:Y:S05]  /*2b710*/  @!P0 NANOSLEEP.SYNCS 0x989680 ;  /* 0x009896800000895d */ /* 0x002fea0003900000 */
[----:B------:R-:W1:Y:S02]  /*2b720*/  @!P0 SYNCS.PHASECHK.TRANS64 P0, [R23+URZ+0x22820], R5 ;  /* 0x02282005170085a7 */ /* 0x000e64000800007f */
[----:B-1----:R-:W-:Y:S05]  /*2b730*/  @!P0 BRA `(.L_x_1818) ;  /* 0xfffffffc00f08947 */ /* 0x002fea000383ffff */
[----:B------:R-:W-:Y:S05]  /*2b740*/  BRA `(.L_x_2032) ;  /* 0xffffff7c00e87947 */ /* 0x000fea000383ffff */
.L_x_1822:
[----:B-1----:R1:W2:Y:S02]  /*2b750*/  SYNCS.PHASECHK.TRANS64.TRYWAIT P0, [R10+URZ+0x228a0], R9 ;  /* 0x0228a0090a0075a7 */ /* 0x0022a4000800017f */
[----:B--2---:R-:W-:Y:S05]  /*2b760*/  @!P0 NANOSLEEP.SYNCS 0x989680 ;  /* 0x009896800000895d */ /* 0x004fea0003900000 */
[----:B------:R-:W2:Y:S02]  /*2b770*/  @!P0 SYNCS.PHASECHK.TRANS64 P0, [R10+URZ+0x228a0], R9 ;  /* 0x0228a0090a0085a7 */ /* 0x000ea4000800007f */
[----:B--2---:R-:W-:Y:S05]  /*2b780*/  @!P0 BRA `(.L_x_1822) ;  /* 0xfffffffc00f08947 */ /* 0x004fea000383ffff */
[----:B------:R-:W-:Y:S05]  /*2b790*/  BRA `(.L_x_2033) ;  /* 0xffffff8000007947 */ /* 0x000fea000383ffff */
.L_x_1829:
[----:B0-----:R0:W2:Y:S02]  /*2b7a0*/  SYNCS.PHASECHK.TRANS64.TRYWAIT P0, [R10+URZ+0x228c0], R9 ;  /* 0x0228c0090a0075a7 */ /* 0x0010a4000800017f */
[----:B--2---:R-:W-:Y:S05]  /*2b7b0*/  @!P0 NANOSLEEP.SYNCS 0x989680 ;  /* 0x009896800000895d */ /* 0x004fea0003900000 */
[----:B------:R-:W2:Y:S02]  /*2b7c0*/  @!P0 SYNCS.PHASECHK.TRANS64 P0, [R10+URZ+0x228c0], R9 ;  /* 0x0228c0090a0085a7 */ /* 0x000ea4000800007f */
[----:B--2---:R-:W-:Y:S05]  /*2b7d0*/  @!P0 BRA `(.L_x_1829) ;  /* 0xfffffffc00f08947 */ /* 0x004fea000383ffff */
[----:B------:R-:W-:Y:S05]  /*2b7e0*/  BRA `(.L_x_2034) ;  /* 0xffffff8000f47947 */ /* 0x000fea000383ffff */
.L_x_1836:
[----:B-1----:R1:W2:Y:S02]  /*2b7f0*/  SYNCS.PHASECHK.TRANS64.TRYWAIT P1, [R9+URZ+0x228a0], R7 ;  /* 0x0228a007090075a7 */ /* 0x0022a4000802017f */
[----:B--2---:R-:W-:Y:S05]  /*2b800*/  @!P1 NANOSLEEP.SYNCS 0x989680 ;  /* 0x009896800000995d */ /* 0x004fea0003900000 */
[----:B------:R-:W2:Y:S02]  /*2b810*/  @!P1 SYNCS.PHASECHK.TRANS64 P1, [R9+URZ+0x228a0], R7 ;  /* 0x0228a007090095a7 */ /* 0x000ea4000802007f */
[----:B--2---:R-:W-:Y:S05]  /*2b820*/  @!P1 BRA `(.L_x_1836) ;  /* 0xfffffffc00f09947 */ /* 0x004fea000383ffff */
[----:B------:R-:W-:Y:S05]  /*2b830*/  BRA `(.L_x_2035) ;  /* 0xffffff8400b47947 */ /* 0x000fea000383ffff */
.L_x_1843:
[----:B0-----:R0:W2:Y:S02]  /*2b840*/  SYNCS.PHASECHK.TRANS64.TRYWAIT P1, [R9+URZ+0x228c0], R7 ;  /* 0x0228c007090075a7 */ /* 0x0010a4000802017f */
[----:B--2---:R-:W-:Y:S05]  /*2b850*/  @!P1 NANOSLEEP.SYNCS 0x989680 ;  /* 0x009896800000995d */ /* 0x004fea0003900000 */
[----:B------:R-:W2:Y:S02]  /*2b860*/  @!P1 SYNCS.PHASECHK.TRANS64 P1, [R9+URZ+0x228c0], R7 ;  /* 0x0228c007090095a7 */ /* 0x000ea4000802007f */
[----:B--2---:R-:W-:Y:S05]  /*2b870*/  @!P1 BRA `(.L_x_1843) ;  /* 0xfffffffc00f09947 */ /* 0x004fea000383ffff */
[----:B------:R-:W-:Y:S05]  /*2b880*/  BRA `(.L_x_2036) ;  /* 0xffffff8800a47947 */ /* 0x000fea000383ffff */
.L_x_1866:
[----:B------:R-:W0:Y:S01]  /*2b890*/  S2R R20, SR_TID.X ;  /* 0x0000000000147919 */ /* 0x000e220000002100 */
[----:B------:R-:W-:Y:S01]  /*2b8a0*/  BSSY B0, `(.L_x_2037) ;  /* 0x000000a000007945 */ /* 0x000fe20003800000 */
[----:B------:R-:W-:Y:S01]  /*2b8b0*/  IMAD.MOV.U32 R12, RZ, RZ, RZ ;  /* 0x000000ffff0c7224 */ /* 0x000fe200078e00ff */
[----:B------:R-:W-:Y:S01]  /*2b8c0*/  MOV R15, 0xffffffff ;  /* 0xffffffff000f7802 */ /* 0x000fe20000000f00 */
[----:B------:R-:W-:Y:S01]  /*2b8d0*/  IMAD.MOV.U32 R11, RZ, RZ, 0x1f ;  /* 0x0000001fff0b7424 */ /* 0x000fe200078e00ff */
[----:B0-----:R-:W-:-:S04]  /*2b8e0*/  SHF.R.U32.HI R10, RZ, 0x5, R20 ;  /* 0x00000005ff0a7819 */ /* 0x001fc80000011614 */
[----:B------:R-:W-:-:S05]  /*2b8f0*/  LOP3.LUT R10, R10, 0x3, RZ, 0xc0, !PT ;  /* 0x000000030a0a7812 */ /* 0x000fca00078ec0ff */
[----:B------:R-:W-:-:S07]  /*2b900*/  IMAD.MOV.U32 R13, RZ, RZ, R10 ;  /* 0x000000ffff0d7224 */ /* 0x000fce00078e000a */
[----:B-----5:R-:W-:Y:S05]  /*2b910*/  WARPSYNC.COLLECTIVE R15, `(.L_x_2038) ;  /* 0x000000000f087348 */ /* 0x020fea0003c00000 */
[----:B------:R0:W1:Y:S02]  /*2b920*/  SHFL.IDX P6, R14, R13, R12, R11 ;  /* 0x0000000c0d0e7389 */ /* 0x00006400000c000b */
[----:B01---5:R-:W-:Y:S01]  /*2b930*/  ENDCOLLECTIVE ;  /* 0x000000000000791b */ /* 0x023fe20003800000 */
.L_x_2038:
[----:B------:R-:W-:Y:S05]  /*2b940*/  BSYNC B0 ;  /* 0x0000000000007941 */ /* 0x000fea0003800000 */
.L_x_2037:
[----:B------:R-:W-:Y:S05]  /*2b950*/  BRA `(.L_x_2039) ;  /* 0xffffff9800d07947 */ /* 0x000fea000383ffff */
.L_x_1869:
[----:B0-----:R-:W2:Y:S02]  /*2b960*/  LDL R0, [R1+0x28] ;  /* 0x0000280001007983 */ /* 0x001ea40000100800 */
[----:B--2---:R0:W1:Y:S02]  /*2b970*/  SYNCS.PHASECHK.TRANS64.TRYWAIT P0, [R4+URZ+0x22880], R0 ;  /* 0x02288000040075a7 */ /* 0x004064000800017f */
[----:B-1----:R-:W-:Y:S05]  /*2b980*/  @!P0 NANOSLEEP.SYNCS 0x989680 ;  /* 0x009896800000895d */ /* 0x002fea0003900000 */
[----:B------:R-:W1:Y:S02]  /*2b990*/  @!P0 SYNCS.PHASECHK.TRANS64 P0, [R4+URZ+0x22880], R0 ;  /* 0x02288000040085a7 */ /* 0x000e64000800007f */
[----:B-1----:R-:W-:Y:S05]  /*2b9a0*/  @!P0 BRA `(.L_x_1869) ;  /* 0xfffffffc00ec8947 */ /* 0x002fea000383ffff */
[----:B------:R-:W-:Y:S05]  /*2b9b0*/  BRA `(.L_x_2040) ;  /* 0xffffff9800f07947 */ /* 0x000fea000383ffff */
.L_x_1870:
[----:B------:R-:W-:Y:S01]  /*2b9c0*/  BSSY B0, `(.L_x_2041) ;  /* 0x0000008000007945 */ /* 0x000fe20003800000 */
[----:B------:R-:W-:Y:S02]  /*2b9d0*/  IMAD.MOV.U32 R13, RZ, RZ, R2 ;  /* 0x000000ffff0d7224 */ /* 0x000fe400078e0002 */
[----:B------:R-:W-:Y:S02]  /*2b9e0*/  IMAD.MOV.U32 R12, RZ, RZ, RZ ;  /* 0x000000ffff0c7224 */ /* 0x000fe400078e00ff */
[----:B------:R-:W-:Y:S02]  /*2b9f0*/  IMAD.MOV.U32 R11, RZ, RZ, 0x1c1f ;  /* 0x00001c1fff0b7424 */ /* 0x000fe400078e00ff */
[----:B------:R-:W-:-:S07]  /*2ba00*/  IMAD.MOV.U32 R15, RZ, RZ, -0x1 ;  /* 0xffffffffff0f7424 */ /* 0x000fce00078e00ff */
[----:B------:R-:W-:Y:S05]  /*2ba10*/  WARPSYNC.COLLECTIVE R15, `(.L_x_2042) ;  /* 0x000000000f087348 */ /* 0x000fea0003c00000 */
[----:B------:R0:W1:Y:S02]  /*2ba20*/  SHFL.IDX P6, R14, R13, R12, R11 ;  /* 0x0000000c0d0e7389 */ /* 0x00006400000c000b */
[----:B01----:R-:W-:Y:S01]  /*2ba30*/  ENDCOLLECTIVE ;  /* 0x000000000000791b */ /* 0x003fe20003800000 */
.L_x_2042:
[----:B------:R-:W-:Y:S05]  /*2ba40*/  BSYNC B0 ;  /* 0x0000000000007941 */ /* 0x000fea0003800000 */
.L_x_2041:
[----:B------:R-:W-:Y:S01]  /*2ba50*/  IMAD.MOV.U32 R13, RZ, RZ, R0 ;  /* 0x000000ffff0d7224 */ /* 0x000fe200078e0000 */
[----:B------:R-:W-:Y:S01]  /*2ba60*/  LOP3.LUT P2, RZ, R22, 0x2, RZ, 0xc0, !PT ;  /* 0x0000000216ff7812 */ /* 0x000fe2000784c0ff */
[----:B------:R-:W-:Y:S01]  /*2ba70*/  IMAD.MOV.U32 R12, RZ, RZ, RZ ;  /* 0x000000ffff0c7224 */ /* 0x000fe200078e00ff */
[C---:B------:R-:W-:Y:S01]  /*2ba80*/  ISETP.GE.AND P3, PT, R7.reuse, 0x21, PT ;  /* 0x000000210700780c */ /* 0x040fe20003f66270 */
[----:B------:R-:W-:Y:S01]  /*2ba90*/  IMAD.MOV.U32 R11, RZ, RZ, 0x1c1f ;  /* 0x00001c1fff0b7424 */ /* 0x000fe200078e00ff */
[----:B------:R-:W-:Y:S01]  /*2baa0*/  ISETP.GE.AND P5, PT, R7, 0x61, PT ;  /* 0x000000610700780c */ /* 0x000fe20003fa6270 */
[----:B------:R-:W-:Y:S02]  /*2bab0*/  IMAD.MOV.U32 R15, RZ, RZ, -0x1 ;  /* 0xffffffffff0f7424 */ /* 0x000fe400078e00ff */
[----:B------:R-:W-:-:S10]  /*2bac0*/  IMAD.MOV.U32 R3, RZ, RZ, R14 ;  /* 0x000000ffff037224 */ /* 0x000fd400078e000e */
[----:B------:R-:W-:Y:S05]  /*2bad0*/  WARPSYNC.COLLECTIVE R15, `(.L_x_2043) ;  /* 0x000000000f087348 */ /* 0x000fea0003c00000 */
[----:B------:R0:W1:Y:S02]  /*2bae0*/  SHFL.IDX P6, R14, R13, R12, R11 ;  /* 0x0000000c0d0e7389 */ /* 0x00006400000c000b */
[----:B01----:R-:W-:Y:S01]  /*2baf0*/  ENDCOLLECTIVE ;  /* 0x000000000000791b */ /* 0x003fe20003800000 */
.L_x_2043:
[----:B------:R-:W-:Y:S02]  /*2bb00*/  IMAD.MOV.U32 R13, RZ, RZ, R2 ;  /* 0x000000ffff0d7224 */ /* 0x000fe400078e0002 */
[----:B------:R-:W-:Y:S02]  /*2bb10*/  IMAD.MOV.U32 R12, RZ, RZ, 0x1 ;  /* 0x00000001ff0c7424 */ /* 0x000fe400078e00ff */
[----:B------:R-:W-:-:S07]  /*2bb20*/  IMAD.MOV.U32 R10, RZ, RZ, R14 ;  /* 0x000000ffff0a7224 */ /* 0x000fce00078e000e */
[----:B------:R-:W-:Y:S05]  /*2bb30*/  WARPSYNC.COLLECTIVE R15, `(.L_x_2044) ;  /* 0x000000000f087348 */ /* 0x000fea0003c00000 */
[----:B------:R0:W1:Y:S02]  /*2bb40*/  SHFL.IDX P6, R14, R13, R12, R11 ;  /* 0x0000000c0d0e7389 */ /* 0x00006400000c000b */
[----:B01----:R-:W-:Y:S01]  /*2bb50*/  ENDCOLLECTIVE ;  /* 0x000000000000791b */ /* 0x003fe20003800000 */
.L_x_2044:
[----:B------:R-:W-:-:S05]  /*2bb60*/  IADD3 R20, P0, R36, R10, RZ ;  /* 0x0000000a24147210 */ /* 0x000fca0007f1e0ff */
[----:B------:R-:W-:Y:S01]  /*2bb70*/  IMAD.X R21, RZ, RZ, R3, P0 ;  /* 0x000000ffff157224 */ /* 0x000fe200000e0603 */
[----:B------:R-:W-:Y:S02]  /*2bb80*/  ISETP.LT.OR P0, PT, R7, 0x1, P2 ;  /* 0x000000010700780c */ /* 0x000fe40001701670 */
[----:B------:R-:W-:Y:S01]  /*2bb90*/  IADD3 R3, R23, R5, R33 ;  /* 0x0000000517037210 */ /* 0x000fe20007ffe021 */
[----:B------:R-:W-:-:S03]  /*2bba0*/  IMAD.MOV.U32 R13, RZ, RZ, R0 ;  /* 0x000000ffff0d7224 */ /* 0x000fc600078e0000 */
[----:B------:R-:W-:-:S07]  /*2bbb0*/  IADD3 R5, R34, R3, RZ ;  /* 0x0000000322057210 */ /* 0x000fce0007ffe0ff */
        /* <DEDUP_REMOVED lines=9> */
.L_x_2045:
[----:B------:R-:W-:Y:S01]  /*2bc50*/  @!PT LDS RZ, [RZ] ;  /* 0x00000000fffff984 */ /* 0x000fe20000000800 */
[----:B------:R-:W-:Y:S01]  /*2bc60*/  @!PT LDS RZ, [RZ] ;  /* 0x00000000fffff984 */ /* 0x000fe20000000800 */
[----:B------:R-:W-:Y:S01]  /*2bc70*/  @!PT LDS RZ, [RZ] ;  /* 0x00000000fffff984 */ /* 0x000fe20000000800 */
[----:B------:R0:W-:Y:S01]  /*2bc80*/  LDGSTS.E.BYPASS.LTC128B.128 [R5+0x8400], desc[UR38][R20.64+0x40], !P0 ;  /* 0x0840004014057fae */ /* 0x0001e2000c101d66 */
[----:B------:R-:W-:Y:S02]  /*2bc90*/  IMAD.MOV.U32 R13, RZ, RZ, R2 ;  /* 0x000000ffff0d7224 */ /* 0x000fe400078e0002 */
[----:B------:R-:W-:Y:S02]  /*2bca0*/  IMAD.MOV.U32 R12, RZ, RZ, 0x2 ;  /* 0x00000002ff0c7424 */ /* 0x000fe400078e00ff */
[----:B------:R-:W-:-:S07]  /*2bcb0*/  IMAD.MOV.U32 R10, RZ, RZ, R14 ;  /* 0x000000ffff0a7224 */ /* 0x000fce00078e000e */
[----:B0-----:R-:W-:Y:S05]  /*2bcc0*/  WARPSYNC.COLLECTIVE R15, `(.L_x_2046) ;  /* 0x000000000f087348 */ /* 0x001fea0003c00000 */
[----:B------:R1:W2:Y:S02]  /*2bcd0*/  SHFL.IDX P6, R14, R13, R12, R11 ;  /* 0x0000000c0d0e7389 */ /* 0x0002a400000c000b */
[----:B012---:R-:W-:Y:S01]  /*2bce0*/  ENDCOLLECTIVE ;  /* 0x000000000000791b */ /* 0x007fe20003800000 */
.L_x_2046:
        /* <DEDUP_REMOVED lines=13> */
.L_x_2047:
        /* <DEDUP_REMOVED lines=10> */
.L_x_2048:
[----:B------:R-:W-:-:S04]  /*2be60*/  IADD3 R20, P0, R36, R10, RZ ;  /* 0x0000000a24147210 */ /* 0x000fc80007f1e0ff */
[----:B------:R-:W-:Y:S02]  /*2be70*/  IADD3.X R21, RZ, R9, RZ, P0, !PT ;  /* 0x00000009ff157210 */ /* 0x000fe400007fe4ff */
        /* <DEDUP_REMOVED lines=12> */
.L_x_2049:
[----:B------:R-:W-:Y:S01]  /*2bf40*/  @!PT LDS RZ, [RZ] ;  /* 0x00000000fffff984 */ /* 0x000fe20000000800 */
[----:B------:R-:W-:Y:S01]  /*2bf50*/  @!PT LDS RZ, [RZ] ;  /* 0x00000000fffff984 */ /* 0x000fe20000000800 */
[----:B------:R-:W-:Y:S01]  /*2bf60*/  @!PT LDS RZ, [RZ] ;  /* 0x00000000fffff984 */ /* 0x000fe20000000800 */
[----:B------:R0:W-:Y:S01]  /*2bf70*/  LDGSTS.E.BYPASS.LTC128B.128 [R5+0xa400], desc[UR38][R20.64+0x40], !P0 ;  /* 0x0a40004014057fae */ /* 0x0001e2000c101d66 */
[----:B------:R-:W-:Y:S01]  /*2bf80*/  IMAD.MOV.U32 R0, RZ, RZ, R14 ;  /* 0x000000ffff007224 */ /* 0x000fe200078e000e */
[----:B------:R-:W-:Y:S06]  /*2bf90*/  BRA `(.L_x_2050) ;  /* 0xffffff98006c7947 */ /* 0x000fec000383ffff */
.L_x_1875:
[----:B---3--:R-:W3:Y:S02]  /*2bfa0*/  LDL R0, [R1+0x28] ;  /* 0x0000280001007983 */ /* 0x008ee40000100800 */
[----:B---3--:R3:W4:Y:S02]  /*2bfb0*/  SYNCS.PHASECHK.TRANS64.TRYWAIT P0, [R4+URZ+0x22840], R0 ;  /* 0x02284000040075a7 */ /* 0x008724000800017f */
[----:B----4-:R-:W-:Y:S05]  /*2bfc0*/  @!P0 NANOSLEEP.SYNCS 0x989680 ;  /* 0x009896800000895d */ /* 0x010fea0003900000 */
[----:B------:R-:W4:Y:S02]  /*2bfd0*/  @!P0 SYNCS.PHASECHK.TRANS64 P0, [R4+URZ+0x22840], R0 ;  /* 0x02284000040085a7 */ /* 0x000f24000800007f */
[----:B----4-:R-:W-:Y:S05]  /*2bfe0*/  @!P0 BRA `(.L_x_1875) ;  /* 0xfffffffc00ec8947 */ /* 0x010fea000383ffff */
[----:B------:R-:W-:Y:S05]  /*2bff0*/  BRA `(.L_x_2051) ;  /* 0xffffff9800cc7947 */ /* 0x000fea000383ffff */
.L_x_1876:
[----:B------:R-:W-:Y:S01]  /*2c000*/  BSSY B0, `(.L_x_2052) ;  /* 0x0000008000007945 */ /* 0x000fe20003800000 */
[----:B------:R-:W-:Y:S02]  /*2c010*/  IMAD.MOV.U32 R13, RZ, RZ, R5 ;  /* 0x000000ffff0d7224 */ /* 0x000fe400078e0005 */
[----:B------:R-:W-:Y:S02]  /*2c020*/  IMAD.MOV.U32 R12, RZ, RZ, RZ ;  /* 0x000000ffff0c7224 */ /* 0x000fe400078e00ff */
[----:B------:R-:W-:Y:S02]  /*2c030*/  IMAD.MOV.U32 R11, RZ, RZ, 0x1c1f ;  /* 0x00001c1fff0b7424 */ /* 0x000fe400078e00ff */
[----:B------:R-:W-:-:S07]  /*2c040*/  IMAD.MOV.U32 R15, RZ, RZ, -0x1 ;  /* 0xffffffffff0f7424 */ /* 0x000fce00078e00ff */
[----:B--2---:R-:W-:Y:S05]  /*2c050*/  WARPSYNC.COLLECTIVE R15, `(.L_x_2053) ;  /* 0x000000000f087348 */ /* 0x004fea0003c00000 */
[----:B------:R0:W1:Y:S02]  /*2c060*/  SHFL.IDX P6, R14, R13, R12, R11 ;  /* 0x0000000c0d0e7389 */ /* 0x00006400000c000b */
[----:B012---:R-:W-:Y:S01]  /*2c070*/  ENDCOLLECTIVE ;  /* 0x000000000000791b */ /* 0x007fe20003800000 */
.L_x_2053:
[----:B------:R-:W-:Y:S05]  /*2c080*/  BSYNC B0 ;  /* 0x0000000000007941 */ /* 0x000fea0003800000 */
.L_x_2052:
[----:B------:R-:W-:Y:S01]  /*2c090*/  IMAD.MOV.U32 R13, RZ, RZ, R0 ;  /* 0x000000ffff0d7224 */ /* 0x000fe200078e0000 */
[----:B------:R-:W-:Y:S01]  /*2c0a0*/  MOV R12, RZ ;  /* 0x000000ff000c7202 */ /* 0x000fe20000000f00 */
[----:B------:R-:W-:Y:S01]  /*2c0b0*/  IMAD.MOV.U32 R11, RZ, RZ, 0x1c1f ;  /* 0x00001c1fff0b7424 */ /* 0x000fe200078e00ff */
[----:B------:R-:W-:Y:S01]  /*2c0c0*/  LOP3.LUT R22, R22, 0xbfffffff, RZ, 0xc0, !PT ;  /* 0xbfffffff16167812 */ /* 0x000fe200078ec0ff */
[----:B------:R-:W-:Y:S01]  /*2c0d0*/  IMAD.MOV.U32 R15, RZ, RZ, -0x1 ;  /* 0xffffffffff0f7424 */ /* 0x000fe200078e00ff */
[C---:B------:R-:W-:Y:S01]  /*2c0e0*/  @P3 IADD3 R9, R23.reuse, R6, RZ ;  /* 0x0000000617093210 */ /* 0x040fe20007ffe0ff */
[----:B------:R-:W-:Y:S01]  /*2c0f0*/  IMAD.MOV.U32 R2, RZ, RZ, R14 ;  /* 0x000000ffff027224 */ /* 0x000fe200078e000e */
[----:B------:R-:W-:Y:S01]  /*2c100*/  @P5 LOP3.LUT R22, R22, 0x40000000, RZ, 0xfc, !PT ;  /* 0x4000000016165812 */ /* 0x000fe200078efcff */
[----:B------:R-:W-:-:S07]  /*2c110*/  @P4 IMAD.IADD R7, R23, 0x1, R6 ;  /* 0x0000000117074824 */ /* 0x000fce00078e0206 */
[----:B------:R-:W-:Y:S05]  /*2c120*/  WARPSYNC.COLLECTIVE R15, `(.L_x_2054) ;  /* 0x000000000f087348 */ /* 0x000fea0003c00000 */
[----:B------:R0:W1:Y:S02]  /*2c130*/  SHFL.IDX P6, R14, R13, R12, R11 ;  /* 0x0000000c0d0e7389 */ /* 0x00006400000c000b */
[----:B01----:R-:W-:Y:S01]  /*2c140*/  ENDCOLLECTIVE ;  /* 0x000000000000791b */ /* 0x003fe20003800000 */
.L_x_2054:
[C---:B------:R-:W-:Y:S01]  /*2c150*/  LOP3.LUT P5, RZ, R22.reuse, 0x8, RZ, 0xc0, !PT ;  /* 0x0000000816ff7812 */ /* 0x040fe200078ac0ff */
        /* <DEDUP_REMOVED lines=16> */
.L_x_2055:
        /* <DEDUP_REMOVED lines=12> */
.L_x_2056:
[----:B------:R-:W-:Y:S02]  /*2c320*/  IMAD.MOV.U32 R13, RZ, RZ, R5 ;  /* 0x000000ffff0d7224 */ /* 0x000fe400078e0005 */
[----:B------:R-:W-:Y:S02]  /*2c330*/  IMAD.MOV.U32 R12, RZ, RZ, 0x2 ;  /* 0x00000002ff0c7424 */ /* 0x000fe400078e00ff */
[----:B------:R-:W-:-:S07]  /*2c340*/  IMAD.MOV.U32 R3, RZ, RZ, R14 ;  /* 0x000000ffff037224 */ /* 0x000fce00078e000e */
[----:B------:R-:W-:Y:S05]  /*2c350*/  WARPSYNC.COLLECTIVE R15, `(.L_x_2057) ;  /* 0x000000000f087348 */ /* 0x000fea0003c00000 */
[----:B------:R0:W1:Y:S02]  /*2c360*/  SHFL.IDX P6, R14, R13, R12, R11 ;  /* 0x0000000c0d0e7389 */ /* 0x00006400000c000b */
[----:B01----:R-:W-:Y:S01]  /*2c370*/  ENDCOLLECTIVE ;  /* 0x000000000000791b */ /* 0x003fe20003800000 */
.L_x_2057:
        /* <DEDUP_REMOVED lines=16> */
.L_x_2058:
[----:B------:R-:W-:Y:S02]  /*2c480*/  IMAD.MOV.U32 R13, RZ, RZ, R5 ;  /* 0x000000ffff0d7224 */ /* 0x000fe400078e0005 */
[----:B------:R-:W-:Y:S02]  /*2c490*/  IMAD.MOV.U32 R12, RZ, RZ, 0x3 ;  /* 0x00000003ff0c7424 */ /* 0x000fe400078e00ff */
[----:B------:R-:W-:-:S07]  /*2c4a0*/  IMAD.MOV.U32 R3, RZ, RZ, R14 ;  /* 0x000000ffff037224 */ /* 0x000fce00078e000e */
[----:B------:R-:W-:Y:S05]  /*2c4b0*/  WARPSYNC.COLLECTIVE R15, `(.L_x_2059) ;  /* 0x000000000f087348 */ /* 0x000fea0003c00000 */
[----:B------:R0:W1:Y:S02]  /*2c4c0*/  SHFL.IDX P6, R14, R13, R12, R11 ;  /* 0x0000000c0d0e7389 */ /* 0x00006400000c000b */
[----:B01----:R-:W-:Y:S01]  /*2c4d0*/  ENDCOLLECTIVE ;  /* 0x000000000000791b */ /* 0x003fe20003800000 */
.L_x_2059:
        /* <DEDUP_REMOVED lines=10> */
.L_x_2060:
[----:B------:R-:W-:Y:S01]  /*2c580*/  @!PT LDS RZ, [RZ] ;  /* 0x00000000fffff984 */ /* 0x000fe20000000800 */
[----:B------:R-:W-:Y:S01]  /*2c590*/  @!PT LDS RZ, [RZ] ;  /* 0x00000000fffff984 */ /* 0x000fe20000000800 */
[----:B------:R-:W-:Y:S01]  /*2c5a0*/  @!PT LDS RZ, [RZ] ;  /* 0x00000000fffff984 */ /* 0x000fe20000000800 */
[----:B------:R-:W-:Y:S04]  /*2c5b0*/  @P2 LDGSTS.E.BYPASS.LTC128B.128 [R7+0x17400], desc[UR38][R2.64], !P4 ;  /* 0x1740000002072fae */ /* 0x000fe8000e101d66 */
[----:B------:R-:W-:Y:S01]  /*2c5c0*/  @P2 LDGSTS.E.BYPASS.LTC128B.128 [R7+0x19400], desc[UR38][R2.64+0x40], !P5 ;  /* 0x1940004002072fae */ /* 0x000fe2000e901d66 */
[----:B------:R-:W-:-:S03]  /*2c5d0*/  LOP3.LUT P5, RZ, R22, 0x40000000, RZ, 0xc0, !PT ;  /* 0x4000000016ff7812 */ /* 0x000fc600078ac0ff */
[----:B------:R0:W-:Y:S02]  /*2c5e0*/  @P2 LDGSTS.E.BYPASS.LTC128B.128 [R7+0x1b400], desc[UR38][R2.64+0x80], !P1 ;  /* 0x1b40008002072fae */ /* 0x0001e4000c901d66 */
[----:B0-----:R-:W-:Y:S01]  /*2c5f0*/  MOV R2, R14 ;  /* 0x0000000e00027202 */ /* 0x001fe20000000f00 */
[----:B------:R-:W-:Y:S07]  /*2c600*/  BRA `(.L_x_2061) ;  /* 0xffffff9800447947 */ /* 0x000fee000383ffff */
.L_x_1881:
[----:B------:R-:W-:Y:S02]  /*2c610*/  IMAD.MOV.U32 R13, RZ, RZ, R0 ;  /* 0x000000ffff0d7224 */ /* 0x000fe400078e0000 */
[----:B------:R-:W-:Y:S02]  /*2c620*/  IMAD.MOV.U32 R12, RZ, RZ, RZ ;  /* 0x000000ffff0c7224 */ /* 0x000fe400078e00ff */
[----:B------:R-:W-:Y:S02]  /*2c630*/  IMAD.MOV.U32 R11, RZ, RZ, 0x1c1f ;  /* 0x00001c1fff0b7424 */ /* 0x000fe400078e00ff */
[----:B------:R-:W-:Y:S02]  /*2c640*/  IMAD.MOV.U32 R15, RZ, RZ, -0x1 ;  /* 0xffffffffff0f7424 */ /* 0x000fe400078e00ff */
[----:B------:R-:W-:Y:S02]  /*2c650*/  IMAD R27, R27, R7, RZ ;  /* 0x000000071b1b7224 */ /* 0x000fe400078e02ff */
[----:B------:R-:W-:-:S07]  /*2c660*/  IMAD.IADD R17, R9, 0x1, R17 ;  /* 0x0000000109117824 */ /* 0x000fce00078e0211 */
[----:B-----5:R-:W-:Y:S05]  /*2c670*/  WARPSYNC.COLLECTIVE R15, `(.L_x_2062) ;  /* 0x000000000f087348 */ /* 0x020fea0003c00000 */
[----:B------:R0:W1:Y:S02]  /*2c680*/  SHFL.IDX P6, R14, R13, R12, R11 ;  /* 0x0000000c0d0e7389 */ /* 0x00006400000c000b */
[----:B01---5:R-:W-:Y:S01]  /*2c690*/  ENDCOLLECTIVE ;  /* 0x000000000000791b */ /* 0x023fe20003800000 */
.L_x_2062:
[C---:B------:R-:W-:Y:S01]  /*2c6a0*/  VIADD R6, R17.reuse, 0x20 ;  /* 0x0000002011067836 */ /* 0x040fe20000000000 */
[----:B------:R-:W-:Y:S01]  /*2c6b0*/  ISETP.GE.AND P1, PT, R17, R27, PT ;  /* 0x0000001b1100720c */ /* 0x000fe20003f26270 */
[----:B------:R-:W-:Y:S02]  /*2c6c0*/  IMAD.MOV.U32 R13, RZ, RZ, R4 ;  /* 0x000000ffff0d7224 */ /* 0x000fe400078e0004 */
[----:B------:R-:W-:-:S10]  /*2c6d0*/  IMAD.MOV.U32 R2, RZ, RZ, R14 ;  /* 0x000000ffff027224 */ /* 0x000fd400078e000e */
[----:B------:R-:W-:Y:S05]  /*2c6e0*/  WARPSYNC.COLLECTIVE R15, `(.L_x_2063) ;  /* 0x000000000f087348 */ /* 0x000fea0003c00000 */
[----:B------:R0:W1:Y:S02]  /*2c6f0*/  SHFL.IDX P6, R14, R13, R12, R11 ;  /* 0x0000000c0d0e7389 */ /* 0x00006400000c000b */
[----:B01----:R-:W-:Y:S01]  /*2c700*/  ENDCOLLECTIVE ;  /* 0x000000000000791b */ /* 0x003fe20003800000 */
.L_x_2063:
[----:B------:R-:W-:Y:S01]  /*2c710*/  IMAD.MOV.U32 R13, RZ, RZ, R0 ;  /* 0x000000ffff0d7224 */ /* 0x000fe200078e0000 */
[----:B------:R-:W-:Y:S01]  /*2c720*/  MOV R12, 0x1 ;  /* 0x00000001000c7802 */ /* 0x000fe20000000f00 */
[----:B------:R-:W-:-:S07]  /*2c730*/  IMAD.MOV.U32 R3, RZ, RZ, R14 ;  /* 0x000000ffff037224 */ /* 0x000fce00078e000e */
[----:B------:R-:W-:Y:S05]  /*2c740*/  WARPSYNC.COLLECTIVE R15, `(.L_x_2064) ;  /* 0x000000000f087348 */ /* 0x000fea0003c00000 */
[----:B------:R0:W1:Y:S02]  /*2c750*/  SHFL.IDX P6, R14, R13, R12, R11 ;  /* 0x0000000c0d0e7389 */ /* 0x00006400000c000b */
[----:B01----:R-:W-:Y:S01]  /*2c760*/  ENDCOLLECTIVE ;  /* 0x000000000000791b */ /* 0x003fe20003800000 */
.L_x_2064:
        /* <DEDUP_REMOVED lines=17> */
.L_x_2065:
[----:B------:R-:W-:Y:S02]  /*2c880*/  IMAD.MOV.U32 R13, RZ, RZ, R0 ;  /* 0x000000ffff0d7224 */ /* 0x000fe400078e0000 */
[----:B------:R-:W-:Y:S02]  /*2c890*/  IMAD.MOV.U32 R12, RZ, RZ, 0x2 ;  /* 0x00000002ff0c7424 */ /* 0x000fe400078e00ff */
[----:B------:R-:W-:-:S07]  /*2c8a0*/  IMAD.MOV.U32 R3, RZ, RZ, R14 ;  /* 0x000000ffff037224 */ /* 0x000fce00078e000e */
[----:B------:R-:W-:Y:S05]  /*2c8b0*/  WARPSYNC.COLLECTIVE R15, `(.L_x_2066) ;  /* 0x000000000f087348 */ /* 0x000fea0003c00000 */
[----:B------:R0:W1:Y:S02]  /*2c8c0*/  SHFL.IDX P6, R14, R13, R12, R11 ;  /* 0x0000000c0d0e7389 */ /* 0x00006400000c000b */
[----:B01----:R-:W-:Y:S01]  /*2c8d0*/  ENDCOLLECTIVE ;  /* 0x000000000000791b */ /* 0x003fe20003800000 */
.L_x_2066:
        /* <DEDUP_REMOVED lines=18> */
.L_x_2067:
[----:B------:R-:W-:Y:S01]  /*2ca00*/  MOV R13, R0 ;  /* 0x00000000000d7202 */ /* 0x000fe20000000f00 */
[----:B------:R-:W-:Y:S02]  /*2ca10*/  IMAD.MOV.U32 R12, RZ, RZ, 0x3 ;  /* 0x00000003ff0c7424 */ /* 0x000fe400078e00ff */
[----:B------:R-:W-:-:S07]  /*2ca20*/  IMAD.MOV.U32 R3, RZ, RZ, R14 ;  /* 0x000000ffff037224 */ /* 0x000fce00078e000e */
[----:B------:R-:W-:Y:S05]  /*2ca30*/  WARPSYNC.COLLECTIVE R15, `(.L_x_2068) ;  /* 0x000000000f087348 */ /* 0x000fea0003c00000 */
[----:B------:R0:W1:Y:S02]  /*2ca40*/  SHFL.IDX P6, R14, R13, R12, R11 ;  /* 0x0000000c0d0e7389 */ /* 0x00006400000c000b */
[----:B01----:R-:W-:Y:S01]  /*2ca50*/  ENDCOLLECTIVE ;  /* 0x000000000000791b */ /* 0x003fe20003800000 */
.L_x_2068:
[----:B------:R-:W-:-:S05]  /*2ca60*/  @!P1 IADD3 R3, P4, R36, R3, RZ ;  /* 0x0000000324039210 */ /* 0x000fca0007f9e0ff */
[----:B------:R-:W-:-:S05]  /*2ca70*/  @!P1 IMAD.X R2, RZ, RZ, R2, P4 ;  /* 0x000000ffff029224 */ /* 0x000fca00020e0602 */
[----:B------:R-:W-:Y:S01]  /*2ca80*/  @!P1 LOP3.LUT R3, R3, R2, RZ, 0x3c, !PT ;  /* 0x0000000203039212 */ /* 0x000fe200078e3cff */
[----:B------:R-:W-:-:S03]  /*2ca90*/  IMAD.MOV.U32 R13, RZ, RZ, R4 ;  /* 0x000000ffff0d7224 */ /* 0x000fc600078e0004 */
[----:B------:R-:W-:-:S04]  /*2caa0*/  @!P1 LOP3.LUT R2, R3, R2, RZ, 0x3c, !PT ;  /* 0x0000000203029212 */ /* 0x000fc800078e3cff */
[----:B------:R-:W-:Y:S01]  /*2cab0*/  @!P1 LOP3.LUT R3, R3, R2, RZ, 0x3c, !PT ;  /* 0x0000000203039212 */ /* 0x000fe200078e3cff */
[----:B------:R-:W-:-:S07]  /*2cac0*/  IMAD.MOV.U32 R0, RZ, RZ, R14 ;  /* 0x000000ffff007224 */ /* 0x000fce00078e000e */
[----:B------:R-:W-:Y:S05]  /*2cad0*/  WARPSYNC.COLLECTIVE R15, `(.L_x_2069) ;  /* 0x000000000f087348 */ /* 0x000fea0003c00000 */
[----:B------:R0:W1:Y:S02]  /*2cae0*/  SHFL.IDX P6, R14, R13, R12, R11 ;  /* 0x0000000c0d0e7389 */ /* 0x00006400000c000b */
[----:B01----:R-:W-:Y:S01]  /*2caf0*/  ENDCOLLECTIVE ;  /* 0x000000000000791b */ /* 0x003fe20003800000 */
.L_x_2069:
        /* <DEDUP_REMOVED lines=8> */
.L_x_1886:
[----:B-1----:R1:W2:Y:S02]  /*2cb80*/  SYNCS.PHASECHK.TRANS64.TRYWAIT P0, [R23+URZ+0x22820], R0 ;  /* 0x02282000170075a7 */ /* 0x0022a4000800017f */
[----:B--2---:R-:W-:Y:S05]  /*2cb90*/  @!P0 NANOSLEEP.SYNCS 0x989680 ;  /* 0x009896800000895d */ /* 0x004fea0003900000 */
[----:B------:R-:W2:Y:S02]  /*2cba0*/  @!P0 SYNCS.PHASECHK.TRANS64 P0, [R23+URZ+0x22820], R0 ;  /* 0x02282000170085a7 */ /* 0x000ea4000800007f */
[----:B--2---:R-:W-:Y:S05]  /*2cbb0*/  @!P0 BRA `(.L_x_1886) ;  /* 0xfffffffc00f08947 */ /* 0x004fea000383ffff */
[----:B------:R-:W-:Y:S05]  /*2cbc0*/  BRA `(.L_x_2071) ;  /* 0xffffff9c00d47947 */ /* 0x000fea000383ffff */
.L_x_1890:
[----:B0-----:R0:W1:Y:S02]  /*2cbd0*/  SYNCS.PHASECHK.TRANS64.TRYWAIT P0, [R0+URZ+0x22880], R10 ;  /* 0x0228800a000075a7 */ /* 0x001064000800017f */
[----:B-1----:R-:W-:Y:S05]  /*2cbe0*/  @!P0 NANOSLEEP.SYNCS 0x989680 ;  /* 0x009896800000895d */ /* 0x002fea0003900000 */
[----:B------:R-:W1:Y:S02]  /*2cbf0*/  @!P0 SYNCS.PHASECHK.TRANS64 P0, [R0+URZ+0x22880], R10 ;  /* 0x0228800a000085a7 */ /* 0x000e64000800007f */
[----:B-1----:R-:W-:Y:S05]  /*2cc00*/  @!P0 BRA `(.L_x_1890) ;  /* 0xfffffffc00f08947 */ /* 0x002fea000383ffff */
[----:B------:R-:W-:Y:S05]  /*2cc10*/  BRA `(.L_x_2072) ;  /* 0xffffffa000a07947 */ /* 0x000fea000383ffff */
.L_x_1891:
        /* <DEDUP_REMOVED lines=8> */
.L_x_2074:
[----:B------:R-:W-:Y:S05]  /*2cca0*/  BSYNC B0 ;  /* 0x0000000000007941 */ /* 0x000fea0003800000 */
.L_x_2073:
[----:B------:R-:W-:Y:S01]  /*2ccb0*/  IMAD.MOV.U32 R13, RZ, RZ, R17 ;  /* 0x000000ffff0d7224 */ /* 0x000fe200078e0011 */
[----:B------:R-:W-:Y:S01]  /*2ccc0*/  MOV R11, 0x1c1f ;  /* 0x00001c1f000b7802 */ /* 0x000fe20000000f00 */
[----:B------:R-:W-:Y:S01]  /*2ccd0*/  IMAD.MOV.U32 R12, RZ, RZ, RZ ;  /* 0x000000ffff0c7224 */ /* 0x000fe200078e00ff */
[----:B------:R-:W-:Y:S01]  /*2cce0*/  IADD3 R20, R23, R20, R33 ;  /* 0x0000001417147210 */ /* 0x000fe20007ffe021 */
[----:B------:R-:W-:Y:S02]  /*2ccf0*/  IMAD.MOV.U32 R15, RZ, RZ, -0x1 ;  /* 0xffffffffff0f7424 */ /* 0x000fe400078e00ff */
[----:B------:R-:W-:Y:S02]  /*2cd00*/  IMAD.MOV.U32 R3, RZ, RZ, R14 ;  /* 0x000000ffff037224 */ /* 0x000fe400078e000e */
[----:B------:R-:W-:-:S07]  /*2cd10*/  IMAD.IADD R21, R34, 0x1, R20 ;  /* 0x0000000122157824 */ /* 0x000fce00078e0214 */
[----:B------:R-:W-:Y:S05]  /*2cd20*/  WARPSYNC.COLLECTIVE R15, `(.L_x_2075) ;  /* 0x000000000f087348 */ /* 0x000fea0003c00000 */
[----:B------:R0:W1:Y:S02]  /*2cd30*/  SHFL.IDX P6, R14, R13, R12, R11 ;  /* 0x0000000c0d0e7389 */ /* 0x00006400000c000b */
[----:B01----:R-:W-:Y:S01]  /*2cd40*/  ENDCOLLECTIVE ;  /* 0x000000000000791b */ /* 0x003fe20003800000 */
.L_x_2075:
[----:B------:R-:W-:Y:S02]  /*2cd50*/  IMAD.MOV.U32 R13, RZ, RZ, R27 ;  /* 0x000000ffff0d7224 */ /* 0x000fe400078e001b */
[----:B------:R-:W-:Y:S02]  /*2cd60*/  IMAD.MOV.U32 R12, RZ, RZ, 0x1 ;  /* 0x00000001ff0c7424 */ /* 0x000fe400078e00ff */
[----:B------:R-:W-:-:S07]  /*2cd70*/  IMAD.MOV.U32 R2, RZ, RZ, R14 ;  /* 0x000000ffff027224 */ /* 0x000fce00078e000e */
[----:B------:R-:W-:Y:S05]  /*2cd80*/  WARPSYNC.COLLECTIVE R15, `(.L_x_2076) ;  /* 0x000000000f087348 */ /* 0x000fea0003c00000 */
[----:B------:R0:W1:Y:S02]  /*2cd90*/  SHFL.IDX P6, R14, R13, R12, R11 ;  /* 0x0000000c0d0e7389 */ /* 0x00006400000c000b */
[----:B01----:R-:W-:Y:S01]  /*2cda0*/  ENDCOLLECTIVE ;  /* 0x000000000000791b */ /* 0x003fe20003800000 */
.L_x_2076:
        /* <DEDUP_REMOVED lines=12> */
.L_x_2077:
[----:B------:R-:W-:Y:S01]  /*2ce70*/  IMAD.MOV.U32 R13, RZ, RZ, R27 ;  /* 0x000000ffff0d7224 */ /* 0x000fe200078e001b */
[----:B------:R-:W-:Y:S01]  /*2ce80*/  MOV R12, 0x2 ;  /* 0x00000002000c7802 */ /* 0x000fe20000000f00 */
[----:B------:R-:W-:-:S07]  /*2ce90*/  IMAD.MOV.U32 R2, RZ, RZ, R14 ;  /* 0x000000ffff027224 */ /* 0x000fce00078e000e */
[----:B------:R-:W-:Y:S05]  /*2cea0*/  WARPSYNC.COLLECTIVE R15, `(.L_x_2078) ;  /* 0x000000000f087348 */ /* 0x000fea0003c00000 */
[----:B------:R0:W1:Y:S02]  /*2ceb0*/  SHFL.IDX P6, R14, R13, R12, R11 ;  /* 0x0000000c0d0e7389 */ /* 0x00006400000c000b */
[----:B01----:R-:W-:Y:S01]  /*2cec0*/  ENDCOLLECTIVE ;  /* 0x000000000000791b */ /* 0x003fe20003800000 */
.L_x_2078:
        /* <DEDUP_REMOVED lines=12> */
.L_x_2079:
[----:B------:R-:W-:Y:S02]  /*2cf90*/  IMAD.MOV.U32 R13, RZ, RZ, R27 ;  /* 0x000000ffff0d7224 */ /* 0x000fe400078e001b */
[----:B------:R-:W-:Y:S02]  /*2cfa0*/  IMAD.MOV.U32 R12, RZ, RZ, 0x3 ;  /* 0x00000003ff0c7424 */ /* 0x000fe400078e00ff */
[----:B------:R-:W-:-:S07]  /*2cfb0*/  IMAD.MOV.U32 R2, RZ, RZ, R14 ;  /* 0x000000ffff027224 */ /* 0x000fce00078e000e */
[----:B------:R-:W-:Y:S05]  /*2cfc0*/  WARPSYNC.COLLECTIVE R15, `(.L_x_2080) ;  /* 0x000000000f087348 */ /* 0x000fea0003c00000 */
[----:B------:R0:W1:Y:S02]  /*2cfd0*/  SHFL.IDX P6, R14, R13, R12, R11 ;  /* 0x0000000c0d0e7389 */ /* 0x00006400000c000b */
[----:B01----:R-:W-:Y:S01]  /*2cfe0*/  ENDCOLLECTIVE ;  /* 0x000000000000791b */ /* 0x003fe20003800000 */
.L_x_2080:
        /* <DEDUP_REMOVED lines=12> */
.L_x_2081:
[----:B------:R-:W-:Y:S01]  /*2d0b0*/  IMAD.MOV.U32 R2, RZ, RZ, R14 ;  /* 0x000000ffff027224 */ /* 0x000fe200078e000e */
[----:B------:R-:W-:Y:S06]  /*2d0c0*/  BRA `(.L_x_2082) ;  /* 0xffffffa0003c7947 */ /* 0x000fec000383ffff */
.L_x_1896:
[----:B---3--:R3:W4:Y:S02]  /*2d0d0*/  SYNCS.PHASECHK.TRANS64.TRYWAIT P0, [R0+URZ+0x22840], R10 ;  /* 0x0228400a000075a7 */ /* 0x008724000800017f */
[----:B----4-:R-:W-:Y:S05]  /*2d0e0*/  @!P0 NANOSLEEP.SYNCS 0x989680 ;  /* 0x009896800000895d */ /* 0x010fea0003900000 */
[----:B------:R-:W4:Y:S02]  /*2d0f0*/  @!P0 SYNCS.PHASECHK.TRANS64 P0, [R0+URZ+0x22840], R10 ;  /* 0x0228400a000085a7 */ /* 0x000f24000800007f */
[----:B----4-:R-:W-:Y:S05]  /*2d100*/  @!P0 BRA `(.L_x_1896) ;  /* 0xfffffffc00f08947 */ /* 0x010fea000383ffff */
[----:B------:R-:W-:Y:S05]  /*2d110*/  BRA `(.L_x_2083) ;  /* 0xffffffa000907947 */ /* 0x000fea000383ffff */
.L_x_1897:
        /* <DEDUP_REMOVED lines=8> */
.L_x_2085:
[----:B------:R-:W-:Y:S05]  /*2d1a0*/  BSYNC B0 ;  /* 0x0000000000007941 */ /* 0x000fea0003800000 */
.L_x_2084:
        /* <DEDUP_REMOVED lines=9> */
.L_x_2086:
[----:B------:R-:W-:Y:S02]  /*2d240*/  IMAD.MOV.U32 R13, RZ, RZ, R8 ;  /* 0x000000ffff0d7224 */ /* 0x000fe400078e0008 */
[----:B------:R-:W-:Y:S02]  /*2d250*/  IMAD.MOV.U32 R12, RZ, RZ, 0x1 ;  /* 0x00000001ff0c7424 */ /* 0x000fe400078e00ff */
[----:B------:R-:W-:-:S07]  /*2d260*/  IMAD.MOV.U32 R2, RZ, RZ, R14 ;  /* 0x000000ffff027224 */ /* 0x000fce00078e000e */
[----:B------:R-:W-:Y:S05]  /*2d270*/  WARPSYNC.COLLECTIVE R15, `(.L_x_2087) ;  /* 0x000000000f087348 */ /* 0x000fea0003c00000 */
[----:B------:R0:W1:Y:S02]  /*2d280*/  SHFL.IDX P6, R14, R13, R12, R11 ;  /* 0x0000000c0d0e7389 */ /* 0x00006400000c000b */
[----:B01----:R-:W-:Y:S01]  /*2d290*/  ENDCOLLECTIVE ;  /* 0x000000000000791b */ /* 0x003fe20003800000 */
.L_x_2087:
        /* <DEDUP_REMOVED lines=9> */
[----:B0-----:R-:W-:-:S07]  /*2d330*/  MOV R3, R14 ;  /* 0x0000000e00037202 */ /* 0x001fce0000000f00 */
[----:B------:R-:W-:Y:S05]  /*2d340*/  WARPSYNC.COLLECTIVE R15, `(.L_x_2088) ;  /* 0x000000000f087348 */ /* 0x000fea0003c00000 */
[----:B------:R0:W1:Y:S02]  /*2d350*/  SHFL.IDX P6, R14, R13, R12, R11 ;  /* 0x0000000c0d0e7389 */ /* 0x00006400000c000b */
[----:B01----:R-:W-:Y:S01]  /*2d360*/  ENDCOLLECTIVE ;  /* 0x000000000000791b */ /* 0x003fe20003800000 */
.L_x_2088:
[----:B------:R-:W-:Y:S02]  /*2d370*/  IMAD.MOV.U32 R13, RZ, RZ, R8 ;  /* 0x000000ffff0d7224 */ /* 0x000fe400078e0008 */
[----:B------:R-:W-:Y:S02]  /*2d380*/  IMAD.MOV.U32 R12, RZ, RZ, 0x2 ;  /* 0x00000002ff0c7424 */ /* 0x000fe400078e00ff */
[----:B------:R-:W-:-:S07]  /*2d390*/  IMAD.MOV.U32 R2, RZ, RZ, R14 ;  /* 0x000000ffff027224 */ /* 0x000fce00078e000e */
[----:B------:R-:W-:Y:S05]  /*2d3a0*/  WARPSYNC.COLLECTIVE R15, `(.L_x_2089) ;  /* 0x000000000f087348 */ /* 0x000fea0003c00000 */
[----:B------:R0:W1:Y:S02]  /*2d3b0*/  SHFL.IDX P6, R14, R13, R12, R11 ;  /* 0x0000000c0d0e7389 */ /* 0x00006400000c000b */
[----:B01----:R-:W-:Y:S01]  /*2d3c0*/  ENDCOLLECTIVE ;  /* 0x000000000000791b */ /* 0x003fe20003800000 */
.L_x_2089:
        /* <DEDUP_REMOVED lines=13> */
.L_x_2090:
[----:B------:R-:W-:Y:S02]  /*2d4a0*/  IMAD.MOV.U32 R13, RZ, RZ, R8 ;  /* 0x000000ffff0d7224 */ /* 0x000fe400078e0008 */
[----:B------:R-:W-:Y:S02]  /*2d4b0*/  IMAD.MOV.U32 R12, RZ, RZ, 0x3 ;  /* 0x00000003ff0c7424 */ /* 0x000fe400078e00ff */
[----:B------:R-:W-:-:S07]  /*2d4c0*/  IMAD.MOV.U32 R2, RZ, RZ, R14 ;  /* 0x000000ffff027224 */ /* 0x000fce00078e000e */
[----:B------:R-:W-:Y:S05]  /*2d4d0*/  WARPSYNC.COLLECTIVE R15, `(.L_x_2091) ;  /* 0x000000000f087348 */ /* 0x000fea0003c00000 */
[----:B------:R0:W1:Y:S02]  /*2d4e0*/  SHFL.IDX P6, R14, R13, R12, R11 ;  /* 0x0000000c0d0e7389 */ /* 0x00006400000c000b */
[----:B01----:R-:W-:Y:S01]  /*2d4f0*/  ENDCOLLECTIVE ;  /* 0x000000000000791b */ /* 0x003fe20003800000 */
.L_x_2091:
        /* <DEDUP_REMOVED lines=9> */
[----:B------:R-:W-:-:S07]  /*2d590*/  MOV R9, R14 ;  /* 0x0000000e00097202 */ /* 0x000fce0000000f00 */
[----:B0-----:R-:W-:Y:S05]  /*2d5a0*/  WARPSYNC.COLLECTIVE R15, `(.L_x_2092) ;  /* 0x000000000f087348 */ /* 0x001fea0003c00000 */
[----:B------:R1:W2:Y:S02]  /*2d5b0*/  SHFL.IDX P6, R14, R13, R12, R11 ;  /* 0x0000000c0d0e7389 */ /* 0x0002a400000c000b */
[----:B012---:R-:W-:Y:S01]  /*2d5c0*/  ENDCOLLECTIVE ;  /* 0x000000000000791b */ /* 0x007fe20003800000 */
.L_x_2092:
[----:B------:R-:W-:Y:S01]  /*2d5d0*/  IMAD.MOV.U32 R2, RZ, RZ, R14 ;  /* 0x000000ffff027224 */ /* 0x000fe200078e000e */
[----:B------:R-:W-:Y:S06]  /*2d5e0*/  BRA `(.L_x_2093) ;  /* 0xffffffa000207947 */ /* 0x000fec000383ffff */
.L_x_1902:
[----:B0-----:R0:W2:Y:S02]  /*2d5f0*/  SYNCS.PHASECHK.TRANS64.TRYWAIT P1, [R0+URZ+0x22870], R2 ;  /* 0x02287002000075a7 */ /* 0x0010a4000802017f */
[----:B--2---:R-:W-:Y:S05]  /*2d600*/  @!P1 NANOSLEEP.SYNCS 0x989680 ;  /* 0x009896800000995d */ /* 0x004fea0003900000 */
[----:B------:R-:W2:Y:S02]  /*2d610*/  @!P1 SYNCS.PHASECHK.TRANS64 P1, [R0+URZ+0x22870], R2 ;  /* 0x02287002000095a7 */ /* 0x000ea4000802007f */
[----:B--2---:R-:W-:Y:S05]  /*2d620*/  @!P1 BRA `(.L_x_1902) ;  /* 0xfffffffc00f09947 */ /* 0x004fea000383ffff */
[----:B------:R-:W-:Y:S05]  /*2d630*/  BRA `(.L_x_2094) ;  /* 0xffffffa0008c7947 */ /* 0x000fea000383ffff */
.L_x_1904:
[----:B0-----:R0:W2:Y:S02]  /*2d640*/  SYNCS.PHASECHK.TRANS64.TRYWAIT P1, [R0+URZ+0x22860], R2 ;  /* 0x02286002000075a7 */ /* 0x0010a4000802017f */
[----:B--2---:R-:W-:Y:S05]  /*2d650*/  @!P1 NANOSLEEP.SYNCS 0x989680 ;  /* 0x009896800000995d */ /* 0x004fea0003900000 */
[----:B------:R-:W2:Y:S02]  /*2d660*/  @!P1 SYNCS.PHASECHK.TRANS64 P1, [R0+URZ+0x22860], R2 ;  /* 0x02286002000095a7 */ /* 0x000ea4000802007f */
[----:B--2---:R-:W-:Y:S05]  /*2d670*/  @!P1 BRA `(.L_x_1904) ;  /* 0xfffffffc00f09947 */ /* 0x004fea000383ffff */
[----:B------:R-:W-:Y:S05]  /*2d680*/  BRA `(.L_x_2095) ;  /* 0xffffffa0009c7947 */ /* 0x000fea000383ffff */
.L_x_1912:
[----:B-1----:R1:W2:Y:S02]  /*2d690*/  SYNCS.PHASECHK.TRANS64.TRYWAIT P1, [R17+URZ+0x22870], R0 ;  /* 0x02287000110075a7 */ /* 0x0022a4000802017f */
[----:B--2---:R-:W-:Y:S05]  /*2d6a0*/  @!P1 NANOSLEEP.SYNCS 0x989680 ;  /* 0x009896800000995d */ /* 0x004fea0003900000 */
[----:B------:R-:W2:Y:S02]  /*2d6b0*/  @!P1 SYNCS.PHASECHK.TRANS64 P1, [R17+URZ+0x22870], R0 ;  /* 0x02287000110095a7 */ /* 0x000ea4000802007f */
[----:B--2---:R-:W-:Y:S05]  /*2d6c0*/  @!P1 BRA `(.L_x_1912) ;  /* 0xfffffffc00f09947 */ /* 0x004fea000383ffff */
[----:B------:R-:W-:Y:S05]  /*2d6d0*/  BRA `(.L_x_2096) ;  /* 0xffffffa800347947 */ /* 0x000fea000383ffff */
.L_x_1914:
[----:B-1----:R1:W2:Y:S02]  /*2d6e0*/  SYNCS.PHASECHK.TRANS64.TRYWAIT P1, [R17+URZ+0x22860], R0 ;  /* 0x02286000110075a7 */ /* 0x0022a4000802017f */
[----:B--2---:R-:W-:Y:S05]  /*2d6f0*/  @!P1 NANOSLEEP.SYNCS 0x989680 ;  /* 0x009896800000995d */ /* 0x004fea0003900000 */
[----:B------:R-:W2:Y:S02]  /*2d700*/  @!P1 SYNCS.PHASECHK.TRANS64 P1, [R17+URZ+0x22860], R0 ;  /* 0x02286000110095a7 */ /* 0x000ea4000802007f */
[----:B--2---:R-:W-:Y:S05]  /*2d710*/  @!P1 BRA `(.L_x_1914) ;  /* 0xfffffffc00f09947 */ /* 0x004fea000383ffff */
[----:B------:R-:W-:Y:S05]  /*2d720*/  BRA `(.L_x_2097) ;  /* 0xffffffa800407947 */ /* 0x000fea000383ffff */
.L_x_1919:
[----:B------:R-:W-:Y:S01]  /*2d730*/  BSSY B0, `(.L_x_2098) ;  /* 0x0000008000007945 */ /* 0x000fe20003800000 */
[----:B-1----:R-:W-:Y:S02]  /*2d740*/  IMAD.MOV.U32 R13, RZ, RZ, R16 ;  /* 0x000000ffff0d7224 */ /* 0x002fe400078e0010 */
[----:B------:R-:W-:Y:S02]  /*2d750*/  IMAD.MOV.U32 R12, RZ, RZ, RZ ;  /* 0x000000ffff0c7224 */ /* 0x000fe400078e00ff */
[----:B------:R-:W-:Y:S02]  /*2d760*/  IMAD.MOV.U32 R11, RZ, RZ, 0x1f ;  /* 0x0000001fff0b7424 */ /* 0x000fe400078e00ff */
[----:B------:R-:W-:-:S07]  /*2d770*/  IMAD.MOV.U32 R15, RZ, RZ, -0x1 ;  /* 0xffffffffff0f7424 */ /* 0x000fce00078e00ff */
[----:B0-----:R-:W-:Y:S05]  /*2d780*/  WARPSYNC.COLLECTIVE R15, `(.L_x_2099) ;  /* 0x000000000f087348 */ /* 0x001fea0003c00000 */
[----:B------:R1:W2:Y:S02]  /*2d790*/  SHFL.IDX P6, R14, R13, R12, R11 ;  /* 0x0000000c0d0e7389 */ /* 0x0002a400000c000b */
[----:B012---:R-:W-:Y:S01]  /*2d7a0*/  ENDCOLLECTIVE ;  /* 0x000000000000791b */ /* 0x007fe20003800000 */
.L_x_2099:
[----:B------:R-:W-:Y:S05]  /*2d7b0*/  BSYNC B0 ;  /* 0x0000000000007941 */ /* 0x000fea0003800000 */
.L_x_2098:
[----:B------:R-:W-:Y:S02]  /*2d7c0*/  IMAD.MOV.U32 R13, RZ, RZ, R16 ;  /* 0x000000ffff0d7224 */ /* 0x000fe400078e0010 */
[----:B------:R-:W-:Y:S02]  /*2d7d0*/  IMAD.MOV.U32 R12, RZ, RZ, 0x1 ;  /* 0x00000001ff0c7424 */ /* 0x000fe400078e00ff */
[----:B------:R-:W-:Y:S02]  /*2d7e0*/  IMAD.MOV.U32 R11, RZ, RZ, 0x1f ;  /* 0x0000001fff0b7424 */ /* 0x000fe400078e00ff */
[----:B------:R-:W-:Y:S02]  /*2d7f0*/  IMAD.MOV.U32 R15, RZ, RZ, -0x1 ;  /* 0xffffffffff0f7424 */ /* 0x000fe400078e00ff */
[----:B------:R-:W-:Y:S02]  /*2d800*/  IMAD.IADD R5, R19, 0x1, R7 ;  /* 0x0000000113057824 */ /* 0x000fe400078e0207 */
[----:B------:R-:W-:-:S07]  /*2d810*/  IMAD.MOV.U32 R0, RZ, RZ, R14 ;  /* 0x000000ffff007224 */ /* 0x000fce00078e000e */
[----:B------:R-:W-:Y:S05]  /*2d820*/  WARPSYNC.COLLECTIVE R15, `(.L_x_2100) ;  /* 0x000000000f087348 */ /* 0x000fea0003c00000 */
[----:B------:R0:W1:Y:S02]  /*2d830*/  SHFL.IDX P6, R14, R13, R12, R11 ;  /* 0x0000000c0d0e7389 */ /* 0x00006400000c000b */
[----:B01----:R-:W-:Y:S01]  /*2d840*/  ENDCOLLECTIVE ;  /* 0x000000000000791b */ /* 0x003fe20003800000 */
.L_x_2100:
[----:B------:R-:W-:Y:S02]  /*2d850*/  ULDC UR4, c[0x0][0xc3c] ;  /* 0x00030f0000047ab9 */ /* 0x000fe40000000800 */
[----:B------:R-:W-:-:S13]  /*2d860*/  ISETP.GE.OR P1, PT, R5, UR4, !P0 ;  /* 0x0000000405007c0c */ /* 0x000fda000c726670 */
[----:B------:R-:W0:Y:S01]  /*2d870*/  @!P1 LDC.64 R2, c[0x0][0xc80] ;  /* 0x00032000ff029b82 */ /* 0x000e220000000a00 */
[----:B------:R-:W-:Y:S01]  /*2d880*/  IMAD.MOV.U32 R11, RZ, RZ, RZ ;  /* 0x000000ffff0b7224 */ /* 0x000fe200078e00ff */
[----:B------:R-:W-:Y:S01]  /*2d890*/  MOV R16, R14 ;  /* 0x0000000e00107202 */ /* 0x000fe20000000f00 */
[----:B0-----:R-:W-:-:S06]  /*2d8a0*/  @!P1 IMAD.WIDE R2, R5, 0x4, R2 ;  /* 0x0000000405029825 */ /* 0x001fcc00078e0202 */
[----:B------:R0:W2:Y:S01]  /*2d8b0*/  @!P1 LDG.E R3, desc[UR38][R2.64] ;  /* 0x0000002602039981 */ /* 0x0000a2000c1e1900 */
[C---:B------:R-:W-:Y:S02]  /*2d8c0*/  ISETP.GE.U32.AND P2, PT, R7.reuse, 0x2, PT ;  /* 0x000000020700780c */ /* 0x040fe40003f46070 */
[C---:B------:R-:W-:Y:S02]  /*2d8d0*/  ISETP.GE.U32.AND P3, PT, R7.reuse, 0x4, PT ;  /* 0x000000040700780c */ /* 0x040fe40003f66070 */
[C---:B------:R-:W-:Y:S02]  /*2d8e0*/  ISETP.GE.U32.AND P4, PT, R7.reuse, 0x8, PT ;  /* 0x000000080700780c */ /* 0x040fe40003f86070 */
[C---:B------:R-:W-:Y:S01]  /*2d8f0*/  ISETP.GE.U32.AND P5, PT, R7.reuse, 0x10, PT ;  /* 0x000000100700780c */ /* 0x040fe20003fa6070 */
[----:B0-----:R-:W-:Y:S02]  /*2d900*/  IMAD.MOV.U32 R2, RZ, RZ, RZ ;  /* 0x000000ffff027224 */ /* 0x001fe400078e00ff */
[----:B--2---:R-:W-:Y:S01]  /*2d910*/  @!P1 IMAD.MOV.U32 R2, RZ, RZ, R3 ;  /* 0x000000ffff029224 */ /* 0x004fe200078e0003 */
[----:B------:R-:W-:-:S03]  /*2d920*/  ISETP.NE.AND P1, PT, R7, RZ, PT ;  /* 0x000000ff0700720c */ /* 0x000fc60003f25270 */
[----:B------:R-:W-:-:S10]  /*2d930*/  IMAD.MOV.U32 R13, RZ, RZ, R2 ;  /* 0x000000ffff0d7224 */ /* 0x000fd400078e0002 */
[----:B------:R-:W-:Y:S05]  /*2d940*/  WARPSYNC.COLLECTIVE R15, `(.L_x_2101) ;  /* 0x000000000f087348 */ /* 0x000fea0003c00000 */
[----:B------:R0:W1:Y:S02]  /*2d950*/  SHFL.UP P6, R14, R13, R12, R11 ;  /* 0x0400000c0d0e7389 */ /* 0x00006400000c000b */
[----:B01----:R-:W-:Y:S01]  /*2d960*/  ENDCOLLECTIVE ;  /* 0x000000000000791b */ /* 0x003fe20003800000 */
.L_x_2101:
[----:B------:R-:W-:Y:S01]  /*2d970*/  IMAD.MOV.U32 R12, RZ, RZ, 0x2 ;  /* 0x00000002ff0c7424 */ /* 0x000fe200078e00ff */
[----:B------:R-:W-:-:S05]  /*2d980*/  SEL R5, R14, RZ, P1 ;  /* 0x000000ff0e057207 */ /* 0x000fca0000800000 */
[----:B------:R-:W-:-:S04]  /*2d990*/  IMAD.IADD R4, R2, 0x1, R5 ;  /* 0x0000000102047824 */ /* 0x000fc800078e0205 */
[----:B------:R-:W-:-:S07]  /*2d9a0*/  IMAD.MOV.U32 R13, RZ, RZ, R4 ;  /* 0x000000ffff0d7224 */ /* 0x000fce00078e0004 */
[----:B------:R-:W-:Y:S05]  /*2d9b0*/  WARPSYNC.COLLECTIVE R15, `(.L_x_2102) ;  /* 0x000000000f087348 */ /* 0x000fea0003c00000 */
[----:B------:R0:W1:Y:S02]  /*2d9c0*/  SHFL.UP P6, R14, R13, R12, R11 ;  /* 0x0400000c0d0e7389 */ /* 0x00006400000c000b */
[----:B01----:R-:W-:Y:S01]  /*2d9d0*/  ENDCOLLECTIVE ;  /* 0x000000000000791b */ /* 0x003fe20003800000 */
.L_x_2102:
[----:B------:R-:W-:Y:S01]  /*2d9e0*/  IMAD.MOV.U32 R12, RZ, RZ, 0x4 ;  /* 0x00000004ff0c7424 */ /* 0x000fe200078e00ff */
[----:B------:R-:W-:-:S05]  /*2d9f0*/  SEL R5, R14, RZ, P2 ;  /* 0x000000ff0e057207 */ /* 0x000fca0001000000 */
[----:B------:R-:W-:-:S04]  /*2da00*/  IMAD.IADD R5, R4, 0x1, R5 ;  /* 0x0000000104057824 */ /* 0x000fc800078e0205 */
[----:B------:R-:W-:-:S07]  /*2da10*/  IMAD.MOV.U32 R13, RZ, RZ, R5 ;  /* 0x000000ffff0d7224 */ /* 0x000fce00078e0005 */
[----:B------:R-:W-:Y:S05]  /*2da20*/  WARPSYNC.COLLECTIVE R15, `(.L_x_2103) ;  /* 0x000000000f087348 */ /* 0x000fea0003c00000 */
[----:B------:R0:W1:Y:S02]  /*2da30*/  SHFL.UP P6, R14, R13, R12, R11 ;  /* 0x0400000c0d0e7389 */ /* 0x00006400000c000b */
[----:B01----:R-:W-:Y:S01]  /*2da40*/  ENDCOLLECTIVE ;  /* 0x000000000000791b */ /* 0x003fe20003800000 */
.L_x_2103:
[----:B------:R-:W-:Y:S01]  /*2da50*/  IMAD.MOV.U32 R12, RZ, RZ, 0x8 ;  /* 0x00000008ff0c7424 */ /* 0x000fe200078e00ff */
[----:B------:R-:W-:-:S04]  /*2da60*/  SEL R6, R14, RZ, P3 ;  /* 0x000000ff0e067207 */ /* 0x000fc80001800000 */
[----:B------:R-:W-:-:S05]  /*2da70*/  IADD3 R6, R5, R6, RZ ;  /* 0x0000000605067210 */ /* 0x000fca0007ffe0ff */
[----:B------:R-:W-:-:S07]  /*2da80*/  IMAD.MOV.U32 R13, RZ, RZ, R6 ;  /* 0x000000ffff0d7224 */ /* 0x000fce00078e0006 */
[----:B------:R-:W-:Y:S05]  /*2da90*/  WARPSYNC.COLLECTIVE R15, `(.L_x_2104) ;  /* 0x000000000f087348 */ /* 0x000fea0003c00000 */
[----:B------:R0:W1:Y:S02]  /*2daa0*/  SHFL.UP P6, R14, R13, R12, R11 ;  /* 0x0400000c0d0e7389 */ /* 0x00006400000c000b */
[----:B01----:R-:W-:Y:S01]  /*2dab0*/  ENDCOLLECTIVE ;  /* 0x000000000000791b */ /* 0x003fe20003800000 */
.L_x_2104:
[----:B------:R-:W-:Y:S01]  /*2dac0*/  IMAD.MOV.U32 R12, RZ, RZ, 0x10 ;  /* 0x00000010ff0c7424 */ /* 0x000fe200078e00ff */
[----:B------:R-:W-:-:S05]  /*2dad0*/  SEL R3, R14, RZ, P4 ;  /* 0x000000ff0e037207 */ /* 0x000fca0002000000 */
[----:B------:R-:W-:-:S04]  /*2dae0*/  IMAD.IADD R4, R6, 0x1, R3 ;  /* 0x0000000106047824 */ /* 0x000fc800078e0203 */
[----:B------:R-:W-:-:S07]  /*2daf0*/  IMAD.MOV.U32 R13, RZ, RZ, R4 ;  /* 0x000000ffff0d7224 */ /* 0x000fce00078e0004 */
[----:B------:R-:W-:Y:S05]  /*2db00*/  WARPSYNC.COLLECTIVE R15, `(.L_x_2105) ;  /* 0x000000000f087348 */ /* 0x000fea0003c00000 */
[----:B------:R0:W1:Y:S02]  /*2db10*/  SHFL.UP P6, R14, R13, R12, R11 ;  /* 0x0400000c0d0e7389 */ /* 0x00006400000c000b */
[----:B01----:R-:W-:Y:S01]  /*2db20*/  ENDCOLLECTIVE ;  /* 0x000000000000791b */ /* 0x003fe20003800000 */
.L_x_2105:
[----:B------:R-:W-:Y:S02]  /*2db30*/  IMAD.MOV.U32 R12, RZ, RZ, 0x1f ;  /* 0x0000001fff0c7424 */ /* 0x000fe400078e00ff */
[----:B------:R-:W-:Y:S01]  /*2db40*/  IMAD.MOV.U32 R11, RZ, RZ, 0x1f ;  /* 0x0000001fff0b7424 */ /* 0x000fe200078e00ff */
[----:B------:R-:W-:-:S05]  /*2db50*/  SEL R3, R14, RZ, P5 ;  /* 0x000000ff0e037207 */ /* 0x000fca0002800000 */
[----:B------:R-:W-:-:S04]  /*2db60*/  IMAD.IADD R3, R4, 0x1, R3 ;  /* 0x0000000104037824 */ /* 0x000fc800078e0203 */
[----:B------:R-:W-:-:S07]  /*2db70*/  IMAD.MOV.U32 R13, RZ, RZ, R3 ;  /* 0x000000ffff0d7224 */ /* 0x000fce00078e0003 */
[----:B------:R-:W-:Y:S05]  /*2db80*/  WARPSYNC.COLLECTIVE R15, `(.L_x_2106) ;  /* 0x000000000f087348 */ /* 0x000fea0003c00000 */
[----:B------:R0:W1:Y:S02]  /*2db90*/  SHFL.IDX P6, R14, R13, R12, R11 ;  /* 0x0000000c0d0e7389 */ /* 0x00006400000c000b */
[----:B01----:R-:W-:Y:S01]  /*2dba0*/  ENDCOLLECTIVE ;  /* 0x000000000000791b */ /* 0x003fe20003800000 */
.L_x_2106:
[----:B------:R-:W-:Y:S05]  /*2dbb0*/  BRA `(.L_x_2107) ;  /* 0xffffffac00247947 */ /* 0x000fea000383ffff */
.L_x_1924:
[----:B------:R-:W-:Y:S01]  /*2dbc0*/  BSSY B0, `(.L_x_2108) ;  /* 0x0000008000007945 */ /* 0x000fe20003800000 */
[----:B-----5:R-:W-:Y:S01]  /*2dbd0*/  IMAD.MOV.U32 R13, RZ, RZ, R2 ;  /* 0x000000ffff0d7224 */ /* 0x020fe200078e0002 */
[----:B------:R-:W-:Y:S01]  /*2dbe0*/  MOV R11, RZ ;  /* 0x000000ff000b7202 */ /* 0x000fe20000000f00 */
[----:B------:R-:W-:Y:S02]  /*2dbf0*/  IMAD.MOV.U32 R12, RZ, RZ, 0x1 ;  /* 0x00000001ff0c7424 */ /* 0x000fe400078e00ff */
[----:B------:R-:W-:-:S07]  /*2dc00*/  IMAD.MOV.U32 R15, RZ, RZ, -0x1 ;  /* 0xffffffffff0f7424 */ /* 0x000fce00078e00ff */
[----:B01----:R-:W-:Y:S05]  /*2dc10*/  WARPSYNC.COLLECTIVE R15, `(.L_x_2109) ;  /* 0x000000000f087348 */ /* 0x003fea0003c00000 */
[----:B------:R2:W3:Y:S02]  /*2dc20*/  SHFL.UP P6, R14, R13, R12, R11 ;  /* 0x0400000c0d0e7389 */ /* 0x0004e400000c000b */
[----:B0123--:R-:W-:Y:S01]  /*2dc30*/  ENDCOLLECTIVE ;  /* 0x000000000000791b */ /* 0x00ffe20003800000 */
.L_x_2109:
[----:B------:R-:W-:Y:S05]  /*2dc40*/  BSYNC B0 ;  /* 0x0000000000007941 */ /* 0x000fea0003800000 */
.L_x_2108:
[----:B------:R-:W-:Y:S01]  /*2dc50*/  SEL R13, R14, RZ, P1 ;  /* 0x000000ff0e0d7207 */ /* 0x000fe20000800000 */
[----:B------:R-:W-:Y:S02]  /*2dc60*/  IMAD.MOV.U32 R12, RZ, RZ, 0x2 ;  /* 0x00000002ff0c7424 */ /* 0x000fe400078e00ff */
[----:B------:R-:W-:Y:S02]  /*2dc70*/  IMAD.MOV.U32 R11, RZ, RZ, RZ ;  /* 0x000000ffff0b7224 */ /* 0x000fe400078e00ff */
[----:B------:R-:W-:Y:S02]  /*2dc80*/  IMAD.IADD R13, R2, 0x1, R13 ;  /* 0x00000001020d7824 */ /* 0x000fe400078e020d */
[----:B------:R-:W-:-:S07]  /*2dc90*/  IMAD.MOV.U32 R15, RZ, RZ, -0x1 ;  /* 0xffffffffff0f7424 */ /* 0x000fce00078e00ff */
[----:B------:R-:W-:Y:S05]  /*2dca0*/  WARPSYNC.COLLECTIVE R15, `(.L_x_2110) ;  /* 0x000000000f087348 */ /* 0x000fea0003c00000 */
[----:B------:R0:W1:Y:S02]  /*2dcb0*/  SHFL.UP P6, R14, R13, R12, R11 ;  /* 0x0400000c0d0e7389 */ /* 0x00006400000c000b */
[----:B01----:R-:W-:Y:S01]  /*2dcc0*/  ENDCOLLECTIVE ;  /* 0x000000000000791b */ /* 0x003fe20003800000 */
.L_x_2110:
[----:B------:R-:W-:Y:S01]  /*2dcd0*/  IMAD.MOV.U32 R12, RZ, RZ, 0x4 ;  /* 0x00000004ff0c7424 */ /* 0x000fe200078e00ff */
[----:B------:R-:W-:-:S05]  /*2dce0*/  SEL R14, R14, RZ, P2 ;  /* 0x000000ff0e0e7207 */ /* 0x000fca0001000000 */
[----:B------:R-:W-:-:S04]  /*2dcf0*/  IMAD.IADD R3, R13, 0x1, R14 ;  /* 0x000000010d037824 */ /* 0x000fc800078e020e */
[----:B------:R-:W-:-:S07]  /*2dd00*/  IMAD.MOV.U32 R13, RZ, RZ, R3 ;  /* 0x000000ffff0d7224 */ /* 0x000fce00078e0003 */
[----:B------:R-:W-:Y:S05]  /*2dd10*/  WARPSYNC.COLLECTIVE R15, `(.L_x_2111) ;  /* 0x000000000f087348 */ /* 0x000fea0003c00000 */
[----:B------:R0:W1:Y:S02]  /*2dd20*/  SHFL.UP P6, R14, R13, R12, R11 ;  /* 0x0400000c0d0e7389 */ /* 0x00006400000c000b */
[----:B01----:R-:W-:Y:S01]  /*2dd30*/  ENDCOLLECTIVE ;  /* 0x000000000000791b */ /* 0x003fe20003800000 */
.L_x_2111:
[----:B------:R-:W-:Y:S01]  /*2dd40*/  IMAD.MOV.U32 R12, RZ, RZ, 0x8 ;  /* 0x00000008ff0c7424 */ /* 0x000fe200078e00ff */
[----:B------:R-:W-:-:S05]  /*2dd50*/  SEL R4, R14, RZ, P3 ;  /* 0x000000ff0e047207 */ /* 0x000fca0001800000 */
[----:B------:R-:W-:-:S04]  /*2dd60*/  IMAD.IADD R4, R3, 0x1, R4 ;  /* 0x0000000103047824 */ /* 0x000fc800078e0204 */
[----:B------:R-:W-:-:S07]  /*2dd70*/  IMAD.MOV.U32 R13, RZ, RZ, R4 ;  /* 0x000000ffff0d7224 */ /* 0x000fce00078e0004 */
[----:B------:R-:W-:Y:S05]  /*2dd80*/  WARPSYNC.COLLECTIVE R15, `(.L_x_2112) ;  /* 0x000000000f087348 */ /* 0x000fea0003c00000 */
[----:B------:R0:W1:Y:S02]  /*2dd90*/  SHFL.UP P6, R14, R13, R12, R11 ;  /* 0x0400000c0d0e7389 */ /* 0x00006400000c000b */
[----:B01----:R-:W-:Y:S01]  /*2dda0*/  ENDCOLLECTIVE ;  /* 0x000000000000791b */ /* 0x003fe20003800000 */
.L_x_2112:
[----:B------:R-:W-:Y:S01]  /*2ddb0*/  IMAD.MOV.U32 R12, RZ, RZ, 0x10 ;  /* 0x00000010ff0c7424 */ /* 0x000fe200078e00ff */
[----:B------:R-:W-:-:S04]  /*2ddc0*/  SEL R5, R14, RZ, P4 ;  /* 0x000000ff0e057207 */ /* 0x000fc80002000000 */
[----:B------:R-:W-:-:S05]  /*2ddd0*/  IADD3 R5, R4, R5, RZ ;  /* 0x0000000504057210 */ /* 0x000fca0007ffe0ff */
[----:B------:R-:W-:-:S07]  /*2dde0*/  IMAD.MOV.U32 R13, RZ, RZ, R5 ;  /* 0x000000ffff0d7224 */ /* 0x000fce00078e0005 */
[----:B------:R-:W-:Y:S05]  /*2ddf0*/  WARPSYNC.COLLECTIVE R15, `(.L_x_2113) ;  /* 0x000000000f087348 */ /* 0x000fea0003c00000 */
[----:B------:R0:W1:Y:S02]  /*2de00*/  SHFL.UP P6, R14, R13, R12, R11 ;  /* 0x0400000c0d0e7389 */ /* 0x00006400000c000b */
[----:B01----:R-:W-:Y:S01]  /*2de10*/  ENDCOLLECTIVE ;  /* 0x000000000000791b */ /* 0x003fe20003800000 */
.L_x_2113:
        /* <DEDUP_REMOVED lines=8> */
.L_x_2114:
[----:B------:R-:W-:Y:S05]  /*2dea0*/  BRA `(.L_x_2115) ;  /* 0xffffffac00047947 */ /* 0x000fea000383ffff */
.L_x_1926:
[----:B------:R-:W-:Y:S01]  /*2deb0*/  BSSY B0, `(.L_x_2116) ;  /* 0x0000006000007945 */ /* 0x000fe20003800000 */
[----:B------:R-:W-:Y:S01]  /*2dec0*/  PLOP3.LUT P6, PT, P6, PT, PT, 0x8, 0x0 ;  /* 0x000000000000781c */ /* 0x000fe200037ce170 */
[----:B------:R-:W-:-:S12]  /*2ded0*/  IMAD.MOV.U32 R15, RZ, RZ, -0x1 ;  /* 0xffffffffff0f7424 */ /* 0x000fd800078e00ff */
[----:B0-----:R-:W-:Y:S05]  /*2dee0*/  WARPSYNC.COLLECTIVE R15, `(.L_x_2117) ;  /* 0x000000000f087348 */ /* 0x001fea0003c00000 */
[----:B------:R-:W-:Y:S01]  /*2def0*/  VOTE.ANY R14, PT, P6 ;  /* 0x00000000000e7806 */ /* 0x000fe200030e0100 */
[----:B0-----:R-:W-:Y:S06]  /*2df00*/  ENDCOLLECTIVE ;  /* 0x000000000000791b */ /* 0x001fec0003800000 */
.L_x_2117:
[----:B------:R-:W-:Y:S05]  /*2df10*/  BSYNC B0 ;  /* 0x0000000000007941 */ /* 0x000fea0003800000 */
.L_x_2116:
[----:B------:R-:W-:Y:S01]  /*2df20*/  IMAD.MOV.U32 R5, RZ, RZ, R14 ;  /* 0x000000ffff057224 */ /* 0x000fe200078e000e */
[----:B------:R-:W-:Y:S01]  /*2df30*/  MOV R15, 0xffffffff ;  /* 0xffffffff000f7802 */ /* 0x000fe20000000f00 */
[----:B------:R-:W-:Y:S02]  /*2df40*/  IMAD.MOV.U32 R13, RZ, RZ, R2 ;  /* 0x000000ffff0d7224 */ /* 0x000fe400078e0002 */
[----:B------:R-:W0:Y:S01]  /*2df50*/  POPC R6, R5 ;  /* 0x0000000500067309 */ /* 0x000e220000000000 */
[----:B------:R-:W-:Y:S02]  /*2df60*/  IMAD.MOV.U32 R11, RZ, RZ, 0x1f ;  /* 0x0000001fff0b7424 */ /* 0x000fe400078e00ff */
[----:B0-----:R-:W-:-:S07]  /*2df70*/  IMAD.MOV.U32 R12, RZ, RZ, R6 ;  /* 0x000000ffff0c7224 */ /* 0x001fce00078e0006 */
[----:B------:R-:W-:Y:S05]  /*2df80*/  WARPSYNC.COLLECTIVE R15, `(.L_x_2118) ;  /* 0x000000000f087348 */ /* 0x000fea0003c00000 */
[----:B------:R0:W1:Y:S02]  /*2df90*/  SHFL.IDX P6, R14, R13, R12, R11 ;  /* 0x0000000c0d0e7389 */ /* 0x00006400000c000b */
[----:B01----:R-:W-:Y:S01]  /*2dfa0*/  ENDCOLLECTIVE ;  /* 0x000000000000791b */ /* 0x003fe20003800000 */
.L_x_2118:
[----:B------:R-:W-:Y:S01]  /*2dfb0*/  IMAD.MOV.U32 R17, RZ, RZ, R14 ;  /* 0x000000ffff117224 */ /* 0x000fe200078e000e */
[----:B------:R-:W-:Y:S06]  /*2dfc0*/  BRA `(.L_x_2119) ;  /* 0xffffffa800f47947 */ /* 0x000fec000383ffff */
.L_x_1928:
[----:B------:R-:W-:Y:S01]  /*2dfd0*/  BSSY B0, `(.L_x_2120) ;  /* 0x0000007000007945 */ /* 0x000fe20003800000 */
[----:B------:R-:W-:Y:S02]  /*2dfe0*/  IMAD.MOV.U32 R13, RZ, RZ, R3 ;  /* 0x000000ffff0d7224 */ /* 0x000fe400078e0003 */
[----:B------:R-:W-:Y:S02]  /*2dff0*/  IMAD.MOV.U32 R11, RZ, RZ, 0x1f ;  /* 0x0000001fff0b7424 */ /* 0x000fe400078e00ff */
[----:B------:R-:W-:-:S07]  /*2e000*/  IMAD.MOV.U32 R15, RZ, RZ, -0x1 ;  /* 0xffffffffff0f7424 */ /* 0x000fce00078e00ff */
[----:B012---:R-:W-:Y:S05]  /*2e010*/  WARPSYNC.COLLECTIVE R15, `(.L_x_2121) ;  /* 0x000000000f087348 */ /* 0x007fea0003c00000 */
[----:B------:R3:W4:Y:S02]  /*2e020*/  SHFL.IDX P6, R14, R13, R12, R11 ;  /* 0x0000000c0d0e7389 */ /* 0x00072400000c000b */
[----:B01234-:R-:W-:Y:S01]  /*2e030*/  ENDCOLLECTIVE ;  /* 0x000000000000791b */ /* 0x01ffe20003800000 */
.L_x_2121:
[----:B------:R-:W-:Y:S05]  /*2e040*/  BSYNC B0 ;  /* 0x0000000000007941 */ /* 0x000fea0003800000 */
.L_x_2120:
[----:B------:R-:W-:Y:S01]  /*2e050*/  IMAD.MOV.U32 R5, RZ, RZ, R14 ;  /* 0x000000ffff057224 */ /* 0x000fe200078e000e */
[----:B------:R-:W-:Y:S06]  /*2e060*/  BRA `(.L_x_1927) ;  /* 0xffffffa800e87947 */ /* 0x000fec000383ffff */
.L_x_1932:
[----:B0-----:R0:W1:Y:S02]  /*2e070*/  SYNCS.PHASECHK.TRANS64.TRYWAIT P0, [R7+URZ+0x22820], R0 ;  /* 0x02282000070075a7 */ /* 0x001064000800017f */
[----:B-1----:R-:W-:Y:S05]  /*2e080*/  @!P0 NANOSLEEP.SYNCS 0x989680 ;  /* 0x009896800000895d */ /* 0x002fea0003900000 */
[----:B------:R-:W1:Y:S02]  /*2e090*/  @!P0 SYNCS.PHASECHK.TRANS64 P0, [R7+URZ+0x22820], R0 ;  /* 0x02282000070085a7 */ /* 0x000e64000800007f */
[----:B-1----:R-:W-:Y:S05]  /*2e0a0*/  @!P0 BRA `(.L_x_1932) ;  /* 0xfffffffc00f08947 */ /* 0x002fea000383ffff */
[----:B------:R-:W-:Y:S05]  /*2e0b0*/  BRA `(.L_x_2122) ;  /* 0xffffffb000687947 */ /* 0x000fea000383ffff */
.L_x_1933:
        /* <DEDUP_REMOVED lines=11> */
.L_x_2124:
[----:B------:R-:W-:Y:S05]  /*2e170*/  BSYNC B0 ;  /* 0x0000000000007941 */ /* 0x000fea0003800000 */
.L_x_2123:
[----:B------:R-:W-:Y:S05]  /*2e180*/  BRA `(.L_x_2125) ;  /* 0xffffffb000507947 */ /* 0x000fea000383ffff */
.L_x_1934:
[----:B------:R-:W-:Y:S01]  /*2e190*/  BSSY B0, `(.L_x_2126) ;  /* 0x0000006000007945 */ /* 0x000fe20003800000 */
[----:B------:R-:W-:-:S07]  /*2e1a0*/  IMAD.MOV.U32 R15, RZ, RZ, -0x1 ;  /* 0xffffffffff0f7424 */ /* 0x000fce00078e00ff */
[----:B0-----:R-:W-:Y:S05]  /*2e1b0*/  WARPSYNC.COLLECTIVE R15, `(.L_x_2127) ;  /* 0x000000000f0c7348 */ /* 0x001fea0003c00000 */
[----:B------:R-:W-:Y:S02]  /*2e1c0*/  ELECT P6, UR62, PT ;  /* 0x00000000003e782f */ /* 0x000fe400038c0000 */
[----:B------:R-:W-:Y:S01]  /*2e1d0*/  MOV R14, UR62 ;  /* 0x0000003e000e7c02 */ /* 0x000fe20008000f00 */
[----:B0-----:R-:W-:Y:S10]  /*2e1e0*/  ENDCOLLECTIVE ;  /* 0x000000000000791b */ /* 0x001ff40003800000 */
.L_x_2127:
[----:B------:R-:W-:Y:S05]  /*2e1f0*/  BSYNC B0 ;  /* 0x0000000000007941 */ /* 0x000fea0003800000 */
.L_x_2126:
[----:B------:R-:W-:Y:S05]  /*2e200*/  BRA `(.L_x_2128) ;  /* 0xffffffb000447947 */ /* 0x000fea000383ffff */
.L_x_1936:
[----:B0-----:R0:W1:Y:S02]  /*2e210*/  SYNCS.PHASECHK.TRANS64.TRYWAIT P1, [R5+URZ+0x22840], R0 ;  /* 0x02284000050075a7 */ /* 0x001064000802017f */
[----:B-1----:R-:W-:Y:S05]  /*2e220*/  @!P1 NANOSLEEP.SYNCS 0x989680 ;  /* 0x009896800000995d */ /* 0x002fea0003900000 */
[----:B------:R-:W1:Y:S02]  /*2e230*/  @!P1 SYNCS.PHASECHK.TRANS64 P1, [R5+URZ+0x22840], R0 ;  /* 0x02284000050095a7 */ /* 0x000e64000802007f */
[----:B-1----:R-:W-:Y:S05]  /*2e240*/  @!P1 BRA `(.L_x_1936) ;  /* 0xfffffffc00f09947 */ /* 0x002fea000383ffff */
[----:B------:R-:W-:Y:S05]  /*2e250*/  BRA `(.L_x_2129) ;  /* 0xffffffb000647947 */ /* 0x000fea000383ffff */
.L_x_1938:
[----:B-1----:R1:W2:Y:S02]  /*2e260*/  SYNCS.PHASECHK.TRANS64.TRYWAIT P1, [R3+URZ+0x22840], R2 ;  /* 0x02284002030075a7 */ /* 0x0022a4000802017f */
[----:B--2---:R-:W-:Y:S05]  /*2e270*/  @!P1 NANOSLEEP.SYNCS 0x989680 ;  /* 0x009896800000995d */ /* 0x004fea0003900000 */
[----:B------:R-:W2:Y:S02]  /*2e280*/  @!P1 SYNCS.PHASECHK.TRANS64 P1, [R3+URZ+0x22840], R2 ;  /* 0x02284002030095a7 */ /* 0x000ea4000802007f */
[----:B--2---:R-:W-:Y:S05]  /*2e290*/  @!P1 BRA `(.L_x_1938) ;  /* 0xfffffffc00f09947 */ /* 0x004fea000383ffff */
[----:B------:R-:W-:Y:S05]  /*2e2a0*/  BRA `(.L_x_2130) ;  /* 0xffffffb000707947 */ /* 0x000fea000383ffff */
.L_x_1940:
[----:B--2---:R2:W3:Y:S02]  /*2e2b0*/  SYNCS.PHASECHK.TRANS64.TRYWAIT P1, [R5+URZ+0x22860], R0 ;  /* 0x02286000050075a7 */ /* 0x0044e4000802017f */
[----:B---3--:R-:W-:Y:S05]  /*2e2c0*/  @!P1 NANOSLEEP.SYNCS 0x989680 ;  /* 0x009896800000995d */ /* 0x008fea0003900000 */
[----:B------:R-:W3:Y:S02]  /*2e2d0*/  @!P1 SYNCS.PHASECHK.TRANS64 P1, [R5+URZ+0x22860], R0 ;  /* 0x02286000050095a7 */ /* 0x000ee4000802007f */
[----:B---3--:R-:W-:Y:S05]  /*2e2e0*/  @!P1 BRA `(.L_x_1940) ;  /* 0xfffffffc00f09947 */ /* 0x008fea000383ffff */
[----:B------:R-:W-:Y:S05]  /*2e2f0*/  BRA `(.L_x_2131) ;  /* 0xffffffb0006c7947 */ /* 0x000fea000383ffff */
.L_x_1942:
[----:B---3--:R3:W4:Y:S02]  /*2e300*/  SYNCS.PHASECHK.TRANS64.TRYWAIT P1, [R3+URZ+0x22860], R2 ;  /* 0x02286002030075a7 */ /* 0x008724000802017f */
[----:B----4-:R-:W-:Y:S05]  /*2e310*/  @!P1 NANOSLEEP.SYNCS 0x989680 ;  /* 0x009896800000995d */ /* 0x010fea0003900000 */
[----:B------:R-:W4:Y:S02]  /*2e320*/  @!P1 SYNCS.PHASECHK.TRANS64 P1, [R3+URZ+0x22860], R2 ;  /* 0x02286002030095a7 */ /* 0x000f24000802007f */
[----:B----4-:R-:W-:Y:S05]  /*2e330*/  @!P1 BRA `(.L_x_1942) ;  /* 0xfffffffc00f09947 */ /* 0x010fea000383ffff */
[----:B------:R-:W-:Y:S05]  /*2e340*/  BRA `(.L_x_2132) ;  /* 0xffffffb000687947 */ /* 0x000fea000383ffff */
.L_x_1944:
[----:B----4-:R4:W0:Y:S02]  /*2e350*/  SYNCS.PHASECHK.TRANS64.TRYWAIT P1, [R5+URZ+0x22880], R0 ;  /* 0x02288000050075a7 */ /* 0x010824000802017f */
[----:B0-----:R-:W-:Y:S05]  /*2e360*/  @!P1 NANOSLEEP.SYNCS 0x989680 ;  /* 0x009896800000995d */ /* 0x001fea0003900000 */
[----:B------:R-:W0:Y:S02]  /*2e370*/  @!P1 SYNCS.PHASECHK.TRANS64 P1, [R5+URZ+0x22880], R0 ;  /* 0x02288000050095a7 */ /* 0x000e24000802007f */
[----:B0-----:R-:W-:Y:S05]  /*2e380*/  @!P1 BRA `(.L_x_1944) ;  /* 0xfffffffc00f09947 */ /* 0x001fea000383ffff */
[----:B------:R-:W-:Y:S05]  /*2e390*/  BRA `(.L_x_2133) ;  /* 0xffffffb000647947 */ /* 0x000fea000383ffff */
.L_x_2134:
        /* <DEDUP_REMOVED lines=14> */
.L_x_3195:


//--------------------- .text._ZN7cutlass13device_kernelIN5flash11enable_sm90INS1_16FlashAttnFwdSm90INS1_25CollectiveMainloopFwdSm90ILi2EN4cute5tupleIJNS5_1CILi1EEES8_S8_EEENS6_IJNS7_ILi128EEENS7_ILi160EEENS7_ILi192EEEEEELi128ENS_12float_e4m3_tEfNS_4arch4Sm90ELb1ELb0ELb1ELb0ELb1ELb0ELb0ELb1ELb1ELb1ELb0ELb0EEENS1_21CollectiveEpilogueFwdINS6_IJSA_SA_SB_EEES9_NS_10bfloat16_tESG_Li256ELb0ELb1ELb0ELb1EEENS1_30DynamicPersistentTileSchedulerILi256ELi128ELb0ELb1ELb1EEEEEEEEEvNT_6ParamsE --------------------------
	.section	.text._ZN7cutlass13device_kernelIN5flash11enable_sm90INS1_16FlashAttnFwdSm90INS1_25CollectiveMainloopFwdSm90ILi2EN4cute5tupleIJNS5_1CILi1EEES8_S8_EEENS6_IJNS7_ILi128EEENS7_ILi160EEENS7_ILi192EEEEEELi128ENS_12float_e4m3_tEfNS_4arch4Sm90ELb1ELb0ELb1ELb0ELb1ELb0ELb0ELb1ELb1ELb1ELb0ELb0EEENS1_21CollectiveEpilogueFwdINS6_IJSA_SA_SB_EEES9_NS_10bfloat16_tESG_Li256ELb0ELb1ELb0ELb1EEENS1_30DynamicPersistentTileSchedulerILi256ELi128ELb0ELb1ELb1EEEEEEEEEvNT_6ParamsE,"ax",@progbits
	.align	128
.text._ZN7cutlass13device_kernelIN5flash11enable_sm90INS1_16FlashAttnFwdSm90INS1_25CollectiveMainloopFwdSm90ILi2EN4cute5tupleIJNS5_1CILi1EEES8_S8_EEENS6_IJNS7_ILi128EEENS7_ILi160EEENS7_ILi192EEEEEELi128ENS_12float_e4m3_tEfNS_4arch4Sm90ELb1ELb0ELb1ELb0ELb1ELb0ELb0ELb1ELb1ELb1ELb0ELb0EEENS1_21CollectiveEpilogueFwdINS6_IJSA_SA_SB_EEES9_NS_10bfloat16_tESG_Li256ELb0ELb1ELb0ELb1EEENS1_30DynamicPersistentTileSchedulerILi256ELi128ELb0ELb1ELb1EEEEEEEEEvNT_6ParamsE:
        .type           _ZN7cutlass13device_kernelIN5flash11enable_sm90INS1_16FlashAttnFwdSm90INS1_25CollectiveMainloopFwdSm90ILi2EN4cute5tupleIJNS5_1CILi1EEES8_S8_EEENS6_IJNS7_ILi128EEENS7_ILi160EEENS7_ILi192EEEEEELi128ENS_12float_e4m3_tEfNS_4arch4Sm90ELb1ELb0ELb1ELb0ELb1ELb0ELb0ELb1ELb1ELb1ELb0ELb0EEENS1_21CollectiveEpilogueFwdINS6_IJSA_SA_SB_EEES9_NS_10bfloat16_tESG_Li256ELb0ELb1ELb0ELb1EEENS1_30DynamicPersistentTileSchedulerILi256ELi128ELb0ELb1ELb1EEEEEEEEEvNT_6ParamsE,@function
        .size           _ZN7cutlass13device_kernelIN5flash11enable_sm90INS1_16FlashAttnFwdSm90INS1_25CollectiveMainloopFwdSm90ILi2EN4cute5tupleIJNS5_1CILi1EEES8_S8_EEENS6_IJNS7_ILi128EEENS7_ILi160EEENS7_ILi192EEEEEELi128ENS_12float_e4m3_tEfNS_4arch4Sm90ELb1ELb0ELb1ELb0ELb1ELb0ELb0ELb1ELb1ELb1ELb0ELb0EEENS1_21CollectiveEpilogueFwdINS6_IJSA_SA_SB_EEES9_NS_10bfloat16_tESG_Li256ELb0ELb1ELb0ELb1EEENS1_30DynamicPersistentTileSchedulerILi256ELi128ELb0ELb1ELb1EEEEEEEEEvNT_6ParamsE,(.L_x_3196 - _ZN7cutlass13device_kernelIN5flash11enable_sm90INS1_16FlashAttnFwdSm90INS1_25CollectiveMainloopFwdSm90ILi2EN4cute5tupleIJNS5_1CILi1EEES8_S8_EEENS6_IJNS7_ILi128EEENS7_ILi160EEENS7_ILi192EEEEEELi128ENS_12float_e4m3_tEfNS_4arch4Sm90ELb1ELb0ELb1ELb0ELb1ELb0ELb0ELb1ELb1ELb1ELb0ELb0EEENS1_21CollectiveEpilogueFwdINS6_IJSA_SA_SB_EEES9_NS_10bfloat16_tESG_Li256ELb0ELb1ELb0ELb1EEENS1_30DynamicPersistentTileSchedulerILi256ELi128ELb0ELb1ELb1EEEEEEEEEvNT_6ParamsE)
        .other          _ZN7cutlass13device_kernelIN5flash11enable_sm90INS1_16FlashAttnFwdSm90INS1_25CollectiveMainloopFwdSm90ILi2EN4cute5tupleIJNS5_1CILi1EEES8_S8_EEENS6_IJNS7_ILi128EEENS7_ILi160EEENS7_ILi192EEEEEELi128ENS_12float_e4m3_tEfNS_4arch4Sm90ELb1ELb0ELb1ELb0ELb1ELb0ELb0ELb1ELb1ELb1ELb0ELb0EEENS1_21CollectiveEpilogueFwdINS6_IJSA_SA_SB_EEES9_NS_10bfloat16_tESG_Li256ELb0ELb1ELb0ELb1EEENS1_30DynamicPersistentTileSchedulerILi256ELi128ELb0ELb1ELb1EEEEEEEEEvNT_6ParamsE,@"STO_CUDA_ENTRY STV_DEFAULT"
_ZN7cutlass13device_kernelIN5flash11enable_sm90INS1_16FlashAttnFwdSm90INS1_25CollectiveMainloopFwdSm90ILi2EN4cute5tupleIJNS5_1CILi1EEES8_S8_EEENS6_IJNS7_ILi128EEENS7_ILi160EEENS7_ILi192EEEEEELi128ENS_12float_e4m3_tEfNS_4arch4Sm90ELb1ELb0ELb1ELb0ELb1ELb0ELb0ELb1ELb1ELb1ELb0ELb0EEENS1_21CollectiveEpilogueFwdINS6_IJSA_SA_SB_EEES9_NS_10bfloat16_tESG_Li256ELb0ELb1ELb0ELb1EEENS1_30DynamicPersistentTileSchedulerILi256ELi128ELb0ELb1ELb1EEEEEEEEEvNT_6ParamsE:
        /* <DEDUP_REMOVED lines=45> */
.L_x_2135:
        /* <DEDUP_REMOVED lines=22> */
.L_x_2136:
        /* <DEDUP_REMOVED lines=18> */
.L_x_2137:
        /* <DEDUP_REMOVED lines=22> */
.L_x_2138:
        /* <DEDUP_REMOVED lines=24> */
.L_x_2139:
[----:B------:R-:W-:Y:S01]  /*0830*/  IMAD.U32 R2, RZ, RZ, UR10 ;  /* 0x0000000aff027e24 */ /* 0x000fe2000f8e00ff */
[----:B------:R-:W-:Y:S01]  /*0840*/  UISETP.NE.AND UP0, UPT, UR9, URZ, UPT ;  /* 0x0000003f0900728c */ /* 0x000fe2000bf05270 */
[----:B------:R-:W-:Y:S01]  /*0850*/  NOP ;  /* 0x0000000000007918 */ /* 0x000fe20000000000 */
[----:B------:R-:W-:Y:S01]  /*0860*/  UMOV UR36, 0x1 ;  /* 0x0000000100247882 */ /* 0x000fe20000000000 */
[----:B------:R-:W-:Y:S01]  /*0870*/  ULDC.64 UR50, c[0x0][0x208] ;  /* 0x0000820000327ab9 */ /* 0x000fe20000000a00 */
[----:B------:R0:W-:Y:S01]  /*0880*/  STL [R1+0x4], R2 ;  /* 0x0000040201007387 */ /* 0x0001e20000100800 */
[----:B------:R-:W-:Y:S01]  /*0890*/  USEL UR36, UR36, 0x2, !UP0 ;  /* 0x0000000224247887 */ /* 0x000fe2000c000000 */
[----:B01234-:R-:W-:Y:S01]  /*08a0*/  BAR.SYNC.DEFER_BLOCKING 0x0 ;  /* 0x0000000000007b1d */ /* 0x01ffe20000010000 */
[----:B------:R-:W-:-:S13]  /*08b0*/  PLOP3.LUT P0, PT, PT, PT, UP0, 0x80, 0x0 ;  /* 0x000000000000781c */ /* 0x000fda0003f0f008 */
[----:B------:R-:W-:Y:S05]  /*08c0*/  @!P0 BRA `(.L_x_2140) ;  /* 0x000000f400888947 */ /* 0x000fea0003800000 */
.L_x_2141:
        /* <DEDUP_REMOVED lines=16> */
[----:B------:R-:W-:Y:S01]  /*09d0*/  UMOV UR45, URZ ;  /* 0x0000003f002d7c82 */ /* 0x000fe20008000000 */
[----:B------:R-:W-:Y:S02]  /*09e0*/  UMOV UR44, URZ ;  /* 0x0000003f002c7c82 */ /* 0x000fe40008000000 */
[----:B------:R-:W-:Y:S01]  /*09f0*/  SHF.R.S32.HI R3, RZ, 0x1f, R194 ;  /* 0x0000001fff037819 */ /* 0x000fe200000114c2 */
[----:B------:R-:W-:-:S03]  /*0a00*/  UMOV UR43, URZ ;  /* 0x0000003f002b7c82 */ /* 0x000fc60008000000 */
        /* <DEDUP_REMOVED lines=47> */
.L_x_2198:
        /* <DEDUP_REMOVED lines=21> */
.L_x_2142:
[----:B------:R-:W-:Y:S01]  /*0e50*/  ULDC UR8, c[0x0][0xc54] ;  /* 0x0003150000087ab9 */ /* 0x000fe20000000800 */
[----:B------:R-:W-:Y:S01]  /*0e60*/  UMOV UR4, UR9 ;  /* 0x0000000900047c82 */ /* 0x000fe20008000000 */
[----:B------:R-:W-:-:S11]  /*0e70*/  UISETP.NE.AND UP0, UPT, UR8, 0x1, UPT ;  /* 0x000000010800788c */ /* 0x000fd6000bf05270 */
[----:B------:R-:W-:Y:S02]  /*0e80*/  @UP0 ULDC.64 UR10, c[0x0][0xc58] ;  /* 0x00031600000a0ab9 */ /* 0x000fe40000000a00 */
[----:B------:R-:W-:-:S04]  /*0e90*/  UIMAD.WIDE.U32 UR6, UR9, UR10, URZ ;  /* 0x0000000a090672a5 */ /* 0x000fc8000f8e003f */
[----:B------:R-:W-:-:S04]  /*0ea0*/  @UP0 USHF.R.U32.HI UR4, URZ, UR11, UR7 ;  /* 0x0000000b3f040299 */ /* 0x000fc80008011607 */
[----:B------:R-:W-:-:S12]  /*0eb0*/  UIMAD UR6, UR4, UR8, URZ ;  /* 0x00000008040672a4 */ /* 0x000fd8000f8e023f */
.L_x_2143:
[----:B------:R-:W-:Y:S01]  /*0ec0*/  ULOP3.LUT UR4, URZ, UR4, URZ, 0x33, !UPT ;  /* 0x000000043f047292 */ /* 0x000fe2000f8e333f */
[----:B------:R-:W-:Y:S01]  /*0ed0*/  PLOP3.LUT P0, PT, PT, PT, PT, 0x80, 0x0 ;  /* 0x000000000000781c */ /* 0x000fe20003f0f070 */
[----:B------:R-:W-:Y:S01]  /*0ee0*/  UIADD3 UR10, UR9, -UR6, URZ ;  /* 0x80000006090a7290 */ /* 0x000fe2000fffe03f */
[----:B------:R-:W-:Y:S01]  /*0ef0*/  IMAD.MOV.U32 R0, RZ, RZ, RZ ;  /* 0x000000ffff007224 */ /* 0x000fe200078e00ff */
[----:B------:R-:W-:Y:S01]  /*0f00*/  ULDC UR7, c[0x0][0x448] ;  /* 0x0001120000077ab9 */ /* 0x000fe20000000800 */
[----:B------:R-:W-:Y:S01]  /*0f10*/  ULDC UR6, c[0x0][0xc3c] ;  /* 0x00030f0000067ab9 */ /* 0x000fe20000000800 */
[----:B------:R-:W-:Y:S01]  /*0f20*/  UISETP.NE.AND UP2, UPT, UR7, 0x1, UPT ;  /* 0x000000010700788c */ /* 0x000fe2000bf45270 */
[----:B------:R-:W-:Y:S01]  /*0f30*/  IMAD.MOV.U32 R2, RZ, RZ, RZ ;  /* 0x000000ffff027224 */ /* 0x000fe200078e00ff */
[----:B------:R-:W-:Y:S01]  /*0f40*/  UIADD3 UR4, UR4, UR6, URZ ;  /* 0x0000000604047290 */ /* 0x000fe2000fffe03f */
[----:B------:R-:W-:Y:S01]  /*0f50*/  CS2R R86, SRZ ;  /* 0x0000000000567805 */ /* 0x000fe2000001ff00 */
[----:B------:R-:W-:Y:S01]  /*0f60*/  ULDC.64 UR12, c[0x0][0x418] ;  /* 0x00010600000c7ab9 */ /* 0x000fe20000000a00 */
[----:B------:R-:W-:Y:S01]  /*0f70*/  ULDC UR48, c[0x0][0x424] ;  /* 0x0001090000307ab9 */ /* 0x000fe20000000800 */
[----:B------:R-:W-:Y:S01]  /*0f80*/  UISETP.NE.U32.AND UP0, UPT, UR12, URZ, UPT ;  /* 0x0000003f0c00728c */ /* 0x000fe2000bf05070 */
[----:B------:R-:W-:Y:S01]  /*0f90*/  CS2R R4, SRZ ;  /* 0x0000000000047805 */ /* 0x000fe2000001ff00 */
[----:B------:R-:W-:Y:S01]  /*0fa0*/  USHF.L.U32 UR37, UR4, 0x7, URZ ;  /* 0x0000000704257899 */ /* 0x000fe2000800063f */
[----:B------:R-:W-:Y:S01]  /*0fb0*/  CS2R R84, SRZ ;  /* 0x0000000000547805 */ /* 0x000fe2000001ff00 */
[----:B------:R-:W-:Y:S01]  /*0fc0*/  UISETP.NE.AND.EX UP0, UPT, UR13, URZ, UPT, UP0 ;  /* 0x0000003f0d00728c */ /* 0x000fe2000bf05300 */
[----:B------:R-:W-:Y:S01]  /*0fd0*/  CS2R R6, SRZ ;  /* 0x0000000000067805 */ /* 0x000fe2000001ff00 */
[----:B------:R-:W-:Y:S01]  /*0fe0*/  UIADD3 UR4, UR37, 0x7f, URZ ;  /* 0x0000007f25047890 */ /* 0x000fe2000fffe03f */
[----:B------:R-:W-:Y:S01]  /*0ff0*/  CS2R R78, SRZ ;  /* 0x00000000004e7805 */ /* 0x000fe2000001ff00 */
[----:B------:R-:W-:Y:S01]  /*1000*/  ULDC UR8, c[0x0][0x288] ;  /* 0x0000a20000087ab9 */ /* 0x000fe20000000800 */
[----:B------:R-:W-:Y:S01]  /*1010*/  @UP2 ULDC UR6, c[0x0][0x44c] ;  /* 0x0001130000062ab9 */ /* 0x000fe20000000800 */
[----:B------:R-:W-:Y:S01]  /*1020*/  UIADD3 UR8, -UR8, 0xa0, URZ ;  /* 0x000000a008087890 */ /* 0x000fe2000fffe13f */
[----:B------:R-:W-:Y:S01]  /*1030*/  CS2R R8, SRZ ;  /* 0x0000000000087805 */ /* 0x000fe2000001ff00 */
[----:B------:R-:W-:Y:S01]  /*1040*/  UIMAD.WIDE.U32 UR6, UR4, UR6, URZ ;  /* 0x00000006040672a5 */ /* 0x000fe2000f8e003f */
[----:B------:R-:W-:Y:S01]  /*1050*/  CS2R R76, SRZ ;  /* 0x00000000004c7805 */ /* 0x000fe2000001ff00 */
[----:B------:R-:W-:Y:S01]  /*1060*/  USEL UR48, UR48, 0x1, UP0 ;  /* 0x0000000130307887 */ /* 0x000fe20008000000 */
[----:B------:R-:W-:Y:S01]  /*1070*/  CS2R R10, SRZ ;  /* 0x00000000000a7805 */ /* 0x000fe2000001ff00 */
[----:B------:R-:W-:Y:S01]  /*1080*/  ULDC UR9, c[0x0][0x2f0] ;  /* 0x0000bc0000097ab9 */ /* 0x000fe20000000800 */
[----:B------:R-:W-:Y:S01]  /*1090*/  @UP2 ULDC UR12, c[0x0][0x450] ;  /* 0x00011400000c2ab9 */ /* 0x000fe20000000800 */
[----:B------:R-:W-:Y:S01]  /*10a0*/  UIMAD UR8, UR48, UR9, UR8 ;  /* 0x00000009300872a4 */ /* 0x000fe2000f8e0208 */
[----:B------:R-:W-:Y:S01]  /*10b0*/  CS2R R70, SRZ ;  /* 0x0000000000467805 */ /* 0x000fe2000001ff00 */
[----:B------:R-:W-:Y:S01]  /*10c0*/  @UP2 USHF.R.U32.HI UR4, URZ, UR12, UR7 ;  /* 0x0000000c3f042299 */ /* 0x000fe20008011607 */
[----:B------:R-:W-:Y:S01]  /*10d0*/  CS2R R12, SRZ ;  /* 0x00000000000c7805 */ /* 0x000fe2000001ff00 */
[----:B------:R-:W-:Y:S01]  /*10e0*/  UIMAD UR6, UR48, UR9, 0x9f ;  /* 0x0000009f300674a4 */ /* 0x000fe2000f8e0209 */
[----:B------:R-:W-:Y:S01]  /*10f0*/  CS2R R68, SRZ ;  /* 0x0000000000447805 */ /* 0x000fe2000001ff00 */
[----:B------:R-:W-:Y:S01]  /*1100*/  UIADD3 UR8, UR8, UR4, URZ ;  /* 0x0000000408087290 */ /* 0x000fe2000fffe03f */
[----:B------:R-:W-:Y:S01]  /*1110*/  CS2R R14, SRZ ;  /* 0x00000000000e7805 */ /* 0x000fe2000001ff00 */
[----:B------:R-:W-:Y:S01]  /*1120*/  UIMAD.WIDE UR6, UR6, 0x66666667, URZ ;  /* 0x66666667060678a5 */ /* 0x000fe2000f8e023f */
[----:B------:R-:W-:Y:S01]  /*1130*/  CS2R R62, SRZ ;  /* 0x00000000003e7805 */ /* 0x000fe2000001ff00 */
[----:B------:R-:W-:Y:S01]  /*1140*/  UIMAD.WIDE UR8, UR8, 0x66666667, URZ ;  /* 0x66666667080878a5 */ /* 0x000fe2000f8e023f */
[----:B------:R-:W-:Y:S01]  /*1150*/  CS2R R20, SRZ ;  /* 0x0000000000147805 */ /* 0x000fe2000001ff00 */
[----:B------:R-:W-:Y:S01]  /*1160*/  ULDC UR11, c[0x0][0xc54] ;  /* 0x00031500000b7ab9 */ /* 0x000fe20000000800 */
[----:B------:R-:W-:Y:S01]  /*1170*/  USHF.R.U32.HI UR4, URZ, 0x1f, UR7 ;  /* 0x0000001f3f047899 */ /* 0x000fe20008011607 */
[----:B------:R-:W-:Y:S01]  /*1180*/  CS2R R60, SRZ ;  /* 0x00000000003c7805 */ /* 0x000fe2000001ff00 */
[----:B------:R-:W-:Y:S01]  /*1190*/  UIMAD UR11, UR5, UR11, UR10 ;  /* 0x0000000b050b72a4 */ /* 0x000fe2000f8e020a */
[----:B------:R-:W-:Y:S01]  /*11a0*/  CS2R R28, SRZ ;  /* 0x00000000001c7805 */ /* 0x000fe2000001ff00 */
[----:B------:R-:W-:Y:S01]  /*11b0*/  USHF.R.U32.HI UR5, URZ, 0x1f, UR9 ;  /* 0x0000001f3f057899 */ /* 0x000fe20008011609 */
[----:B------:R-:W-:Y:S01]  /*11c0*/  CS2R R54, SRZ ;  /* 0x0000000000367805 */ /* 0x000fe2000001ff00 */
[----:B------:R-:W-:Y:S01]  /*11d0*/  ULEA.HI.SX32 UR7, UR7, UR4, 0x1a ;  /* 0x0000000407077291 */ /* 0x000fe2000f8fd23f */
[----:B------:R-:W-:Y:S01]  /*11e0*/  CS2R R26, SRZ ;  /* 0x00000000001a7805 */ /* 0x000fe2000001ff00 */
[----:B------:R-:W-:Y:S01]  /*11f0*/  ULEA.HI.SX32 UR9, UR9, UR5, 0x1a ;  /* 0x0000000509097291 */ /* 0x000fe2000f8fd23f */
[----:B------:R-:W-:Y:S01]  /*1200*/  CS2R R52, SRZ ;  /* 0x0000000000347805 */ /* 0x000fe2000001ff00 */
[----:B------:R-:W-:Y:S01]  /*1210*/  ULDC UR38, c[0x0][0xc48] ;  /* 0x0003120000267ab9 */ /* 0x000fe20000000800 */
[----:B------:R-:W-:Y:S01]  /*1220*/  UMOV UR42, UR11 ;  /* 0x0000000b002a7c82 */ /* 0x000fe20008000000 */
[----:B------:R-:W-:Y:S01]  /*1230*/  UISETP.LT.AND UP0, UPT, UR7, UR9, UPT ;  /* 0x000000090700728c */ /* 0x000fe2000bf01270 */
[----:B------:R-:W-:Y:S01]  /*1240*/  CS2R R32, SRZ ;  /* 0x0000000000207805 */ /* 0x000fe2000001ff00 */
[----:B------:R-:W-:Y:S01]  /*1250*/  UISETP.NE.AND UP1, UPT, UR38, 0x1, UPT ;  /* 0x000000012600788c */ /* 0x000fe2000bf25270 */
[----:B------:R-:W-:Y:S01]  /*1260*/  CS2R R46, SRZ ;  /* 0x00000000002e7805 */ /* 0x000fe2000001ff00 */
[----:B------:R-:W-:Y:S01]  /*1270*/  USEL UR52, UR7, UR9, UP0 ;  /* 0x0000000907347287 */ /* 0x000fe20008000000 */
[----:B------:R-:W-:Y:S01]  /*1280*/  CS2R R30, SRZ ;  /* 0x00000000001e7805 */ /* 0x000fe2000001ff00 */
[----:B------:R-:W-:Y:S01]  /*1290*/  UP2UR UR49, UPR, URZ, 0x4 ;  /* 0x000000043f317883 */ /* 0x000fe20008000000 */
[----:B------:R-:W-:Y:S01]  /*12a0*/  CS2R R44, SRZ ;  /* 0x00000000002c7805 */ /* 0x000fe2000001ff00 */
[----:B------:R-:W-:Y:S01]  /*12b0*/  UISETP.GE.AND UP0, UPT, UR52, 0x1, UPT ;  /* 0x000000013400788c */ /* 0x000fe2000bf06270 */
[----:B------:R-:W-:-:S02]  /*12c0*/  CS2R R36, SRZ ;  /* 0x0000000000247805 */ /* 0x000fc4000001ff00 */
[----:B------:R-:W-:Y:S01]  /*12d0*/  CS2R R38, SRZ ;  /* 0x0000000000267805 */ /* 0x000fe2000001ff00 */
[----:B------:R-:W-:Y:S01]  /*12e0*/  IMAD.MOV.U32 R34, RZ, RZ, RZ ;  /* 0x000000ffff227224 */ /* 0x000fe200078e00ff */
[----:B------:R-:W-:Y:S01]  /*12f0*/  CS2R R88, SRZ ;  /* 0x0000000000587805 */ /* 0x000fe2000001ff00 */
[----:B------:R-:W-:Y:S01]  /*1300*/  @UP1 ULDC UR10, c[0x0][0xc4c] ;  /* 0x00031300000a1ab9 */ /* 0x000fe20000000800 */
[----:B------:R-:W-:Y:S01]  /*1310*/  PLOP3.LUT P1, PT, PT, PT, UP0, 0x80, 0x0 ;  /* 0x000000000000781c */ /* 0x000fe20003f2f008 */
[----:B------:R-:W-:Y:S01]  /*1320*/  UIMAD.WIDE.U32 UR4, UR11, UR10, URZ ;  /* 0x0000000a0b0472a5 */ /* 0x000fe2000f8e003f */
[----:B------:R-:W-:Y:S01]  /*1330*/  CS2R R40, SRZ ;  /* 0x0000000000287805 */ /* 0x000fe2000001ff00 */
[----:B------:R-:W-:Y:S01]  /*1340*/  @UP1 ULDC UR6, c[0x0][0xc50] ;  /* 0x0003140000061ab9 */ /* 0x000fe20000000800 */
[----:B------:R-:W-:Y:S01]  /*1350*/  CS2R R90, SRZ ;  /* 0x00000000005a7805 */ /* 0x000fe2000001ff00 */
[----:B------:R-:W-:Y:S01]  /*1360*/  @UP1 USHF.R.U32.HI UR42, URZ, UR6, UR5 ;  /* 0x000000063f2a1299 */ /* 0x000fe20008011605 */
[----:B------:R-:W-:-:S02]  /*1370*/  CS2R R48, SRZ ;  /* 0x0000000000307805 */ /* 0x000fc4000001ff00 */
[----:B------:R-:W-:Y:S01]  /*1380*/  CS2R R92, SRZ ;  /* 0x00000000005c7805 */ /* 0x000fe2000001ff00 */
[----:B------:R-:W-:Y:S01]  /*1390*/  IMAD.MOV.U32 R57, RZ, RZ, RZ ;  /* 0x000000ffff397224 */ /* 0x000fe200078e00ff */
[----:B------:R-:W-:Y:S01]  /*13a0*/  UIADD3 UR4, -UR42, URZ, URZ ;  /* 0x0000003f2a047290 */ /* 0x000fe2000fffe13f */
[----:B------:R-:W-:-:S03]  /*13b0*/  CS2R R94, SRZ ;  /* 0x00000000005e7805 */ /* 0x000fc6000001ff00 */
[----:B------:R-:W-:Y:S01]  /*13c0*/  UIMAD UR38, UR38, UR4, UR11 ;  /* 0x00000004262672a4 */ /* 0x000fe2000f8e020b */
[----:B------:R-:W-:Y:S11]  /*13d0*/  @!P1 BRA `(.L_x_2144) ;  /* 0x000000c400e49947 */ /* 0x000ff60003800000 */
        /* <DEDUP_REMOVED lines=18> */
[----:B------:R-:W-:Y:S01]  /*1500*/  MOV R4, UR4 ;  /* 0x0000000400047c02 */ /* 0x000fe20008000f00 */
        /* <DEDUP_REMOVED lines=12> */
.L_x_2145:
        /* <DEDUP_REMOVED lines=11> */
[----:B------:R-:W-:Y:S01]  /*1680*/  @UP1 USHF.R.S32.HI UR12, URZ, 0x1f, UR42 ;  /* 0x0000001f3f0c1899 */ /* 0x000fe2000801142a */
[----:B------:R-:W-:Y:S01]  /*1690*/  @UP0 ULDC.64 UR16, c[0x0][0x9a8] ;  /* 0x00026a0000100ab9 */ /* 0x000fe20000000a00 */
[----:B------:R-:W-:Y:S01]  /*16a0*/  @UP1 ULDC.64 UR14, c[0x0][0x9b8] ;  /* 0x00026e00000e1ab9 */ /* 0x000fe20000000a00 */
[----:B------:R-:W-:Y:S02]  /*16b0*/  @UP0 UIMAD UR10, UR10, UR16, URZ ;  /* 0x000000100a0a02a4 */ /* 0x000fe4000f8e023f */
[----:B------:R-:W-:Y:S02]  /*16c0*/  @UP1 UIMAD UR12, UR12, UR14, URZ ;  /* 0x0000000e0c0c12a4 */ /* 0x000fe4000f8e023f */
[----:B------:R-:W-:Y:S02]  /*16d0*/  @UP0 UIMAD.WIDE.U32 UR8, UR42, UR16, URZ ;  /* 0x000000102a0802a5 */ /* 0x000fe4000f8e003f */
[----:B------:R-:W-:-:S02]  /*16e0*/  @UP0 UIMAD UR17, UR42, UR17, UR10 ;  /* 0x000000112a1102a4 */ /* 0x000fc4000f8e020a */
[----:B------:R-:W-:Y:S02]  /*16f0*/  @UP0 USHF.R.S32.HI UR16, URZ, 0x1f, UR38 ;  /* 0x0000001f3f100899 */ /* 0x000fe40008011426 */
[----:B------:R-:W-:Y:S02]  /*1700*/  @UP1 UIMAD.WIDE.U32 UR10, UR42, UR14, URZ ;  /* 0x0000000e2a0a12a5 */ /* 0x000fe4000f8e003f */
[----:B------:R-:W-:Y:S02]  /*1710*/  @UP1 UIMAD UR18, UR42, UR15, UR12 ;  /* 0x0000000f2a1212a4 */ /* 0x000fe4000f8e020c */
[----:B------:R-:W-:Y:S01]  /*1720*/  @UP1 USHF.R.S32.HI UR19, URZ, 0x1f, UR38 ;  /* 0x0000001f3f131899 */ /* 0x000fe20008011426 */
[----:B------:R-:W-:Y:S01]  /*1730*/  @UP0 ULDC.64 UR14, c[0x0][0x9b0] ;  /* 0x00026c00000e0ab9 */ /* 0x000fe20000000a00 */
[----:B------:R-:W-:Y:S01]  /*1740*/  @UP1 ULDC.64 UR12, c[0x0][0x9c0] ;  /* 0x00027000000c1ab9 */ /* 0x000fe20000000a00 */
[----:B------:R-:W-:Y:S02]  /*1750*/  @UP0 UIMAD UR16, UR16, UR14, URZ ;  /* 0x0000000e101002a4 */ /* 0x000fe4000f8e023f */
[----:B------:R-:W-:-:S02]  /*1760*/  @UP0 UIADD3 UR9, UR9, UR17, URZ ;  /* 0x0000001109090290 */ /* 0x000fc4000fffe03f */
[----:B------:R-:W-:Y:S02]  /*1770*/  @UP1 UIMAD UR17, UR19, UR12, URZ ;  /* 0x0000000c131112a4 */ /* 0x000fe4000f8e023f */
[----:B------:R-:W-:Y:S02]  /*1780*/  @UP1 UIADD3 UR11, UR11, UR18, URZ ;  /* 0x000000120b0b1290 */ /* 0x000fe4000fffe03f */
[----:B------:R-:W-:Y:S02]  /*1790*/  @UP0 UIMAD UR16, UR38, UR15, UR16 ;  /* 0x0000000f261002a4 */ /* 0x000fe4000f8e0210 */
[----:B------:R-:W-:Y:S02]  /*17a0*/  @UP0 UIMAD.WIDE.U32 UR14, UR38, UR14, UR8 ;  /* 0x0000000e260e02a5 */ /* 0x000fe4000f8e0008 */
[----:B------:R-:W-:Y:S02]  /*17b0*/  @UP1 UIMAD UR8, UR38, UR13, UR17 ;  /* 0x0000000d260812a4 */ /* 0x000fe4000f8e0211 */
[----:B------:R-:W-:-:S02]  /*17c0*/  @UP1 UIMAD.WIDE.U32 UR12, UR38, UR12, UR10 ;  /* 0x0000000c260c12a5 */ /* 0x000fc4000f8e000a */
[----:B------:R-:W-:Y:S02]  /*17d0*/  @UP0 UIADD3 UR9, UR15, UR16, URZ ;  /* 0x000000100f090290 */ /* 0x000fe4000fffe03f */
[----:B------:R-:W-:Y:S02]  /*17e0*/  @UP0 ULEA UR6, UP2, UR14, UR6, 0x2 ;  /* 0x000000060e060291 */ /* 0x000fe4000f84103f */
[----:B------:R-:W-:Y:S02]  /*17f0*/  @UP1 UIADD3 UR8, UR13, UR8, URZ ;  /* 0x000000080d081290 */ /* 0x000fe4000fffe03f */
[----:B------:R-:W-:Y:S02]  /*1800*/  @UP1 ULEA UR4, UP3, UR12, UR4, 0x2 ;  /* 0x000000040c041291 */ /* 0x000fe4000f86103f */
[----:B------:R-:W-:Y:S01]  /*1810*/  @UP0 ULEA.HI.X UR7, UR14, UR7, UR9, 0x2, UP2 ;  /* 0x000000070e070291 */ /* 0x000fe200090f1409 */
[----:B------:R-:W-:Y:S01]  /*1820*/  IMAD.U32 R2, RZ, RZ, UR6 ;  /* 0x00000006ff027e24 */ /* 0x000fe2000f8e00ff */
[----:B------:R-:W-:-:S02]  /*1830*/  @UP1 ULEA.HI.X UR5, UR12, UR5, UR8, 0x2, UP3 ;  /* 0x000000050c051291 */ /* 0x000fc400098f1408 */
[----:B------:R-:W-:Y:S02]  /*1840*/  IMAD.U32 R4, RZ, RZ, UR4 ;  /* 0x00000004ff047e24 */ /* 0x000fe4000f8e00ff */
        /* <DEDUP_REMOVED lines=16> */
.L_x_2284:
[----:B------:R-:W-:Y:S05]  /*1950*/  @!P0 BRA `(.L_x_2147) ;  /* 0x0000000000048947 */ /* 0x000fea0003800000 */
[----:B------:R-:W-:Y:S01]  /*1960*/  BPT.TRAP 0x1 ;  /* 0x000000040000795c */ /* 0x000fe20000300000 */
.L_x_2147:
[----:B------:R-:W-:Y:S02]  /*1970*/  IMAD.U32 R2, RZ, RZ, UR43 ;  /* 0x0000002bff027e24 */ /* 0x000fe4000f8e00ff */
[----:B0-----:R-:W-:-:S03]  /*1980*/  IMAD.U32 R3, RZ, RZ, UR44 ;  /* 0x0000002cff037e24 */ /* 0x001fc6000f8e00ff */
[----:B------:R-:W-:Y:S02]  /*1990*/  LEA R2, R2, UR41, 0x3 ;  /* 0x0000002902027c11 */ /* 0x000fe4000f8e18ff */
[----:B------:R-:W-:-:S04]  /*19a0*/  SHF.L.U32 R3, R3, 0x1f, RZ ;  /* 0x0000001f03037819 */ /* 0x000fc800000006ff */
[----:B------:R0:W1:Y:S01]  /*19b0*/  SYNCS.PHASECHK.TRANS64.TRYWAIT P1, [R2+URZ+0x29830], R3 ;  /* 0x02983003020075a7 */ /* 0x000062000802017f */
[----:B------:R-:W-:Y:S05]  /*19c0*/  @!P0 BRA `(.L_x_2148) ;  /* 0x0000000000048947 */ /* 0x000fea0003800000 */
[----:B------:R-:W-:Y:S01]  /*19d0*/  BPT.TRAP 0x1 ;  /* 0x000000040000795c */ /* 0x000fe20000300000 */
.L_x_2148:
[----:B-1----:R-:W-:Y:S05]  /*19e0*/  @P1 BRA `(.L_x_2149) ;  /* 0x0000000000081947 */ /* 0x002fea0003800000 */
[----:B------:R-:W1:Y:S02]  /*19f0*/  SYNCS.PHASECHK.TRANS64.TRYWAIT P1, [R2+URZ+0x29830], R3 ;  /* 0x02983003020075a7 */ /* 0x000e64000802017f */
[----:B-1----:R-:W-:Y:S05]  /*1a00*/  @!P1 BRA `(.L_x_2150) ;  /* 0x0000013800789947 */ /* 0x002fea0003800000 */
.L_x_2149:
        /* <DEDUP_REMOVED lines=204> */
.L_x_2151:
[----:B------:R-:W-:Y:S01]  /*26d0*/  UISETP.NE.AND UP0, UPT, UR49, URZ, UPT ;  /* 0x0000003f3100728c */ /* 0x000fe2000bf05270 */
[C---:B------:R-:W-:Y:S01]  /*26e0*/  FMUL.FTZ R75, R0.reuse, R75 ;  /* 0x0000004b004b7220 */ /* 0x040fe20000410000 */
[C---:B------:R-:W-:Y:S01]  /*26f0*/  FMUL.FTZ R7, R0.reuse, R58 ;  /* 0x0000003a00077220 */ /* 0x040fe20000410000 */
[C---:B------:R-:W-:Y:S01]  /*2700*/  FMUL.FTZ R6, R0.reuse, R93 ;  /* 0x0000005d00067220 */ /* 0x040fe20000410000 */
[C---:B------:R-:W-:Y:S01]  /*2710*/  FMUL.FTZ R74, R0.reuse, R74 ;  /* 0x0000004a004a7220 */ /* 0x040fe20000410000 */
[----:B------:R2:W-:Y:S01]  /*2720*/  MUFU.TANH R115, R75 ;  /* 0x0000004b00737308 */ /* 0x0005e20000002400 */
[----:B------:R-:W-:Y:S01]  /*2730*/  PLOP3.LUT P1, PT, PT, PT, UP0, 0x80, 0x0 ;  /* 0x000000000000781c */ /* 0x000fe20003f2f008 */
[C---:B------:R-:W-:Y:S01]  /*2740*/  FMUL.FTZ R66, R0.reuse, R66 ;  /* 0x0000004200427220 */ /* 0x040fe20000410000 */
[----:B------:R-:W-:Y:S01]  /*2750*/  PLOP3.LUT P2, PT, PT, PT, UP0, 0x80, 0x0 ;  /* 0x000000000000781c */ /* 0x000fe20003f4f008 */
[----:B------:R-:W-:Y:S01]  /*2760*/  ULDC UR11, c[0x0][0x2f0] ;  /* 0x0000bc00000b7ab9 */ /* 0x000fe20000000800 */
[C---:B------:R-:W-:Y:S01]  /*2770*/  FMUL.FTZ R63, R0.reuse, R63 ;  /* 0x0000003f003f7220 */ /* 0x040fe20000410000 */
[----:B------:R-:W-:Y:S01]  /*2780*/  @UP0 ULDC UR6, c[0x0][0x44c] ;  /* 0x0001130000060ab9 */ /* 0x000fe20000000800 */
[C---:B------:R-:W-:Y:S01]  /*2790*/  FMUL.FTZ R90, R0.reuse, R90 ;  /* 0x0000005a005a7220 */ /* 0x040fe20000410000 */
[----:B------:R3:W-:Y:S01]  /*27a0*/  MUFU.TANH R93, R7 ;  /* 0x00000007005d7308 */ /* 0x0007e20000002400 */
[C---:B--2---:R-:W-:Y:S01]  /*27b0*/  FMUL.FTZ R75, R0.reuse, R59 ;  /* 0x0000003b004b7220 */ /* 0x044fe20000410000 */
[----:B------:R-:W-:Y:S01]  /*27c0*/  FMUL.FTZ R59, R0, R64 ;  /* 0x00000040003b7220 */ /* 0x000fe20000410000 */
[----:B------:R-:W-:-:S02]  /*27d0*/  VIADD R64, R18, UR37 ;  /* 0x0000002512407c36 */ /* 0x000fc40008000000 */
[C---:B------:R-:W-:Y:S01]  /*27e0*/  FMUL.FTZ R91, R0.reuse, R91 ;  /* 0x0000005b005b7220 */ /* 0x040fe20000410000 */
[C---:B------:R-:W-:Y:S01]  /*27f0*/  FMUL.FTZ R15, R0.reuse, R77 ;  /* 0x0000004d000f7220 */ /* 0x040fe20000410000 */
[C---:B------:R-:W-:Y:S01]  /*2800*/  FMUL.FTZ R62, R0.reuse, R62 ;  /* 0x0000003e003e7220 */ /* 0x040fe20000410000 */
[----:B------:R-:W-:Y:S01]  /*2810*/  FMUL.FTZ R4, R0, R89 ;  /* 0x0000005900047220 */ /* 0x000fe20000410000 */
[----:B------:R2:W-:Y:S01]  /*2820*/  MUFU.TANH R111, R74 ;  /* 0x0000004a006f7308 */ /* 0x0005e20000002400 */
[----:B---3--:R-:W-:Y:S01]  /*2830*/  @P1 IMAD.HI.U32 R7, R64, UR6, RZ ;  /* 0x0000000640071c27 */ /* 0x008fe2000f8e00ff */
[----:B------:R-:W-:-:S03]  /*2840*/  @UP0 ULDC UR6, c[0x0][0x450] ;  /* 0x0001140000060ab9 */ /* 0x000fc60000000800 */
[C---:B------:R-:W-:Y:S01]  /*2850*/  FMUL.FTZ R94, R0.reuse, R94 ;  /* 0x0000005e005e7220 */ /* 0x040fe20000410000 */
[C---:B------:R-:W-:Y:S01]  /*2860*/  FMUL.FTZ R95, R0.reuse, R95 ;  /* 0x0000005f005f7220 */ /* 0x040fe20000410000 */
[----:B------:R-:W-:Y:S01]  /*2870*/  ULDC UR14, c[0x0][0x288] ;  /* 0x0000a200000e7ab9 */ /* 0x000fe20000000800 */
[----:B------:R-:W-:Y:S01]  /*2880*/  @P2 SHF.R.U32.HI R64, RZ, UR6, R7 ;  /* 0x00000006ff402c19 */ /* 0x000fe20008011607 */
[----:B------:R-:W-:Y:S01]  /*2890*/  UIMAD UR6, UR52, -0xa0, URZ ;  /* 0xffffff60340678a4 */ /* 0x000fe2000f8e023f */
[----:B------:R3:W-:Y:S01]  /*28a0*/  MUFU.TANH R77, R63 ;  /* 0x0000003f004d7308 */ /* 0x0007e20000002400 */
[C---:B--2---:R-:W-:Y:S01]  /*28b0*/  FMUL.FTZ R74, R0.reuse, R56 ;  /* 0x00000038004a7220 */ /* 0x044fe20000410000 */
[C---:B------:R-:W-:Y:S01]  /*28c0*/  FMUL.FTZ R56, R0.reuse, R57 ;  /* 0x0000003900387220 */ /* 0x040fe20000410000 */
[----:B------:R-:W2:Y:S01]  /*28d0*/  SHFL.IDX PT, R7, R64, 0x1, 0x1c1f ;  /* 0x003c1f0040077f89 */ /* 0x000ea200000e0000 */
[----:B------:R-:W-:Y:S01]  /*28e0*/  UIADD3 UR7, UR6, 0xa1, URZ ;  /* 0x000000a106077890 */ /* 0x000fe2000fffe03f */
[C---:B------:R-:W-:Y:S01]  /*28f0*/  FMUL.FTZ R57, R0.reuse, R60 ;  /* 0x0000003c00397220 */ /* 0x040fe20000410000 */
[----:B------:R-:W-:Y:S01]  /*2900*/  FMUL.FTZ R60, R0, R65 ;  /* 0x00000041003c7220 */ /* 0x000fe20000410000 */
[----:B------:R-:W-:Y:S01]  /*2910*/  UIMAD UR6, UR48, UR11, UR6 ;  /* 0x0000000b300672a4 */ /* 0x000fe2000f8e0206 */
[----:B------:R4:W-:Y:S01]  /*2920*/  MUFU.TANH R65, R66 ;  /* 0x0000004200417308 */ /* 0x0009e20000002400 */
[----:B---3--:R-:W-:-:S02]  /*2930*/  IMAD.U32 R63, RZ, RZ, UR11 ;  /* 0x0000000bff3f7e24 */ /* 0x008fc4000f8e00ff */
[C---:B------:R-:W-:Y:S01]  /*2940*/  FMUL.FTZ R98, R0.reuse, R98 ;  /* 0x0000006200627220 */ /* 0x040fe20000410000 */
[----:B------:R-:W-:Y:S01]  /*2950*/  UIADD3 UR6, UR6, 0xa0, URZ ;  /* 0x000000a006067890 */ /* 0x000fe2000fffe03f */
[C---:B------:R-:W-:Y:S01]  /*2960*/  FMUL.FTZ R14, R0.reuse, R76 ;  /* 0x0000004c000e7220 */ /* 0x040fe20000410000 */
[C---:B------:R-:W-:Y:S01]  /*2970*/  FMUL.FTZ R99, R0.reuse, R99 ;  /* 0x0000006300637220 */ /* 0x040fe20000410000 */
[C---:B------:R-:W-:Y:S01]  /*2980*/  FMUL.FTZ R102, R0.reuse, R102 ;  /* 0x0000006600667220 */ /* 0x040fe20000410000 */
[C---:B------:R-:W-:Y:S01]  /*2990*/  FMUL.FTZ R70, R0.reuse, R70 ;  /* 0x0000004600467220 */ /* 0x040fe20000410000 */
[----:B------:R3:W-:Y:S01]  /*29a0*/  MUFU.TANH R89, R62 ;  /* 0x0000003e00597308 */ /* 0x0007e20000002400 */
[----:B----4-:R-:W-:Y:S02]  /*29b0*/  IMAD.U32 R66, RZ, RZ, UR7 ;  /* 0x00000007ff427e24 */ /* 0x010fe4000f8e00ff */
[C---:B------:R-:W-:Y:S01]  /*29c0*/  FMUL.FTZ R103, R0.reuse, R103 ;  /* 0x0000006700677220 */ /* 0x040fe20000410000 */
[C---:B------:R-:W-:Y:S01]  /*29d0*/  FMUL.FTZ R58, R0.reuse, R61 ;  /* 0x0000003d003a7220 */ /* 0x040fe20000410000 */
[----:B------:R-:W-:Y:S01]  /*29e0*/  FMUL.FTZ R61, R0, R69 ;  /* 0x00000045003d7220 */ /* 0x000fe20000410000 */
[----:B------:R-:W-:-:S02]  /*29f0*/  IMAD R66, R17, -0x2, R66 ;  /* 0xfffffffe11427824 */ /* 0x000fc400078e0242 */
[C---:B------:R-:W-:Y:S01]  /*2a00*/  FMUL.FTZ R78, R0.reuse, R78 ;  /* 0x0000004e004e7220 */ /* 0x040fe20000410000 */
[C---:B------:R-:W-:Y:S01]  /*2a10*/  FMUL.FTZ R79, R0.reuse, R79 ;  /* 0x0000004f004f7220 */ /* 0x040fe20000410000 */
[----:B------:R-:W4:Y:S01]  /*2a20*/  MUFU.TANH R90, R90 ;  /* 0x0000005a005a7308 */ /* 0x000f220000002400 */
[C---:B---3--:R-:W-:Y:S01]  /*2a30*/  FMUL.FTZ R62, R0.reuse, R68 ;  /* 0x00000044003e7220 */ /* 0x048fe20000410000 */
[----:B------:R-:W-:Y:S02]  /*2a40*/  IMAD.U32 R68, RZ, RZ, UR6 ;  /* 0x00000006ff447e24 */ /* 0x000fe4000f8e00ff */
[C---:B------:R-:W-:Y:S01]  /*2a50*/  FMUL.FTZ R82, R0.reuse, R82 ;  /* 0x0000005200527220 */ /* 0x040fe20000410000 */
[----:B------:R-:W-:Y:S02]  /*2a60*/  IMAD R66, R63, UR48, R66 ;  /* 0x000000303f427c24 */ /* 0x000fe4000f8e0242 */
[----:B------:R-:W-:Y:S01]  /*2a70*/  FMUL.FTZ R83, R0, R83 ;  /* 0x0000005300537220 */ /* 0x000fe20000410000 */
[----:B------:R-:W-:-:S02]  /*2a80*/  IMAD R68, R17, -0x2, R68 ;  /* 0xfffffffe11447824 */ /* 0x000fc400078e0244 */
[C---:B------:R-:W-:Y:S01]  /*2a90*/  FMUL.FTZ R86, R0.reuse, R86 ;  /* 0x0000005600567220 */ /* 0x040fe20000410000 */
[----:B------:R-:W3:Y:S01]  /*2aa0*/  MUFU.TANH R91, R91 ;  /* 0x0000005b005b7308 */ /* 0x000ee20000002400 */
[----:B--2---:R-:W-:Y:S01]  /*2ab0*/  IADD3 R7, R7, -UR14, R66 ;  /* 0x8000000e07077c10 */ /* 0x004fe2000fffe042 */
[C---:B------:R-:W-:Y:S01]  /*2ac0*/  FMUL.FTZ R87, R0.reuse, R87 ;  /* 0x0000005700577220 */ /* 0x040fe20000410000 */
[C---:B------:R-:W-:Y:S01]  /*2ad0*/  FMUL.FTZ R10, R0.reuse, R101 ;  /* 0x00000065000a7220 */ /* 0x040fe20000410000 */
[----:B------:R-:W-:Y:S01]  /*2ae0*/  FMUL.FTZ R9, R0, R97 ;  /* 0x0000006100097220 */ /* 0x000fe20000410000 */
[----:B------:R-:W-:Y:S01]  /*2af0*/  VIMNMX R76, R68, R7, PT ;  /* 0x00000007444c7248 */ /* 0x000fe20003fe0100 */
[C---:B------:R-:W-:Y:S01]  /*2b00*/  FMUL.FTZ R67, R0.reuse, R67 ;  /* 0x0000004300437220 */ /* 0x040fe20000410000 */
[----:B------:R-:W-:Y:S01]  /*2b10*/  FMUL.FTZ R20, R0, R80 ;  /* 0x0000005000147220 */ /* 0x000fe20000410000 */
[----:B------:R-:W2:Y:S01]  /*2b20*/  MUFU.TANH R94, R94 ;  /* 0x0000005e005e7308 */ /* 0x000ea20000002400 */
[----:B------:R-:W-:Y:S01]  /*2b30*/  ISETP.GT.AND P1, PT, R76, RZ, PT ;  /* 0x000000ff4c00720c */ /* 0x000fe20003f24270 */
[----:B------:R-:W-:Y:S01]  /*2b40*/  FMUL.FTZ R71, R0, R71 ;  /* 0x0000004700477220 */ /* 0x000fe20000410000 */
[----:B------:R-:W-:Y:S01]  /*2b50*/  ISETP.GT.AND P2, PT, R76, 0x1, PT ;  /* 0x000000014c00780c */ /* 0x000fe20003f44270 */
[----:B------:R-:W-:Y:S01]  /*2b60*/  FMUL.FTZ R42, R0, R42 ;  /* 0x0000002a002a7220 */ /* 0x000fe20000410000 */
[----:B------:R-:W-:Y:S01]  /*2b70*/  ISETP.GT.AND P3, PT, R76, 0x8, PT ;  /* 0x000000084c00780c */ /* 0x000fe20003f64270 */
[----:B------:R-:W-:Y:S01]  /*2b80*/  FMUL.FTZ R63, R0, R40 ;  /* 0x00000028003f7220 */ /* 0x000fe20000410000 */
[----:B----4-:R-:W-:Y:S01]  /*2b90*/  FSEL R125, R90, -INF , P1 ;  /* 0xff8000005a7d7808 */ /* 0x010fe20000800000 */
[----:B------:R-:W4:Y:S01]  /*2ba0*/  MUFU.TANH R95, R95 ;  /* 0x0000005f005f7308 */ /* 0x000f220000002400 */
[----:B---3--:R-:W-:Y:S01]  /*2bb0*/  FSEL R123, R91, -INF , P2 ;  /* 0xff8000005b7b7808 */ /* 0x008fe20001000000 */
[----:B------:R-:W-:Y:S01]  /*2bc0*/  FMUL.FTZ R40, R0, R41 ;  /* 0x0000002900287220 */ /* 0x000fe20000410000 */
[----:B------:R-:W-:Y:S01]  /*2bd0*/  ISETP.GT.AND P1, PT, R76, 0x9, PT ;  /* 0x000000094c00780c */ /* 0x000fe20003f24270 */
[----:B------:R-:W-:Y:S01]  /*2be0*/  FMUL.FTZ R43, R0, R43 ;  /* 0x0000002b002b7220 */ /* 0x000fe20000410000 */
[----:B------:R-:W-:Y:S01]  /*2bf0*/  ISETP.GT.AND P2, PT, R76, 0x10, PT ;  /* 0x000000104c00780c */ /* 0x000fe20003f44270 */
[C---:B------:R-:W-:Y:S01]  /*2c00*/  FMUL.FTZ R46, R0.reuse, R46 ;  /* 0x0000002e002e7220 */ /* 0x040fe20000410000 */
[----:B------:R-:W-:Y:S01]  /*2c10*/  FMUL.FTZ R21, R0, R81 ;  /* 0x0000005100157220 */ /* 0x000fe20000410000 */
[----:B------:R-:W3:Y:S01]  /*2c20*/  MUFU.TANH R98, R98 ;  /* 0x0000006200627308 */ /* 0x000ee20000002400 */
[----:B--2---:R-:W-:Y:S01]  /*2c30*/  FSEL R121, R94, -INF , P3 ;  /* 0xff8000005e797808 */ /* 0x004fe20001800000 */
[C---:B------:R-:W-:Y:S01]  /*2c40*/  FMUL.FTZ R51, R0.reuse, R51 ;  /* 0x0000003300337220 */ /* 0x040fe20000410000 */
[C---:B------:R-:W-:Y:S01]  /*2c50*/  FMUL.FTZ R7, R0.reuse, R55 ;  /* 0x0000003700077220 */ /* 0x040fe20000410000 */
[C---:B------:R-:W-:Y:S01]  /*2c60*/  FMUL.FTZ R47, R0.reuse, R47 ;  /* 0x0000002f002f7220 */ /* 0x040fe20000410000 */
[C---:B------:R-:W-:Y:S01]  /*2c70*/  FMUL.FTZ R50, R0.reuse, R50 ;  /* 0x0000003200327220 */ /* 0x040fe20000410000 */
[C---:B------:R-:W-:Y:S01]  /*2c80*/  FMUL.FTZ R54, R0.reuse, R54 ;  /* 0x0000003600367220 */ /* 0x040fe20000410000 */
[C---:B------:R-:W-:Y:S01]  /*2c90*/  FMUL.FTZ R26, R0.reuse, R26 ;  /* 0x0000001a001a7220 */ /* 0x040fe20000410000 */
[----:B------:R-:W2:Y:S01]  /*2ca0*/  MUFU.TANH R99, R99 ;  /* 0x0000006300637308 */ /* 0x000ea20000002400 */
[----:B----4-:R-:W-:Y:S01]  /*2cb0*/  FSEL R117, R95, -INF , P1 ;  /* 0xff8000005f757808 */ /* 0x010fe20000800000 */
[----:B------:R-:W-:Y:S01]  /*2cc0*/  FMUL.FTZ R27, R0, R27 ;  /* 0x0000001b001b7220 */ /* 0x000fe20000410000 */
[----:B------:R-:W-:Y:S01]  /*2cd0*/  ISETP.GT.AND P1, PT, R76, 0x11, PT ;  /* 0x000000114c00780c */ /* 0x000fe20003f24270 */
[C---:B------:R-:W-:Y:S01]  /*2ce0*/  FMUL.FTZ R30, R0.reuse, R30 ;  /* 0x0000001e001e7220 */ /* 0x040fe20000410000 */
[C---:B------:R-:W-:Y:S01]  /*2cf0*/  FMUL.FTZ R34, R0.reuse, R34 ;  /* 0x0000002200227220 */ /* 0x040fe20000410000 */
[C---:B------:R-:W-:Y:S01]  /*2d00*/  FMUL.FTZ R35, R0.reuse, R35 ;  /* 0x0000002300237220 */ /* 0x040fe20000410000 */
[----:B------:R-:W-:Y:S01]  /*2d10*/  FMUL.FTZ R38, R0, R38 ;  /* 0x0000002600267220 */ /* 0x000fe20000410000 */
[----:B------:R-:W4:Y:S01]  /*2d20*/  MUFU.TANH R102, R102 ;  /* 0x0000006600667308 */ /* 0x000f220000002400 */
[----:B---3--:R-:W-:Y:S01]  /*2d30*/  FSEL R113, R98, -INF , P2 ;  /* 0xff80000062717808 */ /* 0x008fe20001000000 */
[----:B------:R-:W-:Y:S01]  /*2d40*/  FMUL.FTZ R12, R0, R72 ;  /* 0x00000048000c7220 */ /* 0x000fe20000410000 */
[----:B------:R-:W-:Y:S01]  /*2d50*/  ISETP.GT.AND P2, PT, R76, 0x18, PT ;  /* 0x000000184c00780c */ /* 0x000fe20003f44270 */
[C---:B------:R-:W-:Y:S01]  /*2d60*/  FMUL.FTZ R72, R0.reuse, R85 ;  /* 0x0000005500487220 */ /* 0x040fe20000410000 */
[----:B------:R-:W-:Y:S01]  /*2d70*/  SHFL.IDX PT, R64, R64, RZ, 0x1c1f ;  /* 0x001c1fff40407589 */ /* 0x000fe200000e0000 */
[C---:B01----:R-:W-:Y:S01]  /*2d80*/  FMUL.FTZ R3, R0.reuse, R88 ;  /* 0x0000005800037220 */ /* 0x043fe20000410000 */
[----:B------:R-:W-:Y:S01]  /*2d90*/  FMUL.FTZ R5, R0, R92 ;  /* 0x0000005c00057220 */ /* 0x000fe20000410000 */
[----:B------:R0:W-:Y:S01]  /*2da0*/  MUFU.TANH R69, R70 ;  /* 0x0000004600457308 */ /* 0x0001e20000002400 */
[----:B--2---:R-:W-:Y:S01]  /*2db0*/  FSEL R109, R99, -INF , P1 ;  /* 0xff800000636d7808 */ /* 0x004fe20000800000 */
[----:B------:R-:W-:Y:S01]  /*2dc0*/  ULDC UR6, c[0x0][0x988] ;  /* 0x0002620000067ab9 */ /* 0x000fe20000000800 */
[----:B------:R-:W-:Y:S01]  /*2dd0*/  ISETP.GT.AND P1, PT, R76, 0x19, PT ;  /* 0x000000194c00780c */ /* 0x000fe20003f24270 */
[----:B------:R-:W-:Y:S01]  /*2de0*/  FMUL.FTZ R24, R0, R24 ;  /* 0x0000001800187220 */ /* 0x000fe20000410000 */
[----:B------:R-:W-:-:S02]  /*2df0*/  IMAD.U32 R88, RZ, RZ, UR6 ;  /* 0x00000006ff587e24 */ /* 0x000fc4000f8e00ff */
[C---:B------:R-:W-:Y:S01]  /*2e00*/  FMUL.FTZ R8, R0.reuse, R96 ;  /* 0x0000006000087220 */ /* 0x040fe20000410000 */
[C---:B------:R-:W-:Y:S01]  /*2e10*/  FMUL.FTZ R49, R0.reuse, R49 ;  /* 0x0000003100317220 */ /* 0x040fe20000410000 */
[----:B------:R-:W1:Y:S01]  /*2e20*/  MUFU.TANH R103, R103 ;  /* 0x0000006700677308 */ /* 0x000e620000002400 */
[----:B0-----:R-:W-:Y:S01]  /*2e30*/  FMNMX.FTZ R70, R125, R123, !PT ;  /* 0x0000007b7d467209 */ /* 0x001fe20007810000 */
[----:B------:R-:W-:Y:S01]  /*2e40*/  FMUL.FTZ R11, R0, R100 ;  /* 0x00000064000b7220 */ /* 0x000fe20000410000 */
[----:B----4-:R-:W-:Y:S01]  /*2e50*/  FSEL R105, R102, -INF , P2 ;  /* 0xff80000066697808 */ /* 0x010fe20001000000 */
[C---:B------:R-:W-:Y:S01]  /*2e60*/  FMUL.FTZ R131, R0.reuse, R37 ;  /* 0x0000002500837220 */ /* 0x040fe20000410000 */
[----:B------:R-:W-:Y:S01]  /*2e70*/  FMNMX.FTZ R70, R121, R70, !PT ;  /* 0x0000004679467209 */ /* 0x000fe20007810000 */
[----:B------:R-:W-:Y:S01]  /*2e80*/  FMUL.FTZ R53, R0, R53 ;  /* 0x0000003500357220 */ /* 0x000fe20000410000 */
[----:B------:R-:W-:Y:S01]  /*2e90*/  ISETP.GT.AND P2, PT, R76, 0x20, PT ;  /* 0x000000204c00780c */ /* 0x000fe20003f44270 */
[----:B------:R-:W0:Y:S01]  /*2ea0*/  MUFU.TANH R78, R78 ;  /* 0x0000004e004e7308 */ /* 0x000e220000002400 */
[----:B------:R-:W-:Y:S01]  /*2eb0*/  FMNMX.FTZ R70, R117, R70, !PT ;  /* 0x0000004675467209 */ /* 0x000fe20007810000 */
[C---:B------:R-:W-:Y:S01]  /*2ec0*/  FMUL.FTZ R13, R0.reuse, R73 ;  /* 0x00000049000d7220 */ /* 0x040fe20000410000 */
[----:B------:R-:W-:Y:S01]  /*2ed0*/  FSEL R111, R111, -INF , P2 ;  /* 0xff8000006f6f7808 */ /* 0x000fe20001000000 */
[C---:B------:R-:W-:Y:S01]  /*2ee0*/  FMUL.FTZ R129, R0.reuse, R36 ;  /* 0x0000002400817220 */ /* 0x040fe20000410000 */
[----:B------:R-:W-:Y:S01]  /*2ef0*/  FMNMX.FTZ R70, R113, R70, !PT ;  /* 0x0000004671467209 */ /* 0x000fe20007810000 */
[----:B------:R-:W-:Y:S01]  /*2f00*/  FMUL.FTZ R73, R0, R84 ;  /* 0x0000005400497220 */ /* 0x000fe20000410000 */
[----:B------:R-:W-:Y:S01]  /*2f10*/  ISETP.GT.AND P2, PT, R76, 0x28, PT ;  /* 0x000000284c00780c */ /* 0x000fe20003f44270 */
[----:B------:R-:W2:Y:S01]  /*2f20*/  MUFU.TANH R79, R79 ;  /* 0x0000004f004f7308 */ /* 0x000ea20000002400 */
[----:B------:R-:W-:Y:S01]  /*2f30*/  FMNMX.FTZ R70, R109, R70, !PT ;  /* 0x000000466d467209 */ /* 0x000fe20007810000 */
[C---:B------:R-:W-:Y:S01]  /*2f40*/  FMUL.FTZ R29, R0.reuse, R29 ;  /* 0x0000001d001d7220 */ /* 0x040fe20000410000 */
[----:B-1----:R-:W-:Y:S01]  /*2f50*/  FSEL R107, R103, -INF , P1 ;  /* 0xff800000676b7808 */ /* 0x002fe20000800000 */
[C---:B------:R-:W-:Y:S01]  /*2f60*/  FMUL.FTZ R28, R0.reuse, R28 ;  /* 0x0000001c001c7220 */ /* 0x040fe20000410000 */
[----:B------:R-:W-:Y:S01]  /*2f70*/  FMNMX.FTZ R70, R105, R70, !PT ;  /* 0x0000004669467209 */ /* 0x000fe20007810000 */
[----:B------:R-:W-:Y:S01]  /*2f80*/  FMUL.FTZ R48, R0, R48 ;  /* 0x0000003000307220 */ /* 0x000fe20000410000 */
[----:B------:R-:W-:Y:S01]  /*2f90*/  ISETP.GT.AND P1, PT, R76, 0x21, PT ;  /* 0x000000214c00780c */ /* 0x000fe20003f24270 */
[----:B------:R-:W1:Y:S01]  /*2fa0*/  MUFU.TANH R82, R82 ;  /* 0x0000005200527308 */ /* 0x000e620000002400 */
[----:B------:R-:W-:Y:S01]  /*2fb0*/  FMNMX.FTZ R70, R107, R70, !PT ;  /* 0x000000466b467209 */ /* 0x000fe20007810000 */
[C---:B------:R-:W-:Y:S01]  /*2fc0*/  FMUL.FTZ R52, R0.reuse, R52 ;  /* 0x0000003400347220 */ /* 0x040fe20000410000 */
[----:B------:R-:W-:Y:S01]  /*2fd0*/  FSEL R115, R115, -INF , P1 ;  /* 0xff80000073737808 */ /* 0x000fe20000800000 */
[----:B------:R-:W-:Y:S01]  /*2fe0*/  FMUL.FTZ R25, R0, R25 ;  /* 0x0000001900197220 */ /* 0x000fe20000410000 */
[----:B------:R-:W-:Y:S01]  /*2ff0*/  FMNMX.FTZ R70, R111, R70, !PT ;  /* 0x000000466f467209 */ /* 0x000fe20007810000 */
[----:B------:R-:W-:Y:S01]  /*3000*/  @UP0 ULDC UR6, c[0x0][0x44c] ;  /* 0x0001130000060ab9 */ /* 0x000fe20000000800 */
[----:B------:R-:W-:Y:S01]  /*3010*/  ISETP.GT.AND P1, PT, R76, 0x29, PT ;  /* 0x000000294c00780c */ /* 0x000fe20003f24270 */
[----:B------:R-:W3:Y:S01]  /*3020*/  MUFU.TANH R83, R83 ;  /* 0x0000005300537308 */ /* 0x000ee20000002400 */
[----:B0-----:R-:W-:Y:S01]  /*3030*/  FSEL R119, R78, -INF , P2 ;  /* 0xff8000004e777808 */ /* 0x001fe20001000000 */
[----:B------:R-:W-:Y:S01]  /*3040*/  UIMAD.WIDE.U32 UR6, UR37, UR6, URZ ;  /* 0x00000006250672a5 */ /* 0x000fe2000f8e003f */
[----:B------:R-:W-:Y:S01]  /*3050*/  FMNMX.FTZ R70, R115, R70, !PT ;  /* 0x0000004673467209 */ /* 0x000fe20007810000 */
[----:B------:R-:W-:Y:S01]  /*3060*/  @UP0 ULDC UR18, c[0x0][0x450] ;  /* 0x0001140000120ab9 */ /* 0x000fe20000000800 */
[C---:B------:R-:W-:Y:S01]  /*3070*/  ISETP.GT.AND P2, PT, R76.reuse, 0x30, PT ;  /* 0x000000304c00780c */ /* 0x040fe20003f44270 */
[----:B------:R-:W-:Y:S01]  /*3080*/  UMOV UR10, UR37 ;  /* 0x00000025000a7c82 */ /* 0x000fe20008000000 */
[----:B--2---:R-:W-:Y:S01]  /*3090*/  FSEL R103, R79, -INF , P1 ;  /* 0xff8000004f677808 */ /* 0x004fe20000800000 */
[----:B------:R-:W0:Y:S01]  /*30a0*/  MUFU.TANH R86, R86 ;  /* 0x0000005600567308 */ /* 0x000e220000002400 */
[----:B------:R-:W-:Y:S01]  /*30b0*/  FMNMX.FTZ R70, R119, R70, !PT ;  /* 0x0000004677467209 */ /* 0x000fe20007810000 */
[----:B------:R-:W-:Y:S01]  /*30c0*/  UIMAD UR11, UR48, UR11, -UR14 ;  /* 0x0000000b300b72a4 */ /* 0x000fe2000f8e0a0e */
[----:B------:R-:W-:Y:S01]  /*30d0*/  ISETP.GT.AND P1, PT, R76, 0x31, PT ;  /* 0x000000314c00780c */ /* 0x000fe20003f24270 */
[----:B------:R-:W-:Y:S01]  /*30e0*/  @UP0 USHF.R.U32.HI UR10, URZ, UR18, UR7 ;  /* 0x000000123f0a0299 */ /* 0x000fe20008011607 */
[----:B-1----:R-:W-:Y:S01]  /*30f0*/  FSEL R101, R82, -INF , P2 ;  /* 0xff80000052657808 */ /* 0x002fe20001000000 */
[----:B------:R-:W-:Y:S01]  /*3100*/  UIADD3 UR55, UR52, -0x2, URZ ;  /* 0xfffffffe34377890 */ /* 0x000fe2000fffe03f */
[----:B------:R-:W-:Y:S01]  /*3110*/  FMNMX.FTZ R70, R103, R70, !PT ;  /* 0x0000004667467209 */ /* 0x000fe20007810000 */
[----:B------:R-:W1:Y:S01]  /*3120*/  MUFU.TANH R87, R87 ;  /* 0x0000005700577308 */ /* 0x000e620000002400 */
[----:B------:R-:W-:Y:S01]  /*3130*/  ISETP.GT.AND P2, PT, R76, 0x38, PT ;  /* 0x000000384c00780c */ /* 0x000fe20003f44270 */
[----:B------:R-:W-:Y:S01]  /*3140*/  UIADD3 UR6, UR11, UR10, URZ ;  /* 0x0000000a0b067290 */ /* 0x000fe2000fffe03f */
[----:B---3--:R-:W-:-:S02]  /*3150*/  FSEL R99, R83, -INF , P1 ;  /* 0xff80000053637808 */ /* 0x008fc40000800000 */
[----:B------:R-:W-:Y:S01]  /*3160*/  FMNMX.FTZ R70, R101, R70, !PT ;  /* 0x0000004665467209 */ /* 0x000fe20007810000 */
[----:B------:R-:W-:Y:S01]  /*3170*/  UIMAD.WIDE UR6, UR6, 0x66666667, URZ ;  /* 0x66666667060678a5 */ /* 0x000fe2000f8e023f */
[----:B------:R-:W-:Y:S01]  /*3180*/  ISETP.GT.AND P1, PT, R76, 0x39, PT ;  /* 0x000000394c00780c */ /* 0x000fe20003f24270 */
[----:B------:R-:W2:Y:S01]  /*3190*/  MUFU.TANH R75, R75 ;  /* 0x0000004b004b7308 */ /* 0x000ea20000002400 */
[----:B0-----:R-:W-:Y:S01]  /*31a0*/  FSEL R97, R86, -INF , P2 ;  /* 0xff80000056617808 */ /* 0x001fe20001000000 */
[----:B------:R-:W-:Y:S01]  /*31b0*/  USHF.R.U32.HI UR6, URZ, 0x1f, UR7 ;  /* 0x0000001f3f067899 */ /* 0x000fe20008011607 */
[----:B------:R-:W-:Y:S02]  /*31c0*/  FMNMX.FTZ R70, R99, R70, !PT ;  /* 0x0000004663467209 */ /* 0x000fe40007810000 */
[C---:B------:R-:W-:Y:S01]  /*31d0*/  ISETP.GT.AND P2, PT, R76.reuse, 0x40, PT ;  /* 0x000000404c00780c */ /* 0x040fe20003f44270 */
[----:B------:R-:W-:Y:S01]  /*31e0*/  ULEA.HI.SX32 UR7, UR7, UR6, 0x1a ;  /* 0x0000000607077291 */ /* 0x000fe2000f8fd23f */
[----:B------:R-:W-:Y:S01]  /*31f0*/  FMNMX.FTZ R70, R97, R70, !PT ;  /* 0x0000004661467209 */ /* 0x000fe20007810000 */
[----:B------:R0:W3:Y:S01]  /*3200*/  MUFU.TANH R80, R67 ;  /* 0x0000004300507308 */ /* 0x0000e20000002400 */
[----:B-1----:R-:W-:Y:S01]  /*3210*/  FSEL R95, R87, -INF , P1 ;  /* 0xff800000575f7808 */ /* 0x002fe20000800000 */
[----:B------:R-:W-:Y:S01]  /*3220*/  UISETP.LT.AND UP0, UPT, URZ, UR7, UPT ;  /* 0x000000073f00728c */ /* 0x000fe2000bf01270 */
[----:B------:R-:W-:-:S02]  /*3230*/  ISETP.GT.AND P1, PT, R76, 0x41, PT ;  /* 0x000000414c00780c */ /* 0x000fc40003f24270 */
[----:B------:R-:W-:Y:S01]  /*3240*/  FSEL R93, R93, -INF , P2 ;  /* 0xff8000005d5d7808 */ /* 0x000fe20001000000 */
[----:B------:R-:W-:Y:S01]  /*3250*/  USEL UR53, URZ, UR7, !UP0 ;  /* 0x000000073f357287 */ /* 0x000fe2000c000000 */
[----:B------:R-:W-:Y:S01]  /*3260*/  FMNMX.FTZ R70, R95, R70, !PT ;  /* 0x000000465f467209 */ /* 0x000fe20007810000 */
[----:B------:R-:W1:Y:S01]  /*3270*/  MUFU.TANH R71, R71 ;  /* 0x0000004700477308 */ /* 0x000e620000002400 */
[C---:B------:R-:W-:Y:S01]  /*3280*/  ISETP.GT.AND P2, PT, R76.reuse, 0x48, PT ;  /* 0x000000484c00780c */ /* 0x040fe20003f44270 */
[----:B------:R-:W-:Y:S01]  /*3290*/  UISETP.GE.AND UP0, UPT, UR55, UR53, UPT ;  /* 0x000000353700728c */ /* 0x000fe2000bf06270 */
[----:B--2---:R-:W-:Y:S02]  /*32a0*/  FSEL R91, R75, -INF , P1 ;  /* 0xff8000004b5b7808 */ /* 0x004fe40000800000 */
[----:B------:R-:W-:Y:S02]  /*32b0*/  FMNMX.FTZ R70, R93, R70, !PT ;  /* 0x000000465d467209 */ /* 0x000fe40007810000 */
[----:B------:R-:W-:Y:S01]  /*32c0*/  ISETP.GT.AND P1, PT, R76, 0x49, PT ;  /* 0x000000494c00780c */ /* 0x000fe20003f24270 */
[----:B------:R-:W2:Y:S01]  /*32d0*/  MUFU.TANH R41, R42 ;  /* 0x0000002a00297308 */ /* 0x000ea20000002400 */
[----:B------:R-:W-:-:S02]  /*32e0*/  FSEL R89, R89, -INF , P2 ;  /* 0xff80000059597808 */ /* 0x000fc40001000000 */
[----:B------:R-:W-:Y:S02]  /*32f0*/  FMNMX.FTZ R70, R91, R70, !PT ;  /* 0x000000465b467209 */ /* 0x000fe40007810000 */
[C---:B------:R-:W-:Y:S02]  /*3300*/  ISETP.GT.AND P2, PT, R76.reuse, 0x50, PT ;  /* 0x000000504c00780c */ /* 0x040fe40003f44270 */
[----:B------:R-:W-:Y:S01]  /*3310*/  FSEL R75, R77, -INF , P1 ;  /* 0xff8000004d4b7808 */ /* 0x000fe20000800000 */
[----:B------:R1:W4:Y:S01]  /*3320*/  MUFU.TANH R81, R43 ;  /* 0x0000002b00517308 */ /* 0x0003220000002400 */
[----:B------:R-:W-:Y:S02]  /*3330*/  FMNMX.FTZ R70, R89, R70, !PT ;  /* 0x0000004659467209 */ /* 0x000fe40007810000 */
[----:B------:R-:W-:Y:S02]  /*3340*/  ISETP.GT.AND P1, PT, R76, 0x51, PT ;  /* 0x000000514c00780c */ /* 0x000fe40003f24270 */
[----:B0-----:R-:W-:-:S02]  /*3350*/  FSEL R67, R65, -INF , P2 ;  /* 0xff80000041437808 */ /* 0x001fc40001000000 */
[----:B------:R-:W-:Y:S01]  /*3360*/  FMNMX.FTZ R70, R75, R70, !PT ;  /* 0x000000464b467209 */ /* 0x000fe20007810000 */
[----:B------:R-:W-:Y:S01]  /*3370*/  MUFU.TANH R46, R46 ;  /* 0x0000002e002e7308 */ /* 0x000fe20000002400 */
[----:B------:R-:W-:Y:S02]  /*3380*/  ISETP.GT.AND P2, PT, R76, 0x58, PT ;  /* 0x000000584c00780c */ /* 0x000fe40003f44270 */
[----:B---3--:R-:W-:Y:S02]  /*3390*/  FSEL R55, R80, -INF , P1 ;  /* 0xff80000050377808 */ /* 0x008fe40000800000 */
[----:B------:R-:W-:Y:S02]  /*33a0*/  FMNMX.FTZ R70, R67, R70, !PT ;  /* 0x0000004643467209 */ /* 0x000fe40007810000 */
[----:B------:R-:W-:Y:S01]  /*33b0*/  ISETP.GT.AND P1, PT, R76, 0x59, PT ;  /* 0x000000594c00780c */ /* 0x000fe20003f24270 */
[----:B------:R0:W-:Y:S01]  /*33c0*/  MUFU.TANH R78, R51 ;  /* 0x00000033004e7308 */ /* 0x0001e20000002400 */
[----:B------:R-:W-:-:S02]  /*33d0*/  FMNMX.FTZ R70, R55, R70, !PT ;  /* 0x0000004637467209 */ /* 0x000fc40007810000 */
[----:B-1----:R-:W-:Y:S02]  /*33e0*/  FSEL R43, R71, -INF , P1 ;  /* 0xff800000472b7808 */ /* 0x002fe40000800000 */
[----:B------:R-:W-:Y:S02]  /*33f0*/  ISETP.GT.AND P1, PT, R76, 0x61, PT ;  /* 0x000000614c00780c */ /* 0x000fe40003f24270 */
[----:B------:R-:W-:Y:S01]  /*3400*/  R2UR UR15, R2 ;  /* 0x00000000020f72ca */ /* 0x000fe200000e0000 */
[----:B------:R4:W1:Y:S01]  /*3410*/  MUFU.TANH R42, R47 ;  /* 0x0000002f002a7308 */ /* 0x0008620000002400 */
[----:B0-----:R-:W-:Y:S02]  /*3420*/  FSEL R51, R69, -INF , P2 ;  /* 0xff80000045337808 */ /* 0x001fe40001000000 */
[----:B------:R-:W-:Y:S02]  /*3430*/  ISETP.GT.AND P2, PT, R76, 0x60, PT ;  /* 0x000000604c00780c */ /* 0x000fe40003f44270 */
[----:B------:R-:W-:-:S02]  /*3440*/  FMNMX.FTZ R70, R51, R70, !PT ;  /* 0x0000004633467209 */ /* 0x000fc40007810000 */
[----:B--2---:R-:W-:Y:S01]  /*3450*/  FSEL R41, R41, -INF , P2 ;  /* 0xff80000029297808 */ /* 0x004fe20001000000 */
[----:B------:R-:W0:Y:S01]  /*3460*/  MUFU.TANH R50, R50 ;  /* 0x0000003200327308 */ /* 0x000e220000002400 */
[----:B------:R-:W-:Y:S02]  /*3470*/  FMNMX.FTZ R70, R43, R70, !PT ;  /* 0x000000462b467209 */ /* 0x000fe40007810000 */
[C---:B------:R-:W-:Y:S01]  /*3480*/  ISETP.GT.AND P2, PT, R76.reuse, 0x68, PT ;  /* 0x000000684c00780c */ /* 0x040fe20003f44270 */
[----:B------:R-:W-:Y:S01]  /*3490*/  UIADD3 UR6, UR15, 0x29840, URZ ;  /* 0x000298400f067890 */ /* 0x000fe2000fffe03f */
[----:B----4-:R-:W-:Y:S02]  /*34a0*/  FSEL R47, R81, -INF , P1 ;  /* 0xff800000512f7808 */ /* 0x010fe40000800000 */
[----:B------:R-:W-:Y:S01]  /*34b0*/  FMNMX.FTZ R70, R41, R70, !PT ;  /* 0x0000004629467209 */ /* 0x000fe20007810000 */
[----:B------:R2:W-:Y:S01]  /*34c0*/  MUFU.TANH R79, R7 ;  /* 0x00000007004f7308 */ /* 0x0005e20000002400 */
[----:B------:R-:W-:Y:S01]  /*34d0*/  ISETP.GT.AND P1, PT, R76, 0x69, PT ;  /* 0x000000694c00780c */ /* 0x000fe20003f24270 */
[----:B------:R-:W-:Y:S01]  /*34e0*/  UPRMT UR6, UR39, 0x654, UR6 ;  /* 0x0000065427067896 */ /* 0x000fe20008000006 */
[----:B------:R-:W-:-:S02]  /*34f0*/  FMNMX.FTZ R70, R47, R70, !PT ;  /* 0x000000462f467209 */ /* 0x000fc40007810000 */
[----:B-1----:R-:W-:Y:S02]  /*3500*/  FSEL R65, R42, -INF , P1 ;  /* 0xff8000002a417808 */ /* 0x002fe40000800000 */
[----:B------:R-:W-:Y:S01]  /*3510*/  ISETP.GT.AND P1, PT, R76, 0x71, PT ;  /* 0x000000714c00780c */ /* 0x000fe20003f24270 */
[----:B------:R-:W1:Y:S01]  /*3520*/  MUFU.TANH R54, R54 ;  /* 0x0000003600367308 */ /* 0x000e620000002400 */
[----:B--2---:R-:W-:Y:S01]  /*3530*/  FMUL.FTZ R7, R0, R31 ;  /* 0x0000001f00077220 */ /* 0x004fe20000410000 */
[----:B------:R-:W-:Y:S01]  /*3540*/  FSEL R31, R46, -INF , P2 ;  /* 0xff8000002e1f7808 */ /* 0x000fe20001000000 */
[----:B------:R-:W-:Y:S01]  /*3550*/  SYNCS.ARRIVE.TRANS64.RED.A1T0 RZ, [UR6], RZ ;  /* 0x000000ffffff79a7 */ /* 0x000fe20008100406 */
[----:B------:R-:W-:Y:S02]  /*3560*/  ISETP.GT.AND P2, PT, R76, 0x70, PT ;  /* 0x000000704c00780c */ /* 0x000fe40003f44270 */
[----:B------:R-:W-:Y:S02]  /*3570*/  FMNMX.FTZ R70, R31, R70, !PT ;  /* 0x000000461f467209 */ /* 0x000fe40007810000 */
[----:B------:R-:W2:Y:S01]  /*3580*/  MUFU.TANH R26, R26 ;  /* 0x0000001a001a7308 */ /* 0x000ea20000002400 */
[----:B0-----:R-:W-:-:S02]  /*3590*/  FSEL R69, R50, -INF , P2 ;  /* 0xff80000032457808 */ /* 0x001fc40001000000 */
[----:B------:R-:W-:Y:S02]  /*35a0*/  FMNMX.FTZ R70, R65, R70, !PT ;  /* 0x0000004641467209 */ /* 0x000fe40007810000 */
[----:B------:R-:W-:Y:S02]  /*35b0*/  ISETP.GT.AND P2, PT, R76, 0x78, PT ;  /* 0x000000784c00780c */ /* 0x000fe40003f44270 */
[----:B------:R-:W-:Y:S01]  /*35c0*/  FSEL R71, R78, -INF , P1 ;  /* 0xff8000004e477808 */ /* 0x000fe20000800000 */
[----:B------:R-:W0:Y:S01]  /*35d0*/  MUFU.TANH R27, R27 ;  /* 0x0000001b001b7308 */ /* 0x000e220000002400 */
[----:B------:R-:W-:Y:S02]  /*35e0*/  FMNMX.FTZ R70, R69, R70, !PT ;  /* 0x0000004645467209 */ /* 0x000fe40007810000 */
[----:B------:R-:W-:Y:S02]  /*35f0*/  ISETP.GT.AND P1, PT, R76, 0x79, PT ;  /* 0x000000794c00780c */ /* 0x000fe40003f24270 */
[----:B-1----:R-:W-:-:S02]  /*3600*/  FSEL R77, R54, -INF , P2 ;  /* 0xff800000364d7808 */ /* 0x002fc40001000000 */
[----:B------:R-:W-:Y:S01]  /*3610*/  FMNMX.FTZ R70, R71, R70, !PT ;  /* 0x0000004647467209 */ /* 0x000fe20007810000 */
[----:B------:R-:W1:Y:S01]  /*3620*/  MUFU.TANH R30, R30 ;  /* 0x0000001e001e7308 */ /* 0x000e620000002400 */
[C---:B------:R-:W-:Y:S02]  /*3630*/  ISETP.GT.AND P2, PT, R76.reuse, 0x80, PT ;  /* 0x000000804c00780c */ /* 0x040fe40003f44270 */
[----:B------:R-:W-:Y:S02]  /*3640*/  FSEL R79, R79, -INF , P1 ;  /* 0xff8000004f4f7808 */ /* 0x000fe40000800000 */
[----:B------:R-:W-:Y:S02]  /*3650*/  FMNMX.FTZ R70, R77, R70, !PT ;  /* 0x000000464d467209 */ /* 0x000fe40007810000 */
[----:B------:R-:W-:Y:S01]  /*3660*/  ISETP.GT.AND P1, PT, R76, 0x81, PT ;  /* 0x000000814c00780c */ /* 0x000fe20003f24270 */
[----:B------:R3:W4:Y:S01]  /*3670*/  MUFU.TANH R81, R7 ;  /* 0x0000000700517308 */ /* 0x0007220000002400 */
[----:B--2---:R-:W-:-:S02]  /*3680*/  FSEL R87, R26, -INF , P2 ;  /* 0xff8000001a577808 */ /* 0x004fc40001000000 */
[----:B------:R-:W-:Y:S02]  /*3690*/  FMNMX.FTZ R70, R79, R70, !PT ;  /* 0x000000464f467209 */ /* 0x000fe40007810000 */
[----:B------:R-:W-:Y:S02]  /*36a0*/  ISETP.GT.AND P2, PT, R76, 0x88, PT ;  /* 0x000000884c00780c */ /* 0x000fe40003f44270 */
[----:B0-----:R-:W-:Y:S01]  /*36b0*/  FSEL R85, R27, -INF , P1 ;  /* 0xff8000001b557808 */ /* 0x001fe20000800000 */
[----:B------:R0:W2:Y:S01]  /*36c0*/  MUFU.TANH R42, R34 ;  /* 0x00000022002a7308 */ /* 0x0000a20000002400 */
[----:B------:R-:W-:Y:S01]  /*36d0*/  FMNMX.FTZ R70, R87, R70, !PT ;  /* 0x0000004657467209 */ /* 0x000fe20007810000 */
[----:B---3--:R-:W-:Y:S01]  /*36e0*/  FMUL.FTZ R7, R0, R39 ;  /* 0x0000002700077220 */ /* 0x008fe20000410000 */
[----:B------:R-:W-:Y:S02]  /*36f0*/  ISETP.GT.AND P1, PT, R76, 0x89, PT ;  /* 0x000000894c00780c */ /* 0x000fe40003f24270 */
[----:B-1----:R-:W-:-:S02]  /*3700*/  FSEL R83, R30, -INF , P2 ;  /* 0xff8000001e537808 */ /* 0x002fc40001000000 */
[----:B------:R-:W-:Y:S01]  /*3710*/  FMNMX.FTZ R70, R85, R70, !PT ;  /* 0x0000004655467209 */ /* 0x000fe20007810000 */
[----:B------:R2:W1:Y:S01]  /*3720*/  MUFU.TANH R46, R35 ;  /* 0x00000023002e7308 */ /* 0x0004620000002400 */
[----:B------:R-:W-:Y:S01]  /*3730*/  ISETP.GT.AND P2, PT, R76, 0x90, PT ;  /* 0x000000904c00780c */ /* 0x000fe20003f44270 */
[----:B0-----:R-:W-:Y:S01]  /*3740*/  FMUL.FTZ R34, R0, R44 ;  /* 0x0000002c00227220 */ /* 0x001fe20000410000 */
[----:B----4-:R-:W-:Y:S02]  /*3750*/  FSEL R81, R81, -INF , P1 ;  /* 0xff80000051517808 */ /* 0x010fe40000800000 */
[----:B------:R-:W-:Y:S02]  /*3760*/  FMNMX.FTZ R70, R83, R70, !PT ;  /* 0x0000004653467209 */ /* 0x000fe40007810000 */
[----:B------:R-:W-:Y:S01]  /*3770*/  ISETP.GT.AND P1, PT, R76, 0x91, PT ;  /* 0x000000914c00780c */ /* 0x000fe20003f24270 */
[----:B------:R-:W0:Y:S01]  /*3780*/  MUFU.TANH R38, R38 ;  /* 0x0000002600267308 */ /* 0x000e220000002400 */
[----:B--2---:R-:W-:-:S02]  /*3790*/  FSEL R35, R42, -INF , P2 ;  /* 0xff8000002a237808 */ /* 0x004fc40001000000 */
[----:B------:R-:W-:Y:S02]  /*37a0*/  FMNMX.FTZ R70, R81, R70, !PT ;  /* 0x0000004651467209 */ /* 0x000fe40007810000 */
[----:B------:R-:W-:Y:S02]  /*37b0*/  ISETP.GT.AND P2, PT, R76, 0x98, PT ;  /* 0x000000984c00780c */ /* 0x000fe40003f44270 */
[----:B------:R-:W-:Y:S01]  /*37c0*/  FMNMX.FTZ R70, R35, R70, !PT ;  /* 0x0000004623467209 */ /* 0x000fe20007810000 */
[----:B------:R2:W3:Y:S01]  /*37d0*/  MUFU.TANH R27, R7 ;  /* 0x00000007001b7308 */ /* 0x0004e20000002400 */
[----:B-1----:R-:W-:Y:S02]  /*37e0*/  FSEL R39, R46, -INF , P1 ;  /* 0xff8000002e277808 */ /* 0x002fe40000800000 */
[----:B------:R-:W-:Y:S02]  /*37f0*/  ISETP.GT.AND P1, PT, R76, 0x99, PT ;  /* 0x000000994c00780c */ /* 0x000fe40003f24270 */
[----:B------:R-:W-:-:S03]  /*3800*/  FMNMX.FTZ R70, R39, R70, !PT ;  /* 0x0000004627467209 */ /* 0x000fc60007810000 */
[----:B------:R-:W-:Y:S01]  /*3810*/  MUFU.TANH R3, R3 ;  /* 0x0000000300037308 */ /* 0x000fe20000002400 */
[----:B--2---:R-:W-:Y:S01]  /*3820*/  FMUL.FTZ R7, R0, R45 ;  /* 0x0000002d00077220 */ /* 0x004fe20000410000 */
[----:B0-----:R-:W-:Y:S01]  /*3830*/  FSEL R45, R38, -INF , P2 ;  /* 0xff800000262d7808 */ /* 0x001fe20001000000 */
[----:B------:R-:W-:-:S03]  /*3840*/  FMUL.FTZ R38, R0, R32 ;  /* 0x0000002000267220 */ /* 0x000fc60000410000 */
[----:B------:R-:W-:Y:S02]  /*3850*/  FMNMX.FTZ R70, R45, R70, !PT ;  /* 0x000000462d467209 */ /* 0x000fe40007810000 */
[----:B------:R0:W-:Y:S01]  /*3860*/  MUFU.TANH R42, R7 ;  /* 0x00000007002a7308 */ /* 0x0001e20000002400 */
[----:B---3--:R-:W-:-:S04]  /*3870*/  FSEL R27, R27, -INF , P1 ;  /* 0xff8000001b1b7808 */ /* 0x008fc80000800000 */
[----:B------:R-:W-:-:S03]  /*3880*/  FMNMX.FTZ R70, R27, R70, !PT ;  /* 0x000000461b467209 */ /* 0x000fc60007810000 */
[----:B------:R-:W1:Y:S02]  /*3890*/  MUFU.TANH R4, R4 ;  /* 0x0000000400047308 */ /* 0x000e640000002400 */
[----:B------:R-:W2:Y:S06]  /*38a0*/  SHFL.BFLY PT, R127, R70, 0x2, 0x1f ;  /* 0x0c401f00467f7f89 */ /* 0x000eac00000e0000 */
[----:B------:R-:W3:Y:S08]  /*38b0*/  MUFU.TANH R5, R5 ;  /* 0x0000000500057308 */ /* 0x000ef00000002400 */
[----:B------:R4:W-:Y:S08]  /*38c0*/  MUFU.TANH R50, R24 ;  /* 0x0000001800327308 */ /* 0x0009f00000002400 */
[----:B------:R-:W5:Y:S01]  /*38d0*/  MUFU.TANH R6, R6 ;  /* 0x0000000600067308 */ /* 0x000f620000002400 */
[----:B--2---:R-:W-:Y:S01]  /*38e0*/  FMNMX.FTZ R26, R70, R127, !PT ;  /* 0x0000007f461a7209 */ /* 0x004fe20007810000 */
[----:B------:R-:W-:Y:S01]  /*38f0*/  FMUL.FTZ R127, R0, R33 ;  /* 0x00000021007f7220 */ /* 0x000fe20000410000 */
[----:B------:R-:W-:-:S03]  /*3900*/  IADD3 R33, R66, -UR14, RZ ;  /* 0x8000000e42217c10 */ /* 0x000fc6000fffe0ff */
[----:B0-----:R-:W0:Y:S01]  /*3910*/  SHFL.BFLY PT, R7, R26, 0x1, 0x1f ;  /* 0x0c201f001a077f89 */ /* 0x001e2200000e0000 */
[----:B------:R-:W-:Y:S01]  /*3920*/  VIADDMNMX R68, R64, R33, R68, PT ;  /* 0x0000002140447246 */ /* 0x000fe20003800144 */
[----:B------:R-:W-:Y:S03]  /*3930*/  MUFU.TANH R8, R8 ;  /* 0x0000000800087308 */ /* 0x000fe60000002400 */
[C---:B------:R-:W-:Y:S02]  /*3940*/  ISETP.GT.AND P2, PT, R68.reuse, 0x1, PT ;  /* 0x000000014400780c */ /* 0x040fe40003f44270 */
[----:B------:R-:W-:Y:S02]  /*3950*/  ISETP.GT.AND P3, PT, R68, 0x8, PT ;  /* 0x000000084400780c */ /* 0x000fe40003f64270 */
[----:B-1----:R-:W-:Y:S01]  /*3960*/  FSEL R32, R4, -INF , P2 ;  /* 0xff80000004207808 */ /* 0x002fe20001000000 */
[----:B------:R-:W1:Y:S01]  /*3970*/  MUFU.TANH R9, R9 ;  /* 0x0000000900097308 */ /* 0x000e620000002400 */
[----:B---3--:R-:W-:-:S02]  /*3980*/  FSEL R37, R5, -INF , P3 ;  /* 0xff80000005257808 */ /* 0x008fc40001800000 */
[----:B------:R-:W-:-:S05]  /*3990*/  ISETP.GT.AND P2, PT, R68, 0x10, PT ;  /* 0x000000104400780c */ /* 0x000fca0003f44270 */
[----:B------:R2:W-:Y:S01]  /*39a0*/  MUFU.TANH R44, R49 ;  /* 0x00000031002c7308 */ /* 0x0005e20000002400 */
[----:B0-----:R-:W-:-:S07]  /*39b0*/  FMNMX.FTZ R7, R26, R7, !PT ;  /* 0x000000071a077209 */ /* 0x001fce0007810000 */
[----:B------:R-:W0:Y:S01]  /*39c0*/  MUFU.TANH R11, R11 ;  /* 0x0000000b000b7308 */ /* 0x000e220000002400 */
[C---:B------:R-:W-:Y:S01]  /*39d0*/  FSETP.NEU.FTZ.AND P1, PT, R7.reuse, -INF , PT ;  /* 0xff8000000700780b */ /* 0x040fe20003f3d000 */
[----:B----4-:R-:W-:-:S05]  /*39e0*/  FFMA.FTZ R24, R7, R88, -8 ;  /* 0xc100000007187423 */ /* 0x010fca0000010058 */
[----:B------:R-:W-:Y:S01]  /*39f0*/  FSEL R24, R24, RZ, P1 ;  /* 0x000000ff18187208 */ /* 0x000fe20000800000 */
[----:B------:R-:W3:Y:S01]  /*3a00*/  MUFU.TANH R10, R10 ;  /* 0x0000000a000a7308 */ /* 0x000ee20000002400 */
[----:B------:R-:W-:-:S03]  /*3a10*/  ISETP.GT.AND P1, PT, R68, RZ, PT ;  /* 0x000000ff4400720c */ /* 0x000fc60003f24270 */
[-CC-:B------:R-:W-:Y:S01]  /*3a20*/  FFMA.FTZ R36, R105, R88.reuse, -R24.reuse ;  /* 0x0000005869247223 */ /* 0x180fe20000010818 */
[----:B--2---:R-:W-:Y:S01]  /*3a30*/  FSEL R49, R3, -INF , P1 ;  /* 0xff80000003317808 */ /* 0x004fe20000800000 */
[--C-:B------:R-:W-:Y:S01]  /*3a40*/  FFMA.FTZ R5, R107, R88, -R24.reuse ;  /* 0x000000586b057223 */ /* 0x100fe20000010818 */
[----:B------:R-:W-:Y:S01]  /*3a50*/  ISETP.GT.AND P1, PT, R68, 0x9, PT ;  /* 0x000000094400780c */ /* 0x000fe20003f24270 */
[----:B------:R-:W2:Y:S01]  /*3a60*/  MUFU.TANH R12, R12 ;  /* 0x0000000c000c7308 */ /* 0x000ea20000002400 */
[----:B------:R-:W-:Y:S01]  /*3a70*/  FMNMX.FTZ R4, R49, R32, !PT ;  /* 0x0000002031047209 */ /* 0x000fe20007810000 */
[-CC-:B------:R-:W-:Y:S01]  /*3a80*/  FFMA.FTZ R3, R109, R88.reuse, -R24.reuse ;  /* 0x000000586d037223 */ /* 0x180fe20000010818 */
[----:B-----5:R-:W-:Y:S01]  /*3a90*/  FSEL R33, R6, -INF , P1 ;  /* 0xff80000006217808 */ /* 0x020fe20000800000 */
[--C-:B------:R-:W-:Y:S01]  /*3aa0*/  FFMA.FTZ R30, R113, R88, -R24.reuse ;  /* 0x00000058711e7223 */ /* 0x100fe20000010818 */
[----:B------:R-:W-:Y:S01]  /*3ab0*/  FMNMX.FTZ R6, R37, R4, !PT ;  /* 0x0000000425067209 */ /* 0x000fe20007810000 */
[--C-:B------:R-:W-:Y:S01]  /*3ac0*/  FFMA.FTZ R26, R123, R88, -R24.reuse ;  /* 0x000000587b1a7223 */ /* 0x100fe20000010818 */
[C---:B------:R-:W-:Y:S01]  /*3ad0*/  ISETP.GT.AND P1, PT, R68.reuse, 0x11, PT ;  /* 0x000000114400780c */ /* 0x040fe20003f24270 */
[----:B------:R4:W-:Y:S01]  /*3ae0*/  MUFU.TANH R46, R53 ;  /* 0x00000035002e7308 */ /* 0x0009e20000002400 */
[----:B------:R-:W-:Y:S01]  /*3af0*/  FMNMX.FTZ R6, R33, R6, !PT ;  /* 0x0000000621067209 */ /* 0x000fe20007810000 */
[-CC-:B------:R-:W-:Y:S01]  /*3b00*/  FFMA.FTZ R93, R93, R88.reuse, -R24.reuse ;  /* 0x000000585d5d7223 */ /* 0x180fe20000010818 */
[----:B-1----:R-:W-:Y:S01]  /*3b10*/  FSEL R105, R9, -INF , P1 ;  /* 0xff80000009697808 */ /* 0x002fe20000800000 */
[-CC-:B------:R-:W-:Y:S01]  /*3b20*/  FFMA.FTZ R9, R115, R88.reuse, -R24.reuse ;  /* 0x0000005873097223 */ /* 0x180fe20000010818 */
[----:B------:R-:W-:Y:S01]  /*3b30*/  ISETP.GT.AND P1, PT, R68, 0x19, PT ;  /* 0x000000194400780c */ /* 0x000fe20003f24270 */
[-CC-:B------:R-:W-:Y:S01]  /*3b40*/  FFMA.FTZ R97, R97, R88.reuse, -R24.reuse ;  /* 0x0000005861617223 */ /* 0x180fe20000010818 */
[----:B------:R-:W-:-:S01]  /*3b50*/  FFMA.FTZ R89, R89, R88, -R24 ;  /* 0x0000005859597223 */ /* 0x000fc20000010818 */
[----:B------:R-:W1:Y:S01]  /*3b60*/  MUFU.TANH R13, R13 ;  /* 0x0000000d000d7308 */ /* 0x000e620000002400 */
[----:B----4-:R-:W-:Y:S01]  /*3b70*/  FSEL R53, R8, -INF , P2 ;  /* 0xff80000008357808 */ /* 0x010fe20001000000 */
[-CC-:B------:R-:W-:Y:S01]  /*3b80*/  FFMA.FTZ R77, R77, R88.reuse, -R24.reuse ;  /* 0x000000584d4d7223 */ /* 0x180fe20000010818 */
[C---:B------:R-:W-:Y:S01]  /*3b90*/  ISETP.GT.AND P2, PT, R68.reuse, 0x18, PT ;  /* 0x000000184400780c */ /* 0x040fe20003f44270 */
[--C-:B------:R-:W-:Y:S01]  /*3ba0*/  FFMA.FTZ R55, R55, R88, -R24.reuse ;  /* 0x0000005837377223 */ /* 0x100fe20000010818 */
[----:B------:R-:W-:Y:S01]  /*3bb0*/  FMNMX.FTZ R6, R53, R6, !PT ;  /* 0x0000000635067209 */ /* 0x000fe20007810000 */
[--C-:B------:R-:W-:Y:S01]  /*3bc0*/  FFMA.FTZ R43, R43, R88, -R24.reuse ;  /* 0x000000582b2b7223 */ /* 0x100fe20000010818 */
[----:B0-----:R-:W-:Y:S01]  /*3bd0*/  FSEL R107, R11, -INF , P2 ;  /* 0xff8000000b6b7808 */ /* 0x001fe20001000000 */
[----:B------:R-:W0:Y:S01]  /*3be0*/  MUFU.TANH R14, R14 ;  /* 0x0000000e000e7308 */ /* 0x000e220000002400 */
[----:B------:R-:W-:Y:S01]  /*3bf0*/  FMNMX.FTZ R6, R105, R6, !PT ;  /* 0x0000000669067209 */ /* 0x000fe20007810000 */
[-CC-:B------:R-:W-:Y:S01]  /*3c00*/  FFMA.FTZ R11, R103, R88.reuse, -R24.reuse ;  /* 0x00000058670b7223 */ /* 0x180fe20000010818 */
[----:B------:R-:W-:Y:S01]  /*3c10*/  ISETP.GT.AND P2, PT, R68, 0x20, PT ;  /* 0x000000204400780c */ /* 0x000fe20003f44270 */
[-CC-:B------:R-:W-:Y:S01]  /*3c20*/  FFMA.FTZ R31, R31, R88.reuse, -R24.reuse ;  /* 0x000000581f1f7223 */ /* 0x180fe20000010818 */
[----:B---3--:R-:W-:Y:S01]  /*3c30*/  FSEL R109, R10, -INF , P1 ;  /* 0xff8000000a6d7808 */ /* 0x008fe20000800000 */
[--C-:B------:R-:W-:Y:S01]  /*3c40*/  FFMA.FTZ R10, R111, R88, -R24.reuse ;  /* 0x000000586f0a7223 */ /* 0x100fe20000010818 */
[----:B------:R-:W-:Y:S01]  /*3c50*/  FMNMX.FTZ R8, R107, R6, !PT ;  /* 0x000000066b087209 */ /* 0x000fe20007810000 */
[----:B------:R-:W-:Y:S01]  /*3c60*/  MUFU.TANH R15, R15 ;  /* 0x0000000f000f7308 */ /* 0x000fe20000002400 */
[----:B------:R-:W-:Y:S01]  /*3c70*/  ISETP.GT.AND P1, PT, R68, 0x21, PT ;  /* 0x000000214400780c */ /* 0x000fe20003f24270 */
[-CC-:B------:R-:W-:Y:S01]  /*3c80*/  FFMA.FTZ R35, R35, R88.reuse, -R24.reuse ;  /* 0x0000005823237223 */ /* 0x180fe20000010818 */
[----:B--2---:R-:W-:Y:S01]  /*3c90*/  FSEL R111, R12, -INF , P2 ;  /* 0xff8000000c6f7808 */ /* 0x004fe20001000000 */
[--C-:B------:R-:W-:Y:S01]  /*3ca0*/  FFMA.FTZ R12, R119, R88, -R24.reuse ;  /* 0x00000058770c7223 */ /* 0x100fe20000010818 */
[----:B------:R-:W-:Y:S01]  /*3cb0*/  FMNMX.FTZ R8, R109, R8, !PT ;  /* 0x000000086d087209 */ /* 0x000fe20007810000 */
[-CC-:B------:R-:W-:Y:S01]  /*3cc0*/  FFMA.FTZ R27, R27, R88.reuse, -R24.reuse ;  /* 0x000000581b1b7223 */ /* 0x180fe20000010818 */
[----:B------:R-:W-:Y:S01]  /*3cd0*/  ISETP.GT.AND P2, PT, R68, 0x28, PT ;  /* 0x000000284400780c */ /* 0x000fe20003f44270 */
[----:B------:R-:W2:Y:S01]  /*3ce0*/  MUFU.TANH R20, R20 ;  /* 0x0000001400147308 */ /* 0x000ea20000002400 */
[----:B-1----:R-:W-:Y:S01]  /*3cf0*/  FSEL R113, R13, -INF , P1 ;  /* 0xff8000000d717808 */ /* 0x002fe20000800000 */
[----:B------:R-:W-:Y:S01]  /*3d00*/  FFMA.FTZ R13, R99, R88, -R24 ;  /* 0x00000058630d7223 */ /* 0x000fe20000010818 */
[----:B------:R-:W-:-:S02]  /*3d10*/  FMNMX.FTZ R8, R111, R8, !PT ;  /* 0x000000086f087209 */ /* 0x000fc40007810000 */
[----:B------:R-:W-:Y:S02]  /*3d20*/  ISETP.GT.AND P1, PT, R68, 0x29, PT ;  /* 0x000000294400780c */ /* 0x000fe40003f24270 */
[----:B0-----:R-:W-:Y:S01]  /*3d30*/  FSEL R115, R14, -INF , P2 ;  /* 0xff8000000e737808 */ /* 0x001fe20001000000 */
[----:B------:R-:W-:Y:S01]  /*3d40*/  MUFU.TANH R21, R21 ;  /* 0x0000001500157308 */ /* 0x000fe20000002400 */
[----:B------:R-:W-:Y:S01]  /*3d50*/  FMNMX.FTZ R8, R113, R8, !PT ;  /* 0x0000000871087209 */ /* 0x000fe20007810000 */
[----:B------:R-:W-:Y:S01]  /*3d60*/  FFMA.FTZ R14, R101, R88, -R24 ;  /* 0x00000058650e7223 */ /* 0x000fe20000010818 */
[----:B------:R-:W-:-:S05]  /*3d70*/  ISETP.GT.AND P2, PT, R68, 0x30, PT ;  /* 0x000000304400780c */ /* 0x000fca0003f44270 */
[----:B------:R-:W0:Y:S01]  /*3d80*/  MUFU.TANH R73, R73 ;  /* 0x0000004900497308 */ /* 0x000e220000002400 */
[----:B--2---:R-:W-:Y:S02]  /*3d90*/  FSEL R119, R20, -INF , P2 ;  /* 0xff80000014777808 */ /* 0x004fe40001000000 */
[----:B------:R-:W-:-:S05]  /*3da0*/  ISETP.GT.AND P2, PT, R68, 0x38, PT ;  /* 0x000000384400780c */ /* 0x000fca0003f44270 */
[----:B------:R1:W-:Y:S08]  /*3db0*/  MUFU.TANH R76, R29 ;  /* 0x0000001d004c7308 */ /* 0x0003f00000002400 */
[----:B------:R-:W2:Y:S01]  /*3dc0*/  MUFU.TANH R72, R72 ;  /* 0x0000004800487308 */ /* 0x000ea20000002400 */
[----:B-1----:R-:W-:-:S01]  /*3dd0*/  FFMA.FTZ R29, R117, R88, -R24 ;  /* 0x00000058751d7223 */ /* 0x002fc20000010818 */
[----:B------:R-:W-:Y:S01]  /*3de0*/  FSEL R117, R15, -INF , P1 ;  /* 0xff8000000f757808 */ /* 0x000fe20000800000 */
[----:B------:R-:W-:-:S01]  /*3df0*/  FFMA.FTZ R15, R95, R88, -R24 ;  /* 0x000000585f0f7223 */ /* 0x000fc20000010818 */
[----:B------:R-:W-:-:S02]  /*3e00*/  ISETP.GT.AND P1, PT, R68, 0x31, PT ;  /* 0x000000314400780c */ /* 0x000fc40003f24270 */
[----:B0-----:R-:W-:Y:S02]  /*3e10*/  FSEL R73, R73, -INF , P2 ;  /* 0xff80000049497808 */ /* 0x001fe40001000000 */
[----:B------:R0:W-:Y:S01]  /*3e20*/  MUFU.EX2 R6, R10 ;  /* 0x0000000a00067308 */ /* 0x0001e20000000800 */
[----:B------:R-:W-:-:S07]  /*3e30*/  ISETP.GT.AND P2, PT, R68, 0x40, PT ;  /* 0x000000404400780c */ /* 0x000fce0003f44270 */
[----:B------:R-:W1:Y:S01]  /*3e40*/  MUFU.TANH R74, R74 ;  /* 0x0000004a004a7308 */ /* 0x000e620000002400 */
[----:B0-----:R-:W-:-:S04]  /*3e50*/  FMNMX.FTZ R10, R115, R8, !PT ;  /* 0x00000008730a7209 */ /* 0x001fc80007810000 */
[----:B------:R-:W-:-:S03]  /*3e60*/  FMNMX.FTZ R10, R117, R10, !PT ;  /* 0x0000000a750a7209 */ /* 0x000fc60007810000 */
[----:B------:R0:W-:Y:S01]  /*3e70*/  MUFU.TANH R70, R28 ;  /* 0x0000001c00467308 */ /* 0x0001e20000002400 */
[----:B------:R-:W-:-:S07]  /*3e80*/  FMNMX.FTZ R10, R119, R10, !PT ;  /* 0x0000000a770a7209 */ /* 0x000fce0007810000 */
[----:B------:R-:W3:Y:S01]  /*3e90*/  MUFU.TANH R56, R56 ;  /* 0x0000003800387308 */ /* 0x000ee20000002400 */
[----:B0-----:R-:W-:-:S01]  /*3ea0*/  FFMA.FTZ R28, R121, R88, -R24 ;  /* 0x00000058791c7223 */ /* 0x001fc20000010818 */
[----:B------:R-:W-:Y:S01]  /*3eb0*/  FSEL R121, R21, -INF , P1 ;  /* 0xff80000015797808 */ /* 0x000fe20000800000 */
[----:B------:R-:W-:-:S01]  /*3ec0*/  FFMA.FTZ R21, R91, R88, -R24 ;  /* 0x000000585b157223 */ /* 0x000fc20000010818 */
[----:B------:R-:W-:Y:S02]  /*3ed0*/  ISETP.GT.AND P1, PT, R68, 0x39, PT ;  /* 0x000000394400780c */ /* 0x000fe40003f24270 */
[----:B------:R-:W-:Y:S02]  /*3ee0*/  FMNMX.FTZ R10, R121, R10, !PT ;  /* 0x0000000a790a7209 */ /* 0x000fe40007810000 */
[----:B------:R-:W0:Y:S01]  /*3ef0*/  MUFU.TANH R57, R57 ;  /* 0x0000003900397308 */ /* 0x000e220000002400 */
[----:B--2---:R-:W-:Y:S02]  /*3f00*/  FSEL R103, R72, -INF , P1 ;  /* 0xff80000048677808 */ /* 0x004fe40000800000 */
[----:B------:R-:W-:-:S02]  /*3f10*/  ISETP.GT.AND P1, PT, R68, 0x41, PT ;  /* 0x000000414400780c */ /* 0x000fc40003f24270 */
[----:B-1----:R-:W-:Y:S02]  /*3f20*/  FSEL R101, R74, -INF , P2 ;  /* 0xff8000004a657808 */ /* 0x002fe40001000000 */
[----:B------:R-:W-:Y:S01]  /*3f30*/  ISETP.GT.AND P2, PT, R68, 0x48, PT ;  /* 0x000000484400780c */ /* 0x000fe20003f44270 */
[----:B------:R-:W1:Y:S01]  /*3f40*/  MUFU.TANH R58, R58 ;  /* 0x0000003a003a7308 */ /* 0x000e620000002400 */
[----:B---3--:R-:W-:Y:S02]  /*3f50*/  FSEL R123, R56, -INF , P1 ;  /* 0xff800000387b7808 */ /* 0x008fe40000800000 */
[----:B------:R-:W-:-:S05]  /*3f60*/  ISETP.GT.AND P1, PT, R68, 0x49, PT ;  /* 0x000000494400780c */ /* 0x000fca0003f24270 */
[----:B------:R2:W-:Y:S01]  /*3f70*/  MUFU.EX2 R8, R12 ;  /* 0x0000000c00087308 */ /* 0x0005e20000000800 */
[----:B0-----:R-:W-:Y:S01]  /*3f80*/  FSEL R99, R57, -INF , P2 ;  /* 0xff80000039637808 */ /* 0x001fe20001000000 */
[----:B------:R-:W-:Y:S01]  /*3f90*/  FFMA.FTZ R57, R75, R88, -R24 ;  /* 0x000000584b397223 */ /* 0x000fe20000010818 */
[----:B------:R-:W-:-:S05]  /*3fa0*/  ISETP.GT.AND P2, PT, R68, 0x50, PT ;  /* 0x000000504400780c */ /* 0x000fca0003f44270 */
[----:B------:R-:W0:Y:S01]  /*3fb0*/  MUFU.TANH R59, R59 ;  /* 0x0000003b003b7308 */ /* 0x000e220000002400 */
[----:B--2---:R-:W-:Y:S02]  /*3fc0*/  FMNMX.FTZ R12, R73, R10, !PT ;  /* 0x0000000a490c7209 */ /* 0x004fe40007810000 */
[----:B-1----:R-:W-:Y:S02]  /*3fd0*/  FSEL R133, R58, -INF , P1 ;  /* 0xff8000003a857808 */ /* 0x002fe40000800000 */
[----:B------:R-:W-:Y:S02]  /*3fe0*/  FMNMX.FTZ R12, R103, R12, !PT ;  /* 0x0000000c670c7209 */ /* 0x000fe40007810000 */
[----:B------:R-:W-:Y:S01]  /*3ff0*/  ISETP.GT.AND P1, PT, R68, 0x51, PT ;  /* 0x000000514400780c */ /* 0x000fe20003f24270 */
[----:B------:R-:W1:Y:S01]  /*4000*/  MUFU.TANH R60, R60 ;  /* 0x0000003c003c7308 */ /* 0x000e620000002400 */
[----:B------:R-:W-:-:S04]  /*4010*/  FMNMX.FTZ R12, R101, R12, !PT ;  /* 0x0000000c650c7209 */ /* 0x000fc80007810000 */
[----:B------:R-:W-:-:S03]  /*4020*/  FMNMX.FTZ R12, R123, R12, !PT ;  /* 0x0000000c7b0c7209 */ /* 0x000fc60007810000 */
[----:B------:R-:W2:Y:S01]  /*4030*/  MUFU.TANH R62, R62 ;  /* 0x0000003e003e7308 */ /* 0x000ea20000002400 */
[----:B0-----:R-:W-:Y:S02]  /*4040*/  FSEL R135, R59, -INF , P2 ;  /* 0xff8000003b877808 */ /* 0x001fe40001000000 */
[----:B------:R-:W-:-:S05]  /*4050*/  ISETP.GT.AND P2, PT, R68, 0x58, PT ;  /* 0x000000584400780c */ /* 0x000fca0003f44270 */
[----:B------:R-:W0:Y:S01]  /*4060*/  MUFU.TANH R61, R61 ;  /* 0x0000003d003d7308 */ /* 0x000e220000002400 */
[----:B-1----:R-:W-:Y:S02]  /*4070*/  FSEL R137, R60, -INF , P1 ;  /* 0xff8000003c897808 */ /* 0x002fe40000800000 */
[----:B------:R-:W-:-:S05]  /*4080*/  ISETP.GT.AND P1, PT, R68, 0x59, PT ;  /* 0x000000594400780c */ /* 0x000fca0003f24270 */
[----:B------:R1:W-:Y:S01]  /*4090*/  MUFU.EX2 R10, R14 ;  /* 0x0000000e000a7308 */ /* 0x0003e20000000800 */
[----:B--2---:R-:W-:Y:S02]  /*40a0*/  FSEL R141, R62, -INF , P2 ;  /* 0xff8000003e8d7808 */ /* 0x004fe40001000000 */
[----:B------:R-:W-:-:S05]  /*40b0*/  ISETP.GT.AND P2, PT, R68, 0x60, PT ;  /* 0x000000604400780c */ /* 0x000fca0003f44270 */
[----:B------:R-:W2:Y:S01]  /*40c0*/  MUFU.TANH R63, R63 ;  /* 0x0000003f003f7308 */ /* 0x000ea20000002400 */
[----:B-1----:R-:W-:Y:S02]  /*40d0*/  FMNMX.FTZ R14, R99, R12, !PT ;  /* 0x0000000c630e7209 */ /* 0x002fe40007810000 */
[----:B0-----:R-:W-:Y:S02]  /*40e0*/  FSEL R143, R61, -INF , P1 ;  /* 0xff8000003d8f7808 */ /* 0x001fe40000800000 */
[----:B------:R-:W-:Y:S02]  /*40f0*/  FMNMX.FTZ R14, R133, R14, !PT ;  /* 0x0000000e850e7209 */ /* 0x000fe40007810000 */
[----:B------:R-:W-:Y:S01]  /*4100*/  ISETP.GT.AND P1, PT, R68, 0x61, PT ;  /* 0x000000614400780c */ /* 0x000fe20003f24270 */
[----:B------:R-:W0:Y:S01]  /*4110*/  MUFU.TANH R40, R40 ;  /* 0x0000002800287308 */ /* 0x000e220000002400 */
[----:B------:R-:W-:-:S04]  /*4120*/  FMNMX.FTZ R14, R135, R14, !PT ;  /* 0x0000000e870e7209 */ /* 0x000fc80007810000 */
[----:B------:R-:W-:-:S03]  /*4130*/  FMNMX.FTZ R14, R137, R14, !PT ;  /* 0x0000000e890e7209 */ /* 0x000fc60007810000 */
[----:B------:R-:W1:Y:S01]  /*4140*/  MUFU.TANH R34, R34 ;  /* 0x0000002200227308 */ /* 0x000e620000002400 */
[----:B------:R-:W-:Y:S02]  /*4150*/  FMNMX.FTZ R20, R141, R14, !PT ;  /* 0x0000000e8d147209 */ /* 0x000fe40007810000 */
[----:B--2---:R-:W-:Y:S02]  /*4160*/  FSEL R145, R63, -INF , P2 ;  /* 0xff8000003f917808 */ /* 0x004fe40001000000 */
[----:B------:R-:W-:Y:S02]  /*4170*/  FMNMX.FTZ R20, R143, R20, !PT ;  /* 0x000000148f147209 */ /* 0x000fe40007810000 */
[----:B------:R-:W-:Y:S01]  /*4180*/  ISETP.GT.AND P2, PT, R68, 0x68, PT ;  /* 0x000000684400780c */ /* 0x000fe20003f44270 */
[----:B------:R-:W2:Y:S01]  /*4190*/  MUFU.TANH R48, R48 ;  /* 0x0000003000307308 */ /* 0x000ea20000002400 */
[----:B0-----:R-:W-:Y:S01]  /*41a0*/  FSEL R139, R40, -INF , P1 ;  /* 0xff800000288b7808 */ /* 0x001fe20000800000 */
[----:B------:R-:W-:Y:S01]  /*41b0*/  FFMA.FTZ R40, R67, R88, -R24 ;  /* 0x0000005843287223 */ /* 0x000fe20000010818 */
[----:B------:R-:W-:-:S02]  /*41c0*/  FMNMX.FTZ R20, R145, R20, !PT ;  /* 0x0000001491147209 */ /* 0x000fc40007810000 */
[----:B------:R-:W-:Y:S02]  /*41d0*/  ISETP.GT.AND P1, PT, R68, 0x69, PT ;  /* 0x000000694400780c */ /* 0x000fe40003f24270 */
[----:B------:R-:W-:Y:S01]  /*41e0*/  FMNMX.FTZ R20, R139, R20, !PT ;  /* 0x000000148b147209 */ /* 0x000fe20007810000 */
[----:B------:R-:W0:Y:S01]  /*41f0*/  MUFU.TANH R52, R52 ;  /* 0x0000003400347308 */ /* 0x000e220000002400 */
[----:B-1----:R-:W-:Y:S02]  /*4200*/  FSEL R63, R34, -INF , P2 ;  /* 0xff800000223f7808 */ /* 0x002fe40001000000 */
[----:B------:R-:W-:Y:S02]  /*4210*/  ISETP.GT.AND P2, PT, R68, 0x70, PT ;  /* 0x000000704400780c */ /* 0x000fe40003f44270 */
[----:B------:R-:W-:Y:S01]  /*4220*/  FSEL R59, R42, -INF , P1 ;  /* 0xff8000002a3b7808 */ /* 0x000fe20000800000 */
[----:B------:R-:W-:Y:S01]  /*4230*/  FFMA.FTZ R42, R51, R88, -R24 ;  /* 0x00000058332a7223 */ /* 0x000fe20000010818 */
[----:B------:R-:W-:Y:S01]  /*4240*/  FMNMX.FTZ R34, R63, R20, !PT ;  /* 0x000000143f227209 */ /* 0x000fe20007810000 */
[----:B------:R1:W3:Y:S01]  /*4250*/  MUFU.TANH R54, R25 ;  /* 0x0000001900367308 */ /* 0x0002e20000002400 */
[----:B------:R-:W-:-:S02]  /*4260*/  ISETP.GT.AND P1, PT, R68, 0x71, PT ;  /* 0x000000714400780c */ /* 0x000fc40003f24270 */
[----:B--2---:R-:W-:Y:S01]  /*4270*/  FSEL R61, R48, -INF , P2 ;  /* 0xff800000303d7808 */ /* 0x004fe20001000000 */
[----:B------:R-:W-:-:S01]  /*4280*/  FFMA.FTZ R48, R83, R88, -R24 ;  /* 0x0000005853307223 */ /* 0x000fc20000010818 */
[----:B------:R-:W-:Y:S02]  /*4290*/  FMNMX.FTZ R34, R59, R34, !PT ;  /* 0x000000223b227209 */ /* 0x000fe40007810000 */
[----:B------:R-:W-:Y:S02]  /*42a0*/  CS2R R82, SRZ ;  /* 0x0000000000527805 */ /* 0x000fe4000001ff00 */
[----:B------:R-:W-:Y:S01]  /*42b0*/  ISETP.GT.AND P2, PT, R68, 0x78, PT ;  /* 0x000000784400780c */ /* 0x000fe20003f44270 */
[----:B------:R2:W-:Y:S01]  /*42c0*/  MUFU.EX2 R4, R36 ;  /* 0x0000002400047308 */ /* 0x0005e20000000800 */
[----:B------:R-:W-:Y:S01]  /*42d0*/  FSEL R91, R44, -INF , P1 ;  /* 0xff8000002c5b7808 */ /* 0x000fe20000800000 */
[----:B-1----:R-:W-:Y:S01]  /*42e0*/  FFMA.FTZ R25, R125, R88, -R24 ;  /* 0x000000587d197223 */ /* 0x002fe20000010818 */
[----:B------:R-:W-:-:S02]  /*42f0*/  FMNMX.FTZ R34, R61, R34, !PT ;  /* 0x000000223d227209 */ /* 0x000fc40007810000 */
[----:B------:R-:W-:Y:S02]  /*4300*/  ISETP.GT.AND P1, PT, R68, 0x79, PT ;  /* 0x000000794400780c */ /* 0x000fe40003f24270 */
[----:B0-----:R-:W-:Y:S01]  /*4310*/  FSEL R75, R52, -INF , P2 ;  /* 0xff800000344b7808 */ /* 0x001fe20001000000 */
[----:B------:R0:W-:Y:S01]  /*4320*/  MUFU.EX2 R14, R93 ;  /* 0x0000005d000e7308 */ /* 0x0001e20000000800 */
[----:B------:R-:W-:Y:S02]  /*4330*/  FMNMX.FTZ R34, R91, R34, !PT ;  /* 0x000000225b227209 */ /* 0x000fe40007810000 */
[----:B------:R-:W-:Y:S02]  /*4340*/  ISETP.GT.AND P2, PT, R68, 0x80, PT ;  /* 0x000000804400780c */ /* 0x000fe40003f44270 */
[----:B--2---:R-:W-:Y:S02]  /*4350*/  FMNMX.FTZ R36, R75, R34, !PT ;  /* 0x000000224b247209 */ /* 0x004fe40007810000 */
[----:B------:R-:W-:Y:S01]  /*4360*/  FSEL R95, R50, -INF , P2 ;  /* 0xff800000325f7808 */ /* 0x000fe20001000000 */
[----:B------:R-:W-:Y:S01]  /*4370*/  MUFU.TANH R38, R38 ;  /* 0x0000002600267308 */ /* 0x000fe20000002400 */
[----:B0-----:R-:W-:Y:S01]  /*4380*/  FSEL R93, R46, -INF , P1 ;  /* 0xff8000002e5d7808 */ /* 0x001fe20000800000 */
[----:B------:R-:W-:Y:S01]  /*4390*/  FFMA.FTZ R46, R87, R88, -R24 ;  /* 0x00000058572e7223 */ /* 0x000fe20000010818 */
[----:B------:R-:W-:-:S02]  /*43a0*/  ISETP.GT.AND P1, PT, R68, 0x81, PT ;  /* 0x000000814400780c */ /* 0x000fc40003f24270 */
[----:B------:R-:W-:Y:S02]  /*43b0*/  CS2R R86, SRZ ;  /* 0x0000000000567805 */ /* 0x000fe4000001ff00 */
[----:B------:R-:W-:Y:S02]  /*43c0*/  FMNMX.FTZ R36, R93, R36, !PT ;  /* 0x000000245d247209 */ /* 0x000fe40007810000 */
[----:B------:R-:W-:Y:S01]  /*43d0*/  ISETP.GT.AND P2, PT, R68, 0x88, PT ;  /* 0x000000884400780c */ /* 0x000fe20003f44270 */
[----:B------:R-:W0:Y:S01]  /*43e0*/  MUFU.TANH R127, R127 ;  /* 0x0000007f007f7308 */ /* 0x000e220000002400 */
[----:B---3--:R-:W-:Y:S02]  /*43f0*/  FSEL R67, R54, -INF , P1 ;  /* 0xff80000036437808 */ /* 0x008fe40000800000 */
[----:B------:R-:W-:Y:S02]  /*4400*/  FMNMX.FTZ R36, R95, R36, !PT ;  /* 0x000000245f247209 */ /* 0x000fe40007810000 */
[----:B------:R-:W-:-:S02]  /*4410*/  ISETP.GT.AND P1, PT, R68, 0x89, PT ;  /* 0x000000894400780c */ /* 0x000fc40003f24270 */
[----:B------:R-:W-:Y:S01]  /*4420*/  FMNMX.FTZ R36, R67, R36, !PT ;  /* 0x0000002443247209 */ /* 0x000fe20007810000 */
[----:B------:R-:W1:Y:S01]  /*4430*/  MUFU.TANH R129, R129 ;  /* 0x0000008100817308 */ /* 0x000e620000002400 */
[----:B------:R-:W-:Y:S02]  /*4440*/  FSEL R125, R76, -INF , P1 ;  /* 0xff8000004c7d7808 */ /* 0x000fe40000800000 */
[----:B------:R-:W-:-:S05]  /*4450*/  ISETP.GT.AND P1, PT, R68, 0x91, PT ;  /* 0x000000914400780c */ /* 0x000fca0003f24270 */
[----:B------:R2:W-:Y:S01]  /*4460*/  MUFU.EX2 R12, R97 ;  /* 0x00000061000c7308 */ /* 0x0005e20000000800 */
[----:B0-----:R-:W-:Y:S02]  /*4470*/  FSEL R127, R127, -INF , P1 ;  /* 0xff8000007f7f7808 */ /* 0x001fe40000800000 */
[----:B------:R-:W-:-:S05]  /*4480*/  ISETP.GT.AND P1, PT, R68, 0x99, PT ;  /* 0x000000994400780c */ /* 0x000fca0003f24270 */
[----:B------:R-:W0:Y:S01]  /*4490*/  MUFU.TANH R131, R131 ;  /* 0x0000008300837308 */ /* 0x000e220000002400 */
[----:B--2---:R-:W-:Y:S02]  /*44a0*/  FSEL R97, R70, -INF , P2 ;  /* 0xff80000046617808 */ /* 0x004fe40001000000 */
[----:B------:R-:W-:-:S04]  /*44b0*/  ISETP.GT.AND P2, PT, R68, 0x90, PT ;  /* 0x000000904400780c */ /* 0x000fc80003f44270 */
[----:B------:R-:W-:Y:S01]  /*44c0*/  FSEL R51, R38, -INF , P2 ;  /* 0xff80000026337808 */ /* 0x000fe20001000000 */
[----:B------:R2:W-:Y:S01]  /*44d0*/  MUFU.EX2 R34, R40 ;  /* 0x0000002800227308 */ /* 0x0005e20000000800 */
[----:B------:R-:W-:Y:S01]  /*44e0*/  ISETP.GT.AND P2, PT, R68, 0x98, PT ;  /* 0x000000984400780c */ /* 0x000fe20003f44270 */
[-CC-:B------:R-:W-:Y:S01]  /*44f0*/  FFMA.FTZ R38, R41, R88.reuse, -R24.reuse ;  /* 0x0000005829267223 */ /* 0x180fe20000010818 */
[----:B------:R-:W-:-:S01]  /*4500*/  FFMA.FTZ R41, R47, R88, -R24 ;  /* 0x000000582f297223 */ /* 0x000fc20000010818 */
[-CC-:B------:R-:W-:Y:S01]  /*4510*/  FFMA.FTZ R47, R71, R88.reuse, -R24.reuse ;  /* 0x00000058472f7223 */ /* 0x180fe20000010818 */
[----:B-1----:R-:W-:Y:S01]  /*4520*/  FSEL R129, R129, -INF , P2 ;  /* 0xff80000081817808 */ /* 0x002fe20001000000 */
[----:B------:R-:W-:Y:S02]  /*4530*/  FFMA.FTZ R71, R81, R88, -R24 ;  /* 0x0000005851477223 */ /* 0x000fe40000010818 */
[----:B------:R1:W-:Y:S01]  /*4540*/  MUFU.EX2 R20, R89 ;  /* 0x0000005900147308 */ /* 0x0003e20000000800 */
[----:B--2---:R-:W-:-:S02]  /*4550*/  FMNMX.FTZ R40, R97, R36, !PT ;  /* 0x0000002461287209 */ /* 0x004fc40007810000 */
[----:B0-----:R-:W-:Y:S02]  /*4560*/  FSEL R131, R131, -INF , P1 ;  /* 0xff80000083837808 */ /* 0x001fe40000800000 */
[----:B------:R-:W-:-:S03]  /*4570*/  FMNMX.FTZ R40, R125, R40, !PT ;  /* 0x000000287d287209 */ /* 0x000fc60007810000 */
[----:B------:R-:W-:Y:S01]  /*4580*/  MUFU.EX2 R25, R25 ;  /* 0x0000001900197308 */ /* 0x000fe20000000800 */
[----:B------:R-:W-:-:S04]  /*4590*/  FMNMX.FTZ R40, R51, R40, !PT ;  /* 0x0000002833287209 */ /* 0x000fc80007810000 */
[----:B------:R-:W-:-:S03]  /*45a0*/  FMNMX.FTZ R40, R127, R40, !PT ;  /* 0x000000287f287209 */ /* 0x000fc60007810000 */
[----:B------:R-:W0:Y:S01]  /*45b0*/  MUFU.EX2 R26, R26 ;  /* 0x0000001a001a7308 */ /* 0x000e220000000800 */
[----:B------:R-:W-:-:S04]  /*45c0*/  FMNMX.FTZ R40, R129, R40, !PT ;  /* 0x0000002881287209 */ /* 0x000fc80007810000 */
[----:B------:R-:W-:Y:S01]  /*45d0*/  FMNMX.FTZ R44, R131, R40, !PT ;  /* 0x00000028832c7209 */ /* 0x000fe20007810000 */
[----:B------:R-:W-:-:S01]  /*45e0*/  FFMA.FTZ R40, R69, R88, -R24 ;  /* 0x0000005845287223 */ /* 0x000fc20000010818 */
[----:B------:R-:W-:Y:S01]  /*45f0*/  FFMA.FTZ R69, R85, R88, -R24 ;  /* 0x0000005855457223 */ /* 0x000fe20000010818 */
[----:B------:R-:W2:Y:S01]  /*4600*/  MUFU.EX2 R28, R28 ;  /* 0x0000001c001c7308 */ /* 0x000ea20000000800 */
[----:B------:R-:W-:Y:S01]  /*4610*/  CS2R R84, SRZ ;  /* 0x0000000000547805 */ /* 0x000fe2000001ff00 */
[----:B-1----:R-:W1:Y:S06]  /*4620*/  SHFL.BFLY PT, R89, R44, 0x2, 0x1f ;  /* 0x0c401f002c597f89 */ /* 0x002e6c00000e0000 */
[----:B------:R-:W-:Y:S08]  /*4630*/  MUFU.EX2 R29, R29 ;  /* 0x0000001d001d7308 */ /* 0x000ff00000000800 */
[----:B------:R-:W-:Y:S08]  /*4640*/  MUFU.EX2 R30, R30 ;  /* 0x0000001e001e7308 */ /* 0x000ff00000000800 */
[----:B------:R3:W-:Y:S01]  /*4650*/  MUFU.EX2 R36, R42 ;  /* 0x0000002a00247308 */ /* 0x0007e20000000800 */
[----:B-1----:R-:W-:-:S05]  /*4660*/  FMNMX.FTZ R50, R44, R89, !PT ;  /* 0x000000592c327209 */ /* 0x002fca0007810000 */
[----:B------:R-:W1:Y:S02]  /*4670*/  SHFL.BFLY PT, R89, R50, 0x1, 0x1f ;  /* 0x0c201f0032597f89 */ /* 0x000e6400000e0000 */
[----:B------:R-:W-:Y:S01]  /*4680*/  MUFU.EX2 R44, R77 ;  /* 0x0000004d002c7308 */ /* 0x000fe20000000800 */
[----:B---3--:R-:W-:-:S01]  /*4690*/  FFMA.FTZ R42, R65, R88, -R24 ;  /* 0x00000058412a7223 */ /* 0x008fc20000010818 */
[----:B------:R-:W-:Y:S01]  /*46a0*/  FFMA.FTZ R65, R79, R88, -R24 ;  /* 0x000000584f417223 */ /* 0x000fe20000010818 */
[----:B0-----:R-:W-:-:S04]  /*46b0*/  FADD.FTZ R79, R25, R26 ;  /* 0x0000001a194f7221 */ /* 0x001fc80000010000 */
[----:B--2---:R-:W-:Y:S01]  /*46c0*/  FADD.FTZ R78, R28, R79 ;  /* 0x0000004f1c4e7221 */ /* 0x004fe20000010000 */
[----:B------:R-:W-:Y:S08]  /*46d0*/  MUFU.EX2 R3, R3 ;  /* 0x0000000300037308 */ /* 0x000ff00000000800 */
[----:B------:R-:W-:Y:S01]  /*46e0*/  MUFU.EX2 R5, R5 ;  /* 0x0000000500057308 */ /* 0x000fe20000000800 */
[----:B-1----:R-:W-:Y:S01]  /*46f0*/  FMNMX.FTZ R89, R50, R89, !PT ;  /* 0x0000005932597209 */ /* 0x002fe20007810000 */
[-CC-:B------:R-:W-:Y:S01]  /*4700*/  FFMA.FTZ R50, R39, R88.reuse, -R24.reuse ;  /* 0x0000005827327223 */ /* 0x180fe20000010818 */
[----:B------:R-:W-:-:S05]  /*4710*/  FFMA.FTZ R39, R45, R88, -R24 ;  /* 0x000000582d277223 */ /* 0x000fca0000010818 */
        /* <DEDUP_REMOVED lines=37> */
[----:B0-----:R-:W-:-:S01]  /*4970*/  FADD.FTZ R53, R45, R32 ;  /* 0x000000202d357221 */ /* 0x001fc20000010000 */
[-CC-:B-1----:R-:W-:Y:S01]  /*4980*/  FFMA.FTZ R37, R119, R88.reuse, -R54.reuse ;  /* 0x0000005877257223 */ /* 0x182fe20000010836 */
        /* <DEDUP_REMOVED lines=19> */
[----:B------:R-:W-:Y:S01]  /*4ac0*/  FADD.FTZ R24, R4, R79 ;  /* 0x0000004f04187221 */ /* 0x000fe20000010000 */
[----:B------:R-:W-:-:S01]  /*4ad0*/  FFMA.FTZ R54, R131, R88, -R54 ;  /* 0x0000005883367223 */ /* 0x000fc20000010836 */
        /* <DEDUP_REMOVED lines=8> */
[----:B------:R-:W-:Y:S01]  /*4b60*/  FADD.FTZ R78, R8, R79 ;  /* 0x0000004f084e7221 */ /* 0x000fe20000010000 */
[----:B------:R-:W-:Y:S01]  /*4b70*/  F2FP.SATFINITE.E4M3.F32.PACK_AB_MERGE_C R79, R5, R4, RZ ;  /* 0x00000004054f723e */ /* 0x000fe200048070ff */
[----:B------:R-:W1:Y:S01]  /*4b80*/  MUFU.EX2 R111, R111 ;  /* 0x0000006f006f7308 */ /* 0x000e620000000800 */
[----:B--2---:R-:W-:-:S02]  /*4b90*/  FADD.FTZ R53, R107, R2 ;  /* 0x000000026b357221 */ /* 0x004fc40000010000 */
[----:B------:R-:W-:-:S05]  /*4ba0*/  F2FP.SATFINITE.E4M3.F32.PACK_AB_MERGE_C R187, R3, R30, R79 ;  /* 0x0000001e03bb723e */ /* 0x000fca000480704f */
[----:B------:R-:W2:Y:S01]  /*4bb0*/  MUFU.EX2 R60, R113 ;  /* 0x00000071003c7308 */ /* 0x000ea20000000800 */
[----:B0-----:R-:W-:-:S01]  /*4bc0*/  FADD.FTZ R24, R58, R53 ;  /* 0x000000353a187221 */ /* 0x001fc20000010000 */
[----:B------:R-:W-:-:S04]  /*4bd0*/  F2FP.SATFINITE.E4M3.F32.PACK_AB_MERGE_C R58, R58, R107, RZ ;  /* 0x0000006b3a3a723e */ /* 0x000fc800048070ff */
[----:B------:R-:W-:Y:S02]  /*4be0*/  F2FP.SATFINITE.E4M3.F32.PACK_AB_MERGE_C R186, R52, R33, R58 ;  /* 0x0000002134ba723e */ /* 0x000fe4000480703a */
[----:B------:R-:W-:Y:S01]  /*4bf0*/  CS2R R32, SRZ ;  /* 0x0000000000207805 */ /* 0x000fe2000001ff00 */
[----:B------:R-:W0:Y:S01]  /*4c00*/  MUFU.EX2 R115, R115 ;  /* 0x0000007300737308 */ /* 0x000e220000000800 */
[----:B-1----:R-:W-:-:S07]  /*4c10*/  FADD.FTZ R53, R111, R24 ;  /* 0x000000186f357221 */ /* 0x002fce0000010000 */
[----:B------:R-:W1:Y:S01]  /*4c20*/  MUFU.EX2 R62, R117 ;  /* 0x00000075003e7308 */ /* 0x000e620000000800 */
[----:B--2---:R-:W-:-:S07]  /*4c30*/  FADD.FTZ R24, R60, R53 ;  /* 0x000000353c187221 */ /* 0x004fce0000010000 */
[----:B------:R-:W2:Y:S01]  /*4c40*/  MUFU.EX2 R37, R37 ;  /* 0x0000002500257308 */ /* 0x000ea20000000800 */
[----:B0-----:R-:W-:-:S07]  /*4c50*/  FADD.FTZ R53, R115, R24 ;  /* 0x0000001873357221 */ /* 0x001fce0000010000 */
[----:B------:R-:W0:Y:S08]  /*4c60*/  MUFU.EX2 R13, R13 ;  /* 0x0000000d000d7308 */ /* 0x000e300000000800 */
[----:B------:R-:W3:Y:S08]  /*4c70*/  MUFU.EX2 R64, R121 ;  /* 0x0000007900407308 */ /* 0x000ef00000000800 */
[----:B------:R-:W4:Y:S08]  /*4c80*/  MUFU.EX2 R73, R73 ;  /* 0x0000004900497308 */ /* 0x000f300000000800 */
[----:B------:R-:W5:Y:S08]  /*4c90*/  MUFU.EX2 R15, R15 ;  /* 0x0000000f000f7308 */ /* 0x000f700000000800 */
[----:B------:R1:W-:Y:S08]  /*4ca0*/  MUFU.EX2 R2, R59 ;  /* 0x0000003b00027308 */ /* 0x0003f00000000800 */
[----:B------:R-:W5:Y:S01]  /*4cb0*/  MUFU.EX2 R66, R103 ;  /* 0x0000006700427308 */ /* 0x000f620000000800 */
[----:B-1----:R-:W-:-:S01]  /*4cc0*/  FADD.FTZ R59, R11, R78 ;  /* 0x0000004e0b3b7221 */ /* 0x002fc20000010000 */
[C---:B------:R-:W-:Y:S01]  /*4cd0*/  FADD.FTZ R78, R62.reuse, R53 ;  /* 0x000000353e4e7221 */ /* 0x040fe20000010000 */
[----:B------:R-:W-:-:S02]  /*4ce0*/  F2FP.SATFINITE.E4M3.F32.PACK_AB_MERGE_C R62, R62, R115, RZ ;  /* 0x000000733e3e723e */ /* 0x000fc400048070ff */
[----:B------:R-:W-:Y:S01]  /*4cf0*/  FADD.FTZ R80, R10, R59 ;  /* 0x0000003b0a507221 */ /* 0x000fe20000010000 */
[----:B--2---:R-:W-:-:S01]  /*4d00*/  FADD.FTZ R53, R37, R78 ;  /* 0x0000004e25357221 */ /* 0x004fc20000010000 */
[----:B------:R-:W-:Y:S01]  /*4d10*/  F2FP.SATFINITE.E4M3.F32.PACK_AB_MERGE_C R180, R60, R111, R62 ;  /* 0x0000006f3cb4723e */ /* 0x000fe2000480703e */
[----:B------:R-:W1:Y:S01]  /*4d20*/  MUFU.EX2 R101, R101 ;  /* 0x0000006500657308 */ /* 0x000e620000000800 */
[----:B0-----:R-:W-:-:S01]  /*4d30*/  FADD.FTZ R59, R13, R80 ;  /* 0x000000500d3b7221 */ /* 0x001fc20000010000 */
[----:B---3--:R-:W-:-:S03]  /*4d40*/  FADD.FTZ R78, R64, R53 ;  /* 0x00000035404e7221 */ /* 0x008fc60000010000 */
[----:B------:R-:W-:Y:S01]  /*4d50*/  FADD.FTZ R80, R12, R59 ;  /* 0x0000003b0c507221 */ /* 0x000fe20000010000 */
[----:B----4-:R-:W-:-:S01]  /*4d60*/  FADD.FTZ R53, R73, R78 ;  /* 0x0000004e49357221 */ /* 0x010fc20000010000 */
[----:B------:R-:W-:Y:S01]  /*4d70*/  F2FP.SATFINITE.E4M3.F32.PACK_AB_MERGE_C R59, R29, R28, RZ ;  /* 0x0000001c1d3b723e */ /* 0x000fe200048070ff */
[----:B------:R-:W0:Y:S01]  /*4d80*/  MUFU.EX2 R21, R21 ;  /* 0x0000001500157308 */ /* 0x000e220000000800 */
[----:B-----5:R-:W-:-:S01]  /*4d90*/  FADD.FTZ R29, R15, R80 ;  /* 0x000000500f1d7221 */ /* 0x020fc20000010000 */
[----:B------:R-:W-:Y:S01]  /*4da0*/  FADD.FTZ R28, R66, R53 ;  /* 0x00000035421c7221 */ /* 0x000fe20000010000 */
[----:B------:R-:W-:Y:S02]  /*4db0*/  F2FP.SATFINITE.E4M3.F32.PACK_AB_MERGE_C R15, R15, R12, RZ ;  /* 0x0000000c0f0f723e */ /* 0x000fe400048070ff */
[----:B------:R-:W-:Y:S01]  /*4dc0*/  CS2R R80, SRZ ;  /* 0x0000000000507805 */ /* 0x000fe2000001ff00 */
[----:B------:R-:W-:-:S01]  /*4dd0*/  FADD.FTZ R78, R14, R29 ;  /* 0x0000001d0e4e7221 */ /* 0x000fc20000010000 */
[----:B------:R-:W-:-:S02]  /*4de0*/  F2FP.SATFINITE.E4M3.F32.PACK_AB_MERGE_C R185, R26, R25, R59 ;  /* 0x000000191ab9723e */ /* 0x000fc4000480703b */
[----:B------:R-:W-:Y:S01]  /*4df0*/  CS2R R58, SRZ ;  /* 0x00000000003a7805 */ /* 0x000fe2000001ff00 */
[----:B------:R-:W2:Y:S01]  /*4e00*/  MUFU.EX2 R68, R123 ;  /* 0x0000007b00447308 */ /* 0x000ea20000000800 */
[----:B-1----:R-:W-:-:S01]  /*4e10*/  FADD.FTZ R5, R101, R28 ;  /* 0x0000001c65057221 */ /* 0x002fc20000010000 */
[----:B------:R-:W-:Y:S02]  /*4e20*/  F2FP.SATFINITE.E4M3.F32.PACK_AB_MERGE_C R183, R13, R10, R15 ;  /* 0x0000000a0db7723e */ /* 0x000fe4000480700f */
[----:B------:R-:W-:Y:S02]  /*4e30*/  CS2R R52, SRZ ;  /* 0x0000000000347805 */ /* 0x000fe4000001ff00 */
[----:B------:R-:W-:Y:S02]  /*4e40*/  F2FP.SATFINITE.E4M3.F32.PACK_AB_MERGE_C R66, R66, R73, RZ ;  /* 0x000000494242723e */ /* 0x000fe400048070ff */
[----:B------:R-:W1:Y:S01]  /*4e50*/  MUFU.EX2 R99, R99 ;  /* 0x0000006300637308 */ /* 0x000e620000000800 */
[----:B0-----:R-:W-:-:S01]  /*4e60*/  FADD.FTZ R29, R21, R78 ;  /* 0x0000004e151d7221 */ /* 0x001fc20000010000 */
[----:B------:R-:W-:-:S02]  /*4e70*/  F2FP.SATFINITE.E4M3.F32.PACK_AB_MERGE_C R182, R64, R37, R66 ;  /* 0x0000002540b6723e */ /* 0x000fc40004807042 */
[----:B------:R-:W-:Y:S01]  /*4e80*/  CS2R R78, SRZ ;  /* 0x00000000004e7805 */ /* 0x000fe2000001ff00 */
[----:B------:R-:W-:Y:S01]  /*4e90*/  FADD.FTZ R56, R20, R29 ;  /* 0x0000001d14387221 */ /* 0x000fe20000010000 */
[----:B------:R-:W-:Y:S02]  /*4ea0*/  F2FP.SATFINITE.E4M3.F32.PACK_AB_MERGE_C R29, R11, R8, RZ ;  /* 0x000000080b1d723e */ /* 0x000fe400048070ff */
[----:B------:R-:W0:Y:S01]  /*4eb0*/  MUFU.EX2 R57, R57 ;  /* 0x0000003900397308 */ /* 0x000e220000000800 */
[----:B--2---:R-:W-:-:S01]  /*4ec0*/  FADD.FTZ R28, R68, R5 ;  /* 0x00000005441c7221 */ /* 0x004fc20000010000 */
[----:B------:R-:W-:-:S06]  /*4ed0*/  F2FP.SATFINITE.E4M3.F32.PACK_AB_MERGE_C R181, R9, R6, R29 ;  /* 0x0000000609b5723e */ /* 0x000fcc000480701d */
[----:B------:R-:W2:Y:S01]  /*4ee0*/  MUFU.EX2 R70, R133 ;  /* 0x0000008500467308 */ /* 0x000ea20000000800 */
[----:B-1----:R-:W-:-:S07]  /*4ef0*/  FADD.FTZ R5, R99, R28 ;  /* 0x0000001c63057221 */ /* 0x002fce0000010000 */
[----:B------:R-:W1:Y:S01]  /*4f00*/  MUFU.EX2 R49, R49 ;  /* 0x0000003100317308 */ /* 0x000e620000000800 */
[----:B0-----:R-:W-:-:S01]  /*4f10*/  FADD.FTZ R11, R57, R56 ;  /* 0x00000038390b7221 */ /* 0x001fc20000010000 */
[----:B------:R-:W-:-:S03]  /*4f20*/  F2FP.SATFINITE.E4M3.F32.PACK_AB_MERGE_C R57, R57, R20, RZ ;  /* 0x000000143939723e */ /* 0x000fc600048070ff */
[----:B------:R-:W-:Y:S01]  /*4f30*/  FADD.FTZ R28, R34, R11 ;  /* 0x0000000b221c7221 */ /* 0x000fe20000010000 */
[----:B------:R-:W-:Y:S02]  /*4f40*/  F2FP.SATFINITE.E4M3.F32.PACK_AB_MERGE_C R177, R21, R14, R57 ;  /* 0x0000000e15b1723e */ /* 0x000fe40004807039 */
[----:B------:R-:W-:Y:S01]  /*4f50*/  CS2R R56, SRZ ;  /* 0x0000000000387805 */ /* 0x000fe2000001ff00 */
[----:B------:R-:W0:Y:S01]  /*4f60*/  MUFU.EX2 R55, R55 ;  /* 0x0000003700377308 */ /* 0x000e220000000800 */
[----:B--2---:R-:W-:-:S01]  /*4f70*/  FADD.FTZ R12, R70, R5 ;  /* 0x00000005460c7221 */ /* 0x004fc20000010000 */
[----:B------:R-:W-:-:S04]  /*4f80*/  F2FP.SATFINITE.E4M3.F32.PACK_AB_MERGE_C R70, R70, R99, RZ ;  /* 0x000000634646723e */ /* 0x000fc800048070ff */
[----:B------:R-:W-:Y:S02]  /*4f90*/  F2FP.SATFINITE.E4M3.F32.PACK_AB_MERGE_C R176, R68, R101, R70 ;  /* 0x0000006544b0723e */ /* 0x000fe40004807046 */
[----:B------:R-:W2:Y:S01]  /*4fa0*/  MUFU.EX2 R72, R137 ;  /* 0x0000008900487308 */ /* 0x000ea20000000800 */
[----:B-1----:R-:W-:-:S07]  /*4fb0*/  FADD.FTZ R5, R49, R12 ;  /* 0x0000000c31057221 */ /* 0x002fce0000010000 */
[----:B------:R-:W1:Y:S01]  /*4fc0*/  MUFU.EX2 R141, R141 ;  /* 0x0000008d008d7308 */ /* 0x000e620000000800 */
[----:B0-----:R-:W-:-:S01]  /*4fd0*/  FADD.FTZ R11, R55, R28 ;  /* 0x0000001c370b7221 */ /* 0x001fc20000010000 */
[----:B------:R-:W-:-:S03]  /*4fe0*/  CS2R R28, SRZ ;  /* 0x00000000001c7805 */ /* 0x000fc6000001ff00 */
[----:B------:R-:W-:-:S03]  /*4ff0*/  FADD.FTZ R20, R36, R11 ;  /* 0x0000000b24147221 */ /* 0x000fc60000010000 */
[----:B------:R-:W0:Y:S01]  /*5000*/  MUFU.EX2 R43, R43 ;  /* 0x0000002b002b7308 */ /* 0x000e220000000800 */
[----:B--2---:R-:W-:-:S07]  /*5010*/  FADD.FTZ R12, R72, R5 ;  /* 0x00000005480c7221 */ /* 0x004fce0000010000 */
[----:B------:R-:W2:Y:S01]  /*5020*/  MUFU.EX2 R74, R143 ;  /* 0x0000008f004a7308 */ /* 0x000ea20000000800 */
[----:B-1----:R-:W-:-:S07]  /*5030*/  FADD.FTZ R3, R141, R12 ;  /* 0x0000000c8d037221 */ /* 0x002fce0000010000 */
[----:B------:R-:W1:Y:S01]  /*5040*/  MUFU.EX2 R38, R38 ;  /* 0x0000002600267308 */ /* 0x000e620000000800 */
[C---:B0-----:R-:W-:Y:S01]  /*5050*/  F2FP.SATFINITE.E4M3.F32.PACK_AB_MERGE_C R36, R43.reuse, R36, RZ ;  /* 0x000000242b24723e */ /* 0x041fe200048070ff */
[----:B------:R-:W-:-:S03]  /*5060*/  FADD.FTZ R43, R43, R20 ;  /* 0x000000142b2b7221 */ /* 0x000fc60000010000 */
[----:B------:R-:W-:Y:S02]  /*5070*/  F2FP.SATFINITE.E4M3.F32.PACK_AB_MERGE_C R179, R55, R34, R36 ;  /* 0x0000002237b3723e */ /* 0x000fe40004807024 */
[----:B------:R-:W-:Y:S01]  /*5080*/  CS2R R36, SRZ ;  /* 0x0000000000247805 */ /* 0x000fe2000001ff00 */
[----:B------:R-:W0:Y:S01]  /*5090*/  MUFU.EX2 R145, R145 ;  /* 0x0000009100917308 */ /* 0x000e220000000800 */
[C---:B--2---:R-:W-:Y:S01]  /*50a0*/  F2FP.SATFINITE.E4M3.F32.PACK_AB_MERGE_C R141, R74.reuse, R141, RZ ;  /* 0x0000008d4a8d723e */ /* 0x044fe200048070ff */
[----:B------:R-:W-:-:S03]  /*50b0*/  FADD.FTZ R74, R74, R3 ;  /* 0x000000034a4a7221 */ /* 0x000fc60000010000 */
[----:B------:R-:W-:Y:S02]  /*50c0*/  F2FP.SATFINITE.E4M3.F32.PACK_AB_MERGE_C R178, R72, R49, R141 ;  /* 0x0000003148b2723e */ /* 0x000fe4000480708d */
[----:B------:R-:W-:Y:S01]  /*50d0*/  CS2R R72, SRZ ;  /* 0x0000000000487805 */ /* 0x000fe2000001ff00 */
        /* <DEDUP_REMOVED lines=14> */
[----:B------:R-:W-:Y:S02]  /*51c0*/  F2FP.SATFINITE.E4M3.F32.PACK_AB_MERGE_C R172, R76, R145, R63 ;  /* 0x000000914cac723e */ /* 0x000fe4000480703f */
[----:B------:R-:W-:Y:S01]  /*51d0*/  CS2R R76, SRZ ;  /* 0x00000000004c7805 */ /* 0x000fe2000001ff00 */
[----:B------:R-:W2:Y:S01]  /*51e0*/  MUFU.EX2 R61, R61 ;  /* 0x0000003d003d7308 */ /* 0x000ea20000000800 */
[----:B-1----:R-:W-:-:S01]  /*51f0*/  FADD.FTZ R5, R42, R5 ;  /* 0x000000052a057221 */ /* 0x002fc20000010000 */
[----:B------:R-:W-:Y:S02]  /*5200*/  F2FP.SATFINITE.E4M3.F32.PACK_AB_MERGE_C R31, R42, R31, RZ ;  /* 0x0000001f2a1f723e */ /* 0x000fe400048070ff */
[----:B------:R-:W-:Y:S02]  /*5210*/  CS2R R62, SRZ ;  /* 0x00000000003e7805 */ /* 0x000fe4000001ff00 */
[----:B------:R-:W-:-:S02]  /*5220*/  CS2R R42, SRZ ;  /* 0x00000000002a7805 */ /* 0x000fc4000001ff00 */
[----:B------:R-:W-:Y:S02]  /*5230*/  F2FP.SATFINITE.E4M3.F32.PACK_AB_MERGE_C R173, R41, R38, R31 ;  /* 0x0000002629ad723e */ /* 0x000fe4000480701f */
[----:B------:R-:W-:Y:S01]  /*5240*/  CS2R R30, SRZ ;  /* 0x00000000001e7805 */ /* 0x000fe2000001ff00 */
[----:B------:R-:W1:Y:S01]  /*5250*/  MUFU.EX2 R47, R47 ;  /* 0x0000002f002f7308 */ /* 0x000e620000000800 */
[----:B0-----:R-:W-:-:S07]  /*5260*/  FADD.FTZ R20, R40, R5 ;  /* 0x0000000528147221 */ /* 0x001fce0000010000 */
[----:B------:R-:W0:Y:S01]  /*5270*/  MUFU.EX2 R24, R91 ;  /* 0x0000005b00187308 */ /* 0x000e220000000800 */
[----:B--2---:R-:W-:-:S07]  /*5280*/  FADD.FTZ R3, R61, R6 ;  /* 0x000000063d037221 */ /* 0x004fce0000010000 */
[----:B------:R-:W2:Y:S01]  /*5290*/  MUFU.EX2 R75, R75 ;  /* 0x0000004b004b7308 */ /* 0x000ea20000000800 */
[----:B-1----:R-:W-:-:S04]  /*52a0*/  FADD.FTZ R5, R47, R20 ;  /* 0x000000142f057221 */ /* 0x002fc80000010000 */
[----:B------:R-:W-:-:S03]  /*52b0*/  FADD.FTZ R10, R44, R5 ;  /* 0x000000052c0a7221 */ /* 0x000fc60000010000 */
[----:B------:R-:W1:Y:S01]  /*52c0*/  MUFU.EX2 R65, R65 ;  /* 0x0000004100417308 */ /* 0x000e620000000800 */
[----:B0-----:R-:W-:-:S07]  /*52d0*/  FADD.FTZ R6, R24, R3 ;  /* 0x0000000318067221 */ /* 0x001fce0000010000 */
[----:B------:R-:W0:Y:S01]  /*52e0*/  MUFU.EX2 R4, R93 ;  /* 0x0000005d00047308 */ /* 0x000e220000000800 */
[----:B--2---:R-:W-:-:S07]  /*52f0*/  FADD.FTZ R3, R75, R6 ;  /* 0x000000064b037221 */ /* 0x004fce0000010000 */
[----:B------:R-:W2:Y:S01]  /*5300*/  MUFU.EX2 R46, R46 ;  /* 0x0000002e002e7308 */ /* 0x000ea20000000800 */
[C---:B-1----:R-:W-:Y:S01]  /*5310*/  F2FP.SATFINITE.E4M3.F32.PACK_AB_MERGE_C R44, R65.reuse, R44, RZ ;  /* 0x0000002c412c723e */ /* 0x042fe200048070ff */
[----:B------:R-:W-:-:S03]  /*5320*/  FADD.FTZ R65, R65, R10 ;  /* 0x0000000a41417221 */ /* 0x000fc60000010000 */
[----:B------:R-:W-:Y:S02]  /*5330*/  F2FP.SATFINITE.E4M3.F32.PACK_AB_MERGE_C R175, R47, R40, R44 ;  /* 0x000000282faf723e */ /* 0x000fe4000480702c */
[----:B------:R-:W-:Y:S02]  /*5340*/  CS2R R44, SRZ ;  /* 0x00000000002c7805 */ /* 0x000fe4000001ff00 */
[----:B------:R-:W-:Y:S01]  /*5350*/  CS2R R40, SRZ ;  /* 0x0000000000287805 */ /* 0x000fe2000001ff00 */
[----:B------:R-:W1:Y:S01]  /*5360*/  MUFU.EX2 R95, R95 ;  /* 0x0000005f005f7308 */ /* 0x000e620000000800 */
[C---:B0-----:R-:W-:Y:S01]  /*5370*/  F2FP.SATFINITE.E4M3.F32.PACK_AB_MERGE_C R75, R4.reuse, R75, RZ ;  /* 0x0000004b044b723e */ /* 0x041fe200048070ff */
[----:B------:R-:W-:-:S03]  /*5380*/  FADD.FTZ R4, R4, R3 ;  /* 0x0000000304047221 */ /* 0x000fc60000010000 */
[----:B------:R-:W-:Y:S02]  /*5390*/  F2FP.SATFINITE.E4M3.F32.PACK_AB_MERGE_C R174, R24, R61, R75 ;  /* 0x0000003d18ae723e */ /* 0x000fe4000480704b */
[----:B------:R-:W-:Y:S02]  /*53a0*/  CS2R R74, SRZ ;  /* 0x00000000004a7805 */ /* 0x000fe4000001ff00 */
[----:B------:R-:W-:Y:S01]  /*53b0*/  CS2R R60, SRZ ;  /* 0x00000000003c7805 */ /* 0x000fe2000001ff00 */
[----:B------:R-:W0:Y:S01]  /*53c0*/  MUFU.EX2 R69, R69 ;  /* 0x0000004500457308 */ /* 0x000e220000000800 */
[----:B--2---:R-:W-:-:S01]  /*53d0*/  FADD.FTZ R6, R46, R65 ;  /* 0x000000412e067221 */ /* 0x004fc20000010000 */
[----:B------:R-:W-:Y:S02]  /*53e0*/  CS2R R64, SRZ ;  /* 0x0000000000407805 */ /* 0x000fe4000001ff00 */
[----:B------:R-:W-:-:S04]  /*53f0*/  CS2R R24, SRZ ;  /* 0x0000000000187805 */ /* 0x000fc8000001ff00 */
[----:B------:R2:W3:Y:S01]  /*5400*/  MUFU.EX2 R8, R67 ;  /* 0x0000004300087308 */ /* 0x0004e20000000800 */
[----:B-1----:R-:W-:-:S07]  /*5410*/  FADD.FTZ R3, R95, R4 ;  /* 0x000000045f037221 */ /* 0x002fce0000010000 */
[----:B------:R-:W1:Y:S01]  /*5420*/  MUFU.EX2 R48, R48 ;  /* 0x0000003000307308 */ /* 0x000e620000000800 */
[----:B0-----:R-:W-:-:S01]  /*5430*/  FADD.FTZ R5, R69, R6 ;  /* 0x0000000645057221 */ /* 0x001fc20000010000 */
[----:B--2---:R-:W-:-:S06]  /*5440*/  CS2R R66, SRZ ;  /* 0x0000000000427805 */ /* 0x004fcc000001ff00 */
[----:B------:R-:W0:Y:S01]  /*5450*/  MUFU.EX2 R97, R97 ;  /* 0x0000006100617308 */ /* 0x000e220000000800 */
[----:B---3--:R-:W-:-:S07]  /*5460*/  FADD.FTZ R6, R8, R3 ;  /* 0x0000000308067221 */ /* 0x008fce0000010000 */
[----:B------:R-:W2:Y:S01]  /*5470*/  MUFU.EX2 R12, R125 ;  /* 0x0000007d000c7308 */ /* 0x000ea20000000800 */
[----:B-1----:R-:W-:-:S07]  /*5480*/  FADD.FTZ R10, R48, R5 ;  /* 0x00000005300a7221 */ /* 0x002fce0000010000 */
[----:B------:R-:W1:Y:S01]  /*5490*/  MUFU.EX2 R71, R71 ;  /* 0x0000004700477308 */ /* 0x000e620000000800 */
[----:B0-----:R-:W-:-:S07]  /*54a0*/  FADD.FTZ R3, R97, R6 ;  /* 0x0000000661037221 */ /* 0x001fce0000010000 */
[----:B------:R-:W0:Y:S01]  /*54b0*/  MUFU.EX2 R35, R35 ;  /* 0x0000002300237308 */ /* 0x000e220000000800 */
[C---:B--2---:R-:W-:Y:S01]  /*54c0*/  F2FP.SATFINITE.E4M3.F32.PACK_AB_MERGE_C R97, R12.reuse, R97, RZ ;  /* 0x000000610c61723e */ /* 0x044fe200048070ff */
[----:B------:R-:W-:-:S03]  /*54d0*/  FADD.FTZ R12, R12, R3 ;  /* 0x000000030c0c7221 */ /* 0x000fc60000010000 */
[----:B------:R-:W-:-:S03]  /*54e0*/  F2FP.SATFINITE.E4M3.F32.PACK_AB_MERGE_C R168, R8, R95, R97 ;  /* 0x0000005f08a8723e */ /* 0x000fc60004807061 */
[----:B------:R-:W2:Y:S01]  /*54f0*/  MUFU.EX2 R51, R51 ;  /* 0x0000003300337308 */ /* 0x000ea20000000800 */
[----:B-1----:R-:W-:-:S01]  /*5500*/  FADD.FTZ R10, R71, R10 ;  /* 0x0000000a470a7221 */ /* 0x002fc20000010000 */
[----:B------:R-:W-:Y:S02]  /*5510*/  F2FP.SATFINITE.E4M3.F32.PACK_AB_MERGE_C R48, R71, R48, RZ ;  /* 0x000000304730723e */ /* 0x000fe400048070ff */
[----:B------:R-:W-:Y:S02]  /*5520*/  CS2R R70, SRZ ;  /* 0x0000000000467805 */ /* 0x000fe4000001ff00 */
[----:B------:R-:W-:Y:S02]  /*5530*/  F2FP.SATFINITE.E4M3.F32.PACK_AB_MERGE_C R169, R69, R46, R48 ;  /* 0x0000002e45a9723e */ /* 0x000fe40004807030 */
[----:B------:R-:W-:Y:S01]  /*5540*/  CS2R R68, SRZ ;  /* 0x0000000000447805 */ /* 0x000fe2000001ff00 */
[----:B------:R-:W1:Y:S01]  /*5550*/  MUFU.EX2 R50, R50 ;  /* 0x0000003200327308 */ /* 0x000e620000000800 */
[----:B0-----:R-:W-:-:S01]  /*5560*/  FADD.FTZ R5, R35, R10 ;  /* 0x0000000a23057221 */ /* 0x001fc20000010000 */
[----:B------:R-:W-:-:S02]  /*5570*/  CS2R R48, SRZ ;  /* 0x0000000000307805 */ /* 0x000fc4000001ff00 */
[----:B------:R-:W-:-:S04]  /*5580*/  CS2R R46, SRZ ;  /* 0x00000000002e7805 */ /* 0x000fc8000001ff00 */
[----:B------:R-:W0:Y:S01]  /*5590*/  MUFU.EX2 R2, R127 ;  /* 0x0000007f00027308 */ /* 0x000e220000000800 */
[----:B--2---:R-:W-:-:S07]  /*55a0*/  FADD.FTZ R3, R51, R12 ;  /* 0x0000000c33037221 */ /* 0x004fce0000010000 */
[----:B------:R-:W-:Y:S01]  /*55b0*/  MUFU.EX2 R39, R39 ;  /* 0x0000002700277308 */ /* 0x000fe20000000800 */
[----:B-1----:R-:W-:-:S07]  /*55c0*/  FADD.FTZ R8, R50, R5 ;  /* 0x0000000532087221 */ /* 0x002fce0000010000 */
[----:B------:R-:W1:Y:S01]  /*55d0*/  MUFU.EX2 R129, R129 ;  /* 0x0000008100817308 */ /* 0x000e620000000800 */
[----:B0-----:R-:W-:-:S07]  /*55e0*/  FADD.FTZ R6, R2, R3 ;  /* 0x0000000302067221 */ /* 0x001fce0000010000 */
[----:B------:R-:W0:Y:S08]  /*55f0*/  MUFU.EX2 R54, R54 ;  /* 0x0000003600367308 */ /* 0x000e300000000800 */
[----:B------:R2:W3:Y:S01]  /*5600*/  MUFU.EX2 R4, R27 ;  /* 0x0000001b00047308 */ /* 0x0004e20000000800 */
[----:B-1----:R-:W-:-:S01]  /*5610*/  FADD.FTZ R3, R129, R6 ;  /* 0x0000000681037221 */ /* 0x002fc20000010000 */
[----:B0-----:R-:W-:-:S03]  /*5620*/  F2FP.SATFINITE.E4M3.F32.PACK_AB_MERGE_C R5, R54, R129, RZ ;  /* 0x000000813605723e */ /* 0x001fc600048070ff */
[----:B------:R-:W-:Y:S01]  /*5630*/  FADD.FTZ R3, R54, R3 ;  /* 0x0000000336037221 */ /* 0x000fe20000010000 */
[----:B------:R-:W-:Y:S02]  /*5640*/  CS2R R54, SRZ ;  /* 0x0000000000367805 */ /* 0x000fe4000001ff00 */
[----:B--2---:R-:W-:Y:S02]  /*5650*/  CS2R R26, SRZ ;  /* 0x00000000001a7805 */ /* 0x004fe4000001ff00 */
[----:B------:R-:W-:Y:S02]  /*5660*/  F2FP.SATFINITE.E4M3.F32.PACK_AB_MERGE_C R170, R2, R51, R5 ;  /* 0x0000003302aa723e */ /* 0x000fe40004807005 */
[----:B---3--:R-:W-:Y:S01]  /*5670*/  F2FP.SATFINITE.E4M3.F32.PACK_AB_MERGE_C R9, R4, R39, RZ ;  /* 0x000000270409723e */ /* 0x008fe200048070ff */
[----:B------:R-:W-:-:S03]  /*5680*/  FADD.FTZ R39, R39, R8 ;  /* 0x0000000827277221 */ /* 0x000fc60000010000 */
[----:B------:R-:W-:Y:S01]  /*5690*/  F2FP.SATFINITE.E4M3.F32.PACK_AB_MERGE_C R171, R50, R35, R9 ;  /* 0x0000002332ab723e */ /* 0x000fe20004807009 */
[----:B------:R-:W-:-:S01]  /*56a0*/  FADD.FTZ R2, R4, R39 ;  /* 0x0000002704027221 */ /* 0x000fc20000010000 */
[----:B------:R-:W-:Y:S02]  /*56b0*/  CS2R R50, SRZ ;  /* 0x0000000000327805 */ /* 0x000fe4000001ff00 */
[----:B------:R-:W-:Y:S02]  /*56c0*/  CS2R R38, SRZ ;  /* 0x0000000000267805 */ /* 0x000fe4000001ff00 */
[----:B------:R-:W-:Y:S01]  /*56d0*/  CS2R R34, SRZ ;  /* 0x0000000000227805 */ /* 0x000fe2000001ff00 */
[----:B------:R-:W-:Y:S06]  /*56e0*/  @!P1 BRA `(.L_x_2152) ;  /* 0x0000004000a09947 */ /* 0x000fec0003800000 */
[----:B------:R-:W-:Y:S01]  /*56f0*/  IMAD.MOV.U32 R5, RZ, RZ, R7 ;  /* 0x000000ffff057224 */ /* 0x000fe200078e0007 */
[----:B------:R-:W-:Y:S01]  /*5700*/  UMOV UR56, UR44 ;  /* 0x0000002c00387c82 */ /* 0x000fe20008000000 */
[----:B------:R-:W-:Y:S01]  /*5710*/  IMAD.MOV.U32 R4, RZ, RZ, R89 ;  /* 0x000000ffff047224 */ /* 0x000fe200078e0059 */
[----:B------:R-:W-:Y:S01]  /*5720*/  UMOV UR54, UR43 ;  /* 0x0000002b00367c82 */ /* 0x000fe20008000000 */
[----:B------:R-:W-:Y:S01]  /*5730*/  IMAD.MOV.U32 R87, RZ, RZ, RZ ;  /* 0x000000ffff577224 */ /* 0x000fe200078e00ff */
[----:B------:R-:W-:-:S06]  /*5740*/  ULDC UR52, c[0x0][0x288] ;  /* 0x0000a20000347ab9 */ /* 0x000fcc0000000800 */
.L_x_2163:
[----:B------:R-:W-:Y:S01]  /*5750*/  ISETP.NE.AND P2, PT, RZ, UR40, PT ;  /* 0x00000028ff007c0c */ /* 0x000fe2000bf45270 */
[----:B------:R-:W-:-:S04]  /*5760*/  UISETP.NE.AND UP0, UPT, UR54, 0x1, UPT ;  /* 0x000000013600788c */ /* 0x000fc8000bf05270 */
[----:B------:R-:W-:-:S04]  /*5770*/  USEL UR44, URZ, 0x1, UP0 ;  /* 0x000000013f2c7887 */ /* 0x000fc80008000000 */
[----:B------:R-:W-:-:S04]  /*5780*/  ULOP3.LUT UR44, UR56, UR44, URZ, 0x3c, !UPT ;  /* 0x0000002c382c7292 */ /* 0x000fc8000f8e3c3f */
[----:B------:R-:W-:Y:S08]  /*5790*/  @P2 BRA `(.L_x_2153) ;  /* 0x0000000000382947 */ /* 0x000ff00003800000 */
[----:B------:R-:W-:Y:S05]  /*57a0*/  @!P0 BRA `(.L_x_2154) ;  /* 0x0000000000048947 */ /* 0x000fea0003800000 */
[----:B------:R-:W-:Y:S01]  /*57b0*/  BPT.TRAP 0x1 ;  /* 0x000000040000795c */ /* 0x000fe20000300000 */
.L_x_2154:
        /* <DEDUP_REMOVED lines=9> */
.L_x_2155:
[----:B-1----:R-:W-:Y:S05]  /*5850*/  @P1 BRA `(.L_x_2153) ;  /* 0x0000000000081947 */ /* 0x002fea0003800000 */
[----:B------:R-:W1:Y:S02]  /*5860*/  SYNCS.PHASECHK.TRANS64.TRYWAIT P1, [UR6+0x29830], R6 ;  /* 0x02983006ff0075a7 */ /* 0x000e640008020146 */
[----:B-1----:R-:W-:Y:S05]  /*5870*/  @!P1 BRA `(.L_x_2156) ;  /* 0x000000f800f09947 */ /* 0x002fea0003800000 */
.L_x_2153:
[----:B-1----:R-:W1:Y:S01]  /*5880*/  S2R R7, SR_TID.X ;  /* 0x0000000000077919 */ /* 0x002e620000002100 */
[----:B------:R-:W-:Y:S01]  /*5890*/  UIADD3 UR43, UR54, 0x1, URZ ;  /* 0x00000001362b7890 */ /* 0x000fe2000fffe03f */
[----:B------:R-:W-:Y:S01]  /*58a0*/  UMOV UR27, 0x80000020 ;  /* 0x80000020001b7882 */ /* 0x000fe20000000000 */
[----:B------:R-:W-:Y:S02]  /*58b0*/  UMOV UR28, UR24 ;  /* 0x00000018001c7c82 */ /* 0x000fe40008000000 */
[----:B------:R-:W-:Y:S01]  /*58c0*/  UISETP.NE.AND UP0, UPT, UR43, 0x2, UPT ;  /* 0x000000022b00788c */ /* 0x000fe2000bf05270 */
[----:B------:R-:W-:Y:S01]  /*58d0*/  UMOV UR29, UR25 ;  /* 0x00000019001d7c82 */ /* 0x000fe20008000000 */
[----:B------:R-:W-:Y:S02]  /*58e0*/  UMOV UR31, 0x80000020 ;  /* 0x80000020001f7882 */ /* 0x000fe40000000000 */
[----:B------:R-:W-:Y:S01]  /*58f0*/  USEL UR43, UR43, URZ, UP0 ;  /* 0x0000003f2b2b7287 */ /* 0x000fe20008000000 */
[----:B------:R-:W-:Y:S01]  /*5900*/  UMOV UR32, UR24 ;  /* 0x0000001800207c82 */ /* 0x000fe20008000000 */
[----:B------:R-:W-:-:S02]  /*5910*/  UMOV UR33, UR25 ;  /* 0x0000001900217c82 */ /* 0x000fc40008000000 */
[----:B------:R-:W-:Y:S01]  /*5920*/  UIMAD UR57, UR43, 0x780, UR47 ;  /* 0x000007802b3978a4 */ /* 0x000fe2000f8e022f */
[----:B------:R-:W-:Y:S01]  /*5930*/  UMOV UR35, 0x80000020 ;  /* 0x8000002000237882 */ /* 0x000fe20000000000 */
[----:B------:R-:W-:Y:S02]  /*5940*/  UMOV UR7, 0x80000020 ;  /* 0x8000002000077882 */ /* 0x000fe40000000000 */
[----:B------:R-:W-:Y:S02]  /*5950*/  UIADD3 UR30, UR57, 0x80, URZ ;  /* 0x00000080391e7890 */ /* 0x000fe4000fffe03f */
[----:B------:R-:W-:Y:S02]  /*5960*/  UIADD3 UR34, UR57, 0x100, URZ ;  /* 0x0000010039227890 */ /* 0x000fe4000fffe03f */
[----:B------:R-:W-:Y:S01]  /*5970*/  UMOV UR26, UR57 ;  /* 0x00000039001a7c82 */ /* 0x000fe20008000000 */
[----:B------:R-:W-:Y:S02]  /*5980*/  UIADD3 UR6, UR57, 0x200, URZ ;  /* 0x0000020039067890 */ /* 0x000fe4000fffe03f */
[----:B------:R-:W-:Y:S01]  /*5990*/  UIADD3 UR10, UR57, 0x202, URZ ;  /* 0x00000202390a7890 */ /* 0x000fe2000fffe03f */
[----:B------:R-:W-:Y:S01]  /*59a0*/  UMOV UR11, 0x80000020 ;  /* 0x80000020000b7882 */ /* 0x000fe20000000000 */
[----:B------:R-:W-:Y:S01]  /*59b0*/  UIADD3 UR14, UR57, 0x282, URZ ;  /* 0x00000282390e7890 */ /* 0x000fe2000fffe03f */
[----:B------:R-:W-:Y:S01]  /*59c0*/  UMOV UR15, 0x80000020 ;  /* 0x80000020000f7882 */ /* 0x000fe20000000000 */
[----:B------:R-:W-:Y:S01]  /*59d0*/  UIADD3 UR18, UR57, 0x500, URZ ;  /* 0x0000050039127890 */ /* 0x000fe2000fffe03f */
[----:B-1----:R-:W-:Y:S01]  /*59e0*/  SHF.R.U32.HI R7, RZ, 0x7, R7 ;  /* 0x00000007ff077819 */ /* 0x002fe20000011607 */
[----:B------:R-:W-:Y:S01]  /*59f0*/  UMOV UR19, 0x80000020 ;  /* 0x8000002000137882 */ /* 0x000fe20000000000 */
[----:B------:R-:W-:Y:S01]  /*5a00*/  UIADD3 UR22, UR57, 0x502, URZ ;  /* 0x0000050239167890 */ /* 0x000fe2000fffe03f */
[----:B------:R-:W-:-:S02]  /*5a10*/  UMOV UR23, 0x80000020 ;  /* 0x8000002000177882 */ /* 0x000fc40000000000 */
[----:B0-----:R-:W-:-:S05]  /*5a20*/  VIADD R6, R7, 0x8 ;  /* 0x0000000807067836 */ /* 0x001fca0000000000 */
[----:B------:R0:W-:Y:S06]  /*5a30*/  BAR.SYNC.DEFER_BLOCKING R6, 0x100 ;  /* 0x000400060000751d */ /* 0x0001ec0000010000 */
[----:B------:R-:W-:-:S06]  /*5a40*/  WARPGROUP.ARRIVE ;  /* 0x00000000000079c5 */ /* 0x000fcc0000000000 */
[----:B------:R-:W-:Y:S01]  /*5a50*/  QGMMA.64x32x32.F32.E4M3.E4M3 R152, gdesc[UR24], RZ, !UPT, gsb0 ;  /* 0x00600000189879f3 */ /* 0x000fe2000c0008ff */
[----:B------:R-:W-:Y:S01]  /*5a60*/  UIADD3 UR26, UR57, 0x180, URZ ;  /* 0x00000180391a7890 */ /* 0x000fe2000fffe03f */
        /* <DEDUP_REMOVED lines=160> */
.L_x_2158:
[----:B------:R-:W-:Y:S01]  /*6470*/  ULEA UR6, UR54, UR41, 0x3 ;  /* 0x0000002936067291 */ /* 0x000fe2000f8e183f */
[----:B------:R-:W-:-:S05]  /*6480*/  IMAD.U32 R6, RZ, RZ, UR56 ;  /* 0x00000038ff067e24 */ /* 0x000fca000f8e00ff */
[----:B------:R-:W-:-:S04]  /*6490*/  SHF.L.U32 R6, R6, 0x1f, RZ ;  /* 0x0000001f06067819 */ /* 0x000fc800000006ff */
[----:B------:R0:W1:Y:S01]  /*64a0*/  SYNCS.PHASECHK.TRANS64.TRYWAIT P1, [UR6+0x29850], R6 ;  /* 0x02985006ff0075a7 */ /* 0x0000620008020146 */
[----:B------:R-:W-:Y:S05]  /*64b0*/  @!P0 BRA `(.L_x_2159) ;  /* 0x0000000000048947 */ /* 0x000fea0003800000 */
[----:B------:R-:W-:Y:S01]  /*64c0*/  BPT.TRAP 0x1 ;  /* 0x000000040000795c */ /* 0x000fe20000300000 */
.L_x_2159:
[----:B-1----:R-:W-:Y:S05]  /*64d0*/  @P1 BRA `(.L_x_2157) ;  /* 0x0000000000081947 */ /* 0x002fea0003800000 */
[----:B------:R-:W1:Y:S02]  /*64e0*/  SYNCS.PHASECHK.TRANS64.TRYWAIT P1, [UR6+0x29850], R6 ;  /* 0x02985006ff0075a7 */ /* 0x000e640008020146 */
[----:B-1----:R-:W-:Y:S05]  /*64f0*/  @!P1 BRA `(.L_x_2160) ;  /* 0x000000ec00e89947 */ /* 0x002fea0003800000 */
.L_x_2157:
[----:B------:R-:W-:Y:S01]  /*6500*/  UIADD3 UR6, UR41, 0x400, URZ ;  /* 0x0000040029067890 */ /* 0x000fe2000fffe03f */
[----:B------:R-:W-:Y:S01]  /*6510*/  WARPGROUP.ARRIVE ;  /* 0x00000000000079c5 */ /* 0x000fe20000000000 */
[----:B------:R-:W-:-:S05]  /*6520*/  UMOV UR7, 0xc0000010 ;  /* 0xc000001000077882 */ /* 0x000fca0000000000 */
[----:B-1----:R-:W1:Y:S01]  /*6530*/  S2R R7, SR_TID.X ;  /* 0x0000000000077919 */ /* 0x002e620000002100 */
        /* <DEDUP_REMOVED lines=32> */
.L_x_2161:
[----:B------:R-:W-:Y:S01]  /*6740*/  UISETP.NE.AND UP0, UPT, UR49, URZ, UPT ;  /* 0x0000003f3100728c */ /* 0x000fe2000bf05270 */
[C---:B------:R-:W-:Y:S01]  /*6750*/  FMUL.FTZ R20, R0.reuse, R142 ;  /* 0x0000008e00147220 */ /* 0x040fe20000410000 */
[----:B------:R-:W-:Y:S01]  /*6760*/  FMUL.FTZ R142, R0, R128 ;  /* 0x00000080008e7220 */ /* 0x000fe20000410000 */
[----:B------:R-:W-:Y:S02]  /*6770*/  VIADD R128, R18, UR37 ;  /* 0x0000002512807c36 */ /* 0x000fe40008000000 */
[C---:B------:R-:W-:Y:S01]  /*6780*/  FMUL.FTZ R185, R0.reuse, R137 ;  /* 0x0000008900b97220 */ /* 0x040fe20000410000 */
[C---:B------:R-:W-:Y:S01]  /*6790*/  FMUL.FTZ R137, R0.reuse, R147 ;  /* 0x0000009300897220 */ /* 0x040fe20000410000 */
[----:B------:R-:W-:Y:S01]  /*67a0*/  PLOP3.LUT P1, PT, PT, PT, UP0, 0x80, 0x0 ;  /* 0x000000000000781c */ /* 0x000fe20003f2f008 */
[C---:B------:R-:W-:Y:S01]  /*67b0*/  FMUL.FTZ R147, R0.reuse, R125 ;  /* 0x0000007d00937220 */ /* 0x040fe20000410000 */
[----:B------:R-:W-:Y:S01]  /*67c0*/  PLOP3.LUT P2, PT, PT, PT, UP0, 0x80, 0x0 ;  /* 0x000000000000781c */ /* 0x000fe20003f4f008 */
[C---:B------:R-:W-:Y:S01]  /*67d0*/  FMUL.FTZ R195, R0.reuse, R140 ;  /* 0x0000008c00c37220 */ /* 0x040fe20000410000 */
[C---:B------:R-:W-:Y:S01]  /*67e0*/  FMUL.FTZ R140, R0.reuse, R121 ;  /* 0x00000079008c7220 */ /* 0x040fe20000410000 */
[----:B------:R-:W-:Y:S01]  /*67f0*/  @UP0 ULDC UR6, c[0x0][0x44c] ;  /* 0x0001130000060ab9 */ /* 0x000fe20000000800 */
[C---:B------:R-:W-:Y:S01]  /*6800*/  FMUL.FTZ R121, R0.reuse, R122 ;  /* 0x0000007a00797220 */ /* 0x040fe20000410000 */
[C---:B------:R-:W-:Y:S01]  /*6810*/  FMUL.FTZ R122, R0.reuse, R127 ;  /* 0x0000007f007a7220 */ /* 0x040fe20000410000 */
[C---:B------:R-:W-:Y:S01]  /*6820*/  FMUL.FTZ R21, R0.reuse, R143 ;  /* 0x0000008f00157220 */ /* 0x040fe20000410000 */
[----:B------:R-:W1:Y:S01]  /*6830*/  LDC R127, c[0x0][0x2f0] ;  /* 0x0000bc00ff7f7b82 */ /* 0x000e620000000800 */
[C---:B------:R-:W-:Y:S01]  /*6840*/  FMUL.FTZ R171, R0.reuse, R141 ;  /* 0x0000008d00ab7220 */ /* 0x040fe20000410000 */
[C---:B------:R-:W-:Y:S01]  /*6850*/  FMUL.FTZ R168, R0.reuse, R152 ;  /* 0x0000009800a87220 */ /* 0x040fe20000410000 */
[----:B------:R-:W-:Y:S01]  /*6860*/  FMUL.FTZ R141, R0, R124 ;  /* 0x0000007c008d7220 */ /* 0x000fe20000410000 */
[----:B------:R-:W-:Y:S01]  /*6870*/  @P1 IMAD.HI.U32 R125, R128, UR6, RZ ;  /* 0x00000006807d1c27 */ /* 0x000fe2000f8e00ff */
[----:B------:R-:W-:-:S03]  /*6880*/  @UP0 ULDC UR6, c[0x0][0x450] ;  /* 0x0001140000060ab9 */ /* 0x000fc60000000800 */
[C---:B------:R-:W-:Y:S01]  /*6890*/  FMUL.FTZ R124, R0.reuse, R130 ;  /* 0x00000082007c7220 */ /* 0x040fe20000410000 */
[C---:B------:R-:W-:Y:S01]  /*68a0*/  FMUL.FTZ R152, R0.reuse, R153 ;  /* 0x0000009900987220 */ /* 0x040fe20000410000 */
[----:B------:R-:W2:Y:S01]  /*68b0*/  MUFU.TANH R168, R168 ;  /* 0x000000a800a87308 */ /* 0x000ea20000002400 */
[----:B------:R-:W-:Y:S01]  /*68c0*/  @P2 SHF.R.U32.HI R128, RZ, UR6, R125 ;  /* 0x00000006ff802c19 */ /* 0x000fe2000801167d */
[----:B------:R-:W-:Y:S01]  /*68d0*/  UMOV UR6, 0x1 ;  /* 0x0000000100067882 */ /* 0x000fe20000000000 */
[C---:B------:R-:W-:Y:S01]  /*68e0*/  FMUL.FTZ R153, R0.reuse, R156 ;  /* 0x0000009c00997220 */ /* 0x040fe20000410000 */
[----:B------:R-:W-:Y:S01]  /*68f0*/  UIMAD UR6, UR55, -0xa0, UR6 ;  /* 0xffffff60370678a4 */ /* 0x000fe2000f8e0206 */
[C---:B0-----:R-:W-:Y:S01]  /*6900*/  FMUL.FTZ R6, R0.reuse, R154 ;  /* 0x0000009a00067220 */ /* 0x041fe20000410000 */
[----:B------:R-:W0:Y:S01]  /*6910*/  SHFL.IDX PT, R143, R128, RZ, 0x1c1f ;  /* 0x001c1fff808f7589 */ /* 0x000e2200000e0000 */
[C---:B------:R-:W-:Y:S01]  /*6920*/  FMUL.FTZ R154, R0.reuse, R157 ;  /* 0x0000009d009a7220 */ /* 0x040fe20000410000 */
[----:B------:R-:W3:Y:S01]  /*6930*/  MUFU.TANH R152, R152 ;  /* 0x0000009800987308 */ /* 0x000ee20000002400 */
[----:B------:R-:W-:Y:S01]  /*6940*/  FMUL.FTZ R125, R0, R131 ;  /* 0x00000083007d7220 */ /* 0x000fe20000410000 */
[----:B------:R-:W-:-:S02]  /*6950*/  IMAD.U32 R130, RZ, RZ, UR6 ;  /* 0x00000006ff827e24 */ /* 0x000fc4000f8e00ff */
[C---:B------:R-:W-:Y:S01]  /*6960*/  FMUL.FTZ R131, R0.reuse, R132 ;  /* 0x0000008400837220 */ /* 0x040fe20000410000 */
[C---:B------:R-:W-:Y:S01]  /*6970*/  FMUL.FTZ R7, R0.reuse, R155 ;  /* 0x0000009b00077220 */ /* 0x040fe20000410000 */
[C---:B------:R-:W-:Y:S01]  /*6980*/  FMUL.FTZ R155, R0.reuse, R160 ;  /* 0x000000a0009b7220 */ /* 0x040fe20000410000 */
[----:B------:R-:W-:Y:S02]  /*6990*/  IMAD R130, R17, -0x2, R130 ;  /* 0xfffffffe11827824 */ /* 0x000fe400078e0282 */
[C---:B------:R-:W-:Y:S01]  /*69a0*/  FMUL.FTZ R156, R0.reuse, R161 ;  /* 0x000000a1009c7220 */ /* 0x040fe20000410000 */
[----:B------:R-:W4:Y:S01]  /*69b0*/  MUFU.TANH R153, R153 ;  /* 0x0000009900997308 */ /* 0x000f220000002400 */
[C---:B------:R-:W-:Y:S01]  /*69c0*/  FMUL.FTZ R161, R0.reuse, R120 ;  /* 0x0000007800a17220 */ /* 0x040fe20000410000 */
[----:B-1----:R-:W-:Y:S02]  /*69d0*/  IMAD R130, R127, UR48, R130 ;  /* 0x000000307f827c24 */ /* 0x002fe4000f8e0282 */
        /* <DEDUP_REMOVED lines=11> */
[----:B0-----:R-:W-:Y:S01]  /*6a90*/  IADD3 R132, R143, -UR52, R130 ;  /* 0x800000348f847c10 */ /* 0x001fe2000fffe082 */
[C---:B------:R-:W-:Y:S01]  /*6aa0*/  FMUL.FTZ R13, R0.reuse, R167 ;  /* 0x000000a7000d7220 */ /* 0x040fe20000410000 */
[----:B------:R-:W0:Y:S01]  /*6ab0*/  MUFU.TANH R155, R155 ;  /* 0x0000009b009b7308 */ /* 0x000e220000002400 */
[----:B------:R-:W-:Y:S01]  /*6ac0*/  FMUL.FTZ R167, R0, R145 ;  /* 0x0000009100a77220 */ /* 0x000fe20000410000 */
[----:B------:R-:W-:Y:S01]  /*6ad0*/  ISETP.GT.AND P1, PT, R132, RZ, PT ;  /* 0x000000ff8400720c */ /* 0x000fe20003f24270 */
[----:B------:R-:W-:Y:S01]  /*6ae0*/  FMUL.FTZ R165, R0, R148 ;  /* 0x0000009400a57220 */ /* 0x000fe20000410000 */
[----:B------:R-:W-:Y:S01]  /*6af0*/  ISETP.GT.AND P2, PT, R132, 0x1, PT ;  /* 0x000000018400780c */ /* 0x000fe20003f44270 */
[----:B------:R-:W-:Y:S01]  /*6b00*/  FMUL.FTZ R11, R0, R163 ;  /* 0x000000a3000b7220 */ /* 0x000fe20000410000 */
[----:B--2---:R-:W-:Y:S01]  /*6b10*/  FSEL R173, R168, -INF , P1 ;  /* 0xff800000a8ad7808 */ /* 0x004fe20000800000 */
[----:B------:R-:W-:Y:S01]  /*6b20*/  FMUL.FTZ R163, R0, R149 ;  /* 0x0000009500a37220 */ /* 0x000fe20000410000 */
[----:B------:R-:W2:Y:S01]  /*6b30*/  MUFU.TANH R156, R156 ;  /* 0x0000009c009c7308 */ /* 0x000ea20000002400 */
[----:B------:R-:W-:Y:S01]  /*6b40*/  ISETP.GT.AND P1, PT, R132, 0x8, PT ;  /* 0x000000088400780c */ /* 0x000fe20003f24270 */
[----:B------:R-:W-:Y:S01]  /*6b50*/  FMUL.FTZ R129, R0, R129 ;  /* 0x0000008100817220 */ /* 0x000fe20000410000 */
[----:B---3--:R-:W-:Y:S01]  /*6b60*/  FSEL R175, R152, -INF , P2 ;  /* 0xff80000098af7808 */ /* 0x008fe20001000000 */
[C---:B------:R-:W-:Y:S01]  /*6b70*/  FMUL.FTZ R133, R0.reuse, R133 ;  /* 0x0000008500857220 */ /* 0x040fe20000410000 */
[----:B------:R-:W-:Y:S01]  /*6b80*/  FMNMX.FTZ R104, R173, R4, !PT ;  /* 0x00000004ad687209 */ /* 0x000fe20007810000 */
[----:B------:R-:W-:Y:S01]  /*6b90*/  FMUL.FTZ R143, R0, R105 ;  /* 0x00000069008f7220 */ /* 0x000fe20000410000 */
[----:B------:R-:W-:Y:S01]  /*6ba0*/  ISETP.GT.AND P2, PT, R132, 0x9, PT ;  /* 0x000000098400780c */ /* 0x000fe20003f44270 */
[----:B------:R-:W3:Y:S01]  /*6bb0*/  MUFU.TANH R158, R158 ;  /* 0x0000009e009e7308 */ /* 0x000ee20000002400 */
[----:B----4-:R-:W-:Y:S01]  /*6bc0*/  FSEL R177, R153, -INF , P1 ;  /* 0xff80000099b17808 */ /* 0x010fe20000800000 */
[C---:B------:R-:W-:Y:S01]  /*6bd0*/  FMUL.FTZ R127, R0.reuse, R135 ;  /* 0x00000087007f7220 */ /* 0x040fe20000410000 */
[----:B------:R-:W-:Y:S01]  /*6be0*/  FMNMX.FTZ R104, R175, R104, !PT ;  /* 0x00000068af687209 */ /* 0x000fe20007810000 */
[----:B------:R-:W-:Y:S01]  /*6bf0*/  FMUL.FTZ R108, R0, R108 ;  /* 0x0000006c006c7220 */ /* 0x000fe20000410000 */
[----:B------:R-:W-:Y:S01]  /*6c00*/  ISETP.GT.AND P1, PT, R132, 0x10, PT ;  /* 0x000000108400780c */ /* 0x000fe20003f24270 */
[----:B------:R-:W-:Y:S01]  /*6c10*/  FMUL.FTZ R109, R0, R109 ;  /* 0x0000006d006d7220 */ /* 0x000fe20000410000 */
[----:B-1----:R-:W-:Y:S01]  /*6c20*/  FSEL R179, R154, -INF , P2 ;  /* 0xff8000009ab37808 */ /* 0x002fe20001000000 */
[----:B------:R-:W1:Y:S01]  /*6c30*/  MUFU.TANH R157, R157 ;  /* 0x0000009d009d7308 */ /* 0x000e620000002400 */
[----:B------:R-:W-:Y:S01]  /*6c40*/  FMNMX.FTZ R144, R177, R104, !PT ;  /* 0x00000068b1907209 */ /* 0x000fe20007810000 */
[----:B------:R-:W-:Y:S01]  /*6c50*/  FMUL.FTZ R104, R0, R106 ;  /* 0x0000006a00687220 */ /* 0x000fe20000410000 */
[----:B------:R-:W-:Y:S01]  /*6c60*/  ISETP.GT.AND P2, PT, R132, 0x11, PT ;  /* 0x000000118400780c */ /* 0x000fe20003f44270 */
[C---:B------:R-:W-:Y:S01]  /*6c70*/  FMUL.FTZ R106, R0.reuse, R107 ;  /* 0x0000006b006a7220 */ /* 0x040fe20000410000 */
[----:B0-----:R-:W-:Y:S01]  /*6c80*/  FSEL R187, R155, -INF , P1 ;  /* 0xff8000009bbb7808 */ /* 0x001fe20000800000 */
[----:B------:R-:W-:Y:S01]  /*6c90*/  FMUL.FTZ R112, R0, R112 ;  /* 0x0000007000707220 */ /* 0x000fe20000410000 */
[----:B------:R-:W-:Y:S01]  /*6ca0*/  FMNMX.FTZ R144, R179, R144, !PT ;  /* 0x00000090b3907209 */ /* 0x000fe20007810000 */
[----:B------:R-:W0:Y:S01]  /*6cb0*/  MUFU.TANH R159, R159 ;  /* 0x0000009f009f7308 */ /* 0x000e220000002400 */
[----:B------:R-:W-:Y:S01]  /*6cc0*/  ISETP.GT.AND P1, PT, R132, 0x18, PT ;  /* 0x000000188400780c */ /* 0x000fe20003f24270 */
[----:B------:R-:W-:Y:S01]  /*6cd0*/  FMUL.FTZ R113, R0, R113 ;  /* 0x0000007100717220 */ /* 0x000fe20000410000 */
[----:B--2---:R-:W-:Y:S01]  /*6ce0*/  FSEL R197, R156, -INF , P2 ;  /* 0xff8000009cc57808 */ /* 0x004fe20001000000 */
[C---:B------:R-:W-:Y:S01]  /*6cf0*/  FMUL.FTZ R136, R0.reuse, R146 ;  /* 0x0000009200887220 */ /* 0x040fe20000410000 */
[----:B------:R-:W-:Y:S01]  /*6d00*/  FMNMX.FTZ R144, R187, R144, !PT ;  /* 0x00000090bb907209 */ /* 0x000fe20007810000 */
[----:B------:R-:W-:Y:S01]  /*6d10*/  FMUL.FTZ R117, R0, R117 ;  /* 0x0000007500757220 */ /* 0x000fe20000410000 */
[----:B------:R-:W-:Y:S01]  /*6d20*/  ISETP.GT.AND P2, PT, R132, 0x19, PT ;  /* 0x000000198400780c */ /* 0x000fe20003f44270 */
[----:B------:R-:W2:Y:S01]  /*6d30*/  MUFU.TANH R185, R185 ;  /* 0x000000b900b97308 */ /* 0x000ea20000002400 */
[----:B---3--:R-:W-:Y:S01]  /*6d40*/  FSEL R199, R158, -INF , P1 ;  /* 0xff8000009ec77808 */ /* 0x008fe20000800000 */
[C---:B------:R-:W-:Y:S01]  /*6d50*/  FMUL.FTZ R116, R0.reuse, R116 ;  /* 0x0000007400747220 */ /* 0x040fe20000410000 */
[----:B------:R-:W-:Y:S01]  /*6d60*/  FMNMX.FTZ R144, R197, R144, !PT ;  /* 0x00000090c5907209 */ /* 0x000fe20007810000 */
[----:B------:R-:W-:Y:S01]  /*6d70*/  FMUL.FTZ R88, R0, R88 ;  /* 0x0000005800587220 */ /* 0x000fe20000410000 */
[----:B------:R-:W-:Y:S01]  /*6d80*/  ISETP.GT.AND P1, PT, R132, 0x20, PT ;  /* 0x000000208400780c */ /* 0x000fe20003f24270 */
[C---:B------:R-:W-:Y:S01]  /*6d90*/  FMUL.FTZ R89, R0.reuse, R89 ;  /* 0x0000005900597220 */ /* 0x040fe20000410000 */
        /* <DEDUP_REMOVED lines=11> */
[C---:B------:R-:W-:Y:S01]  /*6e50*/  FMUL.FTZ R15, R0.reuse, R139 ;  /* 0x0000008b000f7220 */ /* 0x040fe20000410000 */
[----:B--2---:R-:W-:Y:S01]  /*6e60*/  FSEL R185, R185, -INF , P2 ;  /* 0xff800000b9b97808 */ /* 0x004fe20001000000 */
[C---:B------:R-:W-:Y:S01]  /*6e70*/  FMUL.FTZ R139, R0.reuse, R151 ;  /* 0x00000097008b7220 */ /* 0x040fe20000410000 */
[----:B------:R-:W-:Y:S01]  /*6e80*/  FMNMX.FTZ R144, R183, R144, !PT ;  /* 0x00000090b7907209 */ /* 0x000fe20007810000 */
[----:B------:R-:W-:Y:S01]  /*6e90*/  FMUL.FTZ R207, R0, R111 ;  /* 0x0000006f00cf7220 */ /* 0x000fe20000410000 */
[----:B------:R-:W-:Y:S01]  /*6ea0*/  ISETP.GT.AND P2, PT, R132, 0x29, PT ;  /* 0x000000298400780c */ /* 0x000fe20003f44270 */
[----:B------:R-:W2:Y:S01]  /*6eb0*/  MUFU.TANH R169, R169 ;  /* 0x000000a900a97308 */ /* 0x000ea20000002400 */
[----:B-1----:R-:W-:Y:S01]  /*6ec0*/  FSEL R195, R195, -INF , P1 ;  /* 0xff800000c3c37808 */ /* 0x002fe20000800000 */
[C---:B------:R-:W-:Y:S01]  /*6ed0*/  FMUL.FTZ R10, R0.reuse, R162 ;  /* 0x000000a2000a7220 */ /* 0x040fe20000410000 */
[----:B------:R-:W-:Y:S01]  /*6ee0*/  FMNMX.FTZ R144, R185, R144, !PT ;  /* 0x00000090b9907209 */ /* 0x000fe20007810000 */
[----:B------:R-:W-:Y:S01]  /*6ef0*/  FMUL.FTZ R12, R0, R166 ;  /* 0x000000a6000c7220 */ /* 0x000fe20000410000 */
[----:B------:R-:W-:Y:S01]  /*6f00*/  ISETP.GT.AND P1, PT, R132, 0x30, PT ;  /* 0x000000308400780c */ /* 0x000fe20003f24270 */
[C---:B------:R-:W-:Y:S01]  /*6f10*/  FMUL.FTZ R205, R0.reuse, R110 ;  /* 0x0000006e00cd7220 */ /* 0x040fe20000410000 */
[----:B------:R-:W-:Y:S01]  /*6f20*/  FMNMX.FTZ R144, R195, R144, !PT ;  /* 0x00000090c3907209 */ /* 0x000fe20007810000 */
[----:B------:R-:W1:Y:S01]  /*6f30*/  MUFU.TANH R167, R167 ;  /* 0x000000a700a77308 */ /* 0x000e620000002400 */
[----:B0-----:R-:W-:Y:S01]  /*6f40*/  FSEL R171, R171, -INF , P2 ;  /* 0xff800000abab7808 */ /* 0x001fe20001000000 */
[----:B------:R-:W-:Y:S01]  /*6f50*/  FMUL.FTZ R14, R0, R138 ;  /* 0x0000008a000e7220 */ /* 0x000fe20000410000 */
[----:B------:R-:W-:Y:S01]  /*6f60*/  ISETP.GT.AND P2, PT, R132, 0x31, PT ;  /* 0x000000318400780c */ /* 0x000fe20003f44270 */
[C---:B------:R-:W-:Y:S01]  /*6f70*/  FMUL.FTZ R138, R0.reuse, R150 ;  /* 0x00000096008a7220 */ /* 0x040fe20000410000 */
[----:B------:R-:W-:Y:S01]  /*6f80*/  FMNMX.FTZ R144, R171, R144, !PT ;  /* 0x00000090ab907209 */ /* 0x000fe20007810000 */
[C---:B------:R-:W-:Y:S01]  /*6f90*/  FMUL.FTZ R209, R0.reuse, R114 ;  /* 0x0000007200d17220 */ /* 0x040fe20000410000 */
[C---:B------:R-:W-:Y:S01]  /*6fa0*/  FMUL.FTZ R90, R0.reuse, R90 ;  /* 0x0000005a005a7220 */ /* 0x040fe20000410000 */
[----:B------:R-:W0:Y:S01]  /*6fb0*/  MUFU.TANH R165, R165 ;  /* 0x000000a500a57308 */ /* 0x000e220000002400 */
[----:B--2---:R-:W-:Y:S01]  /*6fc0*/  FSEL R169, R169, -INF , P1 ;  /* 0xff800000a9a97808 */ /* 0x004fe20000800000 */
[----:B------:R-:W-:Y:S01]  /*6fd0*/  FMUL.FTZ R91, R0, R91 ;  /* 0x0000005b005b7220 */ /* 0x000fe20000410000 */
[----:B------:R-:W-:Y:S01]  /*6fe0*/  ISETP.GT.AND P1, PT, R132, 0x38, PT ;  /* 0x000000388400780c */ /* 0x000fe20003f24270 */
[C---:B------:R-:W-:Y:S01]  /*6ff0*/  FMUL.FTZ R94, R0.reuse, R94 ;  /* 0x0000005e005e7220 */ /* 0x040fe20000410000 */
[----:B------:R-:W-:Y:S01]  /*7000*/  FMNMX.FTZ R144, R169, R144, !PT ;  /* 0x00000090a9907209 */ /* 0x000fe20007810000 */
[C---:B------:R-:W-:Y:S01]  /*7010*/  FMUL.FTZ R95, R0.reuse, R95 ;  /* 0x0000005f005f7220 */ /* 0x040fe20000410000 */
[C---:B------:R-:W-:Y:S01]  /*7020*/  FMUL.FTZ R98, R0.reuse, R98 ;  /* 0x0000006200627220 */ /* 0x040fe20000410000 */
[----:B------:R-:W2:Y:S01]  /*7030*/  MUFU.TANH R163, R163 ;  /* 0x000000a300a37308 */ /* 0x000ea20000002400 */
[----:B-1----:R-:W-:Y:S01]  /*7040*/  FSEL R167, R167, -INF , P2 ;  /* 0xff800000a7a77808 */ /* 0x002fe20001000000 */
[----:B------:R-:W-:Y:S01]  /*7050*/  FMUL.FTZ R99, R0, R99 ;  /* 0x0000006300637220 */ /* 0x000fe20000410000 */
[----:B------:R-:W-:Y:S01]  /*7060*/  ISETP.GT.AND P2, PT, R132, 0x39, PT ;  /* 0x000000398400780c */ /* 0x000fe20003f44270 */
[----:B------:R-:W-:Y:S01]  /*7070*/  FMUL.FTZ R103, R0, R103 ;  /* 0x0000006700677220 */ /* 0x000fe20000410000 */
[----:B------:R-:W-:Y:S01]  /*7080*/  FMNMX.FTZ R144, R167, R144, !PT ;  /* 0x00000090a7907209 */ /* 0x000fe20007810000 */
[----:B------:R-:W-:-:S02]  /*7090*/  ULEA UR6, UR43, UR41, 0x3 ;  /* 0x000000292b067291 */ /* 0x000fc4000f8e183f */
[----:B------:R-:W1:Y:S01]  /*70a0*/  MUFU.TANH R161, R161 ;  /* 0x000000a100a17308 */ /* 0x000e620000002400 */
[----:B0-----:R-:W-:Y:S01]  /*70b0*/  FSEL R165, R165, -INF , P1 ;  /* 0xff800000a5a57808 */ /* 0x001fe20000800000 */
[----:B------:R-:W-:Y:S01]  /*70c0*/  UIADD3 UR6, UR6, 0x29840, URZ ;  /* 0x0002984006067890 */ /* 0x000fe2000fffe03f */
[C---:B------:R-:W-:Y:S02]  /*70d0*/  ISETP.GT.AND P1, PT, R132.reuse, 0x40, PT ;  /* 0x000000408400780c */ /* 0x040fe40003f24270 */
[----:B------:R-:W-:Y:S01]  /*70e0*/  FMNMX.FTZ R144, R165, R144, !PT ;  /* 0x00000090a5907209 */ /* 0x000fe20007810000 */
[----:B------:R-:W-:Y:S02]  /*70f0*/  UPRMT UR6, UR39, 0x654, UR6 ;  /* 0x0000065427067896 */ /* 0x000fe40008000006 */
[----:B------:R-:W0:Y:S01]  /*7100*/  MUFU.TANH R140, R140 ;  /* 0x0000008c008c7308 */ /* 0x000e220000002400 */
[----:B--2---:R-:W-:Y:S02]  /*7110*/  FSEL R163, R163, -INF , P2 ;  /* 0xff800000a3a37808 */ /* 0x004fe40001000000 */
[----:B------:R-:W-:-:S02]  /*7120*/  ISETP.GT.AND P2, PT, R132, 0x41, PT ;  /* 0x000000418400780c */ /* 0x000fc40003f44270 */
[----:B------:R-:W-:Y:S02]  /*7130*/  FMNMX.FTZ R144, R163, R144, !PT ;  /* 0x00000090a3907209 */ /* 0x000fe40007810000 */
[----:B------:R-:W-:Y:S01]  /*7140*/  SYNCS.ARRIVE.TRANS64.RED.A1T0 RZ, [UR6], RZ ;  /* 0x000000ffffff79a7 */ /* 0x000fe20008100406 */
[----:B------:R-:W2:Y:S01]  /*7150*/  MUFU.TANH R141, R141 ;  /* 0x0000008d008d7308 */ /* 0x000ea20000002400 */
[----:B-1----:R-:W-:Y:S02]  /*7160*/  FSEL R161, R161, -INF , P1 ;  /* 0xff800000a1a17808 */ /* 0x002fe40000800000 */
[----:B------:R-:W-:Y:S02]  /*7170*/  ISETP.GT.AND P1, PT, R132, 0x48, PT ;  /* 0x000000488400780c */ /* 0x000fe40003f24270 */
[----:B------:R-:W-:-:S03]  /*7180*/  FMNMX.FTZ R144, R161, R144, !PT ;  /* 0x00000090a1907209 */ /* 0x000fc60007810000 */
[----:B------:R-:W1:Y:S01]  /*7190*/  MUFU.TANH R147, R147 ;  /* 0x0000009300937308 */ /* 0x000e620000002400 */
[----:B0-----:R-:W-:Y:S02]  /*71a0*/  FSEL R159, R140, -INF , P2 ;  /* 0xff8000008c9f7808 */ /* 0x001fe40001000000 */
[----:B------:R-:W-:Y:S02]  /*71b0*/  ISETP.GT.AND P2, PT, R132, 0x49, PT ;  /* 0x000000498400780c */ /* 0x000fe40003f44270 */
[----:B------:R-:W-:-:S03]  /*71c0*/  FMNMX.FTZ R144, R159, R144, !PT ;  /* 0x000000909f907209 */ /* 0x000fc60007810000 */
[----:B------:R-:W0:Y:S01]  /*71d0*/  MUFU.TANH R142, R142 ;  /* 0x0000008e008e7308 */ /* 0x000e220000002400 */
[----:B--2---:R-:W-:Y:S02]  /*71e0*/  FSEL R157, R141, -INF , P1 ;  /* 0xff8000008d9d7808 */ /* 0x004fe40000800000 */
[----:B------:R-:W-:Y:S02]  /*71f0*/  ISETP.GT.AND P1, PT, R132, 0x50, PT ;  /* 0x000000508400780c */ /* 0x000fe40003f24270 */
[----:B------:R-:W-:-:S03]  /*7200*/  FMNMX.FTZ R144, R157, R144, !PT ;  /* 0x000000909d907209 */ /* 0x000fc60007810000 */
[----:B------:R-:W2:Y:S01]  /*7210*/  MUFU.TANH R129, R129 ;  /* 0x0000008100817308 */ /* 0x000ea20000002400 */
[----:B-1----:R-:W-:Y:S02]  /*7220*/  FSEL R147, R147, -INF , P2 ;  /* 0xff80000093937808 */ /* 0x002fe40001000000 */
[----:B------:R-:W-:Y:S02]  /*7230*/  ISETP.GT.AND P2, PT, R132, 0x51, PT ;  /* 0x000000518400780c */ /* 0x000fe40003f44270 */
[----:B------:R-:W-:-:S03]  /*7240*/  FMNMX.FTZ R144, R147, R144, !PT ;  /* 0x0000009093907209 */ /* 0x000fc60007810000 */
[----:B------:R-:W-:Y:S01]  /*7250*/  MUFU.TANH R131, R131 ;  /* 0x0000008300837308 */ /* 0x000fe20000002400 */
[----:B0-----:R-:W-:Y:S02]  /*7260*/  FSEL R135, R142, -INF , P1 ;  /* 0xff8000008e877808 */ /* 0x001fe40000800000 */
[----:B------:R-:W-:Y:S02]  /*7270*/  ISETP.GT.AND P1, PT, R132, 0x58, PT ;  /* 0x000000588400780c */ /* 0x000fe40003f24270 */
[----:B------:R-:W-:-:S03]  /*7280*/  FMNMX.FTZ R144, R135, R144, !PT ;  /* 0x0000009087907209 */ /* 0x000fc60007810000 */
[----:B------:R-:W0:Y:S01]  /*7290*/  MUFU.TANH R133, R133 ;  /* 0x0000008500857308 */ /* 0x000e220000002400 */
[----:B--2---:R-:W-:Y:S02]  /*72a0*/  FSEL R107, R129, -INF , P2 ;  /* 0xff800000816b7808 */ /* 0x004fe40001000000 */
[----:B------:R-:W-:Y:S02]  /*72b0*/  ISETP.GT.AND P2, PT, R132, 0x59, PT ;  /* 0x000000598400780c */ /* 0x000fe40003f44270 */
[----:B------:R-:W-:-:S03]  /*72c0*/  FMNMX.FTZ R144, R107, R144, !PT ;  /* 0x000000906b907209 */ /* 0x000fc60007810000 */
[----:B------:R-:W1:Y:S08]  /*72d0*/  MUFU.TANH R134, R134 ;  /* 0x0000008600867308 */ /* 0x000e700000002400 */
[----:B------:R-:W2:Y:S01]  /*72e0*/  MUFU.TANH R143, R143 ;  /* 0x0000008f008f7308 */ /* 0x000ea20000002400 */
[----:B0-----:R-:W-:Y:S02]  /*72f0*/  FSEL R105, R133, -INF , P2 ;  /* 0xff80000085697808 */ /* 0x001fe40001000000 */
[----:B------:R-:W-:-:S05]  /*7300*/  ISETP.GT.AND P2, PT, R132, 0x61, PT ;  /* 0x000000618400780c */ /* 0x000fca0003f44270 */
[----:B------:R-:W-:Y:S08]  /*7310*/  MUFU.TANH R108, R108 ;  /* 0x0000006c006c7308 */ /* 0x000ff00000002400 */
[----:B------:R0:W3:Y:S08]  /*7320*/  MUFU.TANH R145, R109 ;  /* 0x0000006d00917308 */ /* 0x0000f00000002400 */
[----:B------:R-:W4:Y:S01]  /*7330*/  MUFU.TANH R112, R112 ;  /* 0x0000007000707308 */ /* 0x000f220000002400 */
[----:B0-----:R-:W-:-:S02]  /*7340*/  FSEL R109, R131, -INF , P1 ;  /* 0xff800000836d7808 */ /* 0x001fc40000800000 */
[----:B------:R-:W-:Y:S02]  /*7350*/  ISETP.GT.AND P1, PT, R132, 0x60, PT ;  /* 0x000000608400780c */ /* 0x000fe40003f24270 */
[----:B------:R-:W-:-:S03]  /*7360*/  FMNMX.FTZ R144, R109, R144, !PT ;  /* 0x000000906d907209 */ /* 0x000fc60007810000 */
[----:B------:R1:W0:Y:S01]  /*7370*/  MUFU.TANH R146, R113 ;  /* 0x0000007100927308 */ /* 0x0002220000002400 */
[----:B------:R-:W-:-:S07]  /*7380*/  FMNMX.FTZ R144, R105, R144, !PT ;  /* 0x0000009069907209 */ /* 0x000fce0007810000 */
[----:B------:R2:W5:Y:S01]  /*7390*/  MUFU.TANH R141, R117 ;  /* 0x00000075008d7308 */ /* 0x0005620000002400 */
[----:B-1----:R-:W-:Y:S02]  /*73a0*/  FSEL R113, R134, -INF , P1 ;  /* 0xff80000086717808 */ /* 0x002fe40000800000 */
[----:B------:R-:W-:Y:S02]  /*73b0*/  ISETP.GT.AND P1, PT, R132, 0x68, PT ;  /* 0x000000688400780c */ /* 0x000fe40003f24270 */
[----:B------:R-:W-:-:S03]  /*73c0*/  FMNMX.FTZ R144, R113, R144, !PT ;  /* 0x0000009071907209 */ /* 0x000fc60007810000 */
[----:B------:R1:W-:Y:S01]  /*73d0*/  MUFU.TANH R140, R88 ;  /* 0x00000058008c7308 */ /* 0x0003e20000002400 */
[----:B--2---:R-:W-:Y:S02]  /*73e0*/  FSEL R117, R143, -INF , P2 ;  /* 0xff8000008f757808 */ /* 0x004fe40001000000 */
[----:B------:R-:W-:Y:S02]  /*73f0*/  ISETP.GT.AND P2, PT, R132, 0x69, PT ;  /* 0x000000698400780c */ /* 0x000fe40003f44270 */
[----:B------:R-:W-:Y:S02]  /*7400*/  FMNMX.FTZ R144, R117, R144, !PT ;  /* 0x0000009075907209 */ /* 0x000fe40007810000 */
[----:B---3--:R-:W-:Y:S01]  /*7410*/  FSEL R129, R145, -INF , P2 ;  /* 0xff80000091817808 */ /* 0x008fe20001000000 */
[----:B------:R-:W2:Y:S01]  /*7420*/  MUFU.TANH R116, R116 ;  /* 0x0000007400747308 */ /* 0x000ea20000002400 */
[----:B-1----:R-:W-:Y:S01]  /*7430*/  FMUL.FTZ R88, R0, R93 ;  /* 0x0000005d00587220 */ /* 0x002fe20000410000 */
[----:B------:R-:W-:-:S02]  /*7440*/  FSEL R93, R108, -INF , P1 ;  /* 0xff8000006c5d7808 */ /* 0x000fc40000800000 */
[C---:B------:R-:W-:Y:S02]  /*7450*/  ISETP.GT.AND P1, PT, R132.reuse, 0x70, PT ;  /* 0x000000708400780c */ /* 0x040fe40003f24270 */
[----:B------:R-:W-:Y:S02]  /*7460*/  FMNMX.FTZ R144, R93, R144, !PT ;  /* 0x000000905d907209 */ /* 0x000fe40007810000 */
[----:B------:R-:W-:Y:S01]  /*7470*/  ISETP.GT.AND P2, PT, R132, 0x71, PT ;  /* 0x000000718400780c */ /* 0x000fe20003f44270 */
[----:B------:R-:W1:Y:S01]  /*7480*/  MUFU.TANH R89, R89 ;  /* 0x0000005900597308 */ /* 0x000e620000002400 */
[----:B----4-:R-:W-:Y:S02]  /*7490*/  FSEL R131, R112, -INF , P1 ;  /* 0xff80000070837808 */ /* 0x010fe40000800000 */
[----:B------:R-:W-:Y:S02]  /*74a0*/  FMNMX.FTZ R144, R129, R144, !PT ;  /* 0x0000009081907209 */ /* 0x000fe40007810000 */
[----:B------:R-:W-:-:S02]  /*74b0*/  ISETP.GT.AND P1, PT, R132, 0x78, PT ;  /* 0x000000788400780c */ /* 0x000fc40003f24270 */
[----:B0-----:R-:W-:Y:S01]  /*74c0*/  FSEL R133, R146, -INF , P2 ;  /* 0xff80000092857808 */ /* 0x001fe20001000000 */
[----:B------:R0:W-:Y:S01]  /*74d0*/  MUFU.TANH R149, R88 ;  /* 0x0000005800957308 */ /* 0x0001e20000002400 */
[----:B------:R-:W-:Y:S02]  /*74e0*/  FMNMX.FTZ R144, R131, R144, !PT ;  /* 0x0000009083907209 */ /* 0x000fe40007810000 */
[----:B------:R-:W-:Y:S02]  /*74f0*/  ISETP.GT.AND P2, PT, R132, 0x79, PT ;  /* 0x000000798400780c */ /* 0x000fe40003f44270 */
[----:B------:R-:W-:Y:S02]  /*7500*/  FMNMX.FTZ R144, R133, R144, !PT ;  /* 0x0000009085907209 */ /* 0x000fe40007810000 */
[----:B-----5:R-:W-:Y:S01]  /*7510*/  FSEL R141, R141, -INF , P2 ;  /* 0xff8000008d8d7808 */ /* 0x020fe20001000000 */
[----:B------:R-:W3:Y:S01]  /*7520*/  MUFU.TANH R92, R92 ;  /* 0x0000005c005c7308 */ /* 0x000ee20000002400 */
[----:B0-----:R-:W-:Y:S01]  /*7530*/  FMUL.FTZ R88, R0, R97 ;  /* 0x0000006100587220 */ /* 0x001fe20000410000 */
[----:B--2---:R-:W-:Y:S01]  /*7540*/  FSEL R97, R116, -INF , P1 ;  /* 0xff80000074617808 */ /* 0x004fe20000800000 */
[----:B------:R-:W-:Y:S01]  /*7550*/  FMUL.FTZ R116, R0, R115 ;  /* 0x0000007300747220 */ /* 0x000fe20000410000 */
[----:B------:R-:W-:-:S02]  /*7560*/  ISETP.GT.AND P1, PT, R132, 0x80, PT ;  /* 0x000000808400780c */ /* 0x000fc40003f24270 */
[----:B------:R-:W-:Y:S02]  /*7570*/  FMNMX.FTZ R144, R97, R144, !PT ;  /* 0x0000009061907209 */ /* 0x000fe40007810000 */
[----:B------:R-:W0:Y:S01]  /*7580*/  MUFU.TANH R96, R96 ;  /* 0x0000006000607308 */ /* 0x000e220000002400 */
[----:B------:R-:W-:Y:S02]  /*7590*/  ISETP.GT.AND P2, PT, R132, 0x81, PT ;  /* 0x000000818400780c */ /* 0x000fe40003f44270 */
[----:B------:R-:W-:Y:S02]  /*75a0*/  FSEL R143, R140, -INF , P1 ;  /* 0xff8000008c8f7808 */ /* 0x000fe40000800000 */
[----:B------:R-:W-:Y:S02]  /*75b0*/  FMNMX.FTZ R144, R141, R144, !PT ;  /* 0x000000908d907209 */ /* 0x000fe40007810000 */
[----:B------:R-:W-:Y:S01]  /*75c0*/  ISETP.GT.AND P1, PT, R132, 0x88, PT ;  /* 0x000000888400780c */ /* 0x000fe20003f24270 */
[----:B------:R2:W4:Y:S01]  /*75d0*/  MUFU.TANH R153, R88 ;  /* 0x0000005800997308 */ /* 0x0005220000002400 */
[----:B-1----:R-:W-:-:S02]  /*75e0*/  FSEL R145, R89, -INF , P2 ;  /* 0xff80000059917808 */ /* 0x002fc40001000000 */
[----:B------:R-:W-:Y:S02]  /*75f0*/  FMNMX.FTZ R144, R143, R144, !PT ;  /* 0x000000908f907209 */ /* 0x000fe40007810000 */
[----:B------:R-:W-:Y:S02]  /*7600*/  ISETP.GT.AND P2, PT, R132, 0x89, PT ;  /* 0x000000898400780c */ /* 0x000fe40003f44270 */
[----:B------:R-:W-:Y:S01]  /*7610*/  FMNMX.FTZ R144, R145, R144, !PT ;  /* 0x0000009091907209 */ /* 0x000fe20007810000 */
[----:B------:R-:W1:Y:S01]  /*7620*/  MUFU.TANH R100, R100 ;  /* 0x0000006400647308 */ /* 0x000e620000002400 */
[----:B--2---:R-:W-:Y:S01]  /*7630*/  FMUL.FTZ R88, R0, R101 ;  /* 0x0000006500587220 */ /* 0x004fe20000410000 */
[----:B---3--:R-:W-:Y:S01]  /*7640*/  FSEL R101, R92, -INF , P1 ;  /* 0xff8000005c657808 */ /* 0x008fe20000800000 */
[----:B------:R-:W-:Y:S01]  /*7650*/  FMUL.FTZ R92, R0, R119 ;  /* 0x00000077005c7220 */ /* 0x000fe20000410000 */
[----:B------:R-:W-:Y:S02]  /*7660*/  ISETP.GT.AND P1, PT, R132, 0x90, PT ;  /* 0x000000908400780c */ /* 0x000fe40003f24270 */
[----:B------:R-:W-:-:S02]  /*7670*/  FSEL R149, R149, -INF , P2 ;  /* 0xff80000095957808 */ /* 0x000fc40001000000 */
[----:B------:R-:W2:Y:S01]  /*7680*/  MUFU.TANH R88, R88 ;  /* 0x0000005800587308 */ /* 0x000ea20000002400 */
[----:B------:R-:W-:Y:S02]  /*7690*/  FMNMX.FTZ R144, R101, R144, !PT ;  /* 0x0000009065907209 */ /* 0x000fe40007810000 */
[----:B------:R-:W-:Y:S02]  /*76a0*/  ISETP.GT.AND P2, PT, R132, 0x91, PT ;  /* 0x000000918400780c */ /* 0x000fe40003f44270 */
[----:B0-----:R-:W-:Y:S01]  /*76b0*/  FSEL R151, R96, -INF , P1 ;  /* 0xff80000060977808 */ /* 0x001fe20000800000 */
[----:B------:R-:W-:Y:S01]  /*76c0*/  FMUL.FTZ R96, R0, R118 ;  /* 0x0000007600607220 */ /* 0x000fe20000410000 */
[----:B------:R-:W-:Y:S01]  /*76d0*/  FMNMX.FTZ R144, R149, R144, !PT ;  /* 0x0000009095907209 */ /* 0x000fe20007810000 */
[----:B------:R-:W0:Y:S01]  /*76e0*/  MUFU.TANH R6, R6 ;  /* 0x0000000600067308 */ /* 0x000e220000002400 */
[----:B------:R-:W-:Y:S02]  /*76f0*/  ISETP.GT.AND P1, PT, R132, 0x98, PT ;  /* 0x000000988400780c */ /* 0x000fe40003f24270 */
[----:B----4-:R-:W-:-:S02]  /*7700*/  FSEL R153, R153, -INF , P2 ;  /* 0xff80000099997808 */ /* 0x010fc40001000000 */
[----:B------:R-:W-:Y:S02]  /*7710*/  FMNMX.FTZ R144, R151, R144, !PT ;  /* 0x0000009097907209 */ /* 0x000fe40007810000 */
[----:B------:R-:W-:Y:S01]  /*7720*/  ISETP.GT.AND P2, PT, R132, 0x99, PT ;  /* 0x000000998400780c */ /* 0x000fe20003f44270 */
[----:B------:R-:W3:Y:S01]  /*7730*/  MUFU.TANH R7, R7 ;  /* 0x0000000700077308 */ /* 0x000ee20000002400 */
[----:B-1----:R-:W-:Y:S02]  /*7740*/  FSEL R111, R100, -INF , P1 ;  /* 0xff800000646f7808 */ /* 0x002fe40000800000 */
[----:B------:R-:W-:Y:S02]  /*7750*/  FMNMX.FTZ R144, R153, R144, !PT ;  /* 0x0000009099907209 */ /* 0x000fe40007810000 */
[----:B--2---:R-:W-:Y:S02]  /*7760*/  FSEL R155, R88, -INF , P2 ;  /* 0xff800000589b7808 */ /* 0x004fe40001000000 */
[----:B------:R-:W-:Y:S01]  /*7770*/  FMNMX.FTZ R144, R111, R144, !PT ;  /* 0x000000906f907209 */ /* 0x000fe20007810000 */
[----:B------:R-:W1:Y:S01]  /*7780*/  LDC R88, c[0x0][0x988] ;  /* 0x00026200ff587b82 */ /* 0x000e620000000800 */
[----:B------:R-:W2:Y:S02]  /*7790*/  MUFU.TANH R8, R8 ;  /* 0x0000000800087308 */ /* 0x000ea40000002400 */
[----:B------:R-:W-:-:S05]  /*77a0*/  FMNMX.FTZ R144, R155, R144, !PT ;  /* 0x000000909b907209 */ /* 0x000fca0007810000 */
[----:B------:R-:W4:Y:S01]  /*77b0*/  SHFL.BFLY PT, R89, R144, 0x2, 0x1f ;  /* 0x0c401f0090597f89 */ /* 0x000f2200000e0000 */
[----:B------:R-:W5:Y:S08]  /*77c0*/  MUFU.TANH R9, R9 ;  /* 0x0000000900097308 */ /* 0x000f700000002400 */
[----:B------:R-:W5:Y:S08]  /*77d0*/  MUFU.TANH R10, R10 ;  /* 0x0000000a000a7308 */ /* 0x000f700000002400 */
[----:B------:R-:W5:Y:S01]  /*77e0*/  MUFU.TANH R11, R11 ;  /* 0x0000000b000b7308 */ /* 0x000f620000002400 */
[----:B----4-:R-:W-:-:S07]  /*77f0*/  FMNMX.FTZ R100, R144, R89, !PT ;  /* 0x0000005990647209 */ /* 0x010fce0007810000 */
[----:B------:R-:W4:Y:S01]  /*7800*/  MUFU.TANH R12, R12 ;  /* 0x0000000c000c7308 */ /* 0x000f220000002400 */
[----:B------:R-:W0:Y:S07]  /*7810*/  SHFL.BFLY PT, R89, R100, 0x1, 0x1f ;  /* 0x0c201f0064597f89 */ /* 0x000e2e00000e0000 */
[----:B------:R-:W4:Y:S08]  /*7820*/  MUFU.TANH R13, R13 ;  /* 0x0000000d000d7308 */ /* 0x000f300000002400 */
[----:B------:R-:W4:Y:S08]  /*7830*/  MUFU.TANH R14, R14 ;  /* 0x0000000e000e7308 */ /* 0x000f300000002400 */
[----:B------:R-:W4:Y:S01]  /*7840*/  MUFU.TANH R15, R15 ;  /* 0x0000000f000f7308 */ /* 0x000f220000002400 */
[----:B0-----:R-:W-:Y:S01]  /*7850*/  FMNMX.FTZ R89, R100, R89, !PT ;  /* 0x0000005964597209 */ /* 0x001fe20007810000 */
[----:B------:R-:W-:-:S03]  /*7860*/  FMUL.FTZ R100, R0, R102 ;  /* 0x0000006600647220 */ /* 0x000fc60000410000 */
[C---:B------:R-:W-:Y:S01]  /*7870*/  FSETP.NEU.FTZ.AND P1, PT, R89.reuse, -INF , PT ;  /* 0xff8000005900780b */ /* 0x040fe20003f3d000 */
[----:B-1----:R-:W-:-:S02]  /*7880*/  FFMA.FTZ R102, R89, R88, -8 ;  /* 0xc100000059667423 */ /* 0x002fc40000010058 */
[----:B------:R-:W0:Y:S03]  /*7890*/  MUFU.TANH R20, R20 ;  /* 0x0000001400147308 */ /* 0x000e260000002400 */
[----:B------:R-:W-:-:S05]  /*78a0*/  FSEL R102, R102, RZ, P1 ;  /* 0x000000ff66667208 */ /* 0x000fca0000800000 */
[----:B------:R-:W1:Y:S01]  /*78b0*/  MUFU.TANH R21, R21 ;  /* 0x0000001500157308 */ /* 0x000e620000002400 */
[----:B------:R-:W-:-:S01]  /*78c0*/  FFMA.FTZ R108, R173, R88, -R102 ;  /* 0x00000058ad6c7223 */ /* 0x000fc20000010866 */
[-CC-:B------:R-:W-:Y:S01]  /*78d0*/  FFMA.FTZ R115, R175, R88.reuse, -R102.reuse ;  /* 0x00000058af737223 */ /* 0x180fe20000010866 */
[----:B------:R-:W3:Y:S01]  /*78e0*/  SHFL.IDX PT, R173, R128, 0x1, 0x1c1f ;  /* 0x003c1f0080ad7f89 */ /* 0x000ee200000e0000 */
[----:B------:R-:W-:-:S01]  /*78f0*/  FFMA.FTZ R110, R177, R88, -R102 ;  /* 0x00000058b16e7223 */ /* 0x000fc20000010866 */
[-CC-:B------:R-:W-:Y:S01]  /*7900*/  FFMA.FTZ R119, R179, R88.reuse, -R102.reuse ;  /* 0x00000058b3777223 */ /* 0x180fe20000010866 */
[----:B------:R-:W-:-:S01]  /*7910*/  FFMA.FTZ R112, R187, R88, -R102 ;  /* 0x00000058bb707223 */ /* 0x000fc20000010866 */
[-CC-:B------:R-:W-:Y:S01]  /*7920*/  FFMA.FTZ R197, R197, R88.reuse, -R102.reuse ;  /* 0x00000058c5c57223 */ /* 0x180fe20000010866 */
[----:B------:R-:W1:Y:S01]  /*7930*/  MUFU.TANH R136, R136 ;  /* 0x0000008800887308 */ /* 0x000e620000002400 */
[----:B------:R-:W-:-:S01]  /*7940*/  FFMA.FTZ R114, R199, R88, -R102 ;  /* 0x00000058c7727223 */ /* 0x000fc20000010866 */
[-CC-:B------:R-:W-:Y:S01]  /*7950*/  FFMA.FTZ R163, R163, R88.reuse, -R102.reuse ;  /* 0x00000058a3a37223 */ /* 0x180fe20000010866 */
[----:B------:R-:W-:-:S01]  /*7960*/  FFMA.FTZ R147, R147, R88, -R102 ;  /* 0x0000005893937223 */ /* 0x000fc20000010866 */
[-CC-:B------:R-:W-:Y:S01]  /*7970*/  FFMA.FTZ R107, R107, R88.reuse, -R102.reuse ;  /* 0x000000586b6b7223 */ /* 0x180fe20000010866 */
[----:B------:R-:W-:-:S01]  /*7980*/  FFMA.FTZ R93, R93, R88, -R102 ;  /* 0x000000585d5d7223 */ /* 0x000fc20000010866 */
[-CC-:B------:R-:W-:Y:S01]  /*7990*/  FFMA.FTZ R97, R97, R88.reuse, -R102.reuse ;  /* 0x0000005861617223 */ /* 0x180fe20000010866 */
[----:B------:R-:W-:-:S01]  /*79a0*/  FFMA.FTZ R101, R101, R88, -R102 ;  /* 0x0000005865657223 */ /* 0x000fc20000010866 */
[----:B------:R-:W1:Y:S01]  /*79b0*/  MUFU.TANH R137, R137 ;  /* 0x0000008900897308 */ /* 0x000e620000002400 */
[----:B------:R-:W-:-:S07]  /*79c0*/  FFMA.FTZ R111, R111, R88, -R102 ;  /* 0x000000586f6f7223 */ /* 0x000fce0000010866 */
[----:B------:R-:W1:Y:S01]  /*79d0*/  MUFU.TANH R138, R138 ;  /* 0x0000008a008a7308 */ /* 0x000e620000002400 */
[----:B---3--:R-:W-:-:S04]  /*79e0*/  IADD3 R130, R173, -UR52, R130 ;  /* 0x80000034ad827c10 */ /* 0x008fc8000fffe082 */
[----:B------:R-:W-:-:S03]  /*79f0*/  ISETP.GT.AND P2, PT, R130, RZ, PT ;  /* 0x000000ff8200720c */ /* 0x000fc60003f44270 */
[----:B------:R-:W3:Y:S01]  /*7a00*/  MUFU.TANH R139, R139 ;  /* 0x0000008b008b7308 */ /* 0x000ee20000002400 */
[----:B------:R-:W-:Y:S02]  /*7a10*/  ISETP.GT.AND P3, PT, R130, 0x1, PT ;  /* 0x000000018200780c */ /* 0x000fe40003f64270 */
[----:B------:R-:W-:Y:S02]  /*7a20*/  FSEL R6, R6, -INF , P2 ;  /* 0xff80000006067808 */ /* 0x000fe40001000000 */
[----:B------:R-:W-:Y:S02]  /*7a30*/  ISETP.GT.AND P2, PT, R130, 0x8, PT ;  /* 0x000000088200780c */ /* 0x000fe40003f44270 */
[----:B------:R-:W-:Y:S01]  /*7a40*/  FSEL R175, R7, -INF , P3 ;  /* 0xff80000007af7808 */ /* 0x000fe20001800000 */
[----:B------:R-:W-:-:S01]  /*7a50*/  FFMA.FTZ R7, R181, R88, -R102 ;  /* 0x00000058b5077223 */ /* 0x000fc20000010866 */
[----:B------:R-:W-:Y:S01]  /*7a60*/  FMNMX.FTZ R118, R6, R5, !PT ;  /* 0x0000000506767209 */ /* 0x000fe20007810000 */
[----:B------:R-:W3:Y:S01]  /*7a70*/  MUFU.TANH R121, R121 ;  /* 0x0000007900797308 */ /* 0x000ee20000002400 */
[----:B------:R-:W-:-:S02]  /*7a80*/  ISETP.GT.AND P3, PT, R130, 0x9, PT ;  /* 0x000000098200780c */ /* 0x000fc40003f64270 */
[----:B--2---:R-:W-:Y:S01]  /*7a90*/  FSEL R177, R8, -INF , P2 ;  /* 0xff80000008b17808 */ /* 0x004fe20001000000 */
[----:B------:R-:W-:-:S01]  /*7aa0*/  FFMA.FTZ R8, R183, R88, -R102 ;  /* 0x00000058b7087223 */ /* 0x000fc20000010866 */
[----:B------:R-:W-:Y:S02]  /*7ab0*/  FMNMX.FTZ R118, R175, R118, !PT ;  /* 0x00000076af767209 */ /* 0x000fe40007810000 */
[C---:B------:R-:W-:Y:S01]  /*7ac0*/  ISETP.GT.AND P2, PT, R130.reuse, 0x10, PT ;  /* 0x000000108200780c */ /* 0x040fe20003f44270 */
[----:B------:R-:W-:Y:S01]  /*7ad0*/  MUFU.EX2 R173, R197 ;  /* 0x000000c500ad7308 */ /* 0x000fe20000000800 */
[----:B-----5:R-:W-:Y:S02]  /*7ae0*/  FSEL R179, R9, -INF , P3 ;  /* 0xff80000009b37808 */ /* 0x020fe40001800000 */
[----:B------:R-:W-:Y:S02]  /*7af0*/  FMNMX.FTZ R118, R177, R118, !PT ;  /* 0x00000076b1767209 */ /* 0x000fe40007810000 */
[----:B------:R-:W-:-:S02]  /*7b00*/  ISETP.GT.AND P3, PT, R130, 0x11, PT ;  /* 0x000000118200780c */ /* 0x000fc40003f64270 */
[----:B------:R-:W-:Y:S01]  /*7b10*/  FSEL R181, R10, -INF , P2 ;  /* 0xff8000000ab57808 */ /* 0x000fe20001000000 */
[----:B------:R2:W-:Y:S01]  /*7b20*/  MUFU.EX2 R9, R7 ;  /* 0x0000000700097308 */ /* 0x0005e20000000800 */
[----:B------:R-:W-:Y:S01]  /*7b30*/  FMNMX.FTZ R118, R179, R118, !PT ;  /* 0x00000076b3767209 */ /* 0x000fe20007810000 */
[--C-:B------:R-:W-:Y:S01]  /*7b40*/  FFMA.FTZ R10, R195, R88, -R102.reuse ;  /* 0x00000058c30a7223 */ /* 0x100fe20000010866 */
[C---:B------:R-:W-:Y:S02]  /*7b50*/  ISETP.GT.AND P2, PT, R130.reuse, 0x18, PT ;  /* 0x000000188200780c */ /* 0x040fe40003f44270 */
[----:B------:R-:W-:Y:S02]  /*7b60*/  FSEL R11, R11, -INF , P3 ;  /* 0xff8000000b0b7808 */ /* 0x000fe40001800000 */
[----:B------:R-:W-:Y:S01]  /*7b70*/  FMNMX.FTZ R118, R181, R118, !PT ;  /* 0x00000076b5767209 */ /* 0x000fe20007810000 */
[----:B------:R-:W5:Y:S01]  /*7b80*/  MUFU.TANH R120, R120 ;  /* 0x0000007800787308 */ /* 0x000f620000002400 */
[----:B------:R-:W-:Y:S01]  /*7b90*/  ISETP.GT.AND P3, PT, R130, 0x19, PT ;  /* 0x000000198200780c */ /* 0x000fe20003f64270 */
[-CC-:B--2---:R-:W-:Y:S01]  /*7ba0*/  FFMA.FTZ R7, R185, R88.reuse, -R102.reuse ;  /* 0x00000058b9077223 */ /* 0x184fe20000010866 */
[----:B----4-:R-:W-:Y:S01]  /*7bb0*/  FSEL R183, R12, -INF , P2 ;  /* 0xff8000000cb77808 */ /* 0x010fe20001000000 */
[----:B------:R-:W-:Y:S01]  /*7bc0*/  FFMA.FTZ R12, R169, R88, -R102 ;  /* 0x00000058a90c7223 */ /* 0x000fe20000010866 */
[----:B------:R-:W-:-:S02]  /*7bd0*/  FMNMX.FTZ R118, R11, R118, !PT ;  /* 0x000000760b767209 */ /* 0x000fc40007810000 */
[C---:B------:R-:W-:Y:S01]  /*7be0*/  ISETP.GT.AND P2, PT, R130.reuse, 0x20, PT ;  /* 0x000000208200780c */ /* 0x040fe20003f44270 */
[----:B------:R-:W2:Y:S01]  /*7bf0*/  MUFU.TANH R123, R123 ;  /* 0x0000007b007b7308 */ /* 0x000ea20000002400 */
[----:B------:R-:W-:Y:S02]  /*7c00*/  FSEL R185, R13, -INF , P3 ;  /* 0xff8000000db97808 */ /* 0x000fe40001800000 */
[----:B------:R-:W-:Y:S02]  /*7c10*/  FMNMX.FTZ R118, R183, R118, !PT ;  /* 0x00000076b7767209 */ /* 0x000fe40007810000 */
[----:B------:R-:W-:Y:S02]  /*7c20*/  ISETP.GT.AND P3, PT, R130, 0x21, PT ;  /* 0x000000218200780c */ /* 0x000fe40003f64270 */
[----:B------:R-:W-:Y:S01]  /*7c30*/  FSEL R187, R14, -INF , P2 ;  /* 0xff8000000ebb7808 */ /* 0x000fe20001000000 */
[----:B------:R4:W-:Y:S01]  /*7c40*/  MUFU.EX2 R13, R7 ;  /* 0x00000007000d7308 */ /* 0x0009e20000000800 */
[----:B------:R-:W-:Y:S01]  /*7c50*/  FMNMX.FTZ R118, R185, R118, !PT ;  /* 0x00000076b9767209 */ /* 0x000fe20007810000 */
[----:B------:R-:W-:Y:S01]  /*7c60*/  FFMA.FTZ R14, R165, R88, -R102 ;  /* 0x00000058a50e7223 */ /* 0x000fe20000010866 */
[----:B------:R-:W-:-:S02]  /*7c70*/  ISETP.GT.AND P2, PT, R130, 0x28, PT ;  /* 0x000000288200780c */ /* 0x000fc40003f44270 */
[----:B------:R-:W-:Y:S02]  /*7c80*/  FSEL R15, R15, -INF , P3 ;  /* 0xff8000000f0f7808 */ /* 0x000fe40001800000 */
[----:B------:R-:W-:Y:S01]  /*7c90*/  FMNMX.FTZ R118, R187, R118, !PT ;  /* 0x00000076bb767209 */ /* 0x000fe20007810000 */
[----:B------:R-:W2:Y:S01]  /*7ca0*/  MUFU.TANH R122, R122 ;  /* 0x0000007a007a7308 */ /* 0x000ea20000002400 */
[----:B------:R-:W-:Y:S01]  /*7cb0*/  ISETP.GT.AND P3, PT, R130, 0x29, PT ;  /* 0x000000298200780c */ /* 0x000fe20003f64270 */
[-CC-:B----4-:R-:W-:Y:S01]  /*7cc0*/  FFMA.FTZ R7, R171, R88.reuse, -R102.reuse ;  /* 0x00000058ab077223 */ /* 0x190fe20000010866 */
[----:B0-----:R-:W-:Y:S01]  /*7cd0*/  FSEL R195, R20, -INF , P2 ;  /* 0xff80000014c37808 */ /* 0x001fe20001000000 */
[----:B------:R-:W-:Y:S01]  /*7ce0*/  FFMA.FTZ R20, R161, R88, -R102 ;  /* 0x00000058a1147223 */ /* 0x000fe20000010866 */
[----:B------:R-:W-:Y:S02]  /*7cf0*/  FMNMX.FTZ R118, R15, R118, !PT ;  /* 0x000000760f767209 */ /* 0x000fe40007810000 */
[----:B------:R-:W-:Y:S01]  /*7d00*/  ISETP.GT.AND P2, PT, R130, 0x30, PT ;  /* 0x000000308200780c */ /* 0x000fe20003f44270 */
[----:B------:R-:W0:Y:S01]  /*7d10*/  MUFU.TANH R124, R124 ;  /* 0x0000007c007c7308 */ /* 0x000e220000002400 */
[----:B-1----:R-:W-:-:S02]  /*7d20*/  FSEL R171, R21, -INF , P3 ;  /* 0xff80000015ab7808 */ /* 0x002fc40001800000 */
[----:B------:R-:W-:Y:S02]  /*7d30*/  FMNMX.FTZ R118, R195, R118, !PT ;  /* 0x00000076c3767209 */ /* 0x000fe40007810000 */
[----:B------:R-:W-:Y:S02]  /*7d40*/  ISETP.GT.AND P3, PT, R130, 0x31, PT ;  /* 0x000000318200780c */ /* 0x000fe40003f64270 */
[----:B------:R-:W-:Y:S01]  /*7d50*/  FSEL R197, R136, -INF , P2 ;  /* 0xff80000088c57808 */ /* 0x000fe20001000000 */
[----:B------:R1:W-:Y:S01]  /*7d60*/  MUFU.EX2 R21, R7 ;  /* 0x0000000700157308 */ /* 0x0003e20000000800 */
[----:B------:R-:W-:Y:S02]  /*7d70*/  FMNMX.FTZ R118, R171, R118, !PT ;  /* 0x00000076ab767209 */ /* 0x000fe40007810000 */
[----:B------:R-:W-:Y:S02]  /*7d80*/  ISETP.GT.AND P2, PT, R130, 0x38, PT ;  /* 0x000000388200780c */ /* 0x000fe40003f44270 */
[----:B------:R-:W-:-:S02]  /*7d90*/  FSEL R137, R137, -INF , P3 ;  /* 0xff80000089897808 */ /* 0x000fc40001800000 */
[----:B------:R-:W-:Y:S01]  /*7da0*/  FMNMX.FTZ R118, R197, R118, !PT ;  /* 0x00000076c5767209 */ /* 0x000fe20007810000 */
[----:B------:R-:W4:Y:S01]  /*7db0*/  MUFU.TANH R125, R125 ;  /* 0x0000007d007d7308 */ /* 0x000f220000002400 */
[----:B------:R-:W-:Y:S01]  /*7dc0*/  ISETP.GT.AND P3, PT, R130, 0x39, PT ;  /* 0x000000398200780c */ /* 0x000fe20003f64270 */
[----:B-1----:R-:W-:Y:S01]  /*7dd0*/  FFMA.FTZ R7, R167, R88, -R102 ;  /* 0x00000058a7077223 */ /* 0x002fe20000010866 */
[----:B------:R-:W-:Y:S02]  /*7de0*/  FSEL R169, R138, -INF , P2 ;  /* 0xff8000008aa97808 */ /* 0x000fe40001000000 */
[----:B------:R-:W-:Y:S02]  /*7df0*/  FMNMX.FTZ R118, R137, R118, !PT ;  /* 0x0000007689767209 */ /* 0x000fe40007810000 */
[----:B------:R-:W-:Y:S01]  /*7e00*/  ISETP.GT.AND P2, PT, R130, 0x40, PT ;  /* 0x000000408200780c */ /* 0x000fe20003f44270 */
[----:B------:R-:W1:Y:S01]  /*7e10*/  MUFU.TANH R126, R126 ;  /* 0x0000007e007e7308 */ /* 0x000e620000002400 */
[----:B---3--:R-:W-:-:S02]  /*7e20*/  FSEL R167, R139, -INF , P3 ;  /* 0xff8000008ba77808 */ /* 0x008fc40001800000 */
[----:B------:R-:W-:Y:S02]  /*7e30*/  FMNMX.FTZ R118, R169, R118, !PT ;  /* 0x00000076a9767209 */ /* 0x000fe40007810000 */
[C---:B------:R-:W-:Y:S02]  /*7e40*/  ISETP.GT.AND P3, PT, R130.reuse, 0x41, PT ;  /* 0x000000418200780c */ /* 0x040fe40003f64270 */
[----:B------:R-:W-:Y:S01]  /*7e50*/  FSEL R121, R121, -INF , P2 ;  /* 0xff80000079797808 */ /* 0x000fe20001000000 */
[----:B------:R-:W3:Y:S01]  /*7e60*/  MUFU.TANH R127, R127 ;  /* 0x0000007f007f7308 */ /* 0x000ee20000002400 */
[----:B------:R-:W-:Y:S02]  /*7e70*/  FMNMX.FTZ R118, R167, R118, !PT ;  /* 0x00000076a7767209 */ /* 0x000fe40007810000 */
[----:B------:R-:W-:Y:S02]  /*7e80*/  ISETP.GT.AND P2, PT, R130, 0x48, PT ;  /* 0x000000488200780c */ /* 0x000fe40003f44270 */
[----:B-----5:R-:W-:-:S02]  /*7e90*/  FSEL R165, R120, -INF , P3 ;  /* 0xff80000078a57808 */ /* 0x020fc40001800000 */
[----:B------:R-:W-:Y:S01]  /*7ea0*/  FMNMX.FTZ R118, R121, R118, !PT ;  /* 0x0000007679767209 */ /* 0x000fe20007810000 */
[----:B------:R-:W5:Y:S01]  /*7eb0*/  MUFU.TANH R104, R104 ;  /* 0x0000006800687308 */ /* 0x000f620000002400 */
[C---:B------:R-:W-:Y:S02]  /*7ec0*/  ISETP.GT.AND P3, PT, R130.reuse, 0x49, PT ;  /* 0x000000498200780c */ /* 0x040fe40003f64270 */
[----:B--2---:R-:W-:Y:S02]  /*7ed0*/  FSEL R123, R123, -INF , P2 ;  /* 0xff8000007b7b7808 */ /* 0x004fe40001000000 */
[----:B------:R-:W-:Y:S02]  /*7ee0*/  FMNMX.FTZ R118, R165, R118, !PT ;  /* 0x00000076a5767209 */ /* 0x000fe40007810000 */
[----:B------:R-:W-:Y:S01]  /*7ef0*/  ISETP.GT.AND P2, PT, R130, 0x50, PT ;  /* 0x000000508200780c */ /* 0x000fe20003f44270 */
[----:B------:R-:W2:Y:S01]  /*7f00*/  MUFU.TANH R106, R106 ;  /* 0x0000006a006a7308 */ /* 0x000ea20000002400 */
[----:B------:R-:W-:-:S02]  /*7f10*/  FSEL R199, R122, -INF , P3 ;  /* 0xff8000007ac77808 */ /* 0x000fc40001800000 */
[----:B------:R-:W-:Y:S02]  /*7f20*/  FMNMX.FTZ R118, R123, R118, !PT ;  /* 0x000000767b767209 */ /* 0x000fe40007810000 */
[----:B------:R-:W-:Y:S02]  /*7f30*/  ISETP.GT.AND P3, PT, R130, 0x51, PT ;  /* 0x000000518200780c */ /* 0x000fe40003f64270 */
[----:B0-----:R-:W-:Y:S01]  /*7f40*/  FSEL R201, R124, -INF , P2 ;  /* 0xff8000007cc97808 */ /* 0x001fe20001000000 */
[----:B------:R-:W0:Y:S01]  /*7f50*/  MUFU.TANH R205, R205 ;  /* 0x000000cd00cd7308 */ /* 0x000e220000002400 */
[----:B------:R-:W-:Y:S02]  /*7f60*/  FMNMX.FTZ R118, R199, R118, !PT ;  /* 0x00000076c7767209 */ /* 0x000fe40007810000 */
[----:B------:R-:W-:Y:S02]  /*7f70*/  ISETP.GT.AND P2, PT, R130, 0x58, PT ;  /* 0x000000588200780c */ /* 0x000fe40003f44270 */
[----:B----4-:R-:W-:-:S02]  /*7f80*/  FSEL R125, R125, -INF , P3 ;  /* 0xff8000007d7d7808 */ /* 0x010fc40001800000 */
[----:B------:R-:W-:Y:S01]  /*7f90*/  FMNMX.FTZ R118, R201, R118, !PT ;  /* 0x00000076c9767209 */ /* 0x000fe20007810000 */
[----:B------:R4:W-:Y:S01]  /*7fa0*/  MUFU.EX2 R139, R7 ;  /* 0x00000007008b7308 */ /* 0x0009e20000000800 */
[----:B------:R-:W-:Y:S02]  /*7fb0*/  ISETP.GT.AND P3, PT, R130, 0x59, PT ;  /* 0x000000598200780c */ /* 0x000fe40003f64270 */
[----:B-1----:R-:W-:Y:S02]  /*7fc0*/  FSEL R161, R126, -INF , P2 ;  /* 0xff8000007ea17808 */ /* 0x002fe40001000000 */
[----:B------:R-:W-:Y:S02]  /*7fd0*/  FMNMX.FTZ R118, R125, R118, !PT ;  /* 0x000000767d767209 */ /* 0x000fe40007810000 */
[----:B------:R-:W-:Y:S01]  /*7fe0*/  ISETP.GT.AND P2, PT, R130, 0x60, PT ;  /* 0x000000608200780c */ /* 0x000fe20003f44270 */
[----:B------:R-:W1:Y:S01]  /*7ff0*/  MUFU.TANH R207, R207 ;  /* 0x000000cf00cf7308 */ /* 0x000e620000002400 */
[----:B----4-:R-:W-:-:S01]  /*8000*/  FFMA.FTZ R7, R159, R88, -R102 ;  /* 0x000000589f077223 */ /* 0x010fc20000010866 */
[----:B---3--:R-:W-:-:S02]  /*8010*/  FSEL R159, R127, -INF , P3 ;  /* 0xff8000007f9f7808 */ /* 0x008fc40001800000 */
[----:B------:R-:W-:Y:S02]  /*8020*/  FMNMX.FTZ R118, R161, R118, !PT ;  /* 0x00000076a1767209 */ /* 0x000fe40007810000 */
[----:B------:R-:W-:Y:S02]  /*8030*/  ISETP.GT.AND P3, PT, R130, 0x61, PT ;  /* 0x000000618200780c */ /* 0x000fe40003f64270 */
[----:B------:R-:W3:Y:S01]  /*8040*/  MUFU.TANH R209, R209 ;  /* 0x000000d100d17308 */ /* 0x000ee20000002400 */
[----:B-----5:R-:W-:Y:S01]  /*8050*/  FSEL R203, R104, -INF , P2 ;  /* 0xff80000068cb7808 */ /* 0x020fe20001000000 */
[--C-:B------:R-:W-:Y:S01]  /*8060*/  FFMA.FTZ R104, R157, R88, -R102.reuse ;  /* 0x000000589d687223 */ /* 0x100fe20000010866 */
[----:B------:R-:W-:Y:S02]  /*8070*/  FMNMX.FTZ R118, R159, R118, !PT ;  /* 0x000000769f767209 */ /* 0x000fe40007810000 */
[----:B------:R-:W-:Y:S02]  /*8080*/  ISETP.GT.AND P2, PT, R130, 0x68, PT ;  /* 0x000000688200780c */ /* 0x000fe40003f44270 */
[----:B--2---:R-:W-:Y:S01]  /*8090*/  FSEL R157, R106, -INF , P3 ;  /* 0xff8000006a9d7808 */ /* 0x004fe20001800000 */
[----:B------:R-:W2:Y:S01]  /*80a0*/  MUFU.TANH R116, R116 ;  /* 0x0000007400747308 */ /* 0x000ea20000002400 */
[----:B------:R-:W-:Y:S01]  /*80b0*/  FMNMX.FTZ R118, R203, R118, !PT ;  /* 0x00000076cb767209 */ /* 0x000fe20007810000 */
[----:B------:R-:W-:Y:S01]  /*80c0*/  FFMA.FTZ R106, R135, R88, -R102 ;  /* 0x00000058876a7223 */ /* 0x000fe20000010866 */
[----:B------:R-:W-:-:S02]  /*80d0*/  ISETP.GT.AND P3, PT, R130, 0x69, PT ;  /* 0x000000698200780c */ /* 0x000fc40003f64270 */
[----:B0-----:R-:W-:Y:S02]  /*80e0*/  FSEL R205, R205, -INF , P2 ;  /* 0xff800000cdcd7808 */ /* 0x001fe40001000000 */
[----:B------:R-:W-:Y:S01]  /*80f0*/  FMNMX.FTZ R118, R157, R118, !PT ;  /* 0x000000769d767209 */ /* 0x000fe20007810000 */
[----:B------:R-:W0:Y:S01]  /*8100*/  MUFU.TANH R96, R96 ;  /* 0x0000006000607308 */ /* 0x000e220000002400 */
[C---:B------:R-:W-:Y:S02]  /*8110*/  ISETP.GT.AND P2, PT, R130.reuse, 0x70, PT ;  /* 0x000000708200780c */ /* 0x040fe40003f44270 */
[----:B-1----:R-:W-:Y:S02]  /*8120*/  FSEL R207, R207, -INF , P3 ;  /* 0xff800000cfcf7808 */ /* 0x002fe40001800000 */
[----:B------:R-:W-:Y:S02]  /*8130*/  FMNMX.FTZ R118, R205, R118, !PT ;  /* 0x00000076cd767209 */ /* 0x000fe40007810000 */
[----:B------:R-:W-:Y:S01]  /*8140*/  ISETP.GT.AND P3, PT, R130, 0x71, PT ;  /* 0x000000718200780c */ /* 0x000fe20003f64270 */
[----:B------:R-:W1:Y:S01]  /*8150*/  MUFU.TANH R92, R92 ;  /* 0x0000005c005c7308 */ /* 0x000e620000002400 */
[----:B---3--:R-:W-:-:S02]  /*8160*/  FSEL R209, R209, -INF , P2 ;  /* 0xff800000d1d17808 */ /* 0x008fc40001000000 */
[----:B------:R-:W-:Y:S02]  /*8170*/  FMNMX.FTZ R118, R207, R118, !PT ;  /* 0x00000076cf767209 */ /* 0x000fe40007810000 */
[----:B------:R-:W-:Y:S02]  /*8180*/  ISETP.GT.AND P2, PT, R130, 0x78, PT ;  /* 0x000000788200780c */ /* 0x000fe40003f44270 */
[----:B--2---:R-:W-:Y:S01]  /*8190*/  FSEL R135, R116, -INF , P3 ;  /* 0xff80000074877808 */ /* 0x004fe20001800000 */
[----:B------:R-:W2:Y:S01]  /*81a0*/  MUFU.TANH R90, R90 ;  /* 0x0000005a005a7308 */ /* 0x000ea20000002400 */
[----:B------:R-:W-:Y:S01]  /*81b0*/  FMNMX.FTZ R118, R209, R118, !PT ;  /* 0x00000076d1767209 */ /* 0x000fe20007810000 */
[-CC-:B------:R-:W-:Y:S01]  /*81c0*/  FFMA.FTZ R116, R149, R88.reuse, -R102.reuse ;  /* 0x0000005895747223 */ /* 0x180fe20000010866 */
[----:B------:R-:W-:Y:S02]  /*81d0*/  ISETP.GT.AND P3, PT, R130, 0x79, PT ;  /* 0x000000798200780c */ /* 0x000fe40003f64270 */
[----:B0-----:R-:W-:Y:S01]  /*81e0*/  FSEL R211, R96, -INF , P2 ;  /* 0xff80000060d37808 */ /* 0x001fe20001000000 */
[----:B------:R-:W-:-:S01]  /*81f0*/  FFMA.FTZ R96, R131, R88, -R102 ;  /* 0x0000005883607223 */ /* 0x000fc20000010866 */
[----:B------:R-:W-:Y:S01]  /*8200*/  FMNMX.FTZ R118, R135, R118, !PT ;  /* 0x0000007687767209 */ /* 0x000fe20007810000 */
[----:B------:R-:W0:Y:S01]  /*8210*/  MUFU.TANH R91, R91 ;  /* 0x0000005b005b7308 */ /* 0x000e220000002400 */
[----:B------:R-:W-:Y:S01]  /*8220*/  ISETP.GT.AND P2, PT, R130, 0x80, PT ;  /* 0x000000808200780c */ /* 0x000fe20003f44270 */
[-CC-:B------:R-:W-:Y:S01]  /*8230*/  FFMA.FTZ R131, R145, R88.reuse, -R102.reuse ;  /* 0x0000005891837223 */ /* 0x180fe20000010866 */
[----:B-1----:R-:W-:Y:S01]  /*8240*/  FSEL R213, R92, -INF , P3 ;  /* 0xff8000005cd57808 */ /* 0x002fe20001800000 */
[----:B------:R-:W-:Y:S01]  /*8250*/  FFMA.FTZ R92, R113, R88, -R102 ;  /* 0x00000058715c7223 */ /* 0x000fe20000010866 */
[----:B------:R-:W-:-:S02]  /*8260*/  FMNMX.FTZ R118, R211, R118, !PT ;  /* 0x00000076d3767209 */ /* 0x000fc40007810000 */
[----:B------:R-:W-:Y:S01]  /*8270*/  ISETP.GT.AND P3, PT, R130, 0x81, PT ;  /* 0x000000818200780c */ /* 0x000fe20003f64270 */
[----:B------:R-:W1:Y:S01]  /*8280*/  MUFU.TANH R94, R94 ;  /* 0x0000005e005e7308 */ /* 0x000e620000002400 */
[----:B--2---:R-:W-:Y:S01]  /*8290*/  FSEL R215, R90, -INF , P2 ;  /* 0xff8000005ad77808 */ /* 0x004fe20001000000 */
[----:B------:R-:W-:Y:S01]  /*82a0*/  FFMA.FTZ R90, R109, R88, -R102 ;  /* 0x000000586d5a7223 */ /* 0x000fe20000010866 */
[----:B------:R-:W-:Y:S02]  /*82b0*/  FMNMX.FTZ R118, R213, R118, !PT ;  /* 0x00000076d5767209 */ /* 0x000fe40007810000 */
[----:B------:R-:W-:Y:S02]  /*82c0*/  ISETP.GT.AND P2, PT, R130, 0x88, PT ;  /* 0x000000888200780c */ /* 0x000fe40003f44270 */
[----:B------:R-:W-:Y:S01]  /*82d0*/  FMNMX.FTZ R118, R215, R118, !PT ;  /* 0x00000076d7767209 */ /* 0x000fe20007810000 */
[----:B------:R-:W-:Y:S01]  /*82e0*/  MUFU.TANH R95, R95 ;  /* 0x0000005f005f7308 */ /* 0x000fe20000002400 */
[----:B0-----:R-:W-:-:S02]  /*82f0*/  FSEL R91, R91, -INF , P3 ;  /* 0xff8000005b5b7808 */ /* 0x001fc40001800000 */
[----:B------:R-:W-:Y:S02]  /*8300*/  ISETP.GT.AND P3, PT, R130, 0x89, PT ;  /* 0x000000898200780c */ /* 0x000fe40003f64270 */
[----:B------:R-:W-:-:S03]  /*8310*/  FMNMX.FTZ R118, R91, R118, !PT ;  /* 0x000000765b767209 */ /* 0x000fc60007810000 */
[----:B------:R-:W0:Y:S01]  /*8320*/  MUFU.TANH R98, R98 ;  /* 0x0000006200627308 */ /* 0x000e220000002400 */
[----:B-1----:R-:W-:Y:S01]  /*8330*/  FSEL R109, R94, -INF , P2 ;  /* 0xff8000005e6d7808 */ /* 0x002fe20001000000 */
[-CC-:B------:R-:W-:Y:S01]  /*8340*/  FFMA.FTZ R94, R129, R88.reuse, -R102.reuse ;  /* 0x00000058815e7223 */ /* 0x180fe20000010866 */
[----:B------:R-:W-:Y:S01]  /*8350*/  ISETP.GT.AND P2, PT, R130, 0x90, PT ;  /* 0x000000908200780c */ /* 0x000fe20003f44270 */
[--C-:B------:R-:W-:Y:S01]  /*8360*/  FFMA.FTZ R129, R133, R88, -R102.reuse ;  /* 0x0000005885817223 */ /* 0x100fe20000010866 */
[----:B------:R-:W-:Y:S01]  /*8370*/  FMNMX.FTZ R118, R109, R118, !PT ;  /* 0x000000766d767209 */ /* 0x000fe20007810000 */
[----:B------:R-:W-:Y:S01]  /*8380*/  FFMA.FTZ R133, R153, R88, -R102 ;  /* 0x0000005899857223 */ /* 0x000fe20000010866 */
[----:B------:R-:W-:Y:S01]  /*8390*/  FSEL R153, R89, RZ, P1 ;  /* 0x000000ff59997208 */ /* 0x000fe20000800000 */
[----:B------:R-:W1:Y:S04]  /*83a0*/  MUFU.TANH R99, R99 ;  /* 0x0000006300637308 */ /* 0x000e680000002400 */
[----:B------:R-:W-:-:S04]  /*83b0*/  FADD.FTZ R153, -R153, R4 ;  /* 0x0000000499997221 */ /* 0x000fc80000010100 */
[----:B------:R-:W2:Y:S01]  /*83c0*/  MUFU.TANH R100, R100 ;  /* 0x0000006400647308 */ /* 0x000ea20000002400 */
[----:B0-----:R-:W-:Y:S01]  /*83d0*/  FSEL R217, R98, -INF , P2 ;  /* 0xff80000062d97808 */ /* 0x001fe20001000000 */
[-C--:B------:R-:W-:Y:S01]  /*83e0*/  FFMA.FTZ R98, R117, R88.reuse, -R102 ;  /* 0x0000005875627223 */ /* 0x080fe20000010866 */
[----:B------:R-:W-:Y:S01]  /*83f0*/  ISETP.GT.AND P2, PT, R130, 0x98, PT ;  /* 0x000000988200780c */ /* 0x000fe20003f44270 */
[----:B------:R-:W-:-:S04]  /*8400*/  FMUL.FTZ R153, R153, R88 ;  /* 0x0000005899997220 */ /* 0x000fc80000410000 */
[----:B------:R0:W-:Y:S08]  /*8410*/  MUFU.EX2 R127, R7 ;  /* 0x00000007007f7308 */ /* 0x0001f00000000800 */
[----:B------:R-:W3:Y:S01]  /*8420*/  MUFU.TANH R103, R103 ;  /* 0x0000006700677308 */ /* 0x000ee20000002400 */
[----:B0-----:R-:W-:-:S01]  /*8430*/  FFMA.FTZ R7, R105, R88, -R102 ;  /* 0x0000005869077223 */ /* 0x001fc20000010866 */
[----:B------:R-:W-:-:S02]  /*8440*/  FSEL R105, R95, -INF , P3 ;  /* 0xff8000005f697808 */ /* 0x000fc40001800000 */
[C---:B------:R-:W-:Y:S02]  /*8450*/  ISETP.GT.AND P3, PT, R130.reuse, 0x91, PT ;  /* 0x000000918200780c */ /* 0x040fe40003f64270 */
[----:B------:R-:W-:Y:S02]  /*8460*/  FMNMX.FTZ R118, R105, R118, !PT ;  /* 0x0000007669767209 */ /* 0x000fe40007810000 */
[----:B-1----:R-:W-:Y:S01]  /*8470*/  FSEL R99, R99, -INF , P3 ;  /* 0xff80000063637808 */ /* 0x002fe20001800000 */
[----:B------:R0:W-:Y:S01]  /*8480*/  MUFU.EX2 R95, R7 ;  /* 0x00000007005f7308 */ /* 0x0001e20000000800 */
[----:B------:R-:W-:Y:S02]  /*8490*/  FMNMX.FTZ R118, R217, R118, !PT ;  /* 0x00000076d9767209 */ /* 0x000fe40007810000 */
[----:B------:R-:W-:Y:S02]  /*84a0*/  ISETP.GT.AND P3, PT, R130, 0x99, PT ;  /* 0x000000998200780c */ /* 0x000fe40003f64270 */
[----:B--2---:R-:W-:Y:S01]  /*84b0*/  FSEL R113, R100, -INF , P2 ;  /* 0xff80000064717808 */ /* 0x004fe20001000000 */
[----:B------:R-:W-:Y:S01]  /*84c0*/  FFMA.FTZ R100, R143, R88, -R102 ;  /* 0x000000588f647223 */ /* 0x000fe20000010866 */
[----:B------:R-:W-:Y:S01]  /*84d0*/  FMNMX.FTZ R118, R99, R118, !PT ;  /* 0x0000007663767209 */ /* 0x000fe20007810000 */
[----:B------:R-:W-:Y:S01]  /*84e0*/  MUFU.EX2 R108, R108 ;  /* 0x0000006c006c7308 */ /* 0x000fe20000000800 */
[----:B---3--:R-:W-:-:S02]  /*84f0*/  FSEL R117, R103, -INF , P3 ;  /* 0xff80000067757808 */ /* 0x008fc40001800000 */
[----:B------:R-:W-:-:S04]  /*8500*/  FMNMX.FTZ R118, R113, R118, !PT ;  /* 0x0000007671767209 */ /* 0x000fc80007810000 */
[----:B------:R-:W-:Y:S01]  /*8510*/  FMNMX.FTZ R118, R117, R118, !PT ;  /* 0x0000007675767209 */ /* 0x000fe20007810000 */
[----:B------:R1:W-:Y:S04]  /*8520*/  MUFU.EX2 R103, R98 ;  /* 0x0000006200677308 */ /* 0x0003e80000000800 */
[----:B0-----:R-:W0:Y:S04]  /*8530*/  SHFL.BFLY PT, R7, R118, 0x2, 0x1f ;  /* 0x0c401f0076077f89 */ /* 0x001e2800000e0000 */
[----:B------:R-:W-:Y:S01]  /*8540*/  MUFU.EX2 R115, R115 ;  /* 0x0000007300737308 */ /* 0x000fe20000000800 */
[----:B-1----:R-:W-:-:S07]  /*8550*/  FFMA.FTZ R98, R141, R88, -R102 ;  /* 0x000000588d627223 */ /* 0x002fce0000010866 */
        /* <DEDUP_REMOVED lines=10> */
[----:B------:R-:W-:-:S03]  /*8600*/  FFMA.FTZ R120, R155, R88, -R102 ;  /* 0x000000589b787223 */ /* 0x000fc60000010866 */
[C---:B------:R-:W-:Y:S01]  /*8610*/  FSETP.NEU.FTZ.AND P2, PT, R7.reuse, -INF , PT ;  /* 0xff8000000700780b */ /* 0x040fe20003f5d000 */
[----:B------:R-:W-:-:S02]  /*8620*/  FFMA.FTZ R122, R7, R88, -8 ;  /* 0xc1000000077a7423 */ /* 0x000fc40000010058 */
[----:B------:R-:W-:Y:S01]  /*8630*/  MUFU.EX2 R12, R12 ;  /* 0x0000000c000c7308 */ /* 0x000fe20000000800 */
[----:B------:R-:W-:Y:S02]  /*8640*/  FSEL R138, R7, RZ, P2 ;  /* 0x000000ff078a7208 */ /* 0x000fe40001000000 */
[----:B------:R-:W-:-:S05]  /*8650*/  FSEL R102, R122, RZ, P2 ;  /* 0x000000ff7a667208 */ /* 0x000fca0001000000 */
[----:B------:R-:W-:Y:S01]  /*8660*/  FFMA.FTZ R4, R123, R88, -R102 ;  /* 0x000000587b047223 */ /* 0x000fe20000010866 */
[----:B------:R-:W-:-:S01]  /*8670*/  FADD.FTZ R123, -R138, R5 ;  /* 0x000000058a7b7221 */ /* 0x000fc20000010100 */
[-CC-:B------:R-:W-:Y:S01]  /*8680*/  FFMA.FTZ R141, R6, R88.reuse, -R102.reuse ;  /* 0x00000058068d7223 */ /* 0x180fe20000010866 */
[----:B------:R-:W-:-:S01]  /*8690*/  FFMA.FTZ R6, R175, R88, -R102 ;  /* 0x00000058af067223 */ /* 0x000fc20000010866 */
[----:B------:R0:W1:Y:S01]  /*86a0*/  MUFU.EX2 R5, R153 ;  /* 0x0000009900057308 */ /* 0x0000620000000800 */
[-C--:B------:R-:W-:Y:S01]  /*86b0*/  FMUL.FTZ R138, R123, R88.reuse ;  /* 0x000000587b8a7220 */ /* 0x080fe20000410000 */
        /* <DEDUP_REMOVED lines=10> */
[-CC-:B0-----:R-:W-:Y:S01]  /*8760*/  FFMA.FTZ R153, R159, R88.reuse, -R102.reuse ;  /* 0x000000589f997223 */ /* 0x181fe20000010866 */
[----:B------:R-:W-:-:S01]  /*8770*/  FFMA.FTZ R149, R171, R88, -R102 ;  /* 0x00000058ab957223 */ /* 0x000fc20000010866 */
[-CC-:B------:R-:W-:Y:S01]  /*8780*/  FFMA.FTZ R132, R197, R88.reuse, -R102.reuse ;  /* 0x00000058c5847223 */ /* 0x180fe20000010866 */
[----:B------:R-:W-:-:S01]  /*8790*/  FFMA.FTZ R137, R137, R88, -R102 ;  /* 0x0000005889897223 */ /* 0x000fc20000010866 */
[----:B------:R-:W0:Y:S01]  /*87a0*/  MUFU.EX2 R138, R138 ;  /* 0x0000008a008a7308 */ /* 0x000e220000000800 */
[----:B-1----:R-:W-:-:S01]  /*87b0*/  FFMA.FTZ R144, R5, R3, R108 ;  /* 0x0000000305907223 */ /* 0x002fc2000001006c */
        /* <DEDUP_REMOVED lines=28> */
[----:B------:R-:W-:Y:S02]  /*8980*/  FADD.FTZ R2, R114, R3 ;  /* 0x0000000372027221 */ /* 0x000fe40000010000 */
[----:B------:R-:W0:Y:S01]  /*8990*/  MUFU.EX2 R126, R126 ;  /* 0x0000007e007e7308 */ /* 0x000e220000000800 */
[----:B-1----:R-:W-:-:S01]  /*89a0*/  FADD.FTZ R146, R124, R155 ;  /* 0x0000009b7c927221 */ /* 0x002fc20000010000 */
[----:B------:R-:W-:Y:S01]  /*89b0*/  FFMA.FTZ R155, R157, R88, -R102 ;  /* 0x000000589d9b7223 */ /* 0x000fe20000010866 */
[----:B------:R-:W-:-:S04]  /*89c0*/  FADD.FTZ R3, R9, R2 ;  /* 0x0000000209037221 */ /* 0x000fc80000010000 */
[----:B------:R-:W-:Y:S01]  /*89d0*/  FADD.FTZ R2, R8, R3 ;  /* 0x0000000308027221 */ /* 0x000fe20000010000 */
[----:B------:R-:W1:Y:S01]  /*89e0*/  MUFU.EX2 R145, R145 ;  /* 0x0000009100917308 */ /* 0x000e620000000800 */
[----:B--2---:R-:W-:-:S02]  /*89f0*/  FADD.FTZ R159, R11, R146 ;  /* 0x000000920b9f7221 */ /* 0x004fc40000010000 */
[----:B------:R-:W-:-:S04]  /*8a00*/  FADD.FTZ R3, R13, R2 ;  /* 0x000000020d037221 */ /* 0x000fc80000010000 */
[----:B------:R-:W-:Y:S01]  /*8a10*/  FADD.FTZ R2, R10, R3 ;  /* 0x000000030a027221 */ /* 0x000fe20000010000 */
[----:B------:R-:W2:Y:S01]  /*8a20*/  MUFU.EX2 R128, R128 ;  /* 0x0000008000807308 */ /* 0x000ea20000000800 */
[----:B0-----:R-:W-:-:S02]  /*8a30*/  FADD.FTZ R146, R126, R159 ;  /* 0x0000009f7e927221 */ /* 0x001fc40000010000 */
[----:B------:R-:W-:-:S04]  /*8a40*/  FADD.FTZ R3, R21, R2 ;  /* 0x0000000215037221 */ /* 0x000fc80000010000 */
[----:B------:R-:W-:Y:S01]  /*8a50*/  FADD.FTZ R2, R12, R3 ;  /* 0x000000030c027221 */ /* 0x000fe20000010000 */
[----:B------:R-:W0:Y:S01]  /*8a60*/  MUFU.EX2 R15, R15 ;  /* 0x0000000f000f7308 */ /* 0x000e220000000800 */
[----:B-1----:R-:W-:-:S01]  /*8a70*/  FADD.FTZ R157, R145, R146 ;  /* 0x00000092919d7221 */ /* 0x002fc20000010000 */
[----:B------:R-:W-:Y:S01]  /*8a80*/  FFMA.FTZ R146, R205, R88, -R102 ;  /* 0x00000058cd927223 */ /* 0x000fe20000010866 */
[----:B------:R-:W-:-:S05]  /*8a90*/  FADD.FTZ R3, R139, R2 ;  /* 0x000000028b037221 */ /* 0x000fca0000010000 */
[----:B------:R-:W1:Y:S01]  /*8aa0*/  MUFU.EX2 R130, R130 ;  /* 0x0000008200827308 */ /* 0x000e620000000800 */
[----:B--2---:R-:W-:-:S01]  /*8ab0*/  FADD.FTZ R148, R128, R157 ;  /* 0x0000009d80947221 */ /* 0x004fc20000010000 */
[----:B------:R-:W-:-:S06]  /*8ac0*/  FFMA.FTZ R157, R207, R88, -R102 ;  /* 0x00000058cf9d7223 */ /* 0x000fcc0000010866 */
[----:B------:R-:W2:Y:S01]  /*8ad0*/  MUFU.EX2 R149, R149 ;  /* 0x0000009500957308 */ /* 0x000ea20000000800 */
[----:B0-----:R-:W-:-:S07]  /*8ae0*/  FADD.FTZ R159, R15, R148 ;  /* 0x000000940f9f7221 */ /* 0x001fce0000010000 */
[----:B------:R-:W0:Y:S01]  /*8af0*/  MUFU.EX2 R132, R132 ;  /* 0x0000008400847308 */ /* 0x000e220000000800 */
[----:B-1----:R-:W-:-:S07]  /*8b00*/  FADD.FTZ R148, R130, R159 ;  /* 0x0000009f82947221 */ /* 0x002fce0000010000 */
        /* <DEDUP_REMOVED lines=15> */
[----:B--2---:R-:W-:-:S01]  /*8c00*/  FADD.FTZ R2, R151, R150 ;  /* 0x0000009697027221 */ /* 0x004fc20000010000 */
[----:B------:R-:W-:-:S06]  /*8c10*/  FFMA.FTZ R150, R211, R88, -R102 ;  /* 0x00000058d3967223 */ /* 0x000fcc0000010866 */
[----:B------:R-:W2:Y:S01]  /*8c20*/  MUFU.EX2 R136, R136 ;  /* 0x0000008800887308 */ /* 0x000ea20000000800 */
[----:B0-----:R-:W-:-:S04]  /*8c30*/  FADD.FTZ R152, R20, R3 ;  /* 0x0000000314987221 */ /* 0x001fc80000010000 */
[----:B------:R-:W-:-:S03]  /*8c40*/  FADD.FTZ R161, R127, R152 ;  /* 0x000000987fa17221 */ /* 0x000fc60000010000 */
        /* <DEDUP_REMOVED lines=22> */
[----:B--2---:R-:W-:-:S04]  /*8db0*/  FADD.FTZ R2, R90, R3 ;  /* 0x000000035a027221 */ /* 0x004fc80000010000 */
[----:B------:R-:W-:-:S03]  /*8dc0*/  FADD.FTZ R3, R95, R2 ;  /* 0x000000025f037221 */ /* 0x000fc60000010000 */
[----:B------:R-:W2:Y:S01]  /*8dd0*/  MUFU.EX2 R92, R92 ;  /* 0x0000005c005c7308 */ /* 0x000ea20000000800 */
[----:B0-----:R-:W-:-:S07]  /*8de0*/  FADD.FTZ R154, R142, R161 ;  /* 0x000000a18e9a7221 */ /* 0x001fce0000010000 */
[----:B------:R-:W0:Y:S01]  /*8df0*/  MUFU.EX2 R144, R144 ;  /* 0x0000009000907308 */ /* 0x000e220000000800 */
[----:B-1----:R-:W-:-:S07]  /*8e00*/  FADD.FTZ R161, R153, R154 ;  /* 0x0000009a99a17221 */ /* 0x002fce0000010000 */
[----:B------:R-:W1:Y:S01]  /*8e10*/  MUFU.EX2 R155, R155 ;  /* 0x0000009b009b7308 */ /* 0x000e620000000800 */
[----:B--2---:R-:W-:-:S04]  /*8e20*/  FADD.FTZ R2, R92, R3 ;  /* 0x000000035c027221 */ /* 0x004fc80000010000 */
[----:B------:R-:W-:Y:S01]  /*8e30*/  FADD.FTZ R156, R103, R2 ;  /* 0x00000002679c7221 */ /* 0x000fe20000010000 */
[----:B------:R-:W-:-:S02]  /*8e40*/  FFMA.FTZ R2, R105, R88, -R102 ;  /* 0x0000005869027223 */ /* 0x000fc40000010866 */
        /* <DEDUP_REMOVED lines=11> */
[----:B------:R-:W-:-:S05]  /*8f00*/  FFMA.FTZ R102, R117, R88, -R102 ;  /* 0x0000005875667223 */ /* 0x000fca0000010866 */
        /* <DEDUP_REMOVED lines=8> */
[----:B------:R-:W-:Y:S01]  /*8f90*/  MUFU.EX2 R150, R150 ;  /* 0x0000009600967308 */ /* 0x000fe20000000800 */
[----:B0-----:R-:W-:-:S07]  /*8fa0*/  FADD.FTZ R3, R135, R156 ;  /* 0x0000009c87037221 */ /* 0x001fce0000010000 */
[----:B------:R-:W0:Y:S08]  /*8fb0*/  MUFU.EX2 R98, R98 ;  /* 0x0000006200627308 */ /* 0x000e300000000800 */
[----:B------:R-:W2:Y:S08]  /*8fc0*/  MUFU.EX2 R159, R159 ;  /* 0x0000009f009f7308 */ /* 0x000eb00000000800 */
[----:B------:R-:W3:Y:S08]  /*8fd0*/  MUFU.EX2 R100, R100 ;  /* 0x0000006400647308 */ /* 0x000ef00000000800 */
[----:B------:R-:W4:Y:S08]  /*8fe0*/  MUFU.EX2 R152, R152 ;  /* 0x0000009800987308 */ /* 0x000f300000000800 */
[----:B------:R-:W5:Y:S08]  /*8ff0*/  MUFU.EX2 R131, R131 ;  /* 0x0000008300837308 */ /* 0x000f700000000800 */
[----:B------:R-:W5:Y:S08]  /*9000*/  MUFU.EX2 R91, R91 ;  /* 0x0000005b005b7308 */ /* 0x000f700000000800 */
[----:B------:R-:W5:Y:S08]  /*9010*/  MUFU.EX2 R101, R101 ;  /* 0x0000006500657308 */ /* 0x000f700000000800 */
[----:B------:R1:W5:Y:S08]  /*9020*/  MUFU.EX2 R165, R109 ;  /* 0x0000006d00a57308 */ /* 0x0003700000000800 */
[----:B------:R2:W-:Y:S01]  /*9030*/  MUFU.EX2 R158, R2 ;  /* 0x00000002009e7308 */ /* 0x0005e20000000800 */
[----:B-1----:R-:W-:-:S04]  /*9040*/  FADD.FTZ R109, R97, R154 ;  /* 0x0000009a616d7221 */ /* 0x002fc80000010000 */
[----:B0-----:R-:W-:-:S03]  /*9050*/  FADD.FTZ R109, R98, R109 ;  /* 0x0000006d626d7221 */ /* 0x001fc60000010000 */
[----:B------:R-:W0:Y:S01]  /*9060*/  MUFU.EX2 R116, R116 ;  /* 0x0000007400747308 */ /* 0x000e220000000800 */
[----:B--2---:R-:W-:-:S04]  /*9070*/  FADD.FTZ R2, R150, R3 ;  /* 0x0000000396027221 */ /* 0x004fc80000010000 */
[----:B------:R-:W-:Y:S01]  /*9080*/  FADD.FTZ R3, R159, R2 ;  /* 0x000000029f037221 */ /* 0x000fe20000010000 */
[----:B---3--:R-:W-:-:S02]  /*9090*/  FADD.FTZ R2, R100, R109 ;  /* 0x0000006d64027221 */ /* 0x008fc40000010000 */
[----:B------:R-:W1:Y:S01]  /*90a0*/  MUFU.EX2 R118, R118 ;  /* 0x0000007600767308 */ /* 0x000e620000000800 */
[----:B----4-:R-:W-:-:S01]  /*90b0*/  FADD.FTZ R154, R152, R3 ;  /* 0x00000003989a7221 */ /* 0x010fc20000010000 */
[----:B-----5:R-:W-:-:S03]  /*90c0*/  FADD.FTZ R2, R131, R2 ;  /* 0x0000000283027221 */ /* 0x020fc60000010000 */
[----:B------:R-:W-:Y:S01]  /*90d0*/  FADD.FTZ R154, R91, R154 ;  /* 0x0000009a5b9a7221 */ /* 0x000fe20000010000 */
[----:B------:R-:W-:-:S02]  /*90e0*/  FADD.FTZ R3, R101, R2 ;  /* 0x0000000265037221 */ /* 0x000fc40000010000 */
[----:B------:R-:W2:Y:S01]  /*90f0*/  MUFU.EX2 R105, R105 ;  /* 0x0000006900697308 */ /* 0x000ea20000000800 */
[----:B------:R-:W-:-:S01]  /*9100*/  FADD.FTZ R154, R165, R154 ;  /* 0x0000009aa59a7221 */ /* 0x000fc20000010000 */
[----:B0-----:R-:W-:-:S03]  /*9110*/  FADD.FTZ R3, R116, R3 ;  /* 0x0000000374037221 */ /* 0x001fc60000010000 */
        /* <DEDUP_REMOVED lines=13> */
[----:B-1----:R-:W-:-:S03]  /*91f0*/  FADD.FTZ R3, R120, R3 ;  /* 0x0000000378037221 */ /* 0x002fc60000010000 */
[----:B--2---:R-:W-:Y:S01]  /*9200*/  FADD.FTZ R2, R102, R154 ;  /* 0x0000009a66027221 */ /* 0x004fe20000010000 */
[----:B------:R-:W-:Y:S06]  /*9210*/  @!P0 BRA `(.L_x_2162) ;  /* 0x0000000000048947 */ /* 0x000fec0003800000 */
[----:B------:R-:W-:Y:S01]  /*9220*/  BPT.TRAP 0x1 ;  /* 0x000000040000795c */ /* 0x000fe20000300000 */
.L_x_2162:
[----:B------:R-:W-:Y:S01]  /*9230*/  UISETP.GT.AND UP0, UPT, UR55, UR53, UPT ;  /* 0x000000353700728c */ /* 0x000fe2000bf04270 */
[----:B------:R-:W-:Y:S01]  /*9240*/  F2FP.SATFINITE.E4M3.F32.PACK_AB_MERGE_C R9, R9, R114, RZ ;  /* 0x000000720909723e */ /* 0x000fe200048070ff */
[----:B------:R-:W-:Y:S01]  /*9250*/  ULEA UR6, UR54, UR41, 0x3 ;  /* 0x0000002936067291 */ /* 0x000fe2000f8e183f */
[----:B------:R-:W-:Y:S01]  /*9260*/  F2FP.SATFINITE.E4M3.F32.PACK_AB_MERGE_C R10, R21, R10, RZ ;  /* 0x0000000a150a723e */ /* 0x000fe200048070ff */
[----:B------:R-:W-:Y:S01]  /*9270*/  UIADD3 UR55, UR55, -0x1, URZ ;  /* 0xffffffff37377890 */ /* 0x000fe2000fffe03f */
[----:B------:R-:W-:Y:S01]  /*9280*/  F2FP.SATFINITE.E4M3.F32.PACK_AB_MERGE_C R4, R123, R4, RZ ;  /* 0x000000047b04723e */ /* 0x000fe200048070ff */
[----:B------:R-:W-:Y:S01]  /*9290*/  UIADD3 UR6, UR6, 0x29860, URZ ;  /* 0x0002986006067890 */ /* 0x000fe2000fffe03f */
[----:B------:R-:W-:Y:S01]  /*92a0*/  PLOP3.LUT P1, PT, PT, PT, UP0, 0x80, 0x0 ;  /* 0x000000000000781c */ /* 0x000fe20003f2f008 */
[----:B------:R-:W-:Y:S01]  /*92b0*/  UMOV UR56, UR44 ;  /* 0x0000002c00387c82 */ /* 0x000fe20008000000 */
[----:B------:R-:W-:Y:S01]  /*92c0*/  F2FP.SATFINITE.E4M3.F32.PACK_AB_MERGE_C R93, R94, R93, RZ ;  /* 0x0000005d5e5d723e */ /* 0x000fe200048070ff */
[----:B------:R-:W-:Y:S01]  /*92d0*/  UPRMT UR6, UR39, 0x654, UR6 ;  /* 0x0000065427067896 */ /* 0x000fe20008000006 */
[----:B------:R-:W-:Y:S01]  /*92e0*/  F2FP.SATFINITE.E4M3.F32.PACK_AB_MERGE_C R110, R119, R110, RZ ;  /* 0x0000006e776e723e */ /* 0x000fe200048070ff */
[----:B------:R-:W-:Y:S01]  /*92f0*/  UMOV UR54, UR43 ;  /* 0x0000002b00367c82 */ /* 0x000fe20008000000 */
[----:B------:R-:W-:Y:S01]  /*9300*/  F2FP.SATFINITE.E4M3.F32.PACK_AB_MERGE_C R122, R143, R122, RZ ;  /* 0x0000007a8f7a723e */ /* 0x000fe200048070ff */
[-C--:B------:R-:W-:Y:S01]  /*9310*/  FMUL.FTZ R24, R24, R5.reuse ;  /* 0x0000000518187220 */ /* 0x080fe20000410000 */
[----:B------:R-:W-:Y:S01]  /*9320*/  F2FP.SATFINITE.E4M3.F32.PACK_AB_MERGE_C R126, R145, R126, RZ ;  /* 0x0000007e917e723e */ /* 0x000fe200048070ff */
[-C--:B------:R-:W-:Y:S01]  /*9330*/  FMUL.FTZ R25, R25, R5.reuse ;  /* 0x0000000519197220 */ /* 0x080fe20000410000 */
[----:B------:R-:W-:Y:S01]  /*9340*/  F2FP.SATFINITE.E4M3.F32.PACK_AB_MERGE_C R130, R149, R130, RZ ;  /* 0x000000829582723e */ /* 0x000fe200048070ff */
[-C--:B------:R-:W-:Y:S01]  /*9350*/  FMUL.FTZ R28, R28, R5.reuse ;  /* 0x000000051c1c7220 */ /* 0x080fe20000410000 */
[----:B------:R-:W-:Y:S01]  /*9360*/  F2FP.SATFINITE.E4M3.F32.PACK_AB_MERGE_C R14, R163, R14, RZ ;  /* 0x0000000ea30e723e */ /* 0x000fe200048070ff */
[----:B------:R-:W-:Y:S01]  /*9370*/  SYNCS.ARRIVE.TRANS64.RED.A1T0 RZ, [UR6], RZ ;  /* 0x000000ffffff79a7 */ /* 0x000fe20008100406 */
        /* <DEDUP_REMOVED lines=92> */
[----:B------:R-:W-:-:S02]  /*9940*/  IMAD.MOV.U32 R5, RZ, RZ, R7 ;  /* 0x000000ffff057224 */ /* 0x000fc400078e0007 */
[----:B------:R-:W-:Y:S01]  /*9950*/  IMAD.MOV.U32 R4, RZ, RZ, R89 ;  /* 0x000000ffff047224 */ /* 0x000fe200078e0059 */
[----:B------:R-:W-:Y:S06]  /*9960*/  @P1 BRA `(.L_x_2163) ;  /* 0xffffffbc00781947 */ /* 0x000fec000383ffff */
.L_x_2152:
[----:B------:R-:W-:-:S13]  /*9970*/  ISETP.LE.AND P1, PT, RZ, UR55, PT ;  /* 0x00000037ff007c0c */ /* 0x000fda000bf23270 */
[----:B------:R-:W-:Y:S05]  /*9980*/  @!P1 BRA `(.L_x_2164) ;  /* 0x0000003400c09947 */ /* 0x000fea0003800000 */
[----:B------:R-:W-:Y:S01]  /*9990*/  IMAD.MOV.U32 R5, RZ, RZ, R7 ;  /* 0x000000ffff057224 */ /* 0x000fe200078e0007 */
[----:B------:R-:W-:Y:S01]  /*99a0*/  UMOV UR49, UR44 ;  /* 0x0000002c00317c82 */ /* 0x000fe20008000000 */
[----:B------:R-:W-:Y:S01]  /*99b0*/  IMAD.MOV.U32 R4, RZ, RZ, R89 ;  /* 0x000000ffff047224 */ /* 0x000fe200078e0059 */
[----:B------:R-:W-:-:S06]  /*99c0*/  UMOV UR48, UR43 ;  /* 0x0000002b00307c82 */ /* 0x000fcc0008000000 */
.L_x_2175:
[----:B------:R-:W-:Y:S01]  /*99d0*/  ISETP.NE.AND P2, PT, RZ, UR40, PT ;  /* 0x00000028ff007c0c */ /* 0x000fe2000bf45270 */
[----:B------:R-:W-:-:S04]  /*99e0*/  UISETP.NE.AND UP0, UPT, UR48, 0x1, UPT ;  /* 0x000000013000788c */ /* 0x000fc8000bf05270 */
[----:B------:R-:W-:-:S04]  /*99f0*/  USEL UR44, URZ, 0x1, UP0 ;  /* 0x000000013f2c7887 */ /* 0x000fc80008000000 */
[----:B------:R-:W-:-:S04]  /*9a00*/  ULOP3.LUT UR44, UR49, UR44, URZ, 0x3c, !UPT ;  /* 0x0000002c312c7292 */ /* 0x000fc8000f8e3c3f */
[----:B------:R-:W-:Y:S08]  /*9a10*/  @P2 BRA `(.L_x_2165) ;  /* 0x0000000000382947 */ /* 0x000ff00003800000 */
[----:B------:R-:W-:Y:S05]  /*9a20*/  @!P0 BRA `(.L_x_2166) ;  /* 0x0000000000048947 */ /* 0x000fea0003800000 */
[----:B------:R-:W-:Y:S01]  /*9a30*/  BPT.TRAP 0x1 ;  /* 0x000000040000795c */ /* 0x000fe20000300000 */
.L_x_2166:
        /* <DEDUP_REMOVED lines=9> */
.L_x_2167:
[----:B-1----:R-:W-:Y:S05]  /*9ad0*/  @P1 BRA `(.L_x_2165) ;  /* 0x0000000000081947 */ /* 0x002fea0003800000 */
[----:B------:R-:W1:Y:S02]  /*9ae0*/  SYNCS.PHASECHK.TRANS64.TRYWAIT P1, [UR6+0x29830], R6 ;  /* 0x02983006ff0075a7 */ /* 0x000e640008020146 */
[----:B-1----:R-:W-:Y:S05]  /*9af0*/  @!P1 BRA `(.L_x_2168) ;  /* 0x000000b800809947 */ /* 0x002fea0003800000 */
.L_x_2165:
        /* <DEDUP_REMOVED lines=191> */
.L_x_2170:
[----:B------:R-:W-:Y:S01]  /*a6f0*/  ULEA UR6, UR48, UR41, 0x3 ;  /* 0x0000002930067291 */ /* 0x000fe2000f8e183f */
[----:B------:R-:W-:-:S05]  /*a700*/  IMAD.U32 R6, RZ, RZ, UR49 ;  /* 0x00000031ff067e24 */ /* 0x000fca000f8e00ff */
[----:B------:R-:W-:-:S04]  /*a710*/  SHF.L.U32 R6, R6, 0x1f, RZ ;  /* 0x0000001f06067819 */ /* 0x000fc800000006ff */
[----:B------:R0:W1:Y:S01]  /*a720*/  SYNCS.PHASECHK.TRANS64.TRYWAIT P1, [UR6+0x29850], R6 ;  /* 0x02985006ff0075a7 */ /* 0x0000620008020146 */
[----:B------:R-:W-:Y:S05]  /*a730*/  @!P0 BRA `(.L_x_2171) ;  /* 0x0000000000048947 */ /* 0x000fea0003800000 */
[----:B------:R-:W-:Y:S01]  /*a740*/  BPT.TRAP 0x1 ;  /* 0x000000040000795c */ /* 0x000fe20000300000 */
.L_x_2171:
[----:B-1----:R-:W-:Y:S05]  /*a750*/  @P1 BRA `(.L_x_2169) ;  /* 0x0000000000081947 */ /* 0x002fea0003800000 */
[----:B------:R-:W1:Y:S02]  /*a760*/  SYNCS.PHASECHK.TRANS64.TRYWAIT P1, [UR6+0x29850], R6 ;  /* 0x02985006ff0075a7 */ /* 0x000e640008020146 */
[----:B-1----:R-:W-:Y:S05]  /*a770*/  @!P1 BRA `(.L_x_2172) ;  /* 0x000000ac00789947 */ /* 0x002fea0003800000 */
.L_x_2169:
        /* <DEDUP_REMOVED lines=36> */
.L_x_2173:
        /* <DEDUP_REMOVED lines=104> */
[----:B------:R-:W1:Y:S01]  /*b040*/  LDC R88, c[0x0][0x988] ;  /* 0x00026200ff587b82 */ /* 0x000e620000000800 */
[----:B------:R-:W-:-:S04]  /*b050*/  ULEA UR6, UR43, UR41, 0x3 ;  /* 0x000000292b067291 */ /* 0x000fc8000f8e183f */
[----:B------:R-:W-:Y:S01]  /*b060*/  UIADD3 UR6, UR6, 0x29840, URZ ;  /* 0x0002984006067890 */ /* 0x000fe2000fffe03f */
[----:B------:R-:W3:Y:S01]  /*b070*/  MUFU.TANH R165, R165 ;  /* 0x000000a500a57308 */ /* 0x000ee20000002400 */
[----:B--2---:R-:W-:Y:S02]  /*b080*/  FMNMX.FTZ R10, R21, R10, !PT ;  /* 0x0000000a150a7209 */ /* 0x004fe40007810000 */
[----:B------:R-:W-:-:S05]  /*b090*/  UPRMT UR6, UR39, 0x654, UR6 ;  /* 0x0000065427067896 */ /* 0x000fca0008000006 */
[----:B------:R-:W2:Y:S01]  /*b0a0*/  MUFU.TANH R155, R155 ;  /* 0x0000009b009b7308 */ /* 0x000ea20000002400 */
[----:B0-----:R-:W-:-:S03]  /*b0b0*/  FMNMX.FTZ R8, R163, R8, !PT ;  /* 0x00000008a3087209 */ /* 0x001fc60007810000 */
[----:B------:R-:W-:Y:S04]  /*b0c0*/  SYNCS.ARRIVE.TRANS64.RED.A1T0 RZ, [UR6], RZ ;  /* 0x000000ffffff79a7 */ /* 0x000fe80008100406 */
        /* <DEDUP_REMOVED lines=144> */
[----:B------:R-:W-:Y:S01]  /*b9d0*/  FFMA.FTZ R96, R98, R88, -R112 ;  /* 0x0000005862607223 */ /* 0x000fe20000010870 */
[----:B------:R-:W-:-:S01]  /*b9e0*/  FADD.FTZ R5, -R7, R5 ;  /* 0x0000000507057221 */ /* 0x000fc20000010100 */
[-C--:B------:R-:W-:Y:S01]  /*b9f0*/  FFMA.FTZ R98, R7, R88.reuse, -8 ;  /* 0xc100000007627423 */ /* 0x080fe20000010058 */
[-C--:B------:R-:W-:Y:S01]  /*ba00*/  FMUL.FTZ R4, R4, R88.reuse ;  /* 0x0000005804047220 */ /* 0x080fe20000410000 */
[-C--:B------:R-:W-:Y:S01]  /*ba10*/  FFMA.FTZ R169, R169, R88.reuse, -R112 ;  /* 0x00000058a9a97223 */ /* 0x080fe20000010870 */
[-C--:B------:R-:W-:Y:S01]  /*ba20*/  FMUL.FTZ R5, R5, R88.reuse ;  /* 0x0000005805057220 */ /* 0x080fe20000410000 */
[-C--:B------:R-:W-:Y:S01]  /*ba30*/  FFMA.FTZ R6, R6, R88.reuse, -R98 ;  /* 0x0000005806067223 */ /* 0x080fe20000010862 */
[----:B------:R-:W-:-:S01]  /*ba40*/  FFMA.FTZ R8, R153, R88, -R112 ;  /* 0x0000005899087223 */ /* 0x000fc20000010870 */
[-C--:B------:R-:W-:Y:S01]  /*ba50*/  FFMA.FTZ R9, R9, R88.reuse, -R98 ;  /* 0x0000005809097223 */ /* 0x080fe20000010862 */
[----:B------:R-:W-:Y:S01]  /*ba60*/  MUFU.EX2 R4, R4 ;  /* 0x0000000400047308 */ /* 0x000fe20000000800 */
[----:B------:R-:W-:-:S01]  /*ba70*/  FFMA.FTZ R10, R171, R88, -R112 ;  /* 0x00000058ab0a7223 */ /* 0x000fc20000010870 */
[-C--:B------:R-:W-:Y:S01]  /*ba80*/  FFMA.FTZ R11, R11, R88.reuse, -R98 ;  /* 0x000000580b0b7223 */ /* 0x080fe20000010862 */
[----:B------:R-:W-:-:S01]  /*ba90*/  FFMA.FTZ R114, R199, R88, -R112 ;  /* 0x00000058c7727223 */ /* 0x000fc20000010870 */
[-CC-:B------:R-:W-:Y:S01]  /*baa0*/  FFMA.FTZ R153, R173, R88.reuse, -R112.reuse ;  /* 0x00000058ad997223 */ /* 0x180fe20000010870 */
[----:B------:R-:W-:-:S01]  /*bab0*/  FFMA.FTZ R199, R100, R88, -R112 ;  /* 0x0000005864c77223 */ /* 0x000fc20000010870 */
[-C--:B------:R-:W-:Y:S01]  /*bac0*/  FFMA.FTZ R100, R13, R88.reuse, -R98 ;  /* 0x000000580d647223 */ /* 0x080fe20000010862 */
[----:B------:R-:W-:-:S01]  /*bad0*/  FFMA.FTZ R12, R159, R88, -R112 ;  /* 0x000000589f0c7223 */ /* 0x000fc20000010870 */
[----:B------:R-:W0:Y:S01]  /*bae0*/  MUFU.EX2 R169, R169 ;  /* 0x000000a900a97308 */ /* 0x000e220000000800 */
        /* <DEDUP_REMOVED lines=9> */
[-CC-:B------:R-:W-:Y:S01]  /*bb80*/  FFMA.FTZ R102, R185, R88.reuse, -R112.reuse ;  /* 0x00000058b9667223 */ /* 0x180fe20000010870 */
[----:B------:R-:W-:-:S01]  /*bb90*/  FFMA.FTZ R161, R165, R88, -R112 ;  /* 0x00000058a5a17223 */ /* 0x000fc20000010870 */
[-C--:B------:R-:W-:Y:S01]  /*bba0*/  FFMA.FTZ R185, R108, R88.reuse, -R112 ;  /* 0x000000586cb97223 */ /* 0x080fe20000010870 */
[----:B------:R-:W-:-:S01]  /*bbb0*/  FFMA.FTZ R108, R157, R88, -R98 ;  /* 0x000000589d6c7223 */ /* 0x000fc20000010862 */
[-C--:B------:R-:W-:Y:S01]  /*bbc0*/  FFMA.FTZ R20, R167, R88.reuse, -R112 ;  /* 0x00000058a7147223 */ /* 0x080fe20000010870 */
        /* <DEDUP_REMOVED lines=18> */
[----:B-1----:R-:W-:-:S01]  /*bcf0*/  FFMA.FTZ R2, R5, R2, R6 ;  /* 0x0000000205027223 */ /* 0x002fc20000010006 */
[-CC-:B------:R-:W-:Y:S01]  /*bd00*/  FFMA.FTZ R120, R213, R88.reuse, -R112.reuse ;  /* 0x00000058d5787223 */ /* 0x180fe20000010870 */
[----:B------:R-:W-:-:S01]  /*bd10*/  FFMA.FTZ R173, R215, R88, -R112 ;  /* 0x00000058d7ad7223 */ /* 0x000fc20000010870 */
[-CC-:B------:R-:W-:Y:S01]  /*bd20*/  FFMA.FTZ R122, R217, R88.reuse, -R112.reuse ;  /* 0x00000058d97a7223 */ /* 0x180fe20000010870 */
[----:B------:R-:W-:-:S01]  /*bd30*/  FFMA.FTZ R175, R219, R88, -R112 ;  /* 0x00000058dbaf7223 */ /* 0x000fc20000010870 */
[-CC-:B------:R-:W-:Y:S01]  /*bd40*/  FFMA.FTZ R124, R221, R88.reuse, -R112.reuse ;  /* 0x00000058dd7c7223 */ /* 0x180fe20000010870 */
[----:B------:R-:W-:-:S01]  /*bd50*/  FFMA.FTZ R177, R223, R88, -R112 ;  /* 0x00000058dfb17223 */ /* 0x000fc20000010870 */
[----:B------:R-:W1:Y:S01]  /*bd60*/  MUFU.EX2 R10, R10 ;  /* 0x0000000a000a7308 */ /* 0x000e620000000800 */
        /* <DEDUP_REMOVED lines=28> */
[----:B------:R-:W-:-:S03]  /*bf30*/  FFMA.FTZ R101, R101, R88, -R98 ;  /* 0x0000005865657223 */ /* 0x000fc60000010862 */
        /* <DEDUP_REMOVED lines=10> */
[-CC-:B------:R-:W-:Y:S01]  /*bfe0*/  FFMA.FTZ R144, R107, R88.reuse, -R98.reuse ;  /* 0x000000586b907223 */ /* 0x180fe20000010862 */
[----:B------:R-:W-:-:S05]  /*bff0*/  FFMA.FTZ R107, R109, R88, -R98 ;  /* 0x000000586d6b7223 */ /* 0x000fca0000010862 */
        /* <DEDUP_REMOVED lines=99> */
[----:B------:R-:W-:Y:S01]  /*c630*/  MUFU.EX2 R177, R177 ;  /* 0x000000b100b17308 */ /* 0x000fe20000000800 */
[----:B0-----:R-:W-:-:S07]  /*c640*/  FADD.FTZ R154, R124, R115 ;  /* 0x000000737c9a7221 */ /* 0x001fce0000010000 */
[----:B------:R-:W0:Y:S01]  /*c650*/  MUFU.EX2 R148, R148 ;  /* 0x0000009400947308 */ /* 0x000e220000000800 */
[----:B--2---:R-:W-:-:S07]  /*c660*/  FADD.FTZ R3, R109, R2 ;  /* 0x000000026d037221 */ /* 0x004fce0000010000 */
[----:B------:R-:W-:Y:S08]  /*c670*/  MUFU.EX2 R126, R126 ;  /* 0x0000007e007e7308 */ /* 0x000ff00000000800 */
[----:B------:R-:W1:Y:S01]  /*c680*/  MUFU.EX2 R111, R111 ;  /* 0x0000006f006f7308 */ /* 0x000e620000000800 */
[----:B0-----:R-:W-:-:S07]  /*c690*/  FADD.FTZ R2, R148, R3 ;  /* 0x0000000394027221 */ /* 0x001fce0000010000 */
[----:B------:R-:W-:Y:S08]  /*c6a0*/  MUFU.EX2 R179, R179 ;  /* 0x000000b300b37308 */ /* 0x000ff00000000800 */
[----:B------:R-:W0:Y:S01]  /*c6b0*/  MUFU.EX2 R150, R150 ;  /* 0x0000009600967308 */ /* 0x000e220000000800 */
[----:B-1----:R-:W-:-:S07]  /*c6c0*/  FADD.FTZ R3, R111, R2 ;  /* 0x000000026f037221 */ /* 0x002fce0000010000 */
[----:B------:R-:W-:Y:S08]  /*c6d0*/  MUFU.EX2 R128, R128 ;  /* 0x0000008000807308 */ /* 0x000ff00000000800 */
[----:B------:R-:W1:Y:S01]  /*c6e0*/  MUFU.EX2 R113, R113 ;  /* 0x0000007100717308 */ /* 0x000e620000000800 */
[----:B0-----:R-:W-:-:S07]  /*c6f0*/  FADD.FTZ R2, R150, R3 ;  /* 0x0000000396027221 */ /* 0x001fce0000010000 */
[----:B------:R-:W0:Y:S08]  /*c700*/  MUFU.EX2 R181, R181 ;  /* 0x000000b500b57308 */ /* 0x000e300000000800 */
[----:B------:R2:W-:Y:S01]  /*c710*/  MUFU.EX2 R156, R93 ;  /* 0x0000005d009c7308 */ /* 0x0005e20000000800 */
[----:B-1----:R-:W-:-:S07]  /*c720*/  FADD.FTZ R3, R113, R2 ;  /* 0x0000000271037221 */ /* 0x002fce0000010000 */
[----:B------:R-:W1:Y:S01]  /*c730*/  MUFU.EX2 R152, R152 ;  /* 0x0000009800987308 */ /* 0x000e620000000800 */
[----:B--2---:R-:W-:-:S04]  /*c740*/  FADD.FTZ R93, R177, R154 ;  /* 0x0000009ab15d7221 */ /* 0x004fc80000010000 */
[----:B------:R-:W-:-:S03]  /*c750*/  FADD.FTZ R154, R126, R93 ;  /* 0x0000005d7e9a7221 */ /* 0x000fc60000010000 */
[----:B------:R-:W2:Y:S01]  /*c760*/  MUFU.EX2 R104, R104 ;  /* 0x0000006800687308 */ /* 0x000ea20000000800 */
[----:B------:R-:W-:-:S04]  /*c770*/  FADD.FTZ R93, R179, R154 ;  /* 0x0000009ab35d7221 */ /* 0x000fc80000010000 */
[----:B------:R-:W-:-:S03]  /*c780*/  FADD.FTZ R154, R128, R93 ;  /* 0x0000005d809a7221 */ /* 0x000fc60000010000 */
[----:B------:R-:W3:Y:S01]  /*c790*/  MUFU.EX2 R185, R185 ;  /* 0x000000b900b97308 */ /* 0x000ee20000000800 */
[----:B0-----:R-:W-:-:S01]  /*c7a0*/  FADD.FTZ R93, R181, R154 ;  /* 0x0000009ab55d7221 */ /* 0x001fc20000010000 */
[----:B-1----:R-:W-:-:S04]  /*c7b0*/  FADD.FTZ R3, R152, R3 ;  /* 0x0000000398037221 */ /* 0x002fc80000010000 */
[----:B------:R-:W-:Y:S02]  /*c7c0*/  FADD.FTZ R3, R156, R3 ;  /* 0x000000039c037221 */ /* 0x000fe40000010000 */
[----:B------:R-:W0:Y:S01]  /*c7d0*/  MUFU.EX2 R95, R95 ;  /* 0x0000005f005f7308 */ /* 0x000e220000000800 */
[----:B--2---:R-:W-:-:S07]  /*c7e0*/  FADD.FTZ R2, R104, R93 ;  /* 0x0000005d68027221 */ /* 0x004fce0000010000 */
[----:B------:R-:W1:Y:S01]  /*c7f0*/  MUFU.EX2 R94, R94 ;  /* 0x0000005e005e7308 */ /* 0x000e620000000800 */
[----:B---3--:R-:W-:-:S07]  /*c800*/  FADD.FTZ R93, R185, R2 ;  /* 0x00000002b95d7221 */ /* 0x008fce0000010000 */
        /* <DEDUP_REMOVED lines=18> */
.L_x_2174:
        /* <DEDUP_REMOVED lines=14> */
[-C--:B------:R-:W-:Y:S01]  /*ca10*/  FMUL.FTZ R24, R24, R4.reuse ;  /* 0x0000000418187220 */ /* 0x080fe20000410000 */
[----:B------:R-:W-:Y:S01]  /*ca20*/  F2FP.SATFINITE.E4M3.F32.PACK_AB_MERGE_C R130, R112, R21, R130 ;  /* 0x000000157082723e */ /* 0x000fe20004807082 */
[----:B------:R-:W-:Y:S01]  /*ca30*/  FMUL.FTZ R25, R25, R4 ;  /* 0x0000000419197220 */ /* 0x000fe20000410000 */
[----:B------:R-:W-:Y:S01]  /*ca40*/  F2FP.SATFINITE.E4M3.F32.PACK_AB_MERGE_C R127, R123, R136, R127 ;  /* 0x000000887b7f723e */ /* 0x000fe2000480707f */
        /* <DEDUP_REMOVED lines=98> */
[----:B------:R-:W-:Y:S01]  /*d070*/  F2FP.SATFINITE.E4M3.F32.PACK_AB_MERGE_C R171, R99, R91, R98 ;  /* 0x0000005b63ab723e */ /* 0x000fe20004807062 */
[----:B------:R-:W-:Y:S06]  /*d080*/  @P1 BRA `(.L_x_2175) ;  /* 0xffffffc800501947 */ /* 0x000fec000383ffff */
.L_x_2164:
[----:B------:R-:W-:Y:S06]  /*d090*/  BAR.ARV 0x8, 0x180 ;  /* 0x0206000000007b1d */ /* 0x000fec0000002000 */
[----:B------:R-:W-:Y:S05]  /*d0a0*/  @!P0 BRA `(.L_x_2176) ;  /* 0x0000000000048947 */ /* 0x000fea0003800000 */
[----:B------:R-:W-:Y:S01]  /*d0b0*/  BPT.TRAP 0x1 ;  /* 0x000000040000795c */ /* 0x000fe20000300000 */
.L_x_2176:
[----:B------:R-:W-:Y:S01]  /*d0c0*/  ULEA UR9, UR43, UR41, 0x3 ;  /* 0x000000292b097291 */ /* 0x000fe2000f8e183f */
[----:B------:R-:W-:-:S05]  /*d0d0*/  IMAD.U32 R0, RZ, RZ, UR44 ;  /* 0x0000002cff007e24 */ /* 0x000fca000f8e00ff */
[----:B------:R-:W-:-:S04]  /*d0e0*/  SHF.L.U32 R0, R0, 0x1f, RZ ;  /* 0x0000001f00007819 */ /* 0x000fc800000006ff */
[----:B------:R0:W1:Y:S01]  /*d0f0*/  SYNCS.PHASECHK.TRANS64.TRYWAIT P1, [UR9+0x29850], R0 ;  /* 0x02985000ff0075a7 */ /* 0x0000620008020149 */
[----:B------:R-:W-:Y:S05]  /*d100*/  @!P0 BRA `(.L_x_2177) ;  /* 0x0000000000048947 */ /* 0x000fea0003800000 */
[----:B------:R-:W-:Y:S01]  /*d110*/  BPT.TRAP 0x1 ;  /* 0x000000040000795c */ /* 0x000fe20000300000 */
.L_x_2177:
[----:B-1----:R-:W-:Y:S05]  /*d120*/  @P1 BRA `(.L_x_2178) ;  /* 0x0000000000081947 */ /* 0x002fea0003800000 */
[----:B------:R-:W1:Y:S02]  /*d130*/  SYNCS.PHASECHK.TRANS64.TRYWAIT P1, [UR9+0x29850], R0 ;  /* 0x02985000ff0075a7 */ /* 0x000e640008020149 */
[----:B-1----:R-:W-:Y:S05]  /*d140*/  @!P1 BRA `(.L_x_2179) ;  /* 0x00000084001c9947 */ /* 0x002fea0003800000 */
.L_x_2178:
        /* <DEDUP_REMOVED lines=22> */
[----:B------:R-:W-:Y:S02]  /*d2b0*/  @UP0 USHF.R.S32.HI UR6, URZ, 0x1f, UR42 ;  /* 0x0000001f3f060899 */ /* 0x000fe4000801142a */
[----:B------:R-:W-:Y:S02]  /*d2c0*/  @UP0 USHF.R.S32.HI UR7, URZ, 0x1f, UR38 ;  /* 0x0000001f3f070899 */ /* 0x000fe40008011426 */
[----:B------:R-:W-:-:S04]  /*d2d0*/  @UP0 UIMAD UR6, UR6, UR12, URZ ;  /* 0x0000000c060602a4 */ /* 0x000fc8000f8e023f */
        /* <DEDUP_REMOVED lines=11> */
[----:B-1----:R-:W-:Y:S01]  /*d390*/  IMAD.U32 R5, RZ, RZ, UR7 ;  /* 0x00000007ff057e24 */ /* 0x002fe2000f8e00ff */
[----:B------:R-:W-:Y:S02]  /*d3a0*/  UMOV UR7, 0xc0000010 ;  /* 0xc000001000077882 */ /* 0x000fe40000000000 */
[----:B------:R-:W-:Y:S02]  /*d3b0*/  UMOV UR6, UR4 ;  /* 0x0000000400067c82 */ /* 0x000fe40008000000 */
[----:B------:R1:W2:Y:S01]  /*d3c0*/  @P1 LDG.E R6, desc[UR50][R4.64] ;  /* 0x0000003204061981 */ /* 0x0002a2000c1e1900 */
[----:B------:R-:W-:Y:S02]  /*d3d0*/  WARPGROUP.DEPBAR.LE gsb0, 0x0 ;  /* 0x00008000000079c5 */ /* 0x000fe40000010000 */
[----:B------:R-:W-:-:S06]  /*d3e0*/  WARPGROUP.ARRIVE ;  /* 0x00000000000079c5 */ /* 0x000fcc0000000000 */
[----:B------:R-:W-:Y:S01]  /*d3f0*/  QGMMA.64x128x32.F32.E4M3.E4M3 R24, R176, gdesc[UR4], R24, gsb0 ;  /* 0x01e00004b0187df3 */ /* 0x000fe20008000818 */
[----:B------:R-:W-:Y:S01]  /*d400*/  UIADD3 UR4, UR8, 0x300, URZ ;  /* 0x0000030008047890 */ /* 0x000fe2000fffe03f */
[----:B------:R-:W-:-:S06]  /*d410*/  UMOV UR7, 0xc0000010 ;  /* 0xc000001000077882 */ /* 0x000fcc0000000000 */
[----:B------:R-:W-:Y:S01]  /*d420*/  UMOV UR6, UR4 ;  /* 0x0000000400067c82 */ /* 0x000fe20008000000 */
[----:B------:R-:W-:Y:S01]  /*d430*/  UIADD3 UR8, UR8, 0x400, URZ ;  /* 0x0000040008087890 */ /* 0x000fe2000fffe03f */
[----:B0-----:R-:W0:Y:S04]  /*d440*/  SHFL.BFLY PT, R0, R3, 0x2, 0x1f ;  /* 0x0c401f0003007f89 */ /* 0x001e2800000e0000 */
[----:B------:R-:W3:Y:S01]  /*d450*/  SHFL.BFLY PT, R9, R2, 0x2, 0x1f ;  /* 0x0c401f0002097f89 */ /* 0x000ee200000e0000 */
[----:B------:R-:W-:Y:S02]  /*d460*/  WARPGROUP.DEPBAR.LE gsb0, 0x0 ;  /* 0x00008000000079c5 */ /* 0x000fe40000010000 */
[----:B------:R-:W-:-:S06]  /*d470*/  WARPGROUP.ARRIVE ;  /* 0x00000000000079c5 */ /* 0x000fcc0000000000 */
[----:B------:R-:W-:Y:S01]  /*d480*/  QGMMA.64x128x32.F32.E4M3.E4M3 R24, R172, gdesc[UR4], R24, gsb0 ;  /* 0x01e00004ac187df3 */ /* 0x000fe20008000818 */
[----:B------:R-:W-:Y:S01]  /*d490*/  UMOV UR6, UR8 ;  /* 0x0000000800067c82 */ /* 0x000fe20008000000 */
[----:B------:R-:W-:Y:S01]  /*d4a0*/  UMOV UR7, 0xc0000010 ;  /* 0xc000001000077882 */ /* 0x000fe20000000000 */
[----:B0-----:R-:W-:-:S01]  /*d4b0*/  FADD.FTZ R0, R0, R3 ;  /* 0x0000000300007221 */ /* 0x001fc20000010000 */
[----:B---3--:R-:W-:-:S04]  /*d4c0*/  FADD.FTZ R9, R9, R2 ;  /* 0x0000000209097221 */ /* 0x008fc80000010000 */
[----:B-1----:R-:W0:Y:S04]  /*d4d0*/  SHFL.BFLY PT, R5, R0, 0x1, 0x1f ;  /* 0x0c201f0000057f89 */ /* 0x002e2800000e0000 */
        /* <DEDUP_REMOVED lines=31> */
.L_x_2180:
        /* <DEDUP_REMOVED lines=16> */
[-C--:B------:R-:W-:Y:S01]  /*d7d0*/  FMUL.FTZ R57, R26, R96.reuse ;  /* 0x000000601a397220 */ /* 0x080fe20000410000 */
[-C--:B------:R-:W-:Y:S01]  /*d7e0*/  FMUL.FTZ R49, R27, R96.reuse ;  /* 0x000000601b317220 */ /* 0x080fe20000410000 */
[-C--:B------:R-:W-:Y:S01]  /*d7f0*/  FMUL.FTZ R48, R30, R96.reuse ;  /* 0x000000601e307220 */ /* 0x080fe20000410000 */
[-C--:B------:R-:W-:Y:S01]  /*d800*/  FMUL.FTZ R40, R31, R96.reuse ;  /* 0x000000601f287220 */ /* 0x080fe20000410000 */
[-C--:B------:R-:W-:Y:S01]  /*d810*/  FMUL.FTZ R41, R34, R96.reuse ;  /* 0x0000006022297220 */ /* 0x080fe20000410000 */
        /* <DEDUP_REMOVED lines=53> */
.L_x_2144:
        /* <DEDUP_REMOVED lines=26> */
[----:B------:R-:W-:Y:S01]  /*dd10*/  F2FP.BF16.F32.PACK_AB R27, R54, R27 ;  /* 0x0000001b361b723e */ /* 0x000fe200000010ff */
[----:B0-----:R-:W-:Y:S01]  /*dd20*/  IMAD.SHL.U32 R24, R35, 0x4, RZ ;  /* 0x0000000423187824 */ /* 0x001fe200078e00ff */
        /* <DEDUP_REMOVED lines=15> */
[----:B------:R-:W-:Y:S01]  /*de20*/  F2FP.BF16.F32.PACK_AB R89, R88, R89 ;  /* 0x000000595859723e */ /* 0x000fe200000010ff */
[----:B------:R-:W-:Y:S01]  /*de30*/  USHF.R.S32.HI UR12, URZ, 0x1f, UR38 ;  /* 0x0000001f3f0c7899 */ /* 0x000fe20008011426 */
[----:B------:R-:W-:Y:S01]  /*de40*/  LOP3.LUT R24, R24, 0xc, RZ, 0xc0, !PT ;  /* 0x0000000c18187812 */ /* 0x000fe200078ec0ff */
[----:B------:R-:W-:Y:S01]  /*de50*/  ULDC.64 UR8, c[0x0][0xb90] ;  /* 0x0002e40000087ab9 */ /* 0x000fe20000000a00 */
[----:B------:R-:W-:Y:S01]  /*de60*/  USHF.R.S32.HI UR13, URZ, 0x1f, UR42 ;  /* 0x0000001f3f0d7899 */ /* 0x000fe2000801142a */
[----:B------:R-:W-:Y:S01]  /*de70*/  BAR.SYNC.DEFER_BLOCKING 0x1, 0x100 ;  /* 0x0044000000007b1d */ /* 0x000fe20000010000 */
[----:B------:R-:W-:-:S05]  /*de80*/  IADD3 R24, P0, R24, UR6, RZ ;  /* 0x0000000618187c10 */ /* 0x000fca000ff1e0ff */
[----:B------:R-:W-:Y:S01]  /*de90*/  IMAD.X R25, RZ, RZ, UR7, P0 ;  /* 0x00000007ff197e24 */ /* 0x000fe200080e06ff */
[----:B------:R-:W-:-:S04]  /*dea0*/  ULDC.64 UR10, c[0x0][0xb98] ;  /* 0x0002e600000a7ab9 */ /* 0x000fc80000000a00 */
[----:B------:R0:W2:Y:S01]  /*deb0*/  LDG.E.CONSTANT R24, desc[UR50][R24.64] ;  /* 0x0000003218187981 */ /* 0x0000a2000c1e9900 */
[----:B------:R-:W-:Y:S02]  /*dec0*/  UIMAD UR5, UR12, UR8, URZ ;  /* 0x000000080c0572a4 */ /* 0x000fe4000f8e023f */
[----:B------:R-:W-:Y:S01]  /*ded0*/  UIMAD.WIDE.U32 UR6, UR38, UR8, URZ ;  /* 0x00000008260672a5 */ /* 0x000fe2000f8e003f */
[----:B------:R-:W1:Y:S01]  /*dee0*/  S2R R34, SR_SWINHI ;  /* 0x0000000000227919 */ /* 0x000e620000002f00 */
[----:B------:R-:W-:Y:S02]  /*def0*/  UIMAD UR5, UR38, UR9, UR5 ;  /* 0x00000009260572a4 */ /* 0x000fe4000f8e0205 */
[----:B------:R-:W-:Y:S02]  /*df00*/  UIMAD UR8, UR13, UR10, URZ ;  /* 0x0000000a0d0872a4 */ /* 0x000fe4000f8e023f */
[----:B------:R-:W-:Y:S01]  /*df10*/  UIADD3 UR7, UR7, UR5, URZ ;  /* 0x0000000507077290 */ /* 0x000fe2000fffe03f */
[----:B0-----:R-:W-:Y:S01]  /*df20*/  LOP3.LUT P0, R25, R35, 0x3, RZ, 0xc0, !PT ;  /* 0x0000000323197812 */ /* 0x001fe2000780c0ff */
[----:B------:R-:W-:-:S02]  /*df30*/  UIMAD UR8, UR42, UR11, UR8 ;  /* 0x0000000b2a0872a4 */ /* 0x000fc4000f8e0208 */
[----:B------:R-:W-:Y:S01]  /*df40*/  UIMAD.WIDE.U32 UR6, UR42, UR10, UR6 ;  /* 0x0000000a2a0672a5 */ /* 0x000fe2000f8e0006 */
[----:B------:R-:W-:Y:S01]  /*df50*/  ISETP.EQ.OR P0, PT, R25, 0x3, !P0 ;  /* 0x000000031900780c */ /* 0x000fe20004702670 */
[----:B------:R-:W-:Y:S01]  /*df60*/  ULDC UR5, c[0x0][0xa88] ;  /* 0x0002a20000057ab9 */ /* 0x000fe20000000800 */
[----:B------:R-:W-:Y:S02]  /*df70*/  ULDC.64 UR10, c[0x0][0xaf0] ;  /* 0x0002bc00000a7ab9 */ /* 0x000fe40000000a00 */
[----:B------:R-:W-:Y:S02]  /*df80*/  SEL R61, R7, R6, P0 ;  /* 0x00000006073d7207 */ /* 0x000fe40000000000 */
[----:B------:R-:W-:Y:S02]  /*df90*/  SEL R58, R6, R7, P0 ;  /* 0x00000007063a7207 */ /* 0x000fe40000000000 */
[----:B------:R-:W-:Y:S02]  /*dfa0*/  SEL R55, R29, R28, P0 ;  /* 0x0000001c1d377207 */ /* 0x000fe40000000000 */
[----:B------:R-:W-:Y:S01]  /*dfb0*/  SEL R52, R28, R29, P0 ;  /* 0x0000001d1c347207 */ /* 0x000fe20000000000 */
[----:B------:R-:W-:Y:S01]  /*dfc0*/  IMAD R29, R23, 0x40, R16 ;  /* 0x00000040171d7824 */ /* 0x000fe200078e0210 */
[----:B------:R-:W-:-:S02]  /*dfd0*/  SEL R65, R31, R30, P0 ;  /* 0x0000001e1f417207 */ /* 0x000fc40000000000 */
[----:B------:R-:W-:Y:S02]  /*dfe0*/  SEL R62, R30, R31, P0 ;  /* 0x0000001f1e3e7207 */ /* 0x000fe40000000000 */
[----:B------:R-:W0:Y:S01]  /*dff0*/  LDC R30, c[0x0][0xbe8] ;  /* 0x0002fa00ff1e7b82 */ /* 0x000e220000000800 */
[----:B------:R-:W-:Y:S02]  /*e000*/  SEL R73, R9, R8, P0 ;  /* 0x0000000809497207 */ /* 0x000fe40000000000 */
[----:B------:R-:W-:Y:S02]  /*e010*/  SEL R70, R8, R9, P0 ;  /* 0x0000000908467207 */ /* 0x000fe40000000000 */
[----:B------:R-:W-:Y:S02]  /*e020*/  SEL R67, R27, R26, P0 ;  /* 0x0000001a1b437207 */ /* 0x000fe40000000000 */
[----:B------:R-:W-:Y:S02]  /*e030*/  MOV R4, R3 ;  /* 0x0000000300047202 */ /* 0x000fe40000000f00 */
[----:B-1----:R-:W-:-:S02]  /*e040*/  MOV R5, R34 ;  /* 0x0000002200057202 */ /* 0x002fc40000000f00 */
[----:B------:R-:W-:Y:S02]  /*e050*/  SEL R64, R26, R27, P0 ;  /* 0x0000001b1a407207 */ /* 0x000fe40000000000 */
[----:B------:R-:W-:Y:S01]  /*e060*/  SEL R57, R15, R14, P0 ;  /* 0x0000000e0f397207 */ /* 0x000fe20000000000 */
[--C-:B------:R-:W-:Y:S01]  /*e070*/  IMAD.WIDE R6, R191, 0x2, R4.reuse ;  /* 0x00000002bf067825 */ /* 0x100fe200078e0204 */
[----:B------:R-:W-:Y:S02]  /*e080*/  SEL R54, R14, R15, P0 ;  /* 0x0000000f0e367207 */ /* 0x000fe40000000000 */
[----:B------:R-:W-:Y:S01]  /*e090*/  SEL R69, R21, R20, P0 ;  /* 0x0000001415457207 */ /* 0x000fe20000000000 */
[----:B------:R-:W-:Y:S01]  /*e0a0*/  IMAD.WIDE R28, R29, 0x2, R4 ;  /* 0x000000021d1c7825 */ /* 0x000fe200078e0204 */
[C---:B------:R-:W-:Y:S02]  /*e0b0*/  IADD3 R43, P6, R6.reuse, 0x4060, RZ ;  /* 0x00004060062b7810 */ /* 0x040fe40007fde0ff */
[----:B------:R-:W-:-:S02]  /*e0c0*/  IADD3 R5, P2, R6, 0x20, RZ ;  /* 0x0000002006057810 */ /* 0x000fc40007f5e0ff */
[----:B------:R-:W-:Y:S02]  /*e0d0*/  LOP3.LUT R42, R43, 0x380, RZ, 0xc0, !PT ;  /* 0x000003802b2a7812 */ /* 0x000fe400078ec0ff */
[----:B------:R-:W-:Y:S01]  /*e0e0*/  SEL R66, R20, R21, P0 ;  /* 0x0000001514427207 */ /* 0x000fe20000000000 */
[--C-:B------:R-:W-:Y:S01]  /*e0f0*/  IMAD.X R35, RZ, RZ, R7.reuse, P2 ;  /* 0x000000ffff237224 */ /* 0x100fe200010e0607 */
[----:B------:R-:W-:Y:S02]  /*e100*/  SHF.R.U64 R42, R42, 0x3, RZ ;  /* 0x000000032a2a7819 */ /* 0x000fe400000012ff */
[----:B------:R-:W-:Y:S02]  /*e110*/  LOP3.LUT R4, R5, 0x380, RZ, 0xc0, !PT ;  /* 0x0000038005047812 */ /* 0x000fe400078ec0ff */
[----:B------:R-:W-:Y:S01]  /*e120*/  LOP3.LUT R42, R42, R43, RZ, 0x3c, !PT ;  /* 0x0000002b2a2a7212 */ /* 0x000fe200078e3cff */
[----:B------:R-:W-:Y:S01]  /*e130*/  IMAD.X R43, RZ, RZ, R7, P6 ;  /* 0x000000ffff2b7224 */ /* 0x000fe200030e0607 */
[----:B------:R-:W-:-:S02]  /*e140*/  IADD3 R9, P6, R6, 0x40, RZ ;  /* 0x0000004006097810 */ /* 0x000fc40007fde0ff */
[----:B------:R-:W-:Y:S02]  /*e150*/  IADD3 R15, P2, R28, 0x2000, RZ ;  /* 0x000020001c0f7810 */ /* 0x000fe40007f5e0ff */
[----:B------:R-:W-:Y:S01]  /*e160*/  LOP3.LUT R45, R6, 0x380, RZ, 0xc0, !PT ;  /* 0x00000380062d7812 */ /* 0x000fe200078ec0ff */
[----:B------:R-:W-:Y:S01]  /*e170*/  IMAD.X R27, RZ, RZ, R7, P6 ;  /* 0x000000ffff1b7224 */ /* 0x000fe200030e0607 */
[----:B------:R-:W-:Y:S02]  /*e180*/  IADD3 R21, P6, R28, 0x1000, RZ ;  /* 0x000010001c157810 */ /* 0x000fe40007fde0ff */
[----:B------:R-:W-:Y:S02]  /*e190*/  SHF.R.U64 R4, R4, 0x3, RZ ;  /* 0x0000000304047819 */ /* 0x000fe400000012ff */
[----:B------:R-:W-:Y:S02]  /*e1a0*/  LOP3.LUT R20, R21, 0x380, RZ, 0xc0, !PT ;  /* 0x0000038015147812 */ /* 0x000fe400078ec0ff */
[----:B------:R-:W-:-:S02]  /*e1b0*/  LOP3.LUT R14, R15, 0x380, RZ, 0xc0, !PT ;  /* 0x000003800f0e7812 */ /* 0x000fc400078ec0ff */
[----:B------:R-:W-:Y:S02]  /*e1c0*/  SEL R59, R11, R10, P0 ;  /* 0x0000000a0b3b7207 */ /* 0x000fe40000000000 */
[----:B------:R-:W-:Y:S02]  /*e1d0*/  SEL R56, R10, R11, P0 ;  /* 0x0000000b0a387207 */ /* 0x000fe40000000000 */
[----:B------:R-:W-:Y:S02]  /*e1e0*/  SHF.R.U64 R45, R45, 0x3, RZ ;  /* 0x000000032d2d7819 */ /* 0x000fe400000012ff */
[----:B------:R-:W-:Y:S02]  /*e1f0*/  IADD3 R11, P3, R6, 0x4000, RZ ;  /* 0x00004000060b7810 */ /* 0x000fe40007f7e0ff */
[----:B------:R-:W-:Y:S02]  /*e200*/  LOP3.LUT R34, R4, R5, RZ, 0x3c, !PT ;  /* 0x0000000504227212 */ /* 0x000fe400078e3cff */
[----:B------:R-:W-:-:S02]  /*e210*/  SHF.R.U64 R20, R20, 0x3, RZ ;  /* 0x0000000314147819 */ /* 0x000fc400000012ff */
[----:B------:R-:W-:Y:S02]  /*e220*/  SHF.R.U64 R14, R14, 0x3, RZ ;  /* 0x000000030e0e7819 */ /* 0x000fe400000012ff */
[----:B------:R-:W-:Y:S02]  /*e230*/  LOP3.LUT R4, R9, 0x380, RZ, 0xc0, !PT ;  /* 0x0000038009047812 */ /* 0x000fe400078ec0ff */
[----:B------:R-:W-:Y:S02]  /*e240*/  SEL R71, R13, R12, P0 ;  /* 0x0000000c0d477207 */ /* 0x000fe40000000000 */
[----:B------:R-:W-:Y:S02]  /*e250*/  SEL R68, R12, R13, P0 ;  /* 0x0000000d0c447207 */ /* 0x000fe40000000000 */
[C---:B------:R-:W-:Y:S02]  /*e260*/  IADD3 R13, P5, R6.reuse, 0x4040, RZ ;  /* 0x00004040060d7810 */ /* 0x040fe40007fbe0ff */
[----:B------:R-:W-:-:S02]  /*e270*/  IADD3 R10, P4, R6, 0x4020, RZ ;  /* 0x00004020060a7810 */ /* 0x000fc40007f9e0ff */
[----:B------:R-:W-:Y:S01]  /*e280*/  IADD3 R8, P1, R6, 0x60, RZ ;  /* 0x0000006006087810 */ /* 0x000fe20007f3e0ff */
[--C-:B------:R-:W-:Y:S01]  /*e290*/  IMAD.X R41, RZ, RZ, R7.reuse, P5 ;  /* 0x000000ffff297224 */ /* 0x100fe200028e0607 */
[----:B------:R-:W-:Y:S01]  /*e2a0*/  LOP3.LUT R44, R45, R6, RZ, 0x3c, !PT ;  /* 0x000000062d2c7212 */ /* 0x000fe200078e3cff */
[----:B------:R-:W-:Y:S01]  /*e2b0*/  IMAD.MOV.U32 R45, RZ, RZ, R7 ;  /* 0x000000ffff2d7224 */ /* 0x000fe200078e0007 */
[----:B------:R-:W-:Y:S02]  /*e2c0*/  LOP3.LUT R6, R11, 0x380, RZ, 0xc0, !PT ;  /* 0x000003800b067812 */ /* 0x000fe400078ec0ff */
[----:B------:R-:W-:Y:S01]  /*e2d0*/  LOP3.LUT R20, R20, R21, RZ, 0x3c, !PT ;  /* 0x0000001514147212 */ /* 0x000fe200078e3cff */
[--C-:B------:R-:W-:Y:S01]  /*e2e0*/  IMAD.X R21, RZ, RZ, R29.reuse, P6 ;  /* 0x000000ffff157224 */ /* 0x100fe200030e061d */
[----:B------:R-:W-:Y:S01]  /*e2f0*/  LOP3.LUT R14, R14, R15, RZ, 0x3c, !PT ;  /* 0x0000000f0e0e7212 */ /* 0x000fe200078e3cff */
[----:B------:R-:W-:Y:S01]  /*e300*/  IMAD.X R15, RZ, RZ, R29, P2 ;  /* 0x000000ffff0f7224 */ /* 0x000fe200010e061d */
[----:B------:R-:W-:-:S02]  /*e310*/  SHF.R.U64 R4, R4, 0x3, RZ ;  /* 0x0000000304047819 */ /* 0x000fc400000012ff */
[----:B------:R-:W-:Y:S02]  /*e320*/  IADD3 R31, P6, R28, 0x7000, RZ ;  /* 0x000070001c1f7810 */ /* 0x000fe40007fde0ff */
[----:B0-----:R-:W-:Y:S02]  /*e330*/  ISETP.NE.AND P2, PT, R30, 0x1, PT ;  /* 0x000000011e00780c */ /* 0x001fe40003f45270 */
[----:B------:R-:W-:Y:S02]  /*e340*/  SHF.R.U64 R6, R6, 0x3, RZ ;  /* 0x0000000306067819 */ /* 0x000fe400000012ff */
[----:B------:R-:W-:Y:S02]  /*e350*/  SEL R63, R48, R49, P0 ;  /* 0x00000031303f7207 */ /* 0x000fe40000000000 */
[----:B------:R-:W-:Y:S02]  /*e360*/  LOP3.LUT R26, R4, R9, RZ, 0x3c, !PT ;  /* 0x00000009041a7212 */ /* 0x000fe400078e3cff */
[----:B------:R-:W-:-:S02]  /*e370*/  SEL R48, R49, R48, P0 ;  /* 0x0000003031307207 */ /* 0x000fc40000000000 */
[----:B------:R-:W-:Y:S02]  /*e380*/  LOP3.LUT R4, R31, 0x380, RZ, 0xc0, !PT ;  /* 0x000003801f047812 */ /* 0x000fe400078ec0ff */
[----:B------:R-:W-:Y:S02]  /*e390*/  SEL R49, R38, R39, P0 ;  /* 0x0000002726317207 */ /* 0x000fe40000000000 */
[----:B------:R-:W-:Y:S01]  /*e3a0*/  SEL R60, R39, R38, P0 ;  /* 0x00000026273c7207 */ /* 0x000fe20000000000 */
[----:B------:R-:W-:Y:S01]  /*e3b0*/  IMAD.X R39, RZ, RZ, R7, P3 ;  /* 0x000000ffff277224 */ /* 0x000fe200018e0607 */
[----:B------:R-:W-:Y:S02]  /*e3c0*/  LOP3.LUT R38, R6, R11, RZ, 0x3c, !PT ;  /* 0x0000000b06267212 */ /* 0x000fe400078e3cff */
[----:B------:R-:W-:Y:S02]  /*e3d0*/  LOP3.LUT R6, R8, 0x380, RZ, 0xc0, !PT ;  /* 0x0000038008067812 */ /* 0x000fe400078ec0ff */
[----:B------:R-:W-:-:S02]  /*e3e0*/  SHF.R.U64 R4, R4, 0x3, RZ ;  /* 0x0000000304047819 */ /* 0x000fc400000012ff */
[----:B------:R-:W-:Y:S02]  /*e3f0*/  SHF.R.U64 R5, R6, 0x3, RZ ;  /* 0x0000000306057819 */ /* 0x000fe400000012ff */
[----:B------:R-:W-:Y:S02]  /*e400*/  LOP3.LUT R4, R4, R31, RZ, 0x3c, !PT ;  /* 0x0000001f04047212 */ /* 0x000fe400078e3cff */
[----:B------:R-:W0:Y:S01]  /*e410*/  @P2 LDC R31, c[0x0][0xbec] ;  /* 0x0002fb00ff1f2b82 */ /* 0x000e220000000800 */
[----:B------:R-:W-:Y:S02]  /*e420*/  SEL R53, R33, R32, P0 ;  /* 0x0000002021357207 */ /* 0x000fe40000000000 */
[----:B------:R-:W-:Y:S01]  /*e430*/  SEL R50, R32, R33, P0 ;  /* 0x0000002120327207 */ /* 0x000fe20000000000 */
[----:B------:R-:W-:Y:S01]  /*e440*/  IMAD.X R33, RZ, RZ, R7, P1 ;  /* 0x000000ffff217224 */ /* 0x000fe200008e0607 */
[----:B------:R-:W-:Y:S02]  /*e450*/  LOP3.LUT R32, R5, R8, RZ, 0x3c, !PT ;  /* 0x0000000805207212 */ /* 0x000fe400078e3cff */
[----:B------:R-:W-:-:S02]  /*e460*/  MOV R83, R44 ;  /* 0x0000002c00537202 */ /* 0x000fc40000000f00 */
[----:B------:R-:W-:Y:S02]  /*e470*/  MOV R82, R32 ;  /* 0x0000002000527202 */ /* 0x000fe40000000f00 */
[----:B------:R-:W1:Y:S01]  /*e480*/  @P2 LDC R32, c[0x0][0xbf0] ;  /* 0x0002fc00ff202b82 */ /* 0x000e620000000800 */
[----:B------:R-:W-:Y:S01]  /*e490*/  MOV R44, R34 ;  /* 0x00000022002c7202 */ /* 0x000fe20000000f00 */
[----:B------:R-:W-:Y:S01]  /*e4a0*/  VIADD R34, R18, UR37 ;  /* 0x0000002512227c36 */ /* 0x000fe20008000000 */
[----:B------:R-:W-:Y:S02]  /*e4b0*/  LOP3.LUT R12, R13, 0x380, RZ, 0xc0, !PT ;  /* 0x000003800d0c7812 */ /* 0x000fe400078ec0ff */
[----:B------:R-:W-:Y:S02]  /*e4c0*/  SEL R51, R37, R36, P0 ;  /* 0x0000002425337207 */ /* 0x000fe40000000000 */
[----:B------:R-:W-:Y:S01]  /*e4d0*/  SEL R46, R36, R37, P0 ;  /* 0x00000025242e7207 */ /* 0x000fe20000000000 */
[----:B------:R-:W-:Y:S01]  /*e4e0*/  IMAD.X R37, RZ, RZ, R7, P4 ;  /* 0x000000ffff257224 */ /* 0x000fe200020e0607 */
[----:B------:R-:W-:-:S02]  /*e4f0*/  SEL R25, R94, R93, P0 ;  /* 0x0000005d5e197207 */ /* 0x000fc40000000000 */
[----:B------:R-:W-:Y:S02]  /*e500*/  SEL R47, R90, R89, P0 ;  /* 0x000000595a2f7207 */ /* 0x000fe40000000000 */
[----:B------:R-:W-:Y:S01]  /*e510*/  MOV R45, R26 ;  /* 0x0000001a002d7202 */ /* 0x000fe20000000f00 */
[----:B0-----:R-:W-:Y:S01]  /*e520*/  @P2 IMAD.HI.U32 R27, R34, R31, RZ ;  /* 0x0000001f221b2227 */ /* 0x001fe200078e00ff */
[----:B------:R-:W-:Y:S02]  /*e530*/  SEL R94, R93, R94, P0 ;  /* 0x0000005e5d5e7207 */ /* 0x000fe40000000000 */
[----:B------:R-:W-:Y:S01]  /*e540*/  SEL R90, R89, R90, P0 ;  /* 0x0000005a595a7207 */ /* 0x000fe20000000000 */
[----:B------:R-:W-:Y:S01]  /*e550*/  IMAD.MOV.U32 R26, RZ, RZ, R34 ;  /* 0x000000ffff1a7224 */ /* 0x000fe200078e0022 */
[----:B------:R-:W-:Y:S02]  /*e560*/  LOP3.LUT R7, R10, 0x380, RZ, 0xc0, !PT ;  /* 0x000003800a077812 */ /* 0x000fe400078ec0ff */
[----:B------:R-:W-:-:S02]  /*e570*/  SHF.R.U64 R12, R12, 0x3, RZ ;  /* 0x000000030c0c7819 */ /* 0x000fc400000012ff */
[----:B------:R-:W-:Y:S02]  /*e580*/  SHF.R.U64 R7, R7, 0x3, RZ ;  /* 0x0000000307077819 */ /* 0x000fe400000012ff */
[----:B------:R-:W-:Y:S02]  /*e590*/  LOP3.LUT R40, R12, R13, RZ, 0x3c, !PT ;  /* 0x0000000d0c287212 */ /* 0x000fe400078e3cff */
[----:B------:R-:W-:Y:S02]  /*e5a0*/  IADD3 R13, P1, R28, 0x3000, RZ ;  /* 0x000030001c0d7810 */ /* 0x000fe40007f3e0ff */
[----:B------:R-:W-:Y:S02]  /*e5b0*/  LOP3.LUT R36, R7, R10, RZ, 0x3c, !PT ;  /* 0x0000000a07247212 */ /* 0x000fe400078e3cff */
[----:B-1----:R-:W-:Y:S02]  /*e5c0*/  @P2 SHF.R.U32.HI R26, RZ, R32, R27 ;  /* 0x00000020ff1a2219 */ /* 0x002fe4000001161b */
[----:B------:R-:W-:-:S02]  /*e5d0*/  LOP3.LUT R12, R13, 0x380, RZ, 0xc0, !PT ;  /* 0x000003800d0c7812 */ /* 0x000fc400078ec0ff */
[----:B------:R-:W-:Y:S01]  /*e5e0*/  MOV R80, R36 ;  /* 0x0000002400507202 */ /* 0x000fe20000000f00 */
[----:B------:R-:W-:Y:S01]  /*e5f0*/  IMAD.MOV R37, RZ, RZ, -R26 ;  /* 0x000000ffff257224 */ /* 0x000fe200078e0a1a */
[----:B------:R-:W-:Y:S02]  /*e600*/  SEL R75, R86, R87, P0 ;  /* 0x00000057564b7207 */ /* 0x000fe40000000000 */
[----:B------:R-:W-:Y:S01]  /*e610*/  SHF.R.U64 R12, R12, 0x3, RZ ;  /* 0x000000030c0c7819 */ /* 0x000fe200000012ff */
[----:B------:R-:W-:Y:S01]  /*e620*/  IMAD R37, R30, R37, R34 ;  /* 0x000000251e257224 */ /* 0x000fe200078e0222 */
[----:B------:R-:W-:Y:S02]  /*e630*/  SEL R86, R87, R86, P0 ;  /* 0x0000005657567207 */ /* 0x000fe40000000000 */
[----:B------:R-:W-:Y:S01]  /*e640*/  LOP3.LUT R12, R12, R13, RZ, 0x3c, !PT ;  /* 0x0000000d0c0c7212 */ /* 0x000fe200078e3cff */
[----:B------:R-:W-:Y:S01]  /*e650*/  IMAD.X R13, RZ, RZ, R29, P1 ;  /* 0x000000ffff0d7224 */ /* 0x000fe200008e061d */
[----:B------:R-:W-:-:S02]  /*e660*/  MOV R77, R42 ;  /* 0x0000002a004d7202 */ /* 0x000fc40000000f00 */
[----:B------:R-:W-:Y:S02]  /*e670*/  MOV R79, R40 ;  /* 0x00000028004f7202 */ /* 0x000fe40000000f00 */
[----:B------:R-:W-:Y:S01]  /*e680*/  MOV R27, UR8 ;  /* 0x00000008001b7c02 */ /* 0x000fe20008000f00 */
[----:B------:R-:W-:Y:S01]  /*e690*/  ULDC.64 UR8, c[0x0][0xae8] ;  /* 0x0002ba0000087ab9 */ /* 0x000fe20000000a00 */
[----:B------:R-:W-:Y:S02]  /*e6a0*/  IADD3 R40, P1, R26, UR6, RZ ;  /* 0x000000061a287c10 */ /* 0x000fe4000ff3e0ff */
[----:B------:R-:W-:Y:S02]  /*e6b0*/  SHF.R.S32.HI R36, RZ, 0x1f, R37 ;  /* 0x0000001fff247819 */ /* 0x000fe40000011425 */
[C---:B------:R-:W-:Y:S02]  /*e6c0*/  IADD3 R9, P4, R28.reuse, 0x5000, RZ ;  /* 0x000050001c097810 */ /* 0x040fe40007f9e0ff */
[----:B------:R-:W-:-:S02]  /*e6d0*/  IADD3 R11, P3, R28, 0x4000, RZ ;  /* 0x000040001c0b7810 */ /* 0x000fc40007f7e0ff */
[----:B------:R-:W-:Y:S02]  /*e6e0*/  LOP3.LUT R8, R9, 0x380, RZ, 0xc0, !PT ;  /* 0x0000038009087812 */ /* 0x000fe400078ec0ff */
[----:B------:R-:W-:Y:S02]  /*e6f0*/  LOP3.LUT R10, R11, 0x380, RZ, 0xc0, !PT ;  /* 0x000003800b0a7812 */ /* 0x000fe400078ec0ff */
[----:B------:R-:W-:Y:S02]  /*e700*/  MOV R81, R38 ;  /* 0x0000002600517202 */ /* 0x000fe40000000f00 */
[----:B------:R-:W-:Y:S02]  /*e710*/  SHF.R.U64 R8, R8, 0x3, RZ ;  /* 0x0000000308087819 */ /* 0x000fe400000012ff */
[----:B------:R-:W-:Y:S02]  /*e720*/  SHF.R.U64 R10, R10, 0x3, RZ ;  /* 0x000000030a0a7819 */ /* 0x000fe400000012ff */
[----:B------:R-:W-:Y:S01]  /*e730*/  LOP3.LUT R8, R8, R9, RZ, 0x3c, !PT ;  /* 0x0000000908087212 */ /* 0x000fe200078e3cff */
[--C-:B------:R-:W-:Y:S01]  /*e740*/  IMAD.X R9, RZ, RZ, R29.reuse, P4 ;  /* 0x000000ffff097224 */ /* 0x100fe200020e061d */
[----:B------:R-:W-:Y:S01]  /*e750*/  LOP3.LUT R10, R10, R11, RZ, 0x3c, !PT ;  /* 0x0000000b0a0a7212 */ /* 0x000fe200078e3cff */
[----:B------:R-:W-:Y:S01]  /*e760*/  IMAD.X R11, RZ, RZ, R29, P3 ;  /* 0x000000ffff0b7224 */ /* 0x000fe200018e061d */
[----:B------:R-:W-:-:S02]  /*e770*/  IADD3 R7, P5, R28, 0x6000, RZ ;  /* 0x000060001c077810 */ /* 0x000fc40007fbe0ff */
[----:B------:R-:W-:Y:S02]  /*e780*/  LOP3.LUT R5, R28, 0x380, RZ, 0xc0, !PT ;  /* 0x000003801c057812 */ /* 0x000fe400078ec0ff */
[----:B------:R-:W-:Y:S02]  /*e790*/  LOP3.LUT R6, R7, 0x380, RZ, 0xc0, !PT ;  /* 0x0000038007067812 */ /* 0x000fe400078ec0ff */
[----:B------:R-:W-:Y:S02]  /*e7a0*/  SHF.R.U64 R5, R5, 0x3, RZ ;  /* 0x0000000305057819 */ /* 0x000fe400000012ff */
[----:B------:R-:W-:Y:S02]  /*e7b0*/  SHF.R.U64 R6, R6, 0x3, RZ ;  /* 0x0000000306067819 */ /* 0x000fe400000012ff */
[----:B------:R-:W-:Y:S01]  /*e7c0*/  LOP3.LUT R28, R5, R28, RZ, 0x3c, !PT ;  /* 0x0000001c051c7212 */ /* 0x000fe200078e3cff */
[--C-:B------:R-:W-:Y:S01]  /*e7d0*/  IMAD.X R5, RZ, RZ, R29.reuse, P6 ;  /* 0x000000ffff057224 */ /* 0x100fe200030e061d */
[----:B------:R-:W-:Y:S01]  /*e7e0*/  LOP3.LUT R6, R6, R7, RZ, 0x3c, !PT ;  /* 0x0000000706067212 */ /* 0x000fe200078e3cff */
[----:B------:R-:W-:Y:S01]  /*e7f0*/  IMAD.X R7, RZ, RZ, R29, P5 ;  /* 0x000000ffff077224 */ /* 0x000fe200028e061d */
[----:B--2---:R-:W-:Y:S01]  /*e800*/  LOP3.LUT R31, R24, 0x2, RZ, 0x3c, !PT ;  /* 0x00000002181f7812 */ /* 0x004fe200078e3cff */
[----:B------:R-:W-:Y:S04]  /*e810*/  SHFL.IDX PT, R25, R25, R24, 0x1c1f ;  /* 0x001c1f1819197589 */ /* 0x000fe800000e0000 */
[----:B------:R-:W-:Y:S04]  /*e820*/  SHFL.IDX PT, R47, R47, R24, 0x1c1f ;  /* 0x001c1f182f2f7589 */ /* 0x000fe800000e0000 */
[----:B------:R-:W-:Y:S04]  /*e830*/  SHFL.IDX PT, R94, R94, R31, 0x1c1f ;  /* 0x001c1f1f5e5e7589 */ /* 0x000fe800000e0000 */
[----:B------:R-:W0:Y:S04]  /*e840*/  SHFL.IDX PT, R90, R90, R31, 0x1c1f ;  /* 0x001c1f1f5a5a7589 */ /* 0x000e2800000e0000 */
[----:B------:R-:W-:Y:S04]  /*e850*/  SHFL.IDX PT, R63, R63, R24, 0x1c1f ;  /* 0x001c1f183f3f7589 */ /* 0x000fe800000e0000 */
[----:B------:R-:W-:Y:S04]  /*e860*/  SHFL.IDX PT, R48, R48, R31, 0x1c1f ;  /* 0x001c1f1f30307589 */ /* 0x000fe800000e0000 */
[----:B------:R-:W-:Y:S04]  /*e870*/  SHFL.IDX PT, R51, R51, R24, 0x1c1f ;  /* 0x001c1f1833337589 */ /* 0x000fe800000e0000 */
[----:B------:R-:W1:Y:S04]  /*e880*/  SHFL.IDX PT, R46, R46, R31, 0x1c1f ;  /* 0x001c1f1f2e2e7589 */ /* 0x000e6800000e0000 */
[----:B------:R-:W-:Y:S04]  /*e890*/  SHFL.IDX PT, R49, R49, R24, 0x1c1f ;  /* 0x001c1f1831317589 */ /* 0x000fe800000e0000 */
[----:B------:R-:W2:Y:S01]  /*e8a0*/  SHFL.IDX PT, R60, R60, R31, 0x1c1f ;  /* 0x001c1f1f3c3c7589 */ /* 0x000ea200000e0000 */
[----:B0-----:R-:W-:-:S02]  /*e8b0*/  SEL R32, R47, R90, P0 ;  /* 0x0000005a2f207207 */ /* 0x001fc40000000000 */
[----:B------:R-:W-:Y:S01]  /*e8c0*/  SEL R34, R90, R47, P0 ;  /* 0x0000002f5a227207 */ /* 0x000fe20000000000 */
[----:B------:R-:W-:Y:S04]  /*e8d0*/  SHFL.IDX PT, R65, R65, R24, 0x1c1f ;  /* 0x001c1f1841417589 */ /* 0x000fe800000e0000 */
[----:B------:R-:W0:Y:S04]  /*e8e0*/  SHFL.IDX PT, R62, R62, R31, 0x1c1f ;  /* 0x001c1f1f3e3e7589 */ /* 0x000e2800000e0000 */
[----:B------:R-:W-:Y:S04]  /*e8f0*/  SHFL.IDX PT, R53, R53, R24, 0x1c1f ;  /* 0x001c1f1835357589 */ /* 0x000fe800000e0000 */
[----:B------:R-:W-:Y:S01]  /*e900*/  SHFL.IDX PT, R55, R55, R24, 0x1c1f ;  /* 0x001c1f1837377589 */ /* 0x000fe200000e0000 */
[----:B-1----:R-:W-:-:S03]  /*e910*/  SEL R38, R46, R51, P0 ;  /* 0x000000332e267207 */ /* 0x002fc60000000000 */
[----:B------:R-:W-:Y:S04]  /*e920*/  SHFL.IDX PT, R57, R57, R24, 0x1c1f ;  /* 0x001c1f1839397589 */ /* 0x000fe800000e0000 */
[----:B------:R-:W-:Y:S01]  /*e930*/  SHFL.IDX PT, R59, R59, R24, 0x1c1f ;  /* 0x001c1f183b3b7589 */ /* 0x000fe200000e0000 */
[----:B--2---:R-:W-:Y:S02]  /*e940*/  SEL R33, R49, R60, P0 ;  /* 0x0000003c31217207 */ /* 0x004fe40000000000 */
[----:B------:R-:W-:Y:S01]  /*e950*/  SEL R35, R60, R49, P0 ;  /* 0x000000313c237207 */ /* 0x000fe20000000000 */
[----:B------:R-:W-:Y:S04]  /*e960*/  SHFL.IDX PT, R42, R61, R24, 0x1c1f ;  /* 0x001c1f183d2a7589 */ /* 0x000fe800000e0000 */
[----:B------:R-:W-:Y:S01]  /*e970*/  SHFL.IDX PT, R67, R67, R24, 0x1c1f ;  /* 0x001c1f1843437589 */ /* 0x000fe200000e0000 */
[----:B0-----:R-:W-:-:S03]  /*e980*/  SEL R39, R62, R65, P0 ;  /* 0x000000413e277207 */ /* 0x001fc60000000000 */
[----:B------:R-:W-:Y:S04]  /*e990*/  SHFL.IDX PT, R69, R69, R24, 0x1c1f ;  /* 0x001c1f1845457589 */ /* 0x000fe800000e0000 */
[----:B------:R-:W-:Y:S04]  /*e9a0*/  SHFL.IDX PT, R71, R71, R24, 0x1c1f ;  /* 0x001c1f1847477589 */ /* 0x000fe800000e0000 */
[----:B------:R-:W-:Y:S04]  /*e9b0*/  SHFL.IDX PT, R73, R73, R24, 0x1c1f ;  /* 0x001c1f1849497589 */ /* 0x000fe800000e0000 */
[----:B------:R0:W-:Y:S04]  /*e9c0*/  SHFL.IDX PT, R75, R75, R24, 0x1c1f ;  /* 0x001c1f184b4b7589 */ /* 0x0001e800000e0000 */
[----:B------:R-:W-:Y:S04]  /*e9d0*/  SHFL.IDX PT, R50, R50, R31, 0x1c1f ;  /* 0x001c1f1f32327589 */ /* 0x000fe800000e0000 */
[----:B------:R-:W-:Y:S01]  /*e9e0*/  SHFL.IDX PT, R72, R64, R31, 0x1c1f ;  /* 0x001c1f1f40487589 */ /* 0x000fe200000e0000 */
[----:B0-----:R-:W-:-:S03]  /*e9f0*/  SHF.R.S32.HI R24, RZ, 0x1f, R26 ;  /* 0x0000001fff187819 */ /* 0x001fc6000001141a */
[----:B------:R-:W-:Y:S01]  /*ea00*/  SHFL.IDX PT, R52, R52, R31, 0x1c1f ;  /* 0x001c1f1f34347589 */ /* 0x000fe200000e0000 */
[----:B------:R-:W-:Y:S02]  /*ea10*/  SEL R26, R94, R25, P0 ;  /* 0x000000195e1a7207 */ /* 0x000fe40000000000 */
[----:B------:R-:W-:Y:S01]  /*ea20*/  IADD3.X R41, R24, UR7, R27, P1, !PT ;  /* 0x0000000718297c10 */ /* 0x000fe20008ffe41b */
[----:B------:R-:W-:Y:S01]  /*ea30*/  SHFL.IDX PT, R74, R66, R31, 0x1c1f ;  /* 0x001c1f1f424a7589 */ /* 0x000fe200000e0000 */
[----:B------:R-:W-:Y:S01]  /*ea40*/  ULDC.64 UR6, c[0x0][0xb88] ;  /* 0x0002e20000067ab9 */ /* 0x000fe20000000a00 */
[----:B------:R-:W-:Y:S01]  /*ea50*/  SEL R24, R25, R94, P0 ;  /* 0x0000005e19187207 */ /* 0x000fe20000000000 */
[----:B------:R-:W-:Y:S01]  /*ea60*/  IMAD R36, R36, UR6, RZ ;  /* 0x0000000624247c24 */ /* 0x000fe2000f8e02ff */
[----:B------:R-:W-:Y:S01]  /*ea70*/  SHFL.IDX PT, R54, R54, R31, 0x1c1f ;  /* 0x001c1f1f36367589 */ /* 0x000fe200000e0000 */
[----:B------:R-:W-:Y:S01]  /*ea80*/  SEL R25, R63, R48, P0 ;  /* 0x000000303f197207 */ /* 0x000fe20000000000 */
[C---:B------:R-:W-:Y:S01]  /*ea90*/  IMAD.WIDE.U32 R40, R37.reuse, UR6, R40 ;  /* 0x0000000625287c25 */ /* 0x040fe2000f8e0028 */
[----:B------:R-:W-:Y:S01]  /*eaa0*/  SEL R27, R48, R63, P0 ;  /* 0x0000003f301b7207 */ /* 0x000fe20000000000 */
[----:B------:R-:W-:Y:S01]  /*eab0*/  SHFL.IDX PT, R76, R68, R31, 0x1c1f ;  /* 0x001c1f1f444c7589 */ /* 0x000fe200000e0000 */
[----:B------:R-:W-:Y:S01]  /*eac0*/  LOP3.LUT P1, RZ, R188, 0x3, RZ, 0xc0, !PT ;  /* 0x00000003bcff7812 */ /* 0x000fe2000782c0ff */
[----:B------:R-:W-:Y:S01]  /*ead0*/  IMAD R47, R37, UR7, R36 ;  /* 0x00000007252f7c24 */ /* 0x000fe2000f8e0224 */
[----:B------:R-:W-:Y:S01]  /*eae0*/  SEL R36, R51, R46, P0 ;  /* 0x0000002e33247207 */ /* 0x000fe20000000000 */
[----:B------:R-:W0:Y:S01]  /*eaf0*/  SHFL.IDX PT, R56, R56, R31, 0x1c1f ;  /* 0x001c1f1f38387589 */ /* 0x000e2200000e0000 */
[----:B------:R-:W-:Y:S01]  /*eb00*/  VIADD R46, R190, UR37 ;  /* 0x00000025be2e7c36 */ /* 0x000fe20008000000 */
[----:B------:R-:W-:Y:S01]  /*eb10*/  ULDC.64 UR6, c[0x0][0xb50] ;  /* 0x0002d40000067ab9 */ /* 0x000fe20000000a00 */
[----:B------:R-:W-:Y:S01]  /*eb20*/  SEL R37, R65, R62, P0 ;  /* 0x0000003e41257207 */ /* 0x000fe20000000000 */
[----:B------:R-:W1:Y:S04]  /*eb30*/  SHFL.IDX PT, R78, R70, R31, 0x1c1f ;  /* 0x001c1f1f464e7589 */ /* 0x000e6800000e0000 */
[----:B------:R-:W2:Y:S04]  /*eb40*/  SHFL.IDX PT, R43, R58, R31, 0x1c1f ;  /* 0x001c1f1f3a2b7589 */ /* 0x000ea800000e0000 */
[----:B------:R3:W4:Y:S04]  /*eb50*/  SHFL.IDX PT, R86, R86, R31, 0x1c1f ;  /* 0x001c1f1f56567589 */ /* 0x00072800000e0000 */
[----:B------:R2:W-:Y:S04]  /*eb60*/  STSM.16.M88.4 [R83], R24 ;  /* 0x0000001853007844 */ /* 0x0005e80000000200 */
[----:B------:R4:W-:Y:S01]  /*eb70*/  STSM.16.M88.4 [R44], R32 ;  /* 0x000000202c007844 */ /* 0x0009e20000000200 */
[----:B---3--:R-:W-:-:S03]  /*eb80*/  IMAD R31, R30, UR5, RZ ;  /* 0x000000051e1f7c24 */ /* 0x008fc6000f8e02ff */
[----:B------:R3:W-:Y:S01]  /*eb90*/  STSM.16.M88.4 [R45], R36 ;  /* 0x000000242d007844 */ /* 0x0007e20000000200 */
[----:B0-----:R-:W-:Y:S02]  /*eba0*/  SEL R64, R59, R56, P0 ;  /* 0x000000383b407207 */ /* 0x001fe40000000000 */
[----:B------:R-:W-:Y:S02]  /*ebb0*/  ISETP.GE.OR P3, PT, R46, R31, P1 ;  /* 0x0000001f2e00720c */ /* 0x000fe40000f66670 */
[----:B------:R-:W-:Y:S02]  /*ebc0*/  SEL R66, R56, R59, P0 ;  /* 0x0000003b38427207 */ /* 0x000fe40000000000 */
[----:B-1----:R-:W-:Y:S01]  /*ebd0*/  SEL R65, R73, R78, P0 ;  /* 0x0000004e49417207 */ /* 0x002fe20000000000 */
[----:B--2---:R-:W-:Y:S01]  /*ebe0*/  VIADD R24, R46, 0x8 ;  /* 0x000000082e187836 */ /* 0x004fe20000000000 */
[----:B------:R-:W-:Y:S01]  /*ebf0*/  SEL R26, R50, R53, P0 ;  /* 0x00000035321a7207 */ /* 0x000fe20000000000 */
[----:B------:R-:W-:Y:S01]  /*ec00*/  IMAD.IADD R25, R41, 0x1, R47 ;  /* 0x0000000129197824 */ /* 0x000fe200078e022f */
[----:B------:R-:W-:-:S02]  /*ec10*/  LEA R41, P4, R40, UR6, 0x2 ;  /* 0x0000000628297c11 */ /* 0x000fc4000f8810ff */
[----:B------:R-:W-:Y:S02]  /*ec20*/  ISETP.GE.OR P1, PT, R24, R31, P1 ;  /* 0x0000001f1800720c */ /* 0x000fe40000f26670 */
[----:B------:R-:W-:Y:S01]  /*ec30*/  LEA.HI.X R40, R40, UR7, R25, 0x2, P4 ;  /* 0x0000000728287c11 */ /* 0x000fe2000a0f1419 */
[----:B------:R-:W-:Y:S01]  /*ec40*/  SHFL.IDX PT, R60, R41, RZ, 0x1c1f ;  /* 0x001c1fff293c7589 */ /* 0x000fe200000e0000 */
[----:B------:R-:W-:Y:S02]  /*ec50*/  SEL R24, R53, R50, P0 ;  /* 0x0000003235187207 */ /* 0x000fe40000000000 */
[----:B------:R-:W-:Y:S01]  /*ec60*/  SEL R25, R67, R72, P0 ;  /* 0x0000004843197207 */ /* 0x000fe20000000000 */
[----:B------:R-:W0:Y:S01]  /*ec70*/  SHFL.IDX PT, R61, R40, RZ, 0x1c1f ;  /* 0x001c1fff283d7589 */ /* 0x000e2200000e0000 */
[----:B------:R-:W-:Y:S02]  /*ec80*/  SEL R27, R72, R67, P0 ;  /* 0x00000043481b7207 */ /* 0x000fe40000000000 */
[----:B----4-:R-:W-:Y:S01]  /*ec90*/  SEL R32, R55, R52, P0 ;  /* 0x0000003437207207 */ /* 0x010fe20000000000 */
[----:B------:R-:W-:Y:S01]  /*eca0*/  SHFL.IDX PT, R62, R41, 0x1, 0x1c1f ;  /* 0x003c1f00293e7f89 */ /* 0x000fe200000e0000 */
[----:B------:R-:W-:-:S02]  /*ecb0*/  SEL R34, R52, R55, P0 ;  /* 0x0000003734227207 */ /* 0x000fc40000000000 */
[----:B------:R-:W-:Y:S01]  /*ecc0*/  SEL R33, R69, R74, P0 ;  /* 0x0000004a45217207 */ /* 0x000fe20000000000 */
[----:B------:R-:W-:Y:S01]  /*ecd0*/  STSM.16.M88.4 [R82], R24 ;  /* 0x0000001852007844 */ /* 0x000fe20000000200 */
[----:B------:R-:W-:Y:S02]  /*ece0*/  SEL R35, R74, R69, P0 ;  /* 0x000000454a237207 */ /* 0x000fe40000000000 */
[----:B------:R-:W-:Y:S01]  /*ecf0*/  SEL R44, R57, R54, P0 ;  /* 0x00000036392c7207 */ /* 0x000fe20000000000 */
[----:B------:R-:W1:Y:S01]  /*ed00*/  SHFL.IDX PT, R63, R40, 0x1, 0x1c1f ;  /* 0x003c1f00283f7f89 */ /* 0x000e6200000e0000 */
[----:B------:R-:W-:Y:S02]  /*ed10*/  SEL R46, R54, R57, P0 ;  /* 0x00000039362e7207 */ /* 0x000fe40000000000 */
[----:B---3--:R-:W-:Y:S01]  /*ed20*/  SEL R45, R71, R76, P0 ;  /* 0x0000004c472d7207 */ /* 0x008fe20000000000 */
[----:B------:R-:W-:Y:S01]  /*ed30*/  STSM.16.M88.4 [R81], R32 ;  /* 0x0000002051007844 */ /* 0x000fe20000000200 */
[----:B------:R-:W-:-:S02]  /*ed40*/  SEL R47, R76, R71, P0 ;  /* 0x000000474c2f7207 */ /* 0x000fc40000000000 */
[----:B------:R-:W-:Y:S02]  /*ed50*/  SEL R67, R78, R73, P0 ;  /* 0x000000494e437207 */ /* 0x000fe40000000000 */
[----:B------:R-:W-:Y:S01]  /*ed60*/  SEL R68, R42, R43, P0 ;  /* 0x0000002b2a447207 */ /* 0x000fe20000000000 */
[----:B------:R-:W-:Y:S01]  /*ed70*/  STSM.16.M88.4 [R80], R44 ;  /* 0x0000002c50007844 */ /* 0x000fe20000000200 */
[----:B------:R-:W-:Y:S02]  /*ed80*/  SEL R70, R43, R42, P0 ;  /* 0x0000002a2b467207 */ /* 0x000fe40000000000 */
[----:B------:R-:W-:Y:S01]  /*ed90*/  SEL R69, R75, R86, P0 ;  /* 0x000000564b457207 */ /* 0x000fe20000000000 */
[----:B------:R2:W-:Y:S01]  /*eda0*/  STSM.16.M88.4 [R79], R64 ;  /* 0x000000404f007844 */ /* 0x0005e20000000200 */
[----:B------:R-:W-:-:S05]  /*edb0*/  SEL R71, R86, R75, P0 ;  /* 0x0000004b56477207 */ /* 0x000fca0000000000 */
[----:B------:R-:W-:Y:S01]  /*edc0*/  STSM.16.M88.4 [R77], R68 ;  /* 0x000000444d007844 */ /* 0x000fe20000000200 */
[----:B------:R-:W-:Y:S08]  /*edd0*/  BAR.SYNC.DEFER_BLOCKING 0x1, 0x100 ;  /* 0x0044000000007b1d */ /* 0x000ff00000010000 */
[----:B--2---:R-:W2:Y:S01]  /*ede0*/  @P2 LDC R65, c[0x0][0xbec] ;  /* 0x0002fb00ff412b82 */ /* 0x004ea20000000800 */
[----:B------:R-:W-:Y:S01]  /*edf0*/  UIMAD UR5, UR12, UR8, URZ ;  /* 0x000000080c0572a4 */ /* 0x000fe2000f8e023f */
[----:B0-----:R0:W-:Y:S04]  /*ee00*/  @!P3 ST.E desc[UR50][R60.64], R2 ;  /* 0x000000023c00b985 */ /* 0x0011e8000c101932 */
[----:B-1----:R1:W-:Y:S01]  /*ee10*/  @!P1 ST.E desc[UR50][R62.64], R0 ;  /* 0x000000003e009985 */ /* 0x0023e2000c101932 */
[----:B------:R-:W-:Y:S01]  /*ee20*/  UIMAD.WIDE.U32 UR6, UR38, UR8, URZ ;  /* 0x00000008260672a5 */ /* 0x000fe2000f8e003f */
[----:B0-----:R-:W0:Y:S01]  /*ee30*/  @P2 LDC R61, c[0x0][0xbf0] ;  /* 0x0002fc00ff3d2b82 */ /* 0x001e220000000800 */
[----:B-1----:R-:W-:Y:S01]  /*ee40*/  IMAD R0, R22, 0x20, R23 ;  /* 0x0000002016007824 */ /* 0x002fe200078e0217 */
[----:B------:R-:W-:Y:S01]  /*ee50*/  UIMAD UR5, UR38, UR9, UR5 ;  /* 0x00000009260572a4 */ /* 0x000fe2000f8e0205 */
[----:B------:R1:W5:Y:S02]  /*ee60*/  LD.E.128 R44, desc[UR50][R6.64] ;  /* 0x00000032062c7980 */ /* 0x000364000c101d00 */
[----:B------:R-:W-:Y:S01]  /*ee70*/  VIADD R2, R0, UR37 ;  /* 0x0000002500027c36 */ /* 0x000fe20008000000 */
[----:B------:R-:W-:Y:S01]  /*ee80*/  UIMAD UR8, UR13, UR10, URZ ;  /* 0x0000000a0d0872a4 */ /* 0x000fe2000f8e023f */
[----:B------:R3:W5:Y:S02]  /*ee90*/  LD.E.128 R52, desc[UR50][R8.64] ;  /* 0x0000003208347980 */ /* 0x000764000c101d00 */
[----:B--2---:R-:W-:Y:S01]  /*eea0*/  @P2 IMAD.HI.U32 R0, R2, R65, RZ ;  /* 0x0000004102002227 */ /* 0x004fe200078e00ff */
[----:B------:R-:W-:Y:S01]  /*eeb0*/  UIADD3 UR7, UR7, UR5, URZ ;  /* 0x0000000507077290 */ /* 0x000fe2000fffe03f */
[----:B------:R2:W5:Y:S02]  /*eec0*/  LD.E.128 R32, desc[UR50][R4.64] ;  /* 0x0000003204207980 */ /* 0x000564000c101d00 */
[----:B-1----:R-:W-:Y:S01]  /*eed0*/  IMAD.MOV.U32 R7, RZ, RZ, R2 ;  /* 0x000000ffff077224 */ /* 0x002fe200078e0002 */
[----:B------:R-:W-:Y:S01]  /*eee0*/  UIMAD UR5, UR42, UR11, UR8 ;  /* 0x0000000b2a0572a4 */ /* 0x000fe2000f8e0208 */
[----:B------:R-:W5:Y:S01]  /*eef0*/  LD.E.128 R48, desc[UR50][R28.64] ;  /* 0x000000321c307980 */ /* 0x000f62000c101d00 */
[----:B------:R-:W-:Y:S01]  /*ef00*/  UIMAD.WIDE.U32 UR6, UR42, UR10, UR6 ;  /* 0x0000000a2a0672a5 */ /* 0x000fe2000f8e0006 */
[----:B------:R-:W-:-:S02]  /*ef10*/  ULDC.64 UR8, c[0x0][0xae0] ;  /* 0x0002b80000087ab9 */ /* 0x000fc40000000a00 */
[----:B------:R-:W5:Y:S01]  /*ef20*/  LD.E.128 R40, desc[UR50][R20.64] ;  /* 0x0000003214287980 */ /* 0x000f62000c101d00 */
[----:B0-----:R-:W-:Y:S01]  /*ef30*/  @P2 SHF.R.U32.HI R7, RZ, R61, R0 ;  /* 0x0000003dff072219 */ /* 0x001fe20000011600 */
[----:B------:R-:W-:Y:S02]  /*ef40*/  UIADD3 UR5, UR7, UR5, URZ ;  /* 0x0000000507057290 */ /* 0x000fe4000fffe03f */
[----:B------:R-:W5:Y:S01]  /*ef50*/  LD.E.128 R36, desc[UR50][R14.64] ;  /* 0x000000320e247980 */ /* 0x000f62000c101d00 */
[--C-:B------:R-:W-:Y:S01]  /*ef60*/  SHF.R.S32.HI R0, RZ, 0x1f, R7.reuse ;  /* 0x0000001fff007819 */ /* 0x100fe20000011407 */
[----:B---3--:R-:W-:Y:S02]  /*ef70*/  IMAD.MOV R9, RZ, RZ, -R7 ;  /* 0x000000ffff097224 */ /* 0x008fe400078e0a07 */
[----:B------:R-:W5:Y:S01]  /*ef80*/  LD.E.128 R24, desc[UR50][R12.64] ;  /* 0x000000320c187980 */ /* 0x000f62000c101d00 */
[----:B--2---:R-:W-:Y:S02]  /*ef90*/  IMAD.U32 R5, RZ, RZ, UR7 ;  /* 0x00000007ff057e24 */ /* 0x004fe4000f8e00ff */
[----:B------:R-:W-:Y:S01]  /*efa0*/  IMAD R0, R0, UR8, RZ ;  /* 0x0000000800007c24 */ /* 0x000fe2000f8e02ff */
[----:B------:R0:W5:Y:S01]  /*efb0*/  LD.E.128 R56, desc[UR50][R10.64] ;  /* 0x000000320a387980 */ /* 0x000162000c101d00 */
[----:B------:R-:W-:-:S02]  /*efc0*/  IMAD R9, R30, R9, R2 ;  /* 0x000000091e097224 */ /* 0x000fc400078e0202 */
        /* <DEDUP_REMOVED lines=11> */
[----:B------:R-:W-:-:S04]  /*f080*/  IMAD.WIDE.U32 R4, R7, UR8, R4 ;  /* 0x0000000807047c25 */ /* 0x000fc8000f8e0004 */
        /* <DEDUP_REMOVED lines=9> */
[----:B------:R-:W-:Y:S02]  /*f120*/  IMAD.IADD R5, R5, 0x1, R7 ;  /* 0x0000000105057824 */ /* 0x000fe400078e0207 */
[----:B------:R-:W-:Y:S01]  /*f130*/  VIADD R3, R3, 0x29820 ;  /* 0x0002982003037836 */ /* 0x000fe20000000000 */
[-C--:B------:R-:W-:Y:S01]  /*f140*/  ISETP.GE.AND P0, PT, R0, R31.reuse, PT ;  /* 0x0000001f0000720c */ /* 0x080fe20003f06270 */
[----:B------:R-:W-:Y:S01]  /*f150*/  VIADD R0, R8, 0x40 ;  /* 0x0000004008007836 */ /* 0x000fe20000000000 */
[----:B------:R-:W-:Y:S02]  /*f160*/  LEA.HI.X R7, R4, UR7, R5, 0x1, P3 ;  /* 0x0000000704077c11 */ /* 0x000fe400098f0c05 */
[----:B------:R-:W-:Y:S01]  /*f170*/  PRMT R3, RZ, 0x654, R3 ;  /* 0x00000654ff037816 */ /* 0x000fe20000000003 */
[----:B-1----:R0:W1:Y:S01]  /*f180*/  SHFL.IDX PT, R4, R6, RZ, 0x181f ;  /* 0x00181fff06047589 */ /* 0x00206200000e0000 */
        /* <DEDUP_REMOVED lines=8> */
[CC--:B-1----:R-:W-:Y:S02]  /*f210*/  @!P2 LEA R2, P4, R16.reuse, R4.reuse, 0x1 ;  /* 0x000000041002a211 */ /* 0x0c2fe400078808ff */
[C---:B------:R-:W-:Y:S02]  /*f220*/  @!P3 LEA R4, P5, R19.reuse, R4, 0x1 ;  /* 0x000000041304b211 */ /* 0x040fe400078a08ff */
[-C--:B0-2---:R-:W-:Y:S02]  /*f230*/  @!P2 LEA.HI.X R3, R16, R0.reuse, R193, 0x1, P4 ;  /* 0x000000001003a211 */ /* 0x085fe400020f0cc1 */
[----:B------:R-:W-:-:S03]  /*f240*/  @!P3 LEA.HI.X R5, R19, R0, R192, 0x1, P5 ;  /* 0x000000001305b211 */ /* 0x000fc600028f0cc0 */
[----:B-----5:R3:W-:Y:S04]  /*f250*/  @!P2 ST.E.128 desc[UR50][R2.64], R48 ;  /* 0x000000300200a985 */ /* 0x0207e8000c101d32 */
[----:B------:R3:W-:Y:S02]  /*f260*/  @!P3 ST.E.128 desc[UR50][R4.64], R56 ;  /* 0x000000380400b985 */ /* 0x0007e4000c101d32 */
.L_x_2184:
[----:B------:R-:W-:Y:S05]  /*f270*/  BSYNC B1 ;  /* 0x0000000000017941 */ /* 0x000fea0003800000 */
.L_x_2183:
[----:B--2---:R2:W4:Y:S01]  /*f280*/  SHFL.IDX PT, R0, R7, 0x1, 0x181f ;  /* 0x00381f0007007f89 */ /* 0x00452200000e0000 */
[----:B------:R-:W-:Y:S03]  /*f290*/  BSSY B1, `(.L_x_2185) ;  /* 0x000000c000017945 */ /* 0x000fe60003800000 */
[----:B-1-3--:R2:W1:Y:S01]  /*f2a0*/  SHFL.IDX PT, R4, R6, 0x1, 0x181f ;  /* 0x00381f0006047f89 */ /* 0x00a46200000e0000 */
[----:B------:R-:W-:Y:S05]  /*f2b0*/  @P0 BRA `(.L_x_2186) ;  /* 0x0000000000240947 */ /* 0x000fea0003800000 */
[----:B------:R-:W-:Y:S02]  /*f2c0*/  ULDC UR5, c[0x0][0xac8] ;  /* 0x0002b20000057ab9 */ /* 0x000fe40000000800 */
[----:B------:R-:W-:Y:S02]  /*f2d0*/  ISETP.GE.AND P3, PT, R16, UR5, PT ;  /* 0x0000000510007c0c */ /* 0x000fe4000bf66270 */
[----:B------:R-:W-:-:S11]  /*f2e0*/  ISETP.GE.AND P4, PT, R19, UR5, PT ;  /* 0x0000000513007c0c */ /* 0x000fd6000bf86270 */
[CC--:B-1----:R-:W-:Y:S02]  /*f2f0*/  @!P3 LEA R2, P0, R16.reuse, R4.reuse, 0x1 ;  /* 0x000000041002b211 */ /* 0x0c2fe400078008ff */
[C---:B------:R-:W-:Y:S02]  /*f300*/  @!P4 LEA R4, P2, R19.reuse, R4, 0x1 ;  /* 0x000000041304c211 */ /* 0x040fe400078408ff */
[-C--:B0---4-:R-:W-:Y:S02]  /*f310*/  @!P3 LEA.HI.X R3, R16, R0.reuse, R193, 0x1, P0 ;  /* 0x000000001003b211 */ /* 0x091fe400000f0cc1 */
[----:B------:R-:W-:-:S03]  /*f320*/  @!P4 LEA.HI.X R5, R19, R0, R192, 0x1, P2 ;  /* 0x000000001305c211 */ /* 0x000fc600010f0cc0 */
[----:B-----5:R3:W-:Y:S04]  /*f330*/  @!P3 ST.E.128 desc[UR50][R2.64], R40 ;  /* 0x000000280200b985 */ /* 0x0207e8000c101d32 */
[----:B------:R3:W-:Y:S02]  /*f340*/  @!P4 ST.E.128 desc[UR50][R4.64], R52 ;  /* 0x000000340400c985 */ /* 0x0007e4000c101d32 */
.L_x_2186:
[----:B------:R-:W-:Y:S05]  /*f350*/  BSYNC B1 ;  /* 0x0000000000017941 */ /* 0x000fea0003800000 */
.L_x_2185:
[----:B----4-:R4:W0:Y:S01]  /*f360*/  SHFL.IDX PT, R0, R7, 0x2, 0x181f ;  /* 0x00581f0007007f89 */ /* 0x01082200000e0000 */
        /* <DEDUP_REMOVED lines=8> */
[-C--:B0-----:R-:W-:Y:S02]  /*f3f0*/  @!P2 LEA.HI.X R3, R16, R0.reuse, R193, 0x1, P0 ;  /* 0x000000001003a211 */ /* 0x081fe400000f0cc1 */
[----:B------:R-:W-:-:S03]  /*f400*/  @!P3 LEA.HI.X R5, R19, R0, R192, 0x1, P1 ;  /* 0x000000001305b211 */ /* 0x000fc600008f0cc0 */
[----:B-----5:R3:W-:Y:S04]  /*f410*/  @!P2 ST.E.128 desc[UR50][R2.64], R36 ;  /* 0x000000240200a985 */ /* 0x0207e8000c101d32 */
[----:B------:R3:W-:Y:S02]  /*f420*/  @!P3 ST.E.128 desc[UR50][R4.64], R44 ;  /* 0x0000002c0400b985 */ /* 0x0007e4000c101d32 */
.L_x_2188:
[----:B------:R-:W-:Y:S05]  /*f430*/  BSYNC B1 ;  /* 0x0000000000017941 */ /* 0x000fea0003800000 */
.L_x_2187:
[----:B0-----:R-:W-:Y:S01]  /*f440*/  VIADD R0, R8, 0x60 ;  /* 0x0000006008007836 */ /* 0x001fe20000000000 */
[----:B--2-4-:R-:W0:Y:S04]  /*f450*/  SHFL.IDX PT, R7, R7, 0x3, 0x181f ;  /* 0x00781f0007077f89 */ /* 0x014e2800000e0000 */
[----:B------:R-:W-:Y:S01]  /*f460*/  ISETP.GE.AND P0, PT, R0, R31, PT ;  /* 0x0000001f0000720c */ /* 0x000fe20003f06270 */
[----:B------:R-:W2:-:S12]  /*f470*/  SHFL.IDX PT, R6, R6, 0x3, 0x181f ;  /* 0x00781f0006067f89 */ /* 0x000e9800000e0000 */
[----:B------:R-:W-:Y:S05]  /*f480*/  @P0 BRA `(.L_x_2189) ;  /* 0x0000000800800947 */ /* 0x000fea0003800000 */
[----:B------:R-:W-:Y:S02]  /*f490*/  ULDC UR5, c[0x0][0xac8] ;  /* 0x0002b20000057ab9 */ /* 0x000fe40000000800 */
[----:B------:R-:W-:-:S13]  /*f4a0*/  ISETP.GE.AND P1, PT, R16, UR5, PT ;  /* 0x0000000510007c0c */ /* 0x000fda000bf26270 */
[----:B--23--:R-:W-:-:S04]  /*f4b0*/  @!P1 LEA R2, P0, R16, R6, 0x1 ;  /* 0x0000000610029211 */ /* 0x00cfc800078008ff */
[----:B0-----:R-:W-:Y:S02]  /*f4c0*/  @!P1 LEA.HI.X R3, R16, R7, R193, 0x1, P0 ;  /* 0x0000000710039211 */ /* 0x001fe400000f0cc1 */
[----:B------:R-:W-:-:S03]  /*f4d0*/  ISETP.GE.AND P0, PT, R19, UR5, PT ;  /* 0x0000000513007c0c */ /* 0x000fc6000bf06270 */
[----:B-----5:R4:W-:Y:S10]  /*f4e0*/  @!P1 ST.E.128 desc[UR50][R2.64], R24 ;  /* 0x0000001802009985 */ /* 0x0209f4000c101d32 */
[----:B------:R-:W-:Y:S05]  /*f4f0*/  @P0 BRA `(.L_x_2189) ;  /* 0x0000000800640947 */ /* 0x000fea0003800000 */
[----:B----4-:R-:W-:-:S04]  /*f500*/  LEA R2, P0, R19, R6, 0x1 ;  /* 0x0000000613027211 */ /* 0x010fc800078008ff */
[----:B------:R-:W-:-:S05]  /*f510*/  LEA.HI.X R3, R19, R7, R192, 0x1, P0 ;  /* 0x0000000713037211 */ /* 0x000fca00000f0cc0 */
[----:B------:R0:W-:Y:S01]  /*f520*/  ST.E.128 desc[UR50][R2.64], R32 ;  /* 0x0000002002007985 */ /* 0x0001e2000c101d32 */
[----:B------:R-:W-:Y:S05]  /*f530*/  BRA `(.L_x_2189) ;  /* 0x0000000800547947 */ /* 0x000fea0003800000 */
.L_x_2182:
[----:B------:R-:W0:Y:S01]  /*f540*/  LDC R8, c[0x0][0xbe8] ;  /* 0x0002fa00ff087b82 */ /* 0x000e220000000800 */
[----:B------:R-:W-:Y:S01]  /*f550*/  ISETP.GE.AND P0, PT, R194, 0x80, PT ;  /* 0x00000080c200780c */ /* 0x000fe20003f06270 */
[----:B------:R-:W-:Y:S01]  /*f560*/  USHF.R.S32.HI UR8, URZ, 0x1f, UR38 ;  /* 0x0000001f3f087899 */ /* 0x000fe20008011426 */
[----:B------:R-:W-:Y:S01]  /*f570*/  BSSY B1, `(.L_x_2190) ;  /* 0x000002f000017945 */ /* 0x000fe20003800000 */
[----:B------:R-:W-:Y:S01]  /*f580*/  USHF.R.S32.HI UR9, URZ, 0x1f, UR42 ;  /* 0x0000001f3f097899 */ /* 0x000fe2000801142a */
[----:B------:R-:W-:Y:S01]  /*f590*/  IMAD R6, R22, 0x20, R23 ;  /* 0x0000002016067824 */ /* 0x000fe200078e0217 */
        /* <DEDUP_REMOVED lines=14> */
[----:B------:R-:W-:Y:S01]  /*f680*/  IMAD.MOV.U32 R2, RZ, RZ, R4 ;  /* 0x000000ffff027224 */ /* 0x000fe200078e0004 */
[----:B------:R-:W-:Y:S02]  /*f690*/  UIMAD UR5, UR8, UR10, URZ ;  /* 0x0000000a080572a4 */ /* 0x000fe4000f8e023f */
[----:B------:R-:W-:Y:S02]  /*f6a0*/  UIMAD.WIDE.U32 UR6, UR38, UR10, URZ ;  /* 0x0000000a260672a5 */ /* 0x000fe4000f8e003f */
[----:B------:R-:W-:-:S03]  /*f6b0*/  UIMAD UR5, UR38, UR11, UR5 ;  /* 0x0000000b260572a4 */ /* 0x000fc6000f8e0205 */
[----:B------:R-:W-:Y:S01]  /*f6c0*/  ULDC.64 UR10, c[0x0][0xb98] ;  /* 0x0002e600000a7ab9 */ /* 0x000fe20000000a00 */
[----:B------:R-:W-:Y:S02]  /*f6d0*/  UIADD3 UR7, UR7, UR5, URZ ;  /* 0x0000000507077290 */ /* 0x000fe4000fffe03f */
[----:B------:R-:W2:Y:S01]  /*f6e0*/  @P0 LDC R5, c[0x0][0xbec] ;  /* 0x0002fb00ff050b82 */ /* 0x000ea20000000800 */
[----:B------:R-:W-:Y:S02]  /*f6f0*/  UIMAD UR5, UR9, UR10, URZ ;  /* 0x0000000a090572a4 */ /* 0x000fe4000f8e023f */
[----:B------:R-:W-:Y:S02]  /*f700*/  UIMAD.WIDE.U32 UR6, UR42, UR10, UR6 ;  /* 0x0000000a2a0672a5 */ /* 0x000fe4000f8e0006 */
[----:B------:R-:W-:-:S03]  /*f710*/  UIMAD UR5, UR42, UR11, UR5 ;  /* 0x0000000b2a0572a4 */ /* 0x000fc6000f8e0205 */
[----:B------:R-:W3:Y:S01]  /*f720*/  @P0 LDC R7, c[0x0][0xbf0] ;  /* 0x0002fc00ff070b82 */ /* 0x000ee20000000800 */
[----:B------:R-:W-:Y:S01]  /*f730*/  ULDC.64 UR10, c[0x0][0xb88] ;  /* 0x0002e200000a7ab9 */ /* 0x000fe20000000a00 */
[----:B--2---:R-:W-:-:S05]  /*f740*/  @P0 IMAD.HI.U32 R0, R4, R5, RZ ;  /* 0x0000000504000227 */ /* 0x004fca00078e00ff */
[----:B---3--:R-:W-:-:S05]  /*f750*/  @P0 SHF.R.U32.HI R2, RZ, R7, R0 ;  /* 0x00000007ff020219 */ /* 0x008fca0000011600 */
[----:B------:R-:W-:-:S04]  /*f760*/  IMAD.MOV R5, RZ, RZ, -R2 ;  /* 0x000000ffff057224 */ /* 0x000fc800078e0a02 */
[----:B------:R-:W-:Y:S01]  /*f770*/  IMAD R5, R3, R5, R4 ;  /* 0x0000000503057224 */ /* 0x000fe200078e0204 */
[----:B------:R-:W-:Y:S01]  /*f780*/  SHF.R.S32.HI R3, RZ, 0x1f, R2 ;  /* 0x0000001fff037819 */ /* 0x000fe20000011402 */
[----:B------:R-:W-:Y:S01]  /*f790*/  IMAD.U32 R4, RZ, RZ, UR5 ;  /* 0x00000005ff047e24 */ /* 0x000fe2000f8e00ff */
[----:B------:R-:W-:Y:S02]  /*f7a0*/  IADD3 R2, P0, R2, UR6, RZ ;  /* 0x0000000602027c10 */ /* 0x000fe4000ff1e0ff */
[----:B------:R-:W-:Y:S02]  /*f7b0*/  SHF.R.S32.HI R0, RZ, 0x1f, R5 ;  /* 0x0000001fff007819 */ /* 0x000fe40000011405 */
[----:B------:R-:W-:Y:S01]  /*f7c0*/  IADD3.X R3, R3, UR7, R4, P0, !PT ;  /* 0x0000000703037c10 */ /* 0x000fe200087fe404 */
[----:B------:R-:W-:Y:S02]  /*f7d0*/  ULDC.64 UR6, c[0x0][0xb50] ;  /* 0x0002d40000067ab9 */ /* 0x000fe40000000a00 */
[----:B------:R-:W-:-:S02]  /*f7e0*/  IMAD R0, R0, UR10, RZ ;  /* 0x0000000a00007c24 */ /* 0x000fc4000f8e02ff */
[----:B------:R-:W-:-:S04]  /*f7f0*/  IMAD.WIDE.U32 R2, R5, UR10, R2 ;  /* 0x0000000a05027c25 */ /* 0x000fc8000f8e0002 */
[----:B------:R-:W-:Y:S01]  /*f800*/  IMAD R7, R5, UR11, R0 ;  /* 0x0000000b05077c24 */ /* 0x000fe2000f8e0200 */
[----:B------:R-:W-:-:S04]  /*f810*/  LEA R4, P0, R2, UR6, 0x2 ;  /* 0x0000000602047c11 */ /* 0x000fc8000f8010ff */
[----:B------:R-:W-:-:S04]  /*f820*/  IADD3 R3, R3, R7, RZ ;  /* 0x0000000703037210 */ /* 0x000fc80007ffe0ff */
[----:B------:R-:W-:Y:S01]  /*f830*/  LEA.HI.X R5, R2, UR7, R3, 0x2, P0 ;  /* 0x0000000702057c11 */ /* 0x000fe200080f1403 */
[----:B------:R-:W-:-:S05]  /*f840*/  IMAD.MOV.U32 R3, RZ, RZ, -0x800000 ;  /* 0xff800000ff037424 */ /* 0x000fca00078e00ff */
[----:B------:R2:W-:Y:S02]  /*f850*/  STG.E desc[UR50][R4.64], R3 ;  /* 0x0000000304007986 */ /* 0x0005e4000c101932 */
.L_x_2191:
[----:B------:R-:W-:Y:S05]  /*f860*/  BSYNC B1 ;  /* 0x0000000000017941 */ /* 0x000fea0003800000 */
.L_x_2190:
[----:B------:R-:W-:Y:S01]  /*f870*/  ULDC.64 UR10, c[0x0][0xae8] ;  /* 0x0002ba00000a7ab9 */ /* 0x000fe20000000a00 */
[----:B------:R-:W-:Y:S01]  /*f880*/  VIADD R6, R6, UR37 ;  /* 0x0000002506067c36 */ /* 0x000fe20008000000 */
[----:B------:R-:W-:Y:S01]  /*f890*/  UIMAD UR5, UR8, UR10, URZ ;  /* 0x0000000a080572a4 */ /* 0x000fe2000f8e023f */
[----:B------:R-:W-:Y:S01]  /*f8a0*/  BSSY B1, `(.L_x_2192) ;  /* 0x0000034000017945 */ /* 0x000fe20003800000 */
[----:B------:R-:W-:Y:S01]  /*f8b0*/  UIMAD.WIDE.U32 UR6, UR38, UR10, URZ ;  /* 0x0000000a260672a5 */ /* 0x000fe2000f8e003f */
[----:B0-----:R-:W-:Y:S01]  /*f8c0*/  @P1 IMAD.HI.U32 R0, R6, R9, RZ ;  /* 0x0000000906001227 */ /* 0x001fe200078e00ff */
[----:B------:R-:W-:-:S03]  /*f8d0*/  UIMAD UR5, UR38, UR11, UR5 ;  /* 0x0000000b260572a4 */ /* 0x000fc6000f8e0205 */
[----:B------:R-:W-:Y:S01]  /*f8e0*/  ULDC.64 UR10, c[0x0][0xaf0] ;  /* 0x0002bc00000a7ab9 */ /* 0x000fe20000000a00 */
[----:B------:R-:W-:Y:S01]  /*f8f0*/  UIADD3 UR7, UR7, UR5, URZ ;  /* 0x0000000507077290 */ /* 0x000fe2000fffe03f */
[----:B--2---:R-:W-:Y:S01]  /*f900*/  IMAD.MOV.U32 R5, RZ, RZ, R6 ;  /* 0x000000ffff057224 */ /* 0x004fe200078e0006 */
[----:B------:R-:W-:Y:S01]  /*f910*/  UIMAD UR5, UR9, UR10, URZ ;  /* 0x0000000a090572a4 */ /* 0x000fe2000f8e023f */
[----:B-1----:R-:W-:Y:S01]  /*f920*/  @P1 SHF.R.U32.HI R5, RZ, R11, R0 ;  /* 0x0000000bff051219 */ /* 0x002fe20000011600 */
[----:B------:R-:W-:Y:S02]  /*f930*/  UIMAD.WIDE.U32 UR6, UR42, UR10, UR6 ;  /* 0x0000000a2a0672a5 */ /* 0x000fe4000f8e0006 */
[----:B------:R-:W-:Y:S01]  /*f940*/  UIMAD UR5, UR42, UR11, UR5 ;  /* 0x0000000b2a0572a4 */ /* 0x000fe2000f8e0205 */
[--C-:B------:R-:W-:Y:S01]  /*f950*/  SHF.R.S32.HI R0, RZ, 0x1f, R5.reuse ;  /* 0x0000001fff007819 */ /* 0x100fe20000011405 */
[----:B------:R-:W-:Y:S01]  /*f960*/  IMAD.MOV R7, RZ, RZ, -R5 ;  /* 0x000000ffff077224 */ /* 0x000fe200078e0a05 */
[----:B------:R-:W-:Y:S01]  /*f970*/  ULDC.64 UR8, c[0x0][0xae0] ;  /* 0x0002b80000087ab9 */ /* 0x000fe20000000a00 */
[----:B------:R-:W-:-:S02]  /*f980*/  UIADD3 UR5, UR7, UR5, URZ ;  /* 0x0000000507057290 */ /* 0x000fc4000fffe03f */
[----:B------:R-:W-:Y:S02]  /*f990*/  IMAD.U32 R3, RZ, RZ, UR7 ;  /* 0x00000007ff037e24 */ /* 0x000fe4000f8e00ff */
[----:B------:R-:W-:Y:S02]  /*f9a0*/  IMAD R0, R0, UR8, RZ ;  /* 0x0000000800007c24 */ /* 0x000fe4000f8e02ff */
[----:B------:R-:W-:Y:S02]  /*f9b0*/  IMAD R7, R8, R7, R6 ;  /* 0x0000000708077224 */ /* 0x000fe400078e0206 */
[----:B------:R-:W-:Y:S01]  /*f9c0*/  IMAD.U32 R2, RZ, RZ, UR6 ;  /* 0x00000006ff027e24 */ /* 0x000fe2000f8e00ff */
[----:B------:R-:W-:Y:S01]  /*f9d0*/  ULDC.64 UR6, c[0x0][0xad8] ;  /* 0x0002b60000067ab9 */ /* 0x000fe20000000a00 */
[----:B------:R-:W-:Y:S01]  /*f9e0*/  IMAD.U32 R3, RZ, RZ, UR5 ;  /* 0x00000005ff037e24 */ /* 0x000fe2000f8e00ff */
[----:B------:R-:W-:Y:S01]  /*f9f0*/  ULDC UR5, c[0x0][0xa88] ;  /* 0x0002a20000057ab9 */ /* 0x000fe20000000800 */
[C---:B------:R-:W-:Y:S01]  /*fa00*/  IMAD R9, R5.reuse, UR9, R0 ;  /* 0x0000000905097c24 */ /* 0x040fe2000f8e0200 */
[----:B------:R-:W-:Y:S01]  /*fa10*/  SHF.R.S32.HI R0, RZ, 0x1f, R7 ;  /* 0x0000001fff007819 */ /* 0x000fe20000011407 */
[----:B------:R-:W-:-:S04]  /*fa20*/  IMAD.WIDE.U32 R2, R5, UR8, R2 ;  /* 0x0000000805027c25 */ /* 0x000fc8000f8e0002 */
        /* <DEDUP_REMOVED lines=14> */
[----:B------:R0:W1:Y:S02]  /*fb10*/  SHFL.IDX PT, R2, R4, RZ, 0x181f ;  /* 0x00181fff04027589 */ /* 0x00006400000e0000 */
[----:B------:R-:W-:Y:S02]  /*fb20*/  ISETP.GE.AND P0, PT, R0, R9, PT ;  /* 0x000000090000720c */ /* 0x000fe40003f06270 */
[----:B------:R0:W2:Y:S01]  /*fb30*/  SHFL.IDX PT, R0, R5, RZ, 0x181f ;  /* 0x00181fff05007589 */ /* 0x0000a200000e0000 */
[----:B------:R-:W-:Y:S10]  /*fb40*/  @P2 BRA `(.L_x_2193) ;  /* 0x0000000000242947 */ /* 0x000ff40003800000 */
[----:B------:R-:W-:Y:S02]  /*fb50*/  ULDC UR5, c[0x0][0xac8] ;  /* 0x0002b20000057ab9 */ /* 0x000fe40000000800 */
[----:B------:R-:W-:Y:S02]  /*fb60*/  ISETP.GE.AND P4, PT, R16, UR5, PT ;  /* 0x0000000510007c0c */ /* 0x000fe4000bf86270 */
[----:B------:R-:W-:-:S11]  /*fb70*/  ISETP.GE.AND P5, PT, R19, UR5, PT ;  /* 0x0000000513007c0c */ /* 0x000fd6000bfa6270 */
[CC--:B-1----:R-:W-:Y:S02]  /*fb80*/  @!P4 LEA R10, P2, R16.reuse, R2.reuse, 0x1 ;  /* 0x00000002100ac211 */ /* 0x0c2fe400078408ff */
[C---:B------:R-:W-:Y:S02]  /*fb90*/  @!P5 LEA R2, P3, R19.reuse, R2, 0x1 ;  /* 0x000000021302d211 */ /* 0x040fe400078608ff */
[-C--:B--2---:R-:W-:Y:S02]  /*fba0*/  @!P4 LEA.HI.X R11, R16, R0.reuse, R193, 0x1, P2 ;  /* 0x00000000100bc211 */ /* 0x084fe400010f0cc1 */
[----:B------:R-:W-:-:S03]  /*fbb0*/  @!P5 LEA.HI.X R3, R19, R0, R192, 0x1, P3 ;  /* 0x000000001303d211 */ /* 0x000fc600018f0cc0 */
[----:B------:R3:W-:Y:S04]  /*fbc0*/  @!P4 ST.E.128 desc[UR50][R10.64], RZ ;  /* 0x000000ff0a00c985 */ /* 0x0007e8000c101d32 */
[----:B------:R3:W-:Y:S02]  /*fbd0*/  @!P5 ST.E.128 desc[UR50][R2.64], RZ ;  /* 0x000000ff0200d985 */ /* 0x0007e4000c101d32 */
.L_x_2193:
[----:B------:R-:W-:Y:S05]  /*fbe0*/  BSYNC B1 ;  /* 0x0000000000017941 */ /* 0x000fea0003800000 */
.L_x_2192:
        /* <DEDUP_REMOVED lines=9> */
[-C--:B----4-:R-:W-:Y:S02]  /*fc80*/  @!P3 LEA.HI.X R11, R16, R0.reuse, R193, 0x1, P1 ;  /* 0x00000000100bb211 */ /* 0x090fe400008f0cc1 */
[----:B------:R-:W-:-:S03]  /*fc90*/  @!P4 LEA.HI.X R3, R19, R0, R192, 0x1, P2 ;  /* 0x000000001303c211 */ /* 0x000fc600010f0cc0 */
[----:B------:R3:W-:Y:S04]  /*fca0*/  @!P3 ST.E.128 desc[UR50][R10.64], RZ ;  /* 0x000000ff0a00b985 */ /* 0x0007e8000c101d32 */
[----:B------:R3:W-:Y:S02]  /*fcb0*/  @!P4 ST.E.128 desc[UR50][R2.64], RZ ;  /* 0x000000ff0200c985 */ /* 0x0007e4000c101d32 */
.L_x_2195:
[----:B------:R-:W-:Y:S05]  /*fcc0*/  BSYNC B1 ;  /* 0x0000000000017941 */ /* 0x000fea0003800000 */
.L_x_2194:
        /* <DEDUP_REMOVED lines=11> */
[----:B------:R3:W-:Y:S04]  /*fd80*/  @!P2 ST.E.128 desc[UR50][R10.64], RZ ;  /* 0x000000ff0a00a985 */ /* 0x0007e8000c101d32 */
[----:B------:R3:W-:Y:S02]  /*fd90*/  @!P3 ST.E.128 desc[UR50][R2.64], RZ ;  /* 0x000000ff0200b985 */ /* 0x0007e4000c101d32 */
.L_x_2197:
[----:B------:R-:W-:Y:S05]  /*fda0*/  BSYNC B1 ;  /* 0x0000000000017941 */ /* 0x000fea0003800000 */
.L_x_2196:
[----:B---3--:R-:W-:Y:S01]  /*fdb0*/  VIADD R3, R6, 0x60 ;  /* 0x0000006006037836 */ /* 0x008fe20000000000 */
[----:B0-----:R0:W3:Y:S04]  /*fdc0*/  SHFL.IDX PT, R0, R5, 0x3, 0x181f ;  /* 0x00781f0005007f89 */ /* 0x0010e800000e0000 */
[----:B------:R-:W-:Y:S01]  /*fdd0*/  ISETP.GE.AND P0, PT, R3, R9, PT ;  /* 0x000000090300720c */ /* 0x000fe20003f06270 */
[----:B-1----:R0:W1:-:S12]  /*fde0*/  SHFL.IDX PT, R2, R4, 0x3, 0x181f ;  /* 0x00781f0004027f89 */ /* 0x00205800000e0000 */
[----:B0-----:R-:W-:Y:S05]  /*fdf0*/  @P0 BRA `(.L_x_2189) ;  /* 0x0000000000240947 */ /* 0x001fea0003800000 */
[----:B------:R-:W-:Y:S02]  /*fe00*/  ULDC UR5, c[0x0][0xac8] ;  /* 0x0002b20000057ab9 */ /* 0x000fe40000000800 */
[----:B------:R-:W-:Y:S02]  /*fe10*/  ISETP.GE.AND P2, PT, R16, UR5, PT ;  /* 0x0000000510007c0c */ /* 0x000fe4000bf46270 */
[----:B------:R-:W-:-:S11]  /*fe20*/  ISETP.GE.AND P3, PT, R19, UR5, PT ;  /* 0x0000000513007c0c */ /* 0x000fd6000bf66270 */
[CC--:B-12-4-:R-:W-:Y:S02]  /*fe30*/  @!P2 LEA R4, P0, R16.reuse, R2.reuse, 0x1 ;  /* 0x000000021004a211 */ /* 0x0d6fe400078008ff */
[C---:B------:R-:W-:Y:S02]  /*fe40*/  @!P3 LEA R2, P1, R19.reuse, R2, 0x1 ;  /* 0x000000021302b211 */ /* 0x040fe400078208ff */
[-C--:B---3--:R-:W-:Y:S02]  /*fe50*/  @!P2 LEA.HI.X R5, R16, R0.reuse, R193, 0x1, P0 ;  /* 0x000000001005a211 */ /* 0x088fe400000f0cc1 */
[----:B------:R-:W-:-:S03]  /*fe60*/  @!P3 LEA.HI.X R3, R19, R0, R192, 0x1, P1 ;  /* 0x000000001303b211 */ /* 0x000fc600008f0cc0 */
[----:B------:R0:W-:Y:S04]  /*fe70*/  @!P2 ST.E.128 desc[UR50][R4.64], RZ ;  /* 0x000000ff0400a985 */ /* 0x0001e8000c101d32 */
[----:B------:R0:W-:Y:S02]  /*fe80*/  @!P3 ST.E.128 desc[UR50][R2.64], RZ ;  /* 0x000000ff0200b985 */ /* 0x0001e4000c101d32 */
.L_x_2189:
[----:B------:R-:W-:Y:S05]  /*fe90*/  BSYNC B0 ;  /* 0x0000000000007941 */ /* 0x000fea0003800000 */
.L_x_2181:
[----:B------:R-:W-:Y:S02]  /*fea0*/  ULDC UR5, c[0x0][0xc38] ;  /* 0x00030e0000057ab9 */ /* 0x000fe40000000800 */
[----:B------:R-:W-:-:S06]  /*feb0*/  UISETP.GE.AND UP0, UPT, UR4, UR5, UPT ;  /* 0x000000050400728c */ /* 0x000fcc000bf06270 */
[----:B------:R-:W-:-:S13]  /*fec0*/  PLOP3.LUT P0, PT, PT, PT, UP0, 0x80, 0x0 ;  /* 0x000000000000781c */ /* 0x000fda0003f0f008 */
[----:B------:R-:W-:Y:S05]  /*fed0*/  @!P0 BRA `(.L_x_2198) ;  /* 0xffffff0c00888947 */ /* 0x000fea000383ffff */
[----:B------:R-:W-:Y:S05]  /*fee0*/  EXIT ;  /* 0x000000000000794d */ /* 0x000fea0003800000 */
.L_x_2140:
[----:B------:R-:W-:-:S08]  /*fef0*/  NOP ;  /* 0x0000000000007918 */ /* 0x000fd00000000000 */
[----:B------:R-:W0:-:S00]  /*ff00*/  USETMAXREG.DEALLOC.CTAPOOL 0x28 ;  /* 0x00000028000079c8 */ /* 0x000e0000080e0500 */
[----:B0-----:R-:W-:-:S06]  /*ff10*/  LOP3.LUT R0, R0, 0x3, RZ, 0xc0, !PT ;  /* 0x0000000300007812 */ /* 0x001fcc00078ec0ff */
[----:B------:R-:W0:Y:S01]  /*ff20*/  S2UR UR5, SR_CTAID.X ;  /* 0x00000000000579c3 */ /* 0x000e220000002500 */
[----:B------:R-:W-:Y:S01]  /*ff30*/  LOP3.LUT R16, R16, 0xffffefff, RZ, 0xc0, !PT ;  /* 0xffffefff10107812 */ /* 0x000fe200078ec0ff */
[----:B------:R-:W-:Y:S01]  /*ff40*/  STL [R1+0x1c], RZ ;  /* 0x00001cff01007387 */ /* 0x000fe20000100800 */
[----:B------:R-:W-:Y:S02]  /*ff50*/  IMAD.MOV.U32 R32, RZ, RZ, 0x1 ;  /* 0x00000001ff207424 */ /* 0x000fe400078e00ff */
[----:B------:R-:W-:Y:S01]  /*ff60*/  IMAD.MOV.U32 R19, RZ, RZ, RZ ;  /* 0x000000ffff137224 */ /* 0x000fe200078e00ff */
[----:B------:R1:W2:Y:S02]  /*ff70*/  SHFL.IDX PT, R2, R0, RZ, 0x1f ;  /* 0x00001fff00027589 */ /* 0x0002a400000e0000 */
[----:B-1----:R-:W0:Y:S01]  /*ff80*/  LDC R0, c[0x0][0xc38] ;  /* 0x00030e00ff007b82 */ /* 0x002e220000000800 */
[----:B--2---:R-:W-:-:S13]  /*ff90*/  ISETP.NE.AND P0, PT, R2, RZ, PT ;  /* 0x000000ff0200720c */ /* 0x004fda0003f05270 */
[----:B------:R-:W-:Y:S01]  /*ffa0*/  @P0 LOP3.LUT R16, R16, 0x1000, RZ, 0xfc, !PT ;  /* 0x0000100010100812 */ /* 0x000fe200078efcff */
[----:B------:R-:W-:Y:S06]  /*ffb0*/  @P0 BAR.ARV 0x4, 0x180 ;  /* 0x0106000000000b1d */ /* 0x000fec0000002000 */
[----:B0-----:R-:W-:-:S13]  /*ffc0*/  ISETP.LE.AND P0, PT, R0, UR5, PT ;  /* 0x0000000500007c0c */ /* 0x001fda000bf03270 */
[----:B------:R-:W-:Y:S05]  /*ffd0*/  @P0 BRA `(.L_x_2199) ;  /* 0x0000004c00e40947 */ /* 0x000fea0003800000 */
[----:B------:R-:W2:Y:S01]  /*ffe0*/  LDL R10, [R1+0x4] ;  /* 0x00000400010a7983 */ /* 0x000ea20000100800 */
[----:B------:R-:W-:Y:S01]  /*fff0*/  ULDC.64 UR6, c[0x0][0x2f0] ;  /* 0x0000bc0000067ab9 */ /* 0x000fe20000000a00 */
[----:B------:R-:W-:Y:S01]  /*10000*/  ULDC UR8, c[0x0][0x320] ;  /* 0x0000c80000087ab9 */ /* 0x000fe20000000800 */
[----:B------:R-:W-:Y:S01]  /*10010*/  LOP3.LUT R16, R16, 0xfffffff7, RZ, 0xc0, !PT ;  /* 0xfffffff710107812 */ /* 0x000fe200078ec0ff */
[----:B------:R-:W0:Y:S01]  /*10020*/  S2R R7, SR_TID.X ;  /* 0x0000000000077919 */ /* 0x000e220000002100 */
[----:B------:R-:W-:Y:S01]  /*10030*/  ULDC UR9, c[0x0][0x2b8] ;  /* 0x0000ae0000097ab9 */ /* 0x000fe20000000800 */
[----:B------:R-:W-:Y:S01]  /*10040*/  IMAD.MOV.U32 R35, RZ, RZ, 0x40 ;  /* 0x00000040ff237424 */ /* 0x000fe200078e00ff */
[----:B------:R-:W-:Y:S01]  /*10050*/  ULDC.64 UR10, c[0x0][0x418] ;  /* 0x00010600000a7ab9 */ /* 0x000fe20000000a00 */
[----:B------:R-:W-:Y:S01]  /*10060*/  ULDC UR4, c[0x0][0x424] ;  /* 0x0001090000047ab9 */ /* 0x000fe20000000800 */
[----:B------:R-:W-:Y:S01]  /*10070*/  ULDC UR39, c[0x0][0x288] ;  /* 0x0000a20000277ab9 */ /* 0x000fe20000000800 */
[----:B------:R-:W-:Y:S01]  /*10080*/  ULDC UR38, c[0x0][0x448] ;  /* 0x0001120000267ab9 */ /* 0x000fe20000000800 */
[C---:B0-----:R-:W-:Y:S01]  /*10090*/  IMAD.SHL.U32 R4, R7.reuse, 0x10, RZ ;  /* 0x0000001007047824 */ /* 0x041fe200078e00ff */
[C---:B------:R-:W-:Y:S01]  /*100a0*/  LOP3.LUT R11, R7.reuse, 0x7f, RZ, 0xc0, !PT ;  /* 0x0000007f070b7812 */ /* 0x040fe200078ec0ff */
[C---:B------:R-:W-:Y:S01]  /*100b0*/  IMAD.SHL.U32 R6, R7.reuse, 0x2, RZ ;  /* 0x0000000207067824 */ /* 0x040fe200078e00ff */
[C---:B------:R-:W-:Y:S01]  /*100c0*/  LOP3.LUT P1, RZ, R7.reuse, 0x4, RZ, 0xc0, !PT ;  /* 0x0000000407ff7812 */ /* 0x040fe2000782c0ff */
[C---:B------:R-:W-:Y:S01]  /*100d0*/  IMAD.SHL.U32 R0, R7.reuse, 0x20, RZ ;  /* 0x0000002007007824 */ /* 0x040fe200078e00ff */
[C---:B------:R-:W-:Y:S01]  /*100e0*/  LOP3.LUT R3, R4.reuse, 0x1b0, RZ, 0xc0, !PT ;  /* 0x000001b004037812 */ /* 0x040fe200078ec0ff */
[----:B------:R-:W-:Y:S01]  /*100f0*/  IMAD.SHL.U32 R34, R7, 0x4, RZ ;  /* 0x0000000407227824 */ /* 0x000fe200078e00ff */
[----:B------:R-:W-:-:S02]  /*10100*/  LOP3.LUT R36, R4, 0x30, RZ, 0xc0, !PT ;  /* 0x0000003004247812 */ /* 0x000fc400078ec0ff */
[----:B------:R-:W-:Y:S01]  /*10110*/  LOP3.LUT R9, R3, 0x30, R6, 0x78, !PT ;  /* 0x0000003003097812 */ /* 0x000fe200078e7806 */
[----:B------:R-:W-:Y:S01]  /*10120*/  IMAD.SHL.U32 R3, R7, 0x80, RZ ;  /* 0x0000008007037824 */ /* 0x000fe200078e00ff */
[----:B------:R-:W-:Y:S02]  /*10130*/  LOP3.LUT R6, R36, 0x40, RZ, 0xfc, !PT ;  /* 0x0000004024067812 */ /* 0x000fe400078efcff */
[----:B------:R-:W-:Y:S02]  /*10140*/  LOP3.LUT R2, R0, 0x80, RZ, 0xc0, !PT ;  /* 0x0000008000027812 */ /* 0x000fe400078ec0ff */
[C---:B------:R-:W-:Y:S02]  /*10150*/  ISETP.GE.AND P4, PT, R6.reuse, UR7, PT ;  /* 0x0000000706007c0c */ /* 0x040fe4000bf86270 */
[----:B------:R-:W-:Y:S02]  /*10160*/  ISETP.GE.AND P3, PT, R6, UR8, PT ;  /* 0x0000000806007c0c */ /* 0x000fe4000bf66270 */
[----:B------:R-:W-:-:S02]  /*10170*/  LOP3.LUT R5, R0, 0x380, RZ, 0xc0, !PT ;  /* 0x0000038000057812 */ /* 0x000fc400078ec0ff */
[----:B------:R-:W-:Y:S02]  /*10180*/  ISETP.GE.AND P2, PT, R6, UR9, PT ;  /* 0x0000000906007c0c */ /* 0x000fe4000bf46270 */
[----:B------:R-:W-:Y:S02]  /*10190*/  LOP3.LUT R2, R2, 0x10, R7, 0xf8, !PT ;  /* 0x0000001002027812 */ /* 0x000fe400078ef807 */
[----:B------:R-:W-:Y:S02]  /*101a0*/  LOP3.LUT R5, R5, 0x30, R4, 0xf8, !PT ;  /* 0x0000003005057812 */ /* 0x000fe400078ef804 */
[--C-:B------:R-:W-:Y:S02]  /*101b0*/  LOP3.LUT R8, R2, 0x10, R34.reuse, 0x78, !PT ;  /* 0x0000001002087812 */ /* 0x100fe400078e7822 */
[----:B------:R-:W-:Y:S02]  /*101c0*/  @P4 LOP3.LUT R16, R16, 0x8, RZ, 0xfc, !PT ;  /* 0x0000000810104812 */ /* 0x000fe400078efcff */
[----:B------:R-:W-:-:S02]  /*101d0*/  LOP3.LUT R34, R5, 0x70, R34, 0x78, !PT ;  /* 0x0000007005227812 */ /* 0x000fc400078e7822 */
[----:B------:R-:W-:Y:S02]  /*101e0*/  LOP3.LUT R16, R16, 0xfffffffe, RZ, 0xc0, !PT ;  /* 0xfffffffe10107812 */ /* 0x000fe400078ec0ff */
[----:B------:R-:W-:Y:S02]  /*101f0*/  LOP3.LUT P0, RZ, R7, 0x10, RZ, 0xc0, !PT ;  /* 0x0000001007ff7812 */ /* 0x000fe4000780c0ff */
[----:B------:R-:W-:Y:S02]  /*10200*/  @P3 LOP3.LUT R16, R16, 0x1, RZ, 0xfc, !PT ;  /* 0x0000000110103812 */ /* 0x000fe400078efcff */
[----:B------:R-:W-:Y:S02]  /*10210*/  SHF.R.U32.HI R2, RZ, 0x5, R11 ;  /* 0x00000005ff027819 */ /* 0x000fe4000001160b */
[----:B------:R-:W-:Y:S02]  /*10220*/  LOP3.LUT R5, R3, 0x380, RZ, 0xc0, !PT ;  /* 0x0000038003057812 */ /* 0x000fe400078ec0ff */
[----:B------:R-:W-:-:S02]  /*10230*/  LOP3.LUT R16, R16, 0xfffffbff, RZ, 0xc0, !PT ;  /* 0xfffffbff10107812 */ /* 0x000fc400078ec0ff */
[----:B------:R-:W-:Y:S01]  /*10240*/  LOP3.LUT R7, R36, 0x80, RZ, 0xfc, !PT ;  /* 0x0000008024077812 */ /* 0x000fe200078efcff */
[----:B------:R-:W-:Y:S01]  /*10250*/  IMAD R5, R2, 0x10, R5 ;  /* 0x0000001002057824 */ /* 0x000fe200078e0205 */
[----:B------:R-:W-:Y:S02]  /*10260*/  SEL R6, R35, 0xffffffc0, !P1 ;  /* 0xffffffc023067807 */ /* 0x000fe40004800000 */
[----:B------:R-:W-:Y:S02]  /*10270*/  @P2 LOP3.LUT R16, R16, 0x400, RZ, 0xfc, !PT ;  /* 0x0000040010102812 */ /* 0x000fe400078efcff */
[C---:B------:R-:W-:Y:S02]  /*10280*/  ISETP.GE.AND P2, PT, R7.reuse, UR7, PT ;  /* 0x0000000707007c0c */ /* 0x040fe4000bf46270 */
[----:B------:R-:W-:Y:S01]  /*10290*/  ISETP.GE.AND P1, PT, R7, UR9, PT ;  /* 0x0000000907007c0c */ /* 0x000fe2000bf26270 */
[----:B------:R-:W-:Y:S01]  /*102a0*/  IMAD.SHL.U32 R7, R2, 0x200, RZ ;  /* 0x0000020002077824 */ /* 0x000fe200078e00ff */
[----:B------:R-:W-:-:S04]  /*102b0*/  LOP3.LUT R6, R5, 0x70, R4, 0x78, !PT ;  /* 0x0000007005067812 */ /* 0x000fc800078e7804 */
[C---:B------:R-:W-:Y:S02]  /*102c0*/  LOP3.LUT R4, R7.reuse, 0x40, R4, 0xf8, !PT ;  /* 0x0000004007047812 */ /* 0x040fe400078ef804 */
[--C-:B------:R-:W-:Y:S02]  /*102d0*/  LOP3.LUT R7, R7, 0x60, R0.reuse, 0xf8, !PT ;  /* 0x0000006007077812 */ /* 0x100fe400078ef800 */
[----:B------:R-:W-:Y:S02]  /*102e0*/  LOP3.LUT R3, R6, 0xc00, R3, 0xf8, !PT ;  /* 0x00000c0006037812 */ /* 0x000fe400078ef803 */
[----:B------:R-:W-:Y:S02]  /*102f0*/  LOP3.LUT R7, R7, 0x100, R0, 0xf8, !PT ;  /* 0x0000010007077812 */ /* 0x000fe400078ef800 */
[----:B------:R-:W-:Y:S01]  /*10300*/  LOP3.LUT R4, R4, R9, RZ, 0xfc, !PT ;  /* 0x0000000904047212 */ /* 0x000fe200078efcff */
[----:B------:R0:W-:Y:S04]  /*10310*/  STL [R1+0x10], R3 ;  /* 0x0000100301007387 */ /* 0x0001e80000100800 */
[----:B------:R-:W-:Y:S01]  /*10320*/  STL [R1+0x8], R4 ;  /* 0x0000080401007387 */ /* 0x000fe20000100800 */
[----:B0-----:R-:W-:-:S05]  /*10330*/  LOP3.LUT R3, R7, R8, RZ, 0xfc, !PT ;  /* 0x0000000807037212 */ /* 0x001fca00078efcff */
[----:B------:R0:W-:Y:S01]  /*10340*/  STL [R1+0xc], R3 ;  /* 0x00000c0301007387 */ /* 0x0001e20000100800 */
[----:B------:R-:W-:Y:S02]  /*10350*/  LOP3.LUT R16, R16, 0xfffffffb, RZ, 0xc0, !PT ;  /* 0xfffffffb10107812 */ /* 0x000fe400078ec0ff */
[----:B------:R-:W-:Y:S02]  /*10360*/  MOV R17, 0x400 ;  /* 0x0000040000117802 */ /* 0x000fe40000000f00 */
[----:B0-----:R-:W-:Y:S02]  /*10370*/  MOV R3, UR5 ;  /* 0x0000000500037c02 */ /* 0x001fe40008000f00 */
[----:B------:R-:W-:-:S03]  /*10380*/  @P2 LOP3.LUT R16, R16, 0x4, RZ, 0xfc, !PT ;  /* 0x0000000410102812 */ /* 0x000fc600078efcff */
[----:B------:R0:W-:Y:S01]  /*10390*/  STL [R1+0x18], R3 ;  /* 0x0000180301007387 */ /* 0x0001e20000100800 */
[----:B------:R-:W-:Y:S02]  /*103a0*/  SEL R35, R35, 0xffffffc0, !P0 ;  /* 0xffffffc023237807 */ /* 0x000fe40004000000 */
[----:B------:R-:W-:Y:S02]  /*103b0*/  ISETP.GE.AND P0, PT, R36, UR7, PT ;  /* 0x0000000724007c0c */ /* 0x000fe4000bf06270 */
[----:B0-----:R-:W-:Y:S01]  /*103c0*/  SHF.R.U32.HI R3, RZ, 0x2, R11 ;  /* 0x00000002ff037819 */ /* 0x001fe2000001160b */
[----:B------:R-:W-:Y:S01]  /*103d0*/  IMAD.SHL.U32 R2, R2, 0x400, RZ ;  /* 0x0000040002027824 */ /* 0x000fe200078e00ff */
[----:B------:R-:W-:Y:S02]  /*103e0*/  LOP3.LUT R16, R16, 0xfffffdff, RZ, 0xc0, !PT ;  /* 0xfffffdff10107812 */ /* 0x000fe400078ec0ff */
[----:B------:R-:W-:Y:S01]  /*103f0*/  LOP3.LUT R0, R3, 0x60, R0, 0xf8, !PT ;  /* 0x0000006003007812 */ /* 0x000fe200078ef800 */
[----:B------:R-:W-:Y:S01]  /*10400*/  UISETP.NE.U32.AND UP0, UPT, UR10, URZ, UPT ;  /* 0x0000003f0a00728c */ /* 0x000fe2000bf05070 */
[----:B------:R-:W-:-:S02]  /*10410*/  @P1 LOP3.LUT R16, R16, 0x200, RZ, 0xfc, !PT ;  /* 0x0000020010101812 */ /* 0x000fc400078efcff */
[----:B------:R-:W-:Y:S01]  /*10420*/  LOP3.LUT R2, R0, 0x80, RZ, 0xfc, !PT ;  /* 0x0000008000027812 */ /* 0x000fe200078efcff */
[----:B------:R-:W-:Y:S01]  /*10430*/  UISETP.NE.AND.EX UP0, UPT, UR11, URZ, UPT, UP0 ;  /* 0x0000003f0b00728c */ /* 0x000fe2000bf05300 */
[----:B------:R0:W-:Y:S01]  /*10440*/  STL [R1+0x1c], RZ ;  /* 0x00001cff01007387 */ /* 0x0001e20000100800 */
[----:B------:R-:W-:Y:S02]  /*10450*/  ISETP.GE.AND P1, PT, R36, UR8, PT ;  /* 0x0000000824007c0c */ /* 0x000fe4000bf26270 */
[----:B------:R-:W-:Y:S01]  /*10460*/  LOP3.LUT R16, R16, 0xffffffef, RZ, 0xc0, !PT ;  /* 0xffffffef10107812 */ /* 0x000fe200078ec0ff */
[----:B------:R-:W-:-:S03]  /*10470*/  USEL UR4, UR4, 0x1, UP0 ;  /* 0x0000000104047887 */ /* 0x000fc60008000000 */
[----:B------:R-:W-:Y:S01]  /*10480*/  @P0 LOP3.LUT R16, R16, 0x10, RZ, 0xfc, !PT ;  /* 0x0000001010100812 */ /* 0x000fe200078efcff */
[----:B------:R-:W-:Y:S01]  /*10490*/  UIMAD UR37, UR4, UR6, URZ ;  /* 0x00000006042572a4 */ /* 0x000fe2000f8e023f */
[----:B------:R-:W-:Y:S02]  /*104a0*/  ISETP.GE.AND P0, PT, R36, UR9, PT ;  /* 0x0000000924007c0c */ /* 0x000fe4000bf06270 */
[----:B------:R-:W-:Y:S01]  /*104b0*/  LOP3.LUT R16, R16, 0xfffffffd, RZ, 0xc0, !PT ;  /* 0xfffffffd10107812 */ /* 0x000fe200078ec0ff */
[----:B------:R-:W-:-:S03]  /*104c0*/  UIADD3 UR4, UR37, 0x9f, URZ ;  /* 0x0000009f25047890 */ /* 0x000fc6000fffe03f */
[----:B------:R-:W-:Y:S01]  /*104d0*/  @P1 LOP3.LUT R16, R16, 0x2, RZ, 0xfc, !PT ;  /* 0x0000000210101812 */ /* 0x000fe200078efcff */
[----:B------:R-:W-:-:S03]  /*104e0*/  UIMAD.WIDE UR4, UR4, 0x66666667, URZ ;  /* 0x66666667040478a5 */ /* 0x000fc6000f8e023f */
[----:B------:R-:W-:Y:S01]  /*104f0*/  LOP3.LUT R16, R16, 0xfffff7ff, RZ, 0xc0, !PT ;  /* 0xfffff7ff10107812 */ /* 0x000fe200078ec0ff */
[----:B------:R-:W-:Y:S01]  /*10500*/  USHF.R.U32.HI UR40, URZ, 0x1f, UR5 ;  /* 0x0000001f3f287899 */ /* 0x000fe20008011605 */
[----:B------:R-:W-:Y:S02]  /*10510*/  IMAD.MOV.U32 R32, RZ, RZ, 0x1 ;  /* 0x00000001ff207424 */ /* 0x000fe400078e00ff */
[----:B------:R-:W-:Y:S01]  /*10520*/  IMAD.MOV.U32 R19, RZ, RZ, RZ ;  /* 0x000000ffff137224 */ /* 0x000fe200078e00ff */
[----:B------:R-:W-:Y:S01]  /*10530*/  @P0 LOP3.LUT R16, R16, 0x800, RZ, 0xfc, !PT ;  /* 0x0000080010100812 */ /* 0x000fe200078efcff */
[----:B------:R-:W-:Y:S01]  /*10540*/  UIMAD UR38, UR38, UR39, URZ ;  /* 0x00000027262672a4 */ /* 0x000fe2000f8e023f */
[----:B------:R-:W-:Y:S01]  /*10550*/  ULDC UR45, c[0x0][0xc] ;  /* 0x00000300002d7ab9 */ /* 0x000fe20000000800 */
[----:B------:R-:W-:Y:S02]  /*10560*/  ULOP3.LUT UR46, UR36, 0x2, URZ, 0xfc, !UPT ;  /* 0x00000002242e7892 */ /* 0x000fe4000f8efc3f */
[----:B------:R-:W-:-:S02]  /*10570*/  ULOP3.LUT UR47, UR36, 0x1, URZ, 0xfc, !UPT ;  /* 0x00000001242f7892 */ /* 0x000fc4000f8efc3f */
[----:B------:R-:W-:Y:S02]  /*10580*/  UIADD3 UR39, UR37, 0xa0, -UR39 ;  /* 0x000000a025277890 */ /* 0x000fe4000fffe827 */
[----:B------:R-:W-:Y:S01]  /*10590*/  ULEA.HI.SX32 UR40, UR5, UR40, 0x1a ;  /* 0x0000002805287291 */ /* 0x000fe2000f8fd23f */
[----:B--2---:R-:W-:-:S05]  /*105a0*/  LEA R17, R10, R17, 0x18 ;  /* 0x000000110a117211 */ /* 0x004fca00078ec0ff */
[----:B------:R-:W-:-:S05]  /*105b0*/  IMAD.IADD R0, R17, 0x1, R4 ;  /* 0x0000000111007824 */ /* 0x000fca00078e0204 */
[----:B------:R0:W-:Y:S02]  /*105c0*/  STL [R1+0x14], R0 ;  /* 0x0000140001007387 */ /* 0x0001e40000100800 */
.L_x_2266:
[----:B0-----:R-:W2:Y:S01]  /*105d0*/  LDL R0, [R1+0x18] ;  /* 0x0000180001007983 */ /* 0x001ea20000100800 */
        /* <DEDUP_REMOVED lines=13> */
[----:B-1----:R-:W-:Y:S05]  /*106b0*/  @P0 BRA `(.L_x_2200) ;  /* 0x0000000000200947 */ /* 0x002fea0003800000 */
        /* <DEDUP_REMOVED lines=8> */
.L_x_2200:
[----:B------:R-:W-:Y:S01]  /*10740*/  ULDC UR8, c[0x0][0xc54] ;  /* 0x0003150000087ab9 */ /* 0x000fe20000000800 */
[----:B------:R-:W-:Y:S01]  /*10750*/  UMOV UR6, UR7 ;  /* 0x0000000700067c82 */ /* 0x000fe20008000000 */
[----:B------:R-:W-:-:S11]  /*10760*/  UISETP.NE.AND UP0, UPT, UR8, 0x1, UPT ;  /* 0x000000010800788c */ /* 0x000fd6000bf05270 */
[----:B------:R-:W-:Y:S02]  /*10770*/  @UP0 ULDC.64 UR10, c[0x0][0xc58] ;  /* 0x00031600000a0ab9 */ /* 0x000fe40000000a00 */
[----:B------:R-:W-:-:S04]  /*10780*/  UIMAD.WIDE.U32 UR4, UR7, UR10, URZ ;  /* 0x0000000a070472a5 */ /* 0x000fc8000f8e003f */
[----:B------:R-:W-:-:S04]  /*10790*/  @UP0 USHF.R.U32.HI UR6, URZ, UR11, UR5 ;  /* 0x0000000b3f060299 */ /* 0x000fc80008011605 */
[----:B------:R-:W-:-:S12]  /*107a0*/  UIMAD UR4, UR6, UR8, URZ ;  /* 0x00000008060472a4 */ /* 0x000fd8000f8e023f */
.L_x_2201:
        /* <DEDUP_REMOVED lines=13> */
[----:B------:R-:W-:Y:S01]  /*10880*/  PLOP3.LUT P0, PT, PT, PT, UP0, 0x80, 0x0 ;  /* 0x000000000000781c */ /* 0x000fe20003f0f008 */
[----:B------:R-:W-:-:S03]  /*10890*/  @UP1 USHF.R.U32.HI UR42, URZ, UR7, UR5 ;  /* 0x000000073f2a1299 */ /* 0x000fc60008011605 */
[----:B------:R-:W-:Y:S02]  /*108a0*/  @UP0 ULDC.64 UR4, c[0x0][0xa28] ;  /* 0x00028a0000040ab9 */ /* 0x000fe40000000a00 */
[----:B------:R-:W-:-:S06]  /*108b0*/  @UP0 UIMAD.WIDE UR4, UR42, 0x4, UR4 ;  /* 0x000000042a0408a5 */ /* 0x000fcc000f8e0204 */
[----:B------:R-:W-:Y:S01]  /*108c0*/  IMAD.U32 R2, RZ, RZ, UR4 ;  /* 0x00000004ff027e24 */ /* 0x000fe2000f8e00ff */
[----:B------:R-:W-:Y:S01]  /*108d0*/  ULOP3.LUT UR43, UR6, 0x1ffffff, URZ, 0x3c, !UPT ;  /* 0x01ffffff062b7892 */ /* 0x000fe2000f8e3c3f */
[----:B------:R-:W-:Y:S01]  /*108e0*/  IMAD.U32 R3, RZ, RZ, UR5 ;  /* 0x00000005ff037e24 */ /* 0x000fe2000f8e00ff */
[----:B------:R-:W-:Y:S01]  /*108f0*/  ULDC UR5, c[0x0][0x448] ;  /* 0x0001120000057ab9 */ /* 0x000fe20000000800 */
[----:B------:R-:W-:-:S03]  /*10900*/  ULDC UR4, c[0x0][0xc3c] ;  /* 0x00030f0000047ab9 */ /* 0x000fc60000000800 */
[----:B------:R-:W2:Y:S01]  /*10910*/  @P0 LDG.E R22, desc[UR50][R2.64] ;  /* 0x0000003202160981 */ /* 0x000ea2000c1e1900 */
[----:B------:R-:W-:Y:S01]  /*10920*/  UISETP.NE.AND UP2, UPT, UR5, 0x1, UPT ;  /* 0x000000010500788c */ /* 0x000fe2000bf45270 */
[----:B------:R-:W-:Y:S01]  /*10930*/  BSSY B7, `(.L_x_2202) ;  /* 0x0000447000077945 */ /* 0x000fe20003800000 */
[----:B------:R-:W-:Y:S02]  /*10940*/  UIADD3 UR43, UR43, UR4, URZ ;  /* 0x000000042b2b7290 */ /* 0x000fe4000fffe03f */
[----:B------:R-:W-:Y:S02]  /*10950*/  UP2UR UR48, UPR, URZ, 0x4 ;  /* 0x000000043f307883 */ /* 0x000fe40008000000 */
[----:B------:R-:W-:-:S04]  /*10960*/  USHF.L.U32 UR6, UR43, 0x7, URZ ;  /* 0x000000072b067899 */ /* 0x000fc8000800063f */
[----:B------:R-:W-:Y:S01]  /*10970*/  UIADD3 UR6, UR6, 0x7f, URZ ;  /* 0x0000007f06067890 */ /* 0x000fe2000fffe03f */
[----:B------:R-:W-:Y:S01]  /*10980*/  @UP2 ULDC UR4, c[0x0][0x44c] ;  /* 0x0001130000042ab9 */ /* 0x000fe20000000800 */
[----:B------:R-:W-:Y:S02]  /*10990*/  @UP2 ULDC UR7, c[0x0][0x450] ;  /* 0x0001140000072ab9 */ /* 0x000fe40000000800 */
[----:B------:R-:W-:-:S04]  /*109a0*/  UIMAD.WIDE.U32 UR4, UR6, UR4, URZ ;  /* 0x00000004060472a5 */ /* 0x000fc8000f8e003f */
[----:B------:R-:W-:-:S04]  /*109b0*/  @UP2 USHF.R.U32.HI UR6, URZ, UR7, UR5 ;  /* 0x000000073f062299 */ /* 0x000fc80008011605 */
[----:B------:R-:W-:-:S04]  /*109c0*/  UIADD3 UR4, UR39, UR6, URZ ;  /* 0x0000000627047290 */ /* 0x000fc8000fffe03f */
[----:B------:R-:W-:-:S04]  /*109d0*/  UIMAD.WIDE UR4, UR4, 0x66666667, URZ ;  /* 0x66666667040478a5 */ /* 0x000fc8000f8e023f */
[----:B------:R-:W-:-:S04]  /*109e0*/  USHF.R.U32.HI UR4, URZ, 0x1f, UR5 ;  /* 0x0000001f3f047899 */ /* 0x000fc80008011605 */
[----:B------:R-:W-:-:S04]  /*109f0*/  ULEA.HI.SX32 UR4, UR5, UR4, 0x1a ;  /* 0x0000000405047291 */ /* 0x000fc8000f8fd23f */
[----:B------:R-:W-:-:S04]  /*10a00*/  UISETP.LT.AND UP0, UPT, UR40, UR4, UPT ;  /* 0x000000042800728c */ /* 0x000fc8000bf01270 */
[----:B------:R-:W-:-:S06]  /*10a10*/  USEL UR44, UR40, UR4, UP0 ;  /* 0x00000004282c7287 */ /* 0x000fcc0008000000 */
[----:B------:R-:W-:Y:S01]  /*10a20*/  ISETP.LT.AND P0, PT, RZ, UR44, PT ;  /* 0x0000002cff007c0c */ /* 0x000fe2000bf01270 */
[----:B--2---:R0:W-:-:S12]  /*10a30*/  STL [R1], R22 ;  /* 0x0000001601007387 */ /* 0x0041d80000100800 */
[----:B------:R-:W-:Y:S05]  /*10a40*/  @P0 BRA `(.L_x_2203) ;  /* 0x0000000000480947 */ /* 0x000fea0003800000 */
[----:B------:R-:W1:Y:S02]  /*10a50*/  S2R R0, SR_TID.X ;  /* 0x0000000000007919 */ /* 0x000e640000002100 */
[----:B-1----:R-:W-:-:S04]  /*10a60*/  LOP3.LUT R0, R0, 0x7f, RZ, 0xc0, !PT ;  /* 0x0000007f00007812 */ /* 0x002fc800078ec0ff */
[----:B------:R-:W-:-:S13]  /*10a70*/  ISETP.NE.AND P1, PT, R0, RZ, PT ;  /* 0x000000ff0000720c */ /* 0x000fda0003f25270 */
[----:B------:R-:W-:Y:S05]  /*10a80*/  @P1 BRA `(.L_x_2204) ;  /* 0x0000004000c41947 */ /* 0x000fea0003800000 */
[----:B------:R-:W1:Y:S01]  /*10a90*/  S2R R7, SR_LANEID ;  /* 0x0000000000077919 */ /* 0x000e620000000000 */
[----:B------:R-:W-:Y:S01]  /*10aa0*/  VOTEU.ANY UR4, UPT, PT ;  /* 0x0000000000047886 */ /* 0x000fe200038e0100 */
[----:B------:R-:W2:Y:S01]  /*10ab0*/  LDC.64 R2, c[0x0][0xc80] ;  /* 0x00032000ff027b82 */ /* 0x000ea20000000a00 */
[----:B------:R-:W1:Y:S08]  /*10ac0*/  FLO.U32 R0, UR4 ;  /* 0x0000000400007d00 */ /* 0x000e7000080e0000 */
[----:B------:R-:W2:Y:S01]  /*10ad0*/  POPC R5, UR4 ;  /* 0x0000000400057d09 */ /* 0x000ea20008000000 */
[----:B-1----:R-:W-:-:S13]  /*10ae0*/  ISETP.EQ.U32.AND P0, PT, R0, R7, PT ;  /* 0x000000070000720c */ /* 0x002fda0003f02070 */
[----:B--2---:R-:W2:Y:S01]  /*10af0*/  @P0 ATOMG.E.ADD.STRONG.GPU PT, R3, desc[UR50][R2.64], R5 ;  /* 0x00000005020309a8 */ /* 0x004ea200081ee1f2 */
[----:B------:R-:W1:Y:S02]  /*10b00*/  S2R R4, SR_LTMASK ;  /* 0x0000000000047919 */ /* 0x000e640000003900 */
[----:B-1----:R-:W-:-:S04]  /*10b10*/  LOP3.LUT R4, R4, UR4, RZ, 0xc0, !PT ;  /* 0x0000000404047c12 */ /* 0x002fc8000f8ec0ff */
[----:B------:R-:W1:Y:S01]  /*10b20*/  POPC R7, R4 ;  /* 0x0000000400077309 */ /* 0x000e620000000000 */
[----:B--2---:R-:W1:Y:S02]  /*10b30*/  SHFL.IDX PT, R0, R3, R0, 0x1f ;  /* 0x00001f0003007589 */ /* 0x004e6400000e0000 */
[----:B-1----:R-:W-:-:S05]  /*10b40*/  IADD3 R0, R0, UR45, R7 ;  /* 0x0000002d00007c10 */ /* 0x002fca000fffe007 */
[----:B------:R1:W-:Y:S01]  /*10b50*/  STL [R1+0x18], R0 ;  /* 0x0000180001007387 */ /* 0x0003e20000100800 */
[----:B------:R-:W-:Y:S05]  /*10b60*/  BRA `(.L_x_2204) ;  /* 0x00000040008c7947 */ /* 0x000fea0003800000 */
.L_x_2203:
        /* <DEDUP_REMOVED lines=20> */
.L_x_2206:
[----:B------:R-:W-:Y:S05]  /*10cb0*/  BSYNC B6 ;  /* 0x0000000000067941 */ /* 0x000fea0003800000 */
.L_x_2205:
        /* <DEDUP_REMOVED lines=22> */
.L_x_2208:
[----:B------:R-:W-:Y:S05]  /*10e20*/  BSYNC B6 ;  /* 0x0000000000067941 */ /* 0x000fea0003800000 */
.L_x_2207:
        /* <DEDUP_REMOVED lines=20> */
.L_x_2210:
[----:B------:R-:W-:Y:S05]  /*10f70*/  BSYNC B6 ;  /* 0x0000000000067941 */ /* 0x000fea0003800000 */
.L_x_2209:
        /* <DEDUP_REMOVED lines=19> */
.L_x_2212:
[----:B------:R-:W-:Y:S05]  /*110b0*/  BSYNC B6 ;  /* 0x0000000000067941 */ /* 0x000fea0003800000 */
.L_x_2211:
        /* <DEDUP_REMOVED lines=8> */
[----:B------:R-:W-:Y:S01]  /*11140*/  MOV R2, UR4 ;  /* 0x0000000400027c02 */ /* 0x000fe20008000f00 */
[----:B------:R-:W-:Y:S01]  /*11150*/  IMAD.U32 R3, RZ, RZ, UR5 ;  /* 0x00000005ff037e24 */ /* 0x000fe2000f8e00ff */
[----:B------:R-:W-:-:S04]  /*11160*/  ULDC UR4, c[0x0][0xc48] ;  /* 0x0003120000047ab9 */ /* 0x000fc80000000800 */
[----:B------:R2:W5:Y:S01]  /*11170*/  @P0 LDG.E R31, desc[UR50][R2.64] ;  /* 0x00000032021f0981 */ /* 0x000562000c1e1900 */
[----:B------:R-:W-:Y:S01]  /*11180*/  UMOV UR5, 0xffffffff ;  /* 0xffffffff00057882 */ /* 0x000fe20000000000 */
[----:B------:R-:W-:Y:S02]  /*11190*/  IMAD.U32 R18, RZ, RZ, UR4 ;  /* 0x00000004ff127e24 */ /* 0x000fe4000f8e00ff */
[----:B------:R-:W-:Y:S05]  /*111a0*/  BRA.DIV UR5, `(.L_x_2213) ;  /* 0x00000046051c7947 */ /* 0x000fea000b800000 */
.L_x_2286:
[----:B------:R-:W3:Y:S01]  /*111b0*/  S2R R0, SR_TID.X ;  /* 0x0000000000007919 */ /* 0x000ee20000002100 */
[----:B------:R-:W-:Y:S01]  /*111c0*/  UMOV UR4, 0xa0 ;  /* 0x000000a000047882 */ /* 0x000fe20000000000 */
[----:B-1----:R-:W-:Y:S01]  /*111d0*/  ISETP.NE.AND P2, PT, R20, 0x1, PT ;  /* 0x000000011400780c */ /* 0x002fe20003f45270 */
[----:B------:R-:W-:Y:S01]  /*111e0*/  UIMAD UR4, UR44, UR4, -0xa0 ;  /* 0xffffff602c0474a4 */ /* 0x000fe2000f8e0204 */
[----:B------:R-:W1:Y:S01]  /*111f0*/  S2R R10, SR_TID.X ;  /* 0x00000000000a7919 */ /* 0x000e620000002100 */
[----:B-----5:R-:W-:Y:S02]  /*11200*/  SHF.R.S32.HI R37, RZ, 0x1f, R31 ;  /* 0x0000001fff257819 */ /* 0x020fe4000001141f */
[----:B------:R-:W-:-:S08]  /*11210*/  LOP3.LUT R16, R16, 0xffffff7f, RZ, 0xc0, !PT ;  /* 0xffffff7f10107812 */ /* 0x000fd000078ec0ff */
[----:B------:R-:W4:Y:S01]  /*11220*/  @P2 LDC R5, c[0x0][0x434] ;  /* 0x00010d00ff052b82 */ /* 0x000f220000000800 */
[----:B------:R-:W-:-:S07]  /*11230*/  @P2 LOP3.LUT R16, R16, 0x80, RZ, 0xfc, !PT ;  /* 0x0000008010102812 */ /* 0x000fce00078efcff */
[----:B------:R-:W0:Y:S01]  /*11240*/  @P2 LDC R7, c[0x0][0x438] ;  /* 0x00010e00ff072b82 */ /* 0x000e220000000800 */
[----:B---3--:R-:W-:Y:S01]  /*11250*/  LOP3.LUT R0, R0, 0x7f, RZ, 0xc0, !PT ;  /* 0x0000007f00007812 */ /* 0x008fe200078ec0ff */
[----:B-1----:R-:W-:-:S03]  /*11260*/  IMAD.SHL.U32 R13, R10, 0x20, RZ ;  /* 0x000000200a0d7824 */ /* 0x002fc600078e00ff */
[----:B------:R-:W-:Y:S01]  /*11270*/  SHF.R.U32.HI R11, RZ, 0x2, R0 ;  /* 0x00000002ff0b7819 */ /* 0x000fe20000011600 */
[----:B------:R-:W-:-:S03]  /*11280*/  IMAD.SHL.U32 R10, R10, 0x20, RZ ;  /* 0x000000200a0a7824 */ /* 0x000fc600078e00ff */
[C---:B------:R-:W-:Y:S02]  /*11290*/  LOP3.LUT R13, R11.reuse, 0x60, R13, 0xf8, !PT ;  /* 0x000000600b0d7812 */ /* 0x040fe400078ef80d */
[----:B------:R-:W-:Y:S02]  /*112a0*/  LOP3.LUT R10, R11, 0x60, R10, 0xf8, !PT ;  /* 0x000000600b0a7812 */ /* 0x000fe400078ef80a */
[----:B------:R-:W-:Y:S01]  /*112b0*/  LOP3.LUT R13, R13, 0x80, RZ, 0xfc, !PT ;  /* 0x000000800d0d7812 */ /* 0x000fe200078efcff */
[----:B------:R-:W1:Y:S04]  /*112c0*/  @P2 LDC R11, c[0x0][0x438] ;  /* 0x00010e00ff0b2b82 */ /* 0x000e680000000800 */
[----:B------:R-:W-:-:S05]  /*112d0*/  VIADD R0, R13, UR4 ;  /* 0x000000040d007c36 */ /* 0x000fca0008000000 */
[C---:B------:R-:W-:Y:S01]  /*112e0*/  ISETP.GE.AND P0, PT, R0.reuse, UR37, PT ;  /* 0x0000002500007c0c */ /* 0x040fe2000bf06270 */
[----:B------:R-:W-:-:S03]  /*112f0*/  IMAD.IADD R0, R0, 0x1, R22 ;  /* 0x0000000100007824 */ /* 0x000fc600078e0216 */
[----:B------:R-:W-:Y:S01]  /*11300*/  ISETP.GT.U32.OR P0, PT, R13, 0x9f, P0 ;  /* 0x0000009f0d00780c */ /* 0x000fe20000704470 */
[----:B----4-:R-:W-:-:S04]  /*11310*/  @P2 IMAD.HI.U32 R4, R0, R5, RZ ;  /* 0x0000000500042227 */ /* 0x010fc800078e00ff */
[----:B------:R-:W-:Y:S01]  /*11320*/  IMAD.MOV.U32 R8, RZ, RZ, R0 ;  /* 0x000000ffff087224 */ /* 0x000fe200078e0000 */
[----:B0-----:R-:W-:-:S07]  /*11330*/  @P2 SHF.R.U32.HI R8, RZ, R7, R4 ;  /* 0x00000007ff082219 */ /* 0x001fce0000011604 */
[----:B--2---:R-:W0:Y:S01]  /*11340*/  @!P0 LDC.64 R2, c[0x0][0x428] ;  /* 0x00010a00ff028b82 */ /* 0x004e220000000a00 */
[----:B------:R-:W-:-:S07]  /*11350*/  @!P0 SHF.R.S32.HI R7, RZ, 0x1f, R8 ;  /* 0x0000001fff078819 */ /* 0x000fce0000011408 */
[----:B------:R-:W2:Y:S01]  /*11360*/  @!P0 LDC.64 R4, c[0x0][0x418] ;  /* 0x00010600ff048b82 */ /* 0x000ea20000000a00 */
[----:B0-----:R-:W-:-:S04]  /*11370*/  @!P0 IMAD R6, R37, R2, RZ ;  /* 0x0000000225068224 */ /* 0x001fc800078e02ff */
[----:B------:R-:W-:Y:S02]  /*11380*/  @!P0 IMAD R9, R31, R3, R6 ;  /* 0x000000031f098224 */ /* 0x000fe400078e0206 */
[----:B------:R-:W-:-:S04]  /*11390*/  @!P0 IMAD.MOV.U32 R6, RZ, RZ, R8 ;  /* 0x000000ffff068224 */ /* 0x000fc800078e0008 */
[----:B------:R-:W-:-:S04]  /*113a0*/  @!P0 IMAD.WIDE.U32 R2, R31, R2, R6 ;  /* 0x000000021f028225 */ /* 0x000fc800078e0006 */
[----:B------:R-:W-:Y:S01]  /*113b0*/  @!P0 IMAD.IADD R3, R9, 0x1, R3 ;  /* 0x0000000109038824 */ /* 0x000fe200078e0203 */
[----:B--2---:R-:W-:Y:S01]  /*113c0*/  @!P0 LEA R4, P1, R2, R4, 0x2 ;  /* 0x0000000402048211 */ /* 0x004fe200078210ff */
[----:B------:R-:W-:Y:S02]  /*113d0*/  IMAD.MOV.U32 R6, RZ, RZ, RZ ;  /* 0x000000ffff067224 */ /* 0x000fe400078e00ff */
[----:B------:R-:W-:Y:S01]  /*113e0*/  VIADD R7, R10, UR4 ;  /* 0x000000040a077c36 */ /* 0x000fe20008000000 */
[----:B------:R-:W-:Y:S01]  /*113f0*/  @!P0 LEA.HI.X R5, R2, R5, R3, 0x2, P1 ;  /* 0x0000000502058211 */ /* 0x000fe200008f1403 */
[----:B------:R-:W0:Y:S04]  /*11400*/  @P2 LDC R10, c[0x0][0x434] ;  /* 0x00010d00ff0a2b82 */ /* 0x000e280000000800 */
[----:B------:R2:W5:Y:S01]  /*11410*/  @!P0 LDG.E R6, desc[UR50][R4.64] ;  /* 0x0000003204068981 */ /* 0x000562000c1e1900 */
[C---:B------:R-:W-:Y:S01]  /*11420*/  ISETP.GE.AND P0, PT, R7.reuse, UR37, PT ;  /* 0x0000002507007c0c */ /* 0x040fe2000bf06270 */
[----:B------:R-:W-:-:S04]  /*11430*/  IMAD.IADD R7, R7, 0x1, R22 ;  /* 0x0000000107077824 */ /* 0x000fc800078e0216 */
[----:B------:R-:W-:-:S08]  /*11440*/  IMAD.MOV.U32 R9, RZ, RZ, R7 ;  /* 0x000000ffff097224 */ /* 0x000fd000078e0007 */
[----:B------:R-:W3:Y:S01]  /*11450*/  @!P0 LDC.64 R2, c[0x0][0x428] ;  /* 0x00010a00ff028b82 */ /* 0x000ee20000000a00 */
[----:B0-----:R-:W-:-:S05]  /*11460*/  @P2 IMAD.HI.U32 R10, R7, R10, RZ ;  /* 0x0000000a070a2227 */ /* 0x001fca00078e00ff */
[----:B-1----:R-:W-:-:S04]  /*11470*/  @P2 SHF.R.U32.HI R9, RZ, R11, R10 ;  /* 0x0000000bff092219 */ /* 0x002fc8000001160a */
[--C-:B--2---:R-:W-:Y:S01]  /*11480*/  @!P0 SHF.R.S32.HI R5, RZ, 0x1f, R9.reuse ;  /* 0x0000001fff058819 */ /* 0x104fe20000011409 */
[----:B------:R-:W-:Y:S02]  /*11490*/  @!P0 IMAD.MOV.U32 R4, RZ, RZ, R9 ;  /* 0x000000ffff048224 */ /* 0x000fe400078e0009 */
[-C--:B---3--:R-:W-:Y:S02]  /*114a0*/  @!P0 IMAD R10, R37, R2.reuse, RZ ;  /* 0x00000002250a8224 */ /* 0x088fe400078e02ff */
[----:B------:R-:W-:-:S04]  /*114b0*/  @!P0 IMAD.WIDE.U32 R4, R31, R2, R4 ;  /* 0x000000021f048225 */ /* 0x000fc800078e0004 */
[----:B------:R-:W-:Y:S02]  /*114c0*/  @!P0 IMAD R10, R31, R3, R10 ;  /* 0x000000031f0a8224 */ /* 0x000fe400078e020a */
[----:B------:R-:W0:Y:S02]  /*114d0*/  @!P0 LDC.64 R2, c[0x0][0x418] ;  /* 0x00010600ff028b82 */ /* 0x000e240000000a00 */
[----:B------:R-:W-:Y:S02]  /*114e0*/  @!P0 IMAD.IADD R10, R5, 0x1, R10 ;  /* 0x00000001050a8824 */ /* 0x000fe400078e020a */
[----:B------:R-:W-:-:S04]  /*114f0*/  IMAD.MOV R5, RZ, RZ, -R8 ;  /* 0x000000ffff057224 */ /* 0x000fc800078e0a08 */
[----:B------:R-:W-:Y:S02]  /*11500*/  IMAD R5, R20, R5, R0 ;  /* 0x0000000514057224 */ /* 0x000fe400078e0200 */
[----:B------:R-:W-:-:S05]  /*11510*/  IMAD.U32 R0, RZ, RZ, UR46 ;  /* 0x0000002eff007e24 */ /* 0x000fca000f8e00ff */
[----:B------:R-:W-:Y:S02]  /*11520*/  ISETP.NE.AND P2, PT, R0, 0x3, PT ;  /* 0x000000030000780c */ /* 0x000fe40003f45270 */
[----:B0-----:R-:W-:-:S04]  /*11530*/  @!P0 LEA R2, P1, R4, R2, 0x2 ;  /* 0x0000000204028211 */ /* 0x001fc800078210ff */
[----:B------:R-:W-:Y:S01]  /*11540*/  @!P0 LEA.HI.X R3, R4, R3, R10, 0x2, P1 ;  /* 0x0000000304038211 */ /* 0x000fe200008f140a */
[----:B------:R-:W-:Y:S01]  /*11550*/  IMAD.MOV.U32 R4, RZ, RZ, RZ ;  /* 0x000000ffff047224 */ /* 0x000fe200078e00ff */
[----:B------:R-:W-:Y:S01]  /*11560*/  LOP3.LUT R16, R16, 0xffffffbf, RZ, 0xc0, !PT ;  /* 0xffffffbf10107812 */ /* 0x000fe200078ec0ff */
[----:B------:R-:W-:-:S04]  /*11570*/  IMAD.MOV R8, RZ, RZ, -R9 ;  /* 0x000000ffff087224 */ /* 0x000fc800078e0a09 */
[----:B------:R0:W5:Y:S01]  /*11580*/  @!P0 LDG.E R4, desc[UR50][R2.64] ;  /* 0x0000003202048981 */ /* 0x000162000c1e1900 */
[----:B------:R-:W-:Y:S01]  /*11590*/  ISETP.GT.U32.AND P0, PT, R13, 0x9f, PT ;  /* 0x0000009f0d00780c */ /* 0x000fe20003f04070 */
[----:B------:R-:W-:Y:S01]  /*115a0*/  IMAD R9, RZ, RZ, -UR42 ;  /* 0x8000002aff097e24 */ /* 0x000fe2000f8e02ff */
[----:B------:R-:W-:Y:S01]  /*115b0*/  @P2 LOP3.LUT R16, R16, 0x40, RZ, 0xfc, !PT ;  /* 0x0000004010102812 */ /* 0x000fe200078efcff */
[----:B------:R-:W-:Y:S02]  /*115c0*/  IMAD.U32 R12, RZ, RZ, UR44 ;  /* 0x0000002cff0c7e24 */ /* 0x000fe4000f8e00ff */
[----:B------:R-:W-:Y:S01]  /*115d0*/  IMAD R18, R18, R9, UR41 ;  /* 0x0000002912127e24 */ /* 0x000fe2000f8e0209 */
[----:B------:R-:W-:Y:S01]  /*115e0*/  LOP3.LUT R16, R16, 0xffffffdf, RZ, 0xc0, !PT ;  /* 0xffffffdf10107812 */ /* 0x000fe200078ec0ff */
[----:B------:R-:W-:Y:S02]  /*115f0*/  IMAD R7, R20, R8, R7 ;  /* 0x0000000814077224 */ /* 0x000fe400078e0207 */
[----:B------:R-:W-:Y:S01]  /*11600*/  VIADD R12, R12, 0xffffffff ;  /* 0xffffffff0c0c7836 */ /* 0x000fe20000000000 */
[----:B------:R-:W-:-:S03]  /*11610*/  SHF.R.S32.HI R33, RZ, 0x1f, R18 ;  /* 0x0000001fff217819 */ /* 0x000fc60000011412 */
[----:B------:R-:W-:Y:S01]  /*11620*/  @P0 LOP3.LUT R16, R16, 0x20, RZ, 0xfc, !PT ;  /* 0x0000002010100812 */ /* 0x000fe200078efcff */
[----:B0-----:R-:W-:Y:S06]  /*11630*/  @!P2 BRA `(.L_x_2214) ;  /* 0x000000000004a947 */ /* 0x001fec0003800000 */
[----:B------:R-:W-:Y:S01]  /*11640*/  BPT.TRAP 0x1 ;  /* 0x000000040000795c */ /* 0x000fe20000300000 */
.L_x_2214:
[----:B------:R-:W-:Y:S01]  /*11650*/  IMAD R0, R19, 0x8, R17 ;  /* 0x0000000813007824 */ /* 0x000fe200078e0211 */
[----:B------:R-:W-:Y:S01]  /*11660*/  SHF.L.U32 R28, R32, 0x1f, RZ ;  /* 0x0000001f201c7819 */ /* 0x000fe200000006ff */
[----:B------:R-:W-:Y:S01]  /*11670*/  BSSY B0, `(.L_x_2215) ;  /* 0x0000004000007945 */ /* 0x000fe20003800000 */
[----:B------:R-:W-:Y:S02]  /*11680*/  SHF.R.S32.HI R24, RZ, 0x1f, R7 ;  /* 0x0000001fff187819 */ /* 0x000fe40000011407 */
[----:B------:R-:W0:Y:S02]  /*11690*/  SYNCS.PHASECHK.TRANS64.TRYWAIT P0, [R0+URZ+0x29880], R28 ;  /* 0x0298801c000075a7 */ /* 0x000e24000800017f */
[----:B0-----:R-:W-:Y:S05]  /*116a0*/  @!P0 BRA `(.L_x_2216) ;  /* 0x0000004000088947 */ /* 0x001fea0003800000 */
.L_x_2287:
[----:B------:R-:W-:Y:S05]  /*116b0*/  BSYNC B0 ;  /* 0x0000000000007941 */ /* 0x000fea0003800000 */
.L_x_2215:
        /* <DEDUP_REMOVED lines=54> */
[----:B-1----:R-:W-:-:S05]  /*11a20*/  IADD3 R2, P0, R36, R2, RZ ;  /* 0x0000000224027210 */ /* 0x002fca0007f1e0ff */
[----:B--2---:R-:W-:Y:S01]  /*11a30*/  IMAD.X R3, RZ, RZ, R3, P0 ;  /* 0x000000ffff037224 */ /* 0x004fe200000e0603 */
        /* <DEDUP_REMOVED lines=31> */
.L_x_2299:
        /* <DEDUP_REMOVED lines=12> */
.L_x_2218:
        /* <DEDUP_REMOVED lines=11> */
.L_x_2219:
[----:B------:R2:W-:Y:S01]  /*11da0*/  SYNCS.ARRIVE.TRANS64.A1T0 RZ, [R0+URZ+0x29870], RZ ;  /* 0x029870ff00ff79a7 */ /* 0x0005e2000810003f */
[----:B------:R-:W-:Y:S05]  /*11db0*/  @!P6 BRA `(.L_x_2220) ;  /* 0x000000000004e947 */ /* 0x000fea0003800000 */
[----:B------:R-:W-:Y:S01]  /*11dc0*/  BPT.TRAP 0x1 ;  /* 0x000000040000795c */ /* 0x000fe20000300000 */
.L_x_2220:
[----:B------:R-:W3:Y:S01]  /*11dd0*/  SYNCS.PHASECHK.TRANS64.TRYWAIT P0, [R0+URZ+0x29840], R28 ;  /* 0x0298401c000075a7 */ /* 0x000ee2000800017f */
[----:B------:R-:W-:Y:S04]  /*11de0*/  BSSY B0, `(.L_x_2221) ;  /* 0x0000002000007945 */ /* 0x000fe80003800000 */
[----:B---3--:R-:W-:Y:S05]  /*11df0*/  @!P0 BRA `(.L_x_2222) ;  /* 0x0000004000108947 */ /* 0x008fea0003800000 */
.L_x_2300:
[----:B------:R-:W-:Y:S05]  /*11e00*/  BSYNC B0 ;  /* 0x0000000000007941 */ /* 0x000fea0003800000 */
.L_x_2221:
[----:B------:R-:W4:Y:S01]  /*11e10*/  LDL R10, [R1+0x8] ;  /* 0x00000800010a7983 */ /* 0x000f220000100800 */
[----:B------:R-:W-:Y:S01]  /*11e20*/  ULDC.64 UR4, c[0x0][0x300] ;  /* 0x0000c00000047ab9 */ /* 0x000fe20000000a00 */
[----:B------:R-:W-:Y:S01]  /*11e30*/  ULDC.64 UR6, c[0x0][0x310] ;  /* 0x0000c40000067ab9 */ /* 0x000fe20000000a00 */
        /* <DEDUP_REMOVED lines=19> */
[----:B------:R-:W-:Y:S02]  /*11f70*/  IMAD.IADD R3, R3, 0x1, R9 ;  /* 0x0000000103037824 */ /* 0x000fe400078e0209 */
[----:B------:R-:W-:Y:S02]  /*11f80*/  IMAD R5, R27, UR6, RZ ;  /* 0x000000061b057c24 */ /* 0x000fe4000f8e02ff */
[----:B------:R-:W-:-:S04]  /*11f90*/  IMAD.WIDE.U32 R2, R6, UR6, R2 ;  /* 0x0000000606027c25 */ /* 0x000fc8000f8e0002 */
[----:B------:R-:W-:-:S04]  /*11fa0*/  IMAD R5, R6, UR7, R5 ;  /* 0x0000000706057c24 */ /* 0x000fc8000f8e0205 */
[----:B------:R-:W-:Y:S02]  /*11fb0*/  IMAD.IADD R3, R3, 0x1, R5 ;  /* 0x0000000103037824 */ /* 0x000fe400078e0205 */
[----:B------:R-:W-:-:S03]  /*11fc0*/  IMAD.WIDE.U32 R2, R18, UR8, R2 ;  /* 0x0000000812027c25 */ /* 0x000fc6000f8e0002 */
        /* <DEDUP_REMOVED lines=9> */
[----:B-1----:R-:W-:-:S03]  /*12060*/  @P4 IMAD.IADD R23, R17, 0x1, R5 ;  /* 0x0000000111174824 */ /* 0x002fc600078e0205 */
[----:B------:R-:W-:Y:S01]  /*12070*/  SHFL.IDX PT, R6, R6, RZ, 0x1c1f ;  /* 0x001c1fff06067589 */ /* 0x000fe200000e0000 */
[----:B----4-:R-:W-:-:S03]  /*12080*/  @P5 IADD3 R8, P0, R36, R14, RZ ;  /* 0x0000000e24085210 */ /* 0x010fc60007f1e0ff */
[----:B------:R-:W1:Y:S02]  /*12090*/  SHFL.IDX PT, R14, R4, 0x1, 0x1c1f ;  /* 0x003c1f00040e7f89 */ /* 0x000e6400000e0000 */
[----:B-----5:R-:W-:Y:S01]  /*120a0*/  @P5 IMAD.X R3, RZ, RZ, R2, P0 ;  /* 0x000000ffff035224 */ /* 0x020fe200000e0602 */
[----:B------:R-:W-:Y:S01]  /*120b0*/  LOP3.LUT P0, RZ, R16, 0x10, RZ, 0xc0, !PT ;  /* 0x0000001010ff7812 */ /* 0x000fe2000780c0ff */
[----:B------:R-:W-:-:S12]  /*120c0*/  @P5 IMAD.MOV.U32 R2, RZ, RZ, R8 ;  /* 0x000000ffff025224 */ /* 0x000fd800078e0008 */
[----:B------:R-:W-:Y:S04]  /*120d0*/  @P5 LDGSTS.E.BYPASS.LTC128B.128 [R21+0x1a400], desc[UR50][R2.64], !P0 ;  /* 0x1a40000002155fae */ /* 0x000fe8000c101d72 */
[----:B------:R-:W-:Y:S01]  /*120e0*/  @P5 LDGSTS.E.BYPASS.LTC128B.128 [R21+0x1cc00], desc[UR50][R2.64+0x40], !P6 ;  /* 0x1cc0004002155fae */ /* 0x000fe2000f101d72 */
[----:B-1----:R-:W-:-:S03]  /*120f0*/  @P4 IADD3 R8, P0, R36, R14, RZ ;  /* 0x0000000e24084210 */ /* 0x002fc60007f1e0ff */
[----:B------:R1:W-:Y:S01]  /*12100*/  @P5 LDGSTS.E.BYPASS.LTC128B.128 [R21+0x1f400], desc[UR50][R2.64+0x80], !P1 ;  /* 0x1f40008002155fae */ /* 0x0003e2000c901d72 */
[----:B------:R-:W-:-:S03]  /*12110*/  LOP3.LUT P5, RZ, R16, 0x10, RZ, 0xc0, !PT ;  /* 0x0000001010ff7812 */ /* 0x000fc600078ac0ff */
[----:B------:R-:W-:Y:S04]  /*12120*/  SHFL.IDX PT, R14, R4, 0x2, 0x1c1f ;  /* 0x005c1f00040e7f89 */ /* 0x000fe800000e0000 */
[----:B-1----:R-:W1:Y:S01]  /*12130*/  SHFL.IDX PT, R2, R7, 0x1, 0x1c1f ;  /* 0x003c1f0007027f89 */ /* 0x002e6200000e0000 */
[----:B------:R-:W-:Y:S02]  /*12140*/  @P3 IMAD.IADD R21, R17, 0x1, R5 ;  /* 0x0000000111153824 */ /* 0x000fe400078e0205 */
[----:B-1----:R-:W-:Y:S02]  /*12150*/  @P4 IMAD.X R25, RZ, RZ, R2, P0 ;  /* 0x000000ffff194224 */ /* 0x002fe400000e0602 */
[----:B------:R-:W-:Y:S01]  /*12160*/  @P4 IMAD.MOV.U32 R2, RZ, RZ, R8 ;  /* 0x000000ffff024224 */ /* 0x000fe200078e0008 */
[----:B------:R-:W-:-:S02]  /*12170*/  @P3 IADD3 R8, P0, R36, R14, RZ ;  /* 0x0000000e24083210 */ /* 0x000fc40007f1e0ff */
[----:B------:R-:W-:Y:S01]  /*12180*/  @P4 MOV R3, R25 ;  /* 0x0000001900034202 */ /* 0x000fe20000000f00 */
[----:B------:R-:W-:Y:S04]  /*12190*/  SHFL.IDX PT, R14, R4, 0x3, 0x1c1f ;  /* 0x007c1f00040e7f89 */ /* 0x000fe800000e0000 */
[----:B------:R-:W-:Y:S04]  /*121a0*/  @P4 LDGSTS.E.BYPASS.LTC128B.128 [R23+0x1ac00], desc[UR50][R2.64], !P5 ;  /* 0x1ac0000002174fae */ /* 0x000fe8000e901d72 */
[----:B------:R-:W-:Y:S04]  /*121b0*/  @P4 LDGSTS.E.BYPASS.LTC128B.128 [R23+0x1d400], desc[UR50][R2.64+0x40], !P6 ;  /* 0x1d40004002174fae */ /* 0x000fe8000f101d72 */
[----:B------:R1:W-:Y:S04]  /*121c0*/  @P4 LDGSTS.E.BYPASS.LTC128B.128 [R23+0x1fc00], desc[UR50][R2.64+0x80], !P1 ;  /* 0x1fc0008002174fae */ /* 0x0003e8000c901d72 */
[----:B-1----:R-:W1:Y:S04]  /*121d0*/  SHFL.IDX PT, R2, R7, 0x2, 0x1c1f ;  /* 0x005c1f0007027f89 */ /* 0x002e6800000e0000 */
[----:B------:R-:W4:Y:S01]  /*121e0*/  SHFL.IDX PT, R7, R7, 0x3, 0x1c1f ;  /* 0x007c1f0007077f89 */ /* 0x000f2200000e0000 */
[----:B-1----:R-:W-:Y:S01]  /*121f0*/  @P3 IMAD.X R25, RZ, RZ, R2, P0 ;  /* 0x000000ffff193224 */ /* 0x002fe200000e0602 */
[----:B------:R-:W-:Y:S01]  /*12200*/  @P2 IADD3 R14, P0, R36, R14, RZ ;  /* 0x0000000e240e2210 */ /* 0x000fe20007f1e0ff */
[----:B------:R-:W-:-:S02]  /*12210*/  @P3 IMAD.MOV.U32 R2, RZ, RZ, R8 ;  /* 0x000000ffff023224 */ /* 0x000fc400078e0008 */
[----:B------:R-:W-:Y:S02]  /*12220*/  @P3 IMAD.MOV.U32 R3, RZ, RZ, R25 ;  /* 0x000000ffff033224 */ /* 0x000fe400078e0019 */
[----:B----4-:R-:W-:Y:S02]  /*12230*/  @P2 IMAD.X R23, RZ, RZ, R7, P0 ;  /* 0x000000ffff172224 */ /* 0x010fe400000e0607 */
[----:B------:R-:W-:Y:S01]  /*12240*/  @P2 IMAD.IADD R25, R17, 0x1, R5 ;  /* 0x0000000111192824 */ /* 0x000fe200078e0205 */
[----:B------:R-:W-:Y:S04]  /*12250*/  @P3 LDGSTS.E.BYPASS.LTC128B.128 [R21+0x1b400], desc[UR50][R2.64], !P5 ;  /* 0x1b40000002153fae */ /* 0x000fe8000e901d72 */
[----:B------:R-:W-:Y:S04]  /*12260*/  @P3 LDGSTS.E.BYPASS.LTC128B.128 [R21+0x1dc00], desc[UR50][R2.64+0x40], !P6 ;  /* 0x1dc0004002153fae */ /* 0x000fe8000f101d72 */
[----:B------:R1:W-:Y:S02]  /*12270*/  @P3 LDGSTS.E.BYPASS.LTC128B.128 [R21+0x20400], desc[UR50][R2.64+0x80], !P1 ;  /* 0x2040008002153fae */ /* 0x0003e4000c901d72 */
[----:B-1----:R-:W-:-:S02]  /*12280*/  @P2 IMAD.MOV.U32 R2, RZ, RZ, R14 ;  /* 0x000000ffff022224 */ /* 0x002fc400078e000e */
[----:B------:R-:W-:Y:S01]  /*12290*/  @P2 IMAD.MOV.U32 R3, RZ, RZ, R23 ;  /* 0x000000ffff032224 */ /* 0x000fe200078e0017 */
[----:B------:R1:W4:Y:S04]  /*122a0*/  SHFL.IDX PT, R14, R9, RZ, 0x1c1f ;  /* 0x001c1fff090e7589 */ /* 0x00032800000e0000 */
[----:B------:R1:W-:Y:S04]  /*122b0*/  @P2 LDGSTS.E.BYPASS.LTC128B.128 [R25+0x1bc00], desc[UR50][R2.64], !P5 ;  /* 0x1bc0000002192fae */ /* 0x0003e8000e901d72 */
[----:B------:R1:W-:Y:S04]  /*122c0*/  @P2 LDGSTS.E.BYPASS.LTC128B.128 [R25+0x1e400], desc[UR50][R2.64+0x40], !P6 ;  /* 0x1e40004002192fae */ /* 0x0003e8000f101d72 */
[----:B------:R1:W-:Y:S02]  /*122d0*/  @P2 LDGSTS.E.BYPASS.LTC128B.128 [R25+0x20c00], desc[UR50][R2.64+0x80], !P1 ;  /* 0x20c0008002192fae */ /* 0x0003e4000c901d72 */
.L_x_2312:
[----:B------:R-:W-:Y:S01]  /*122e0*/  LOP3.LUT P0, RZ, R16, 0x100, RZ, 0xc0, !PT ;  /* 0x0000010010ff7812 */ /* 0x000fe2000780c0ff */
[----:B------:R-:W-:-:S12]  /*122f0*/  BSSY B0, `(.L_x_2224) ;  /* 0x000000e000007945 */ /* 0x000fd80003800000 */
[----:B------:R-:W-:Y:S05]  /*12300*/  @!P0 BRA `(.L_x_2225) ;  /* 0x0000000000308947 */ /* 0x000fea0003800000 */
[C---:B------:R-:W-:Y:S01]  /*12310*/  LOP3.LUT P3, RZ, R16.reuse, 0x10, RZ, 0xc0, !PT ;  /* 0x0000001010ff7812 */ /* 0x040fe2000786c0ff */
[----:B------:R-:W-:Y:S01]  /*12320*/  IMAD.IADD R5, R17, 0x1, R5 ;  /* 0x0000000111057824 */ /* 0x000fe200078e0205 */
[C---:B------:R-:W-:Y:S02]  /*12330*/  LOP3.LUT P2, RZ, R16.reuse, 0x8, RZ, 0xc0, !PT ;  /* 0x0000000810ff7812 */ /* 0x040fe4000784c0ff */
[----:B------:R-:W-:Y:S02]  /*12340*/  LOP3.LUT P1, RZ, R16, 0x4, RZ, 0xc0, !PT ;  /* 0x0000000410ff7812 */ /* 0x000fe4000782c0ff */
[----:B-1--4-:R-:W-:-:S05]  /*12350*/  IADD3 R2, P0, R36, R14, RZ ;  /* 0x0000000e24027210 */ /* 0x012fca0007f1e0ff */
[----:B------:R-:W-:-:S05]  /*12360*/  IMAD.X R3, RZ, RZ, R6, P0 ;  /* 0x000000ffff037224 */ /* 0x000fca00000e0606 */
[----:B------:R-:W-:Y:S01]  /*12370*/  @!PT LDS RZ, [RZ] ;  /* 0x00000000fffff984 */ /* 0x000fe20000000800 */
[----:B------:R-:W-:Y:S01]  /*12380*/  @!PT LDS RZ, [RZ] ;  /* 0x00000000fffff984 */ /* 0x000fe20000000800 */
[----:B------:R-:W-:Y:S01]  /*12390*/  @!PT LDS RZ, [RZ] ;  /* 0x00000000fffff984 */ /* 0x000fe20000000800 */
[----:B------:R1:W-:Y:S04]  /*123a0*/  LDGSTS.E.BYPASS.LTC128B.128 [R5+0x1c400], desc[UR50][R2.64], !P3 ;  /* 0x1c40000002057fae */ /* 0x0003e8000d901d72 */
[----:B------:R1:W-:Y:S04]  /*123b0*/  LDGSTS.E.BYPASS.LTC128B.128 [R5+0x1ec00], desc[UR50][R2.64+0x40], !P2 ;  /* 0x1ec0004002057fae */ /* 0x0003e8000d101d72 */
[----:B------:R1:W-:Y:S02]  /*123c0*/  LDGSTS.E.BYPASS.LTC128B.128 [R5+0x21400], desc[UR50][R2.64+0x80], !P1 ;  /* 0x2140008002057fae */ /* 0x0003e4000c901d72 */
.L_x_2225:
[----:B------:R-:W-:Y:S05]  /*123d0*/  BSYNC B0 ;  /* 0x0000000000007941 */ /* 0x000fea0003800000 */
.L_x_2224:
[----:B------:R-:W-:Y:S01]  /*123e0*/  NOP ;  /* 0x0000000000007918 */ /* 0x000fe20000000000 */
[----:B------:R-:W-:-:S13]  /*123f0*/  PLOP3.LUT P0, PT, PT, PT, PT, 0x80, 0x0 ;  /* 0x000000000000781c */ /* 0x000fda0003f0f070 */
.L_x_2226:
[----:B------:R-:W-:Y:S02]  /*12400*/  PLOP3.LUT P1, PT, P1, P0, PT, 0xa2, 0x0 ;  /* 0x000000000000781c */ /* 0x000fe40000f21472 */
[----:B------:R-:W-:-:S08]  /*12410*/  @P0 R2UR P1, UR4, R0 ;  /* 0x00000000000402ca */ /* 0x000fd00000020000 */
[----:B------:R-:W-:-:S05]  /*12420*/  @P0 PLOP3.LUT P0, PT, P1, PT, PT, 0x80, 0x0 ;  /* 0x000000000000081c */ /* 0x000fca0000f0f070 */
[----:B------:R-:W-:Y:S01]  /*12430*/  @!P1 SYNCS.ARRIVE.TRANS64.RED.A0T1 RZ, [UR4+0x29830], RZ ;  /* 0x029830ffffff99a7 */ /* 0x000fe20008200404 */
[----:B------:R-:W-:Y:S07]  /*12440*/  @!P1 ARRIVES.LDGSTSBAR.64.TRANSCNT [UR4+0x29830] ;  /* 0x02983000ff0099b0 */ /* 0x000fee0008000a84 */
[----:B------:R-:W-:Y:S05]  /*12450*/  @P0 BRA.U.ANY `(.L_x_2226) ;  /* 0xfffffffd00e80947 */ /* 0x000fea000393ffff */
[----:B------:R-:W-:Y:S01]  /*12460*/  NOP ;  /* 0x0000000000007918 */ /* 0x000fe20000000000 */
[----:B-1----:R-:W-:-:S05]  /*12470*/  IMAD.U32 R2, RZ, RZ, UR46 ;  /* 0x0000002eff027e24 */ /* 0x002fca000f8e00ff */
[----:B------:R-:W-:-:S13]  /*12480*/  ISETP.NE.AND P2, PT, R2, 0x3, PT ;  /* 0x000000030200780c */ /* 0x000fda0003f45270 */
[----:B------:R-:W-:Y:S05]  /*12490*/  @!P2 BRA `(.L_x_2227) ;  /* 0x000000000004a947 */ /* 0x000fea0003800000 */
[----:B------:R-:W-:Y:S01]  /*124a0*/  BPT.TRAP 0x1 ;  /* 0x000000040000795c */ /* 0x000fe20000300000 */
.L_x_2227:
[----:B------:R1:W-:Y:S02]  /*124b0*/  SYNCS.ARRIVE.TRANS64.A1T0 RZ, [R0+URZ+0x29830], RZ ;  /* 0x029830ff00ff79a7 */ /* 0x0003e4000810003f */
[----:B------:R-:W-:Y:S05]  /*124c0*/  WARPSYNC.ALL ;  /* 0x0000000000007948 */ /* 0x000fea0003800000 */
[----:B------:R-:W-:Y:S01]  /*124d0*/  BSSY B6, `(.L_x_2228) ;  /* 0x0000015000067945 */ /* 0x000fe20003800000 */
[----:B0123--:R-:W-:Y:S01]  /*124e0*/  VIADD R0, R17, 0x14400 ;  /* 0x0001440011007836 */ /* 0x00ffe20000000000 */
        /* <DEDUP_REMOVED lines=18> */
[----:B0---4-:R-:W-:Y:S05]  /*12610*/  CALL.ABS.NOINC R2 ;  /* 0x0000000002007343 */ /* 0x011fea0003c00000 */
.L_x_2229:
[----:B------:R-:W-:Y:S05]  /*12620*/  BSYNC B6 ;  /* 0x0000000000067941 */ /* 0x000fea0003800000 */
.L_x_2228:
[----:B------:R0:W5:Y:S01]  /*12630*/  LDL R8, [R1+0x14] ;  /* 0x0000140001087983 */ /* 0x0001620000100800 */
[----:B------:R-:W-:Y:S01]  /*12640*/  UISETP.NE.AND UP0, UPT, UR48, URZ, UPT ;  /* 0x0000003f3000728c */ /* 0x000fe2000bf05270 */
[----:B------:R-:W-:Y:S01]  /*12650*/  IMAD.U32 R5, RZ, RZ, UR43 ;  /* 0x0000002bff057e24 */ /* 0x000fe2000f8e00ff */
[----:B------:R-:W1:Y:S01]  /*12660*/  S2R R2, SR_TID.X ;  /* 0x0000000000027919 */ /* 0x000e620000002100 */
[----:B------:R-:W-:Y:S01]  /*12670*/  R2UR UR6, R33 ;  /* 0x00000000210672ca */ /* 0x000fe200000e0000 */
[----:B------:R-:W-:Y:S02]  /*12680*/  ULDC.64 UR8, c[0x0][0x2d8] ;  /* 0x0000b60000087ab9 */ /* 0x000fe40000000a00 */
[----:B------:R-:W-:Y:S02]  /*12690*/  PLOP3.LUT P0, PT, PT, PT, UP0, 0x80, 0x0 ;  /* 0x000000000000781c */ /* 0x000fe40003f0f008 */
[C---:B------:R-:W-:Y:S02]  /*126a0*/  LOP3.LUT P3, RZ, R16.reuse, 0x800, RZ, 0xc0, !PT ;  /* 0x0000080010ff7812 */ /* 0x040fe4000786c0ff */
[C---:B------:R-:W-:Y:S01]  /*126b0*/  LOP3.LUT P4, RZ, R16.reuse, 0x400, RZ, 0xc0, !PT ;  /* 0x0000040010ff7812 */ /* 0x040fe2000788c0ff */
[----:B------:R-:W-:Y:S01]  /*126c0*/  @UP0 ULDC UR4, c[0x0][0x44c] ;  /* 0x0001130000040ab9 */ /* 0x000fe20000000800 */
[----:B------:R-:W-:-:S02]  /*126d0*/  LOP3.LUT P5, RZ, R16, 0x200, RZ, 0xc0, !PT ;  /* 0x0000020010ff7812 */ /* 0x000fc400078ac0ff */
[C---:B-1----:R-:W-:Y:S01]  /*126e0*/  LOP3.LUT R20, R2.reuse, 0x7f, RZ, 0xc0, !PT ;  /* 0x0000007f02147812 */ /* 0x042fe200078ec0ff */
[----:B------:R-:W-:-:S03]  /*126f0*/  IMAD.SHL.U32 R2, R2, 0x20, RZ ;  /* 0x0000002002027824 */ /* 0x000fc600078e00ff */
[----:B------:R-:W-:-:S04]  /*12700*/  SHF.R.U32.HI R20, RZ, 0x2, R20 ;  /* 0x00000002ff147819 */ /* 0x000fc80000011614 */
[----:B------:R-:W-:-:S04]  /*12710*/  LOP3.LUT R2, R20, 0x60, R2, 0xf8, !PT ;  /* 0x0000006014027812 */ /* 0x000fc800078ef802 */
[----:B------:R-:W-:-:S05]  /*12720*/  LEA R5, R5, R2, 0x7 ;  /* 0x0000000205057211 */ /* 0x000fca00078e38ff */
        /* <DEDUP_REMOVED lines=15> */
[----:B------:R-:W1:Y:S01]  /*12820*/  S2R R20, SR_TID.X ;  /* 0x0000000000147919 */ /* 0x000e620000002100 */
        /* <DEDUP_REMOVED lines=20> */
[----:B-1----:R-:W-:Y:S02]  /*12970*/  LOP3.LUT R20, R20, 0x7f, RZ, 0xc0, !PT ;  /* 0x0000007f14147812 */ /* 0x002fe400078ec0ff */
[----:B------:R-:W-:Y:S02]  /*12980*/  IADD3.X R4, R3, UR5, R5, P0, !PT ;  /* 0x0000000503047c10 */ /* 0x000fe400087fe405 */
[----:B------:R-:W-:Y:S01]  /*12990*/  SHF.R.U32.HI R10, RZ, 0x2, R20 ;  /* 0x00000002ff0a7819 */ /* 0x000fe20000011614 */
[----:B0-----:R-:W-:Y:S06]  /*129a0*/  BRA.DIV UR4, `(.L_x_2230) ;  /* 0x0000003a04fc7947 */ /* 0x001fec000b800000 */
[----:B----4-:R-:W0:Y:S01]  /*129b0*/  SHFL.IDX PT, R14, R0, RZ, 0x1c1f ;  /* 0x001c1fff000e7589 */ /* 0x010e2200000e0000 */
[----:B------:R-:W-:-:S03]  /*129c0*/  IMAD.U32 R5, RZ, RZ, UR43 ;  /* 0x0000002bff057e24 */ /* 0x000fc6000f8e00ff */
[----:B------:R-:W1:Y:S01]  /*129d0*/  SHFL.IDX PT, R2, R4, RZ, 0x1c1f ;  /* 0x001c1fff04027589 */ /* 0x000e6200000e0000 */
[----:B------:R-:W-:-:S03]  /*129e0*/  IMAD R5, R5, 0x80, R10 ;  /* 0x0000008005057824 */ /* 0x000fc600078e020a */
[----:B------:R-:W-:Y:S01]  /*129f0*/  SHFL.IDX PT, R6, R4, 0x1, 0x1c1f ;  /* 0x003c1f0004067f89 */ /* 0x000fe200000e0000 */
        /* <DEDUP_REMOVED lines=13> */
[----:B------:R-:W-:Y:S01]  /*12ad0*/  SHFL.IDX PT, R6, R4, 0x2, 0x1c1f ;  /* 0x005c1f0004067f89 */ /* 0x000fe200000e0000 */
[----:B------:R-:W-:Y:S02]  /*12ae0*/  @!P0 IMAD.MOV.U32 R3, RZ, RZ, R7 ;  /* 0x000000ffff038224 */ /* 0x000fe400078e0007 */
[----:B------:R-:W-:Y:S01]  /*12af0*/  VIADD R7, R5, 0x40 ;  /* 0x0000004005077836 */ /* 0x000fe20000000000 */
[----:B------:R-:W0:Y:S04]  /*12b00*/  SHFL.IDX PT, R14, R0, 0x2, 0x1c1f ;  /* 0x005c1f00000e7f89 */ /* 0x000e2800000e0000 */
[----:B------:R-:W-:Y:S04]  /*12b10*/  @!P0 LDGSTS.E.BYPASS.LTC128B.128 [R8+0x14c00], desc[UR50][R2.64], !P3 ;  /* 0x14c0000002088fae */ /* 0x000fe8000d901d72 */
[----:B------:R-:W-:Y:S04]  /*12b20*/  @!P0 LDGSTS.E.BYPASS.LTC128B.128 [R8+0x16c00], desc[UR50][R2.64+0x40], !P4 ;  /* 0x16c0004002088fae */ /* 0x000fe8000e101d72 */
[----:B------:R1:W-:Y:S01]  /*12b30*/  @!P0 LDGSTS.E.BYPASS.LTC128B.128 [R8+0x18c00], desc[UR50][R2.64+0x80], !P5 ;  /* 0x18c0008002088fae */ /* 0x0003e2000e901d72 */
[----:B------:R-:W-:-:S03]  /*12b40*/  ISETP.GE.AND P0, PT, R7, UR38, PT ;  /* 0x0000002607007c0c */ /* 0x000fc6000bf06270 */
[----:B------:R-:W2:Y:S10]  /*12b50*/  SHFL.IDX PT, R4, R4, 0x3, 0x1c1f ;  /* 0x007c1f0004047f89 */ /* 0x000eb400000e0000 */
[----:B0-----:R-:W-:-:S05]  /*12b60*/  @!P0 IADD3 R14, P1, R36, R14, RZ ;  /* 0x0000000e240e8210 */ /* 0x001fca0007f3e0ff */
[----:B------:R-:W-:Y:S02]  /*12b70*/  @!P0 IMAD.X R7, RZ, RZ, R6, P1 ;  /* 0x000000ffff078224 */ /* 0x000fe400008e0606 */
[----:B-1----:R-:W-:Y:S02]  /*12b80*/  @!P0 IMAD.MOV.U32 R2, RZ, RZ, R14 ;  /* 0x000000ffff028224 */ /* 0x002fe400078e000e */
[----:B------:R-:W-:Y:S01]  /*12b90*/  @!P0 IMAD.MOV.U32 R3, RZ, RZ, R7 ;  /* 0x000000ffff038224 */ /* 0x000fe200078e0007 */
[----:B------:R0:W1:Y:S04]  /*12ba0*/  SHFL.IDX PT, R14, R0, 0x3, 0x1c1f ;  /* 0x007c1f00000e7f89 */ /* 0x00006800000e0000 */
[----:B------:R0:W-:Y:S04]  /*12bb0*/  @!P0 LDGSTS.E.BYPASS.LTC128B.128 [R8+0x15400], desc[UR50][R2.64], !P3 ;  /* 0x1540000002088fae */ /* 0x0001e8000d901d72 */
[----:B------:R0:W-:Y:S04]  /*12bc0*/  @!P0 LDGSTS.E.BYPASS.LTC128B.128 [R8+0x17400], desc[UR50][R2.64+0x40], !P4 ;  /* 0x1740004002088fae */ /* 0x0001e8000e101d72 */
[----:B--2---:R0:W-:Y:S02]  /*12bd0*/  @!P0 LDGSTS.E.BYPASS.LTC128B.128 [R8+0x19400], desc[UR50][R2.64+0x80], !P5 ;  /* 0x1940008002088fae */ /* 0x0041e4000e901d72 */
.L_x_2321:
[----:B------:R-:W-:-:S05]  /*12be0*/  VIADD R5, R5, 0x60 ;  /* 0x0000006005057836 */ /* 0x000fca0000000000 */
[----:B------:R-:W-:-:S13]  /*12bf0*/  ISETP.GE.AND P0, PT, R5, UR38, PT ;  /* 0x0000002605007c0c */ /* 0x000fda000bf06270 */
[----:B01----:R-:W-:-:S05]  /*12c00*/  @!P0 IADD3 R2, P1, R36, R14, RZ ;  /* 0x0000000e24028210 */ /* 0x003fca0007f3e0ff */
        /* <DEDUP_REMOVED lines=9> */
.L_x_2231:
        /* <DEDUP_REMOVED lines=18> */
.L_x_2322:
[----:B------:R-:W-:Y:S05]  /*12dc0*/  BSYNC B0 ;  /* 0x0000000000007941 */ /* 0x000fea0003800000 */
.L_x_2232:
[----:B------:R-:W-:-:S06]  /*12dd0*/  UISETP.GE.AND UP0, UPT, UR44, 0x2, UPT ;  /* 0x000000022c00788c */ /* 0x000fcc000bf06270 */
[----:B------:R-:W-:-:S13]  /*12de0*/  PLOP3.LUT P0, PT, PT, PT, UP0, 0x40, 0x0 ;  /* 0x000000000000781c */ /* 0x000fda0003f0e808 */
[----:B------:R-:W-:Y:S05]  /*12df0*/  @P0 BRA `(.L_x_2234) ;  /* 0x0000001400d40947 */ /* 0x000fea0003800000 */
[----:B------:R-:W-:Y:S01]  /*12e00*/  UIADD3 UR4, UR44, -0x2, URZ ;  /* 0xfffffffe2c047890 */ /* 0x000fe2000fffe03f */
[----:B------:R-:W-:Y:S02]  /*12e10*/  IMAD.MOV.U32 R22, RZ, RZ, R32 ;  /* 0x000000ffff167224 */ /* 0x000fe400078e0020 */
[----:B------:R-:W-:-:S03]  /*12e20*/  IMAD.MOV.U32 R10, RZ, RZ, R19 ;  /* 0x000000ffff0a7224 */ /* 0x000fc600078e0013 */
[----:B------:R-:W-:-:S07]  /*12e30*/  IMAD.U32 R30, RZ, RZ, UR4 ;  /* 0x00000004ff1e7e24 */ /* 0x000fce000f8e00ff */
.L_x_2254:
[----:B------:R-:W2:Y:S01]  /*12e40*/  LDL R2, [R1] ;  /* 0x0000000001027983 */ /* 0x000ea20000100800 */
[----:B01----:R-:W0:Y:S01]  /*12e50*/  LDC R0, c[0x0][0x430] ;  /* 0x00010c00ff007b82 */ /* 0x003e220000000800 */
[----:B------:R-:W1:Y:S01]  /*12e60*/  S2R R3, SR_TID.X ;  /* 0x0000000000037919 */ /* 0x000e620000002100 */
[----:B------:R-:W3:Y:S01]  /*12e70*/  S2R R7, SR_TID.X ;  /* 0x0000000000077919 */ /* 0x000ee20000002100 */
[----:B------:R-:W4:Y:S01]  /*12e80*/  S2R R8, SR_TID.X ;  /* 0x0000000000087919 */ /* 0x000f220000002100 */
[----:B0-----:R-:W-:Y:S02]  /*12e90*/  ISETP.NE.AND P0, PT, R0, 0x1, PT ;  /* 0x000000010000780c */ /* 0x001fe40003f05270 */
[----:B-1----:R-:W-:-:S11]  /*12ea0*/  LOP3.LUT R4, R3, 0x7f, RZ, 0xc0, !PT ;  /* 0x0000007f03047812 */ /* 0x002fd600078ec0ff */
[----:B------:R-:W0:Y:S01]  /*12eb0*/  @P0 LDC R0, c[0x0][0x434] ;  /* 0x00010d00ff000b82 */ /* 0x000e220000000800 */
[----:B------:R-:W-:-:S07]  /*12ec0*/  SHF.R.U32.HI R6, RZ, 0x2, R4 ;  /* 0x00000002ff067819 */ /* 0x000fce0000011604 */
[----:B------:R-:W1:Y:S01]  /*12ed0*/  @P0 LDC R5, c[0x0][0x438] ;  /* 0x00010e00ff050b82 */ /* 0x000e620000000800 */
[----:B----4-:R-:W-:-:S07]  /*12ee0*/  IMAD.SHL.U32 R9, R8, 0x20, RZ ;  /* 0x0000002008097824 */ /* 0x010fce00078e00ff */
[----:B------:R-:W4:Y:S01]  /*12ef0*/  @P0 LDC R3, c[0x0][0x434] ;  /* 0x00010d00ff030b82 */ /* 0x000f220000000800 */
[----:B------:R-:W-:Y:S05]  /*12f00*/  YIELD ;  /* 0x0000000000007946 */ /* 0x000fea0003800000 */
[----:B------:R-:W-:Y:S01]  /*12f10*/  ULDC.64 UR4, c[0x0][0x428] ;  /* 0x00010a0000047ab9 */ /* 0x000fe20000000a00 */
[----:B------:R-:W-:Y:S01]  /*12f20*/  ULDC.64 UR6, c[0x0][0x418] ;  /* 0x0001060000067ab9 */ /* 0x000fe20000000a00 */
[----:B------:R-:W-:-:S04]  /*12f30*/  IMAD R8, R37, UR4, RZ ;  /* 0x0000000425087c24 */ /* 0x000fc8000f8e02ff */
[----:B------:R-:W-:Y:S02]  /*12f40*/  IMAD R8, R31, UR5, R8 ;  /* 0x000000051f087c24 */ /* 0x000fe4000f8e0208 */
[----:B--2---:R-:W-:Y:S01]  /*12f50*/  IMAD R4, R30, 0xa0, R2 ;  /* 0x000000a01e047824 */ /* 0x004fe200078e0202 */
[C---:B---3--:R-:W-:Y:S02]  /*12f60*/  LOP3.LUT R2, R7.reuse, 0x7f, RZ, 0xc0, !PT ;  /* 0x0000007f07027812 */ /* 0x048fe400078ec0ff */
[----:B------:R-:W-:-:S04]  /*12f70*/  SHF.L.U32 R7, R7, 0x5, RZ ;  /* 0x0000000507077819 */ /* 0x000fc800000006ff */
[----:B------:R-:W-:Y:S02]  /*12f80*/  LOP3.LUT R7, R6, 0x60, R7, 0xf8, !PT ;  /* 0x0000006006077812 */ /* 0x000fe400078ef807 */
[----:B------:R-:W-:Y:S02]  /*12f90*/  SHF.R.U32.HI R6, RZ, 0x2, R2 ;  /* 0x00000002ff067819 */ /* 0x000fe40000011602 */
[----:B------:R-:W2:Y:S01]  /*12fa0*/  @P0 LDC R2, c[0x0][0x438] ;  /* 0x00010e00ff020b82 */ /* 0x000ea20000000800 */
[----:B------:R-:W-:Y:S01]  /*12fb0*/  IMAD.IADD R7, R7, 0x1, R4 ;  /* 0x0000000107077824 */ /* 0x000fe200078e0204 */
[----:B------:R-:W-:-:S03]  /*12fc0*/  LOP3.LUT R9, R6, 0x60, R9, 0xf8, !PT ;  /* 0x0000006006097812 */ /* 0x000fc600078ef809 */
[----:B0-----:R-:W-:Y:S01]  /*12fd0*/  @P0 IMAD.HI.U32 R0, R7, R0, RZ ;  /* 0x0000000007000227 */ /* 0x001fe200078e00ff */
[----:B------:R-:W-:-:S03]  /*12fe0*/  LOP3.LUT R9, R9, 0x80, RZ, 0xfc, !PT ;  /* 0x0000008009097812 */ /* 0x000fc600078efcff */
[----:B------:R-:W-:Y:S01]  /*12ff0*/  IMAD.MOV.U32 R6, RZ, RZ, R7 ;  /* 0x000000ffff067224 */ /* 0x000fe200078e0007 */
[----:B-1----:R-:W-:Y:S01]  /*13000*/  @P0 SHF.R.U32.HI R6, RZ, R5, R0 ;  /* 0x00000005ff060219 */ /* 0x002fe20000011600 */
[----:B------:R-:W-:-:S04]  /*13010*/  IMAD.IADD R0, R9, 0x1, R4 ;  /* 0x0000000109007824 */ /* 0x000fc800078e0204 */
[----:B----4-:R-:W-:-:S04]  /*13020*/  @P0 IMAD.HI.U32 R3, R0, R3, RZ ;  /* 0x0000000300030227 */ /* 0x010fc800078e00ff */
[----:B------:R-:W-:Y:S01]  /*13030*/  IMAD.MOV.U32 R11, RZ, RZ, R0 ;  /* 0x000000ffff0b7224 */ /* 0x000fe200078e0000 */
[----:B------:R-:W-:Y:S02]  /*13040*/  ISETP.GT.U32.AND P1, PT, R9, 0x9f, PT ;  /* 0x0000009f0900780c */ /* 0x000fe40003f24070 */
[----:B--2---:R-:W-:Y:S01]  /*13050*/  @P0 SHF.R.U32.HI R11, RZ, R2, R3 ;  /* 0x00000002ff0b0219 */ /* 0x004fe20000011603 */
[--C-:B------:R-:W-:Y:S01]  /*13060*/  IMAD.MOV.U32 R2, RZ, RZ, R6.reuse ;  /* 0x000000ffff027224 */ /* 0x100fe200078e0006 */
[----:B------:R-:W-:-:S03]  /*13070*/  SHF.R.S32.HI R3, RZ, 0x1f, R6 ;  /* 0x0000001fff037819 */ /* 0x000fc60000011406 */
[----:B------:R-:W-:-:S04]  /*13080*/  IMAD.WIDE.U32 R2, R31, UR4, R2 ;  /* 0x000000041f027c25 */ /* 0x000fc8000f8e0002 */
[----:B------:R-:W-:Y:S01]  /*13090*/  IMAD.IADD R3, R8, 0x1, R3 ;  /* 0x0000000108037824 */ /* 0x000fe200078e0203 */
[----:B------:R-:W-:-:S04]  /*130a0*/  LEA R4, P0, R2, UR6, 0x2 ;  /* 0x0000000602047c11 */ /* 0x000fc8000f8010ff */
[----:B------:R-:W-:Y:S01]  /*130b0*/  LEA.HI.X R5, R2, UR7, R3, 0x2, P0 ;  /* 0x0000000702057c11 */ /* 0x000fe200080f1403 */
[--C-:B------:R-:W-:Y:S01]  /*130c0*/  @!P1 IMAD.MOV.U32 R2, RZ, RZ, R11.reuse ;  /* 0x000000ffff029224 */ /* 0x100fe200078e000b */
[----:B------:R-:W-:-:S03]  /*130d0*/  @!P1 SHF.R.S32.HI R3, RZ, 0x1f, R11 ;  /* 0x0000001fff039819 */ /* 0x000fc6000001140b */
[----:B------:R-:W-:Y:S01]  /*130e0*/  @!P1 IMAD.WIDE.U32 R2, R31, UR4, R2 ;  /* 0x000000041f029c25 */ /* 0x000fe2000f8e0002 */
[----:B------:R-:W-:-:S03]  /*130f0*/  ULDC UR4, c[0x0][0x430] ;  /* 0x00010c0000047ab9 */ /* 0x000fc60000000800 */
[----:B------:R-:W-:Y:S01]  /*13100*/  @!P1 IMAD.IADD R3, R8, 0x1, R3 ;  /* 0x0000000108039824 */ /* 0x000fe200078e0203 */
[----:B------:R-:W-:-:S04]  /*13110*/  @!P1 LEA R8, P0, R2, UR6, 0x2 ;  /* 0x0000000602089c11 */ /* 0x000fc8000f8010ff */
[----:B------:R-:W-:Y:S01]  /*13120*/  @!P1 LEA.HI.X R9, R2, UR7, R3, 0x2, P0 ;  /* 0x0000000702099c11 */ /* 0x000fe200080f1403 */
[----:B------:R-:W-:Y:S02]  /*13130*/  IMAD.MOV R2, RZ, RZ, -R6 ;  /* 0x000000ffff027224 */ /* 0x000fe400078e0a06 */
[----:B------:R0:W2:Y:S01]  /*13140*/  LDG.E R6, desc[UR50][R4.64] ;  /* 0x0000003204067981 */ /* 0x0000a2000c1e1900 */
[----:B------:R-:W-:Y:S02]  /*13150*/  IMAD.U32 R12, RZ, RZ, UR46 ;  /* 0x0000002eff0c7e24 */ /* 0x000fe4000f8e00ff */
[----:B0-----:R-:W-:Y:S02]  /*13160*/  IMAD.MOV.U32 R4, RZ, RZ, RZ ;  /* 0x000000ffff047224 */ /* 0x001fe400078e00ff */
[----:B------:R-:W-:-:S04]  /*13170*/  VIADD R19, R10, 0x1 ;  /* 0x000000010a137836 */ /* 0x000fc80000000000 */
[----:B------:R0:W5:Y:S01]  /*13180*/  @!P1 LDG.E R4, desc[UR50][R8.64] ;  /* 0x0000003208049981 */ /* 0x000162000c1e1900 */
[----:B------:R-:W-:Y:S01]  /*13190*/  ISETP.NE.AND P1, PT, R12, 0x3, PT ;  /* 0x000000030c00780c */ /* 0x000fe20003f25270 */
[----:B------:R-:W-:Y:S01]  /*131a0*/  IMAD.MOV R3, RZ, RZ, -R11 ;  /* 0x000000ffff037224 */ /* 0x000fe200078e0a0b */
[----:B------:R-:W-:-:S03]  /*131b0*/  ISETP.NE.AND P0, PT, R19, 0x2, PT ;  /* 0x000000021300780c */ /* 0x000fc60003f05270 */
[----:B------:R-:W-:Y:S01]  /*131c0*/  IMAD R5, R3, UR4, R0 ;  /* 0x0000000403057c24 */ /* 0x000fe2000f8e0200 */
[----:B------:R-:W-:Y:S01]  /*131d0*/  SEL R32, RZ, 0x1, P0 ;  /* 0x00000001ff207807 */ /* 0x000fe20000000000 */
[----:B------:R-:W-:Y:S02]  /*131e0*/  IMAD.MOV.U32 R0, RZ, RZ, R30 ;  /* 0x000000ffff007224 */ /* 0x000fe400078e001e */
[----:B------:R-:W-:Y:S01]  /*131f0*/  IMAD R7, R2, UR4, R7 ;  /* 0x0000000402077c24 */ /* 0x000fe2000f8e0207 */
[----:B------:R-:W-:Y:S01]  /*13200*/  SEL R19, R19, RZ, P0 ;  /* 0x000000ff13137207 */ /* 0x000fe20000000000 */
[----:B------:R-:W-:Y:S01]  /*13210*/  VIADD R30, R30, 0xffffffff ;  /* 0xffffffff1e1e7836 */ /* 0x000fe20000000000 */
[----:B------:R-:W-:Y:S02]  /*13220*/  LOP3.LUT R32, R22, R32, RZ, 0x3c, !PT ;  /* 0x0000002016207212 */ /* 0x000fe400078e3cff */
[----:B------:R-:W-:Y:S02]  /*13230*/  ISETP.GT.AND P2, PT, R0, RZ, PT ;  /* 0x000000ff0000720c */ /* 0x000fe40003f44270 */
[----:B--2---:R-:W-:Y:S01]  /*13240*/  SHF.R.S32.HI R28, RZ, 0x1f, R6 ;  /* 0x0000001fff1c7819 */ /* 0x004fe20000011406 */
[----:B0-----:R-:W-:Y:S10]  /*13250*/  @!P1 BRA `(.L_x_2235) ;  /* 0x0000000000049947 */ /* 0x001ff40003800000 */
[----:B------:R-:W-:Y:S01]  /*13260*/  BPT.TRAP 0x1 ;  /* 0x000000040000795c */ /* 0x000fe20000300000 */
.L_x_2235:
[----:B------:R-:W-:Y:S01]  /*13270*/  IMAD R0, R19, 0x8, R17 ;  /* 0x0000000813007824 */ /* 0x000fe200078e0211 */
[----:B------:R-:W-:Y:S01]  /*13280*/  SHF.L.U32 R29, R32, 0x1f, RZ ;  /* 0x0000001f201d7819 */ /* 0x000fe200000006ff */
[----:B------:R-:W-:Y:S01]  /*13290*/  BSSY B0, `(.L_x_2236) ;  /* 0x0000004000007945 */ /* 0x000fe20003800000 */
[----:B------:R-:W-:Y:S02]  /*132a0*/  SHF.R.S32.HI R27, RZ, 0x1f, R7 ;  /* 0x0000001fff1b7819 */ /* 0x000fe40000011407 */
[----:B------:R-:W0:Y:S02]  /*132b0*/  SYNCS.PHASECHK.TRANS64.TRYWAIT P0, [R0+URZ+0x29880], R29 ;  /* 0x0298801d000075a7 */ /* 0x000e24000800017f */
[----:B0-----:R-:W-:Y:S05]  /*132c0*/  @!P0 BRA `(.L_x_2237) ;  /* 0x0000003800048947 */ /* 0x001fea0003800000 */
.L_x_2323:
[----:B------:R-:W-:Y:S05]  /*132d0*/  BSYNC B0 ;  /* 0x0000000000007941 */ /* 0x000fea0003800000 */
.L_x_2236:
        /* <DEDUP_REMOVED lines=41> */
[----:B------:R-:W2:Y:S01]  /*13570*/  SHFL.IDX PT, R3, R9, RZ, 0x1c1f ;  /* 0x001c1fff09037589 */ /* 0x000ea200000e0000 */
[----:B------:R-:W-:-:S03]  /*13580*/  IADD3 R21, R35, R20, RZ ;  /* 0x0000001423157210 */ /* 0x000fc60007ffe0ff */
        /* <DEDUP_REMOVED lines=24> */
.L_x_2335:
        /* <DEDUP_REMOVED lines=9> */
.L_x_2239:
        /* <DEDUP_REMOVED lines=11> */
.L_x_2240:
[----:B------:R2:W-:Y:S01]  /*13850*/  SYNCS.ARRIVE.TRANS64.A1T0 RZ, [R0+URZ+0x29870], RZ ;  /* 0x029870ff00ff79a7 */ /* 0x0005e2000810003f */
[----:B------:R-:W-:Y:S05]  /*13860*/  @!P3 BRA `(.L_x_2241) ;  /* 0x000000000004b947 */ /* 0x000fea0003800000 */
[----:B------:R-:W-:Y:S01]  /*13870*/  BPT.TRAP 0x1 ;  /* 0x000000040000795c */ /* 0x000fe20000300000 */
.L_x_2241:
[----:B------:R-:W3:Y:S01]  /*13880*/  SYNCS.PHASECHK.TRANS64.TRYWAIT P0, [R0+URZ+0x29840], R29 ;  /* 0x0298401d000075a7 */ /* 0x000ee2000800017f */
[----:B------:R-:W-:Y:S04]  /*13890*/  BSSY B0, `(.L_x_2242) ;  /* 0x0000002000007945 */ /* 0x000fe80003800000 */
[----:B---3--:R-:W-:Y:S05]  /*138a0*/  @!P0 BRA `(.L_x_2243) ;  /* 0x0000003800148947 */ /* 0x008fea0003800000 */
.L_x_2336:
[----:B------:R-:W-:Y:S05]  /*138b0*/  BSYNC B0 ;  /* 0x0000000000007941 */ /* 0x000fea0003800000 */
.L_x_2242:
        /* <DEDUP_REMOVED lines=67> */
.L_x_2348:
        /* <DEDUP_REMOVED lines=10> */
.L_x_2245:
        /* <DEDUP_REMOVED lines=11> */
.L_x_2246:
[----:B------:R0:W-:Y:S02]  /*13e40*/  SYNCS.ARRIVE.TRANS64.A1T0 RZ, [R0+URZ+0x29830], RZ ;  /* 0x029830ff00ff79a7 */ /* 0x0001e4000810003f */
[----:B0-23--:R-:W-:-:S05]  /*13e50*/  IMAD.U32 R0, RZ, RZ, UR47 ;  /* 0x0000002fff007e24 */ /* 0x00dfca000f8e00ff */
[----:B------:R-:W-:-:S13]  /*13e60*/  ISETP.NE.AND P0, PT, R0, 0x3, PT ;  /* 0x000000030000780c */ /* 0x000fda0003f05270 */
[----:B------:R-:W-:Y:S05]  /*13e70*/  @!P0 BRA `(.L_x_2247) ;  /* 0x0000000000048947 */ /* 0x000fea0003800000 */
[----:B------:R-:W-:Y:S01]  /*13e80*/  BPT.TRAP 0x1 ;  /* 0x000000040000795c */ /* 0x000fe20000300000 */
.L_x_2247:
[----:B------:R-:W-:Y:S01]  /*13e90*/  LOP3.LUT R3, R22, 0x1, RZ, 0x3c, !PT ;  /* 0x0000000116037812 */ /* 0x000fe200078e3cff */
[----:B------:R-:W-:Y:S01]  /*13ea0*/  IMAD R0, R10, 0x8, R17 ;  /* 0x000000080a007824 */ /* 0x000fe200078e0211 */
[----:B------:R-:W-:Y:S02]  /*13eb0*/  BSSY B0, `(.L_x_2248) ;  /* 0x0000004000007945 */ /* 0x000fe40003800000 */
[----:B------:R-:W-:-:S04]  /*13ec0*/  SHF.L.U32 R3, R3, 0x1f, RZ ;  /* 0x0000001f03037819 */ /* 0x000fc800000006ff */
[----:B------:R-:W0:Y:S02]  /*13ed0*/  SYNCS.PHASECHK.TRANS64.TRYWAIT P1, [R0+URZ+0x29870], R3 ;  /* 0x02987003000075a7 */ /* 0x000e24000802017f */
[----:B0-----:R-:W-:Y:S05]  /*13ee0*/  @!P1 BRA `(.L_x_2249) ;  /* 0x0000003800149947 */ /* 0x001fea0003800000 */
.L_x_2349:
[----:B------:R-:W-:Y:S05]  /*13ef0*/  BSYNC B0 ;  /* 0x0000000000007941 */ /* 0x000fea0003800000 */
.L_x_2248:
[----:B------:R-:W-:-:S05]  /*13f00*/  IMAD.U32 R2, RZ, RZ, UR46 ;  /* 0x0000002eff027e24 */ /* 0x000fca000f8e00ff */
[----:B------:R-:W-:-:S13]  /*13f10*/  ISETP.NE.AND P1, PT, R2, 0x3, PT ;  /* 0x000000030200780c */ /* 0x000fda0003f25270 */
[----:B------:R-:W-:Y:S05]  /*13f20*/  @!P1 BRA `(.L_x_2250) ;  /* 0x0000000000049947 */ /* 0x000fea0003800000 */
[----:B------:R-:W-:Y:S01]  /*13f30*/  BPT.TRAP 0x1 ;  /* 0x000000040000795c */ /* 0x000fe20000300000 */
.L_x_2250:
[----:B0-----:R-:W-:Y:S01]  /*13f40*/  SHF.L.U32 R3, R22, 0x1f, RZ ;  /* 0x0000001f16037819 */ /* 0x001fe200000006ff */
[----:B------:R-:W-:-:S03]  /*13f50*/  IMAD R12, R10, 0x5000, RZ ;  /* 0x000050000a0c7824 */ /* 0x000fc600078e02ff */
[----:B------:R-:W0:Y:S02]  /*13f60*/  SYNCS.PHASECHK.TRANS64.TRYWAIT P1, [R0+URZ+0x29860], R3 ;  /* 0x02986003000075a7 */ /* 0x000e24000802017f */
[----:B0-----:R-:W-:Y:S05]  /*13f70*/  @!P1 BRA `(.L_x_2251) ;  /* 0x0000003800049947 */ /* 0x001fea0003800000 */
.L_x_2350:
[----:B------:R-:W2:Y:S04]  /*13f80*/  LDL R2, [R1+0x10] ;  /* 0x0000100001027983 */ /* 0x000ea80000100800 */
[----:B------:R-:W1:Y:S01]  /*13f90*/  LDL R13, [R1+0xc] ;  /* 0x00000c00010d7983 */ /* 0x000e620000100800 */
[----:B------:R-:W-:Y:S05]  /*13fa0*/  WARPSYNC.ALL ;  /* 0x0000000000007948 */ /* 0x000fea0003800000 */
[----:B------:R-:W3:Y:S01]  /*13fb0*/  S2R R9, SR_TID.X ;  /* 0x0000000000097919 */ /* 0x000ee20000002100 */
[----:B------:R-:W-:-:S02]  /*13fc0*/  IMAD.MOV.U32 R14, RZ, RZ, 0x40 ;  /* 0x00000040ff0e7424 */ /* 0x000fc400078e00ff */
[----:B------:R-:W-:Y:S01]  /*13fd0*/  IMAD.U32 R25, RZ, RZ, UR46 ;  /* 0x0000002eff197e24 */ /* 0x000fe2000f8e00ff */
[----:B---3--:R-:W-:-:S04]  /*13fe0*/  LOP3.LUT P1, RZ, R9, 0x4, RZ, 0xc0, !PT ;  /* 0x0000000409ff7812 */ /* 0x008fc8000782c0ff */
[----:B------:R-:W-:Y:S02]  /*13ff0*/  SEL R14, R14, 0xffffffc0, !P1 ;  /* 0xffffffc00e0e7807 */ /* 0x000fe40004800000 */
[----:B------:R-:W-:Y:S02]  /*14000*/  ISETP.NE.AND P1, PT, R25, 0x3, PT ;  /* 0x000000031900780c */ /* 0x000fe40003f25270 */
[C---:B--2---:R-:W-:Y:S02]  /*14010*/  LOP3.LUT R2, R12.reuse, R2, RZ, 0xfc, !PT ;  /* 0x000000020c027212 */ /* 0x044fe400078efcff */
[----:B-1----:R-:W-:-:S03]  /*14020*/  LOP3.LUT R24, R12, R13, RZ, 0xfc, !PT ;  /* 0x0000000d0c187212 */ /* 0x002fc600078efcff */
[C---:B0-----:R-:W-:Y:S01]  /*14030*/  IMAD.IADD R3, R17.reuse, 0x1, R2 ;  /* 0x0000000111037824 */ /* 0x041fe200078e0202 */
[----:B------:R-:W-:-:S03]  /*14040*/  IADD3 R24, R17, R24, RZ ;  /* 0x0000001811187210 */ /* 0x000fc60007ffe0ff */
        /* <DEDUP_REMOVED lines=69> */
.L_x_2252:
[----:B-1----:R1:W-:Y:S01]  /*144a0*/  SYNCS.ARRIVE.TRANS64.A1T0 RZ, [R0+URZ+0x29850], RZ ;  /* 0x029850ff00ff79a7 */ /* 0x0023e2000810003f */
[----:B------:R-:W-:Y:S06]  /*144b0*/  BAR.SYNC.DEFER_BLOCKING 0x2, 0x80 ;  /* 0x0082000000007b1d */ /* 0x000fec0000010000 */
[----:B------:R-:W-:Y:S05]  /*144c0*/  @!P0 BRA `(.L_x_2253) ;  /* 0x0000000000048947 */ /* 0x000fea0003800000 */
[----:B------:R-:W-:Y:S01]  /*144d0*/  BPT.TRAP 0x1 ;  /* 0x000000040000795c */ /* 0x000fe20000300000 */
.L_x_2253:
[----:B------:R-:W2:Y:S01]  /*144e0*/  LDL R2, [R1+0x4] ;  /* 0x0000040001027983 */ /* 0x000ea20000100800 */
[----:B-1----:R-:W-:Y:S02]  /*144f0*/  VIADD R0, R0, 0x29880 ;  /* 0x0002988000007836 */ /* 0x002fe40000000000 */
[----:B------:R-:W-:Y:S02]  /*14500*/  IMAD.MOV.U32 R22, RZ, RZ, R32 ;  /* 0x000000ffff167224 */ /* 0x000fe400078e0020 */
[----:B0-----:R-:W-:Y:S01]  /*14510*/  IMAD.MOV.U32 R10, RZ, RZ, R19 ;  /* 0x000000ffff0a7224 */ /* 0x001fe200078e0013 */
[----:B--2---:R-:W-:-:S04]  /*14520*/  PRMT R0, R2, 0x654, R0 ;  /* 0x0000065402007816 */ /* 0x004fc80000000000 */
[----:B------:R1:W-:Y:S01]  /*14530*/  SYNCS.ARRIVE.TRANS64.RED.A1T0 RZ, [R0+URZ], RZ ;  /* 0x000000ff00ff79a7 */ /* 0x0003e2000810043f */
[----:B------:R-:W-:Y:S05]  /*14540*/  @P2 BRA `(.L_x_2254) ;  /* 0xffffffe8003c2947 */ /* 0x000fea000383ffff */
.L_x_2234:
[----:B01----:R-:W0:Y:S01]  /*14550*/  S2R R0, SR_TID.X ;  /* 0x0000000000007919 */ /* 0x003e220000002100 */
[----:B------:R-:W-:Y:S01]  /*14560*/  BSSY B0, `(.L_x_2255) ;  /* 0x0000012000007945 */ /* 0x000fe20003800000 */
[----:B------:R-:W-:Y:S01]  /*14570*/  IMAD.U32 R6, RZ, RZ, UR47 ;  /* 0x0000002fff067e24 */ /* 0x000fe2000f8e00ff */
        /* <DEDUP_REMOVED lines=15> */
[----:B------:R0:W-:Y:S02]  /*14670*/  STL [R1+0x18], R0 ;  /* 0x0000180001007387 */ /* 0x0001e40000100800 */
.L_x_2256:
[----:B------:R-:W-:Y:S05]  /*14680*/  BSYNC B0 ;  /* 0x0000000000007941 */ /* 0x000fea0003800000 */
.L_x_2255:
[----:B------:R-:W-:-:S13]  /*14690*/  ISETP.NE.AND P2, PT, R6, 0x3, PT ;  /* 0x000000030600780c */ /* 0x000fda0003f45270 */
[----:B------:R-:W-:Y:S05]  /*146a0*/  @!P2 BRA `(.L_x_2257) ;  /* 0x000000000004a947 */ /* 0x000fea0003800000 */
[----:B------:R-:W-:Y:S01]  /*146b0*/  BPT.TRAP 0x1 ;  /* 0x000000040000795c */ /* 0x000fe20000300000 */
.L_x_2257:
[----:B------:R-:W-:Y:S01]  /*146c0*/  LOP3.LUT R3, R32, 0x1, RZ, 0x3c, !PT ;  /* 0x0000000120037812 */ /* 0x000fe200078e3cff */
[----:B------:R-:W-:Y:S01]  /*146d0*/  IMAD R18, R19, 0x8, R17 ;  /* 0x0000000813127824 */ /* 0x000fe200078e0211 */
[----:B------:R-:W-:Y:S02]  /*146e0*/  BSSY B0, `(.L_x_2258) ;  /* 0x0000004000007945 */ /* 0x000fe40003800000 */
[----:B------:R-:W-:-:S04]  /*146f0*/  SHF.L.U32 R3, R3, 0x1f, RZ ;  /* 0x0000001f03037819 */ /* 0x000fc800000006ff */
[----:B------:R-:W1:Y:S02]  /*14700*/  SYNCS.PHASECHK.TRANS64.TRYWAIT P0, [R18+URZ+0x29870], R3 ;  /* 0x02987003120075a7 */ /* 0x000e64000800017f */
[----:B-1----:R-:W-:Y:S05]  /*14710*/  @!P0 BRA `(.L_x_2259) ;  /* 0x0000003000308947 */ /* 0x002fea0003800000 */
.L_x_2351:
[----:B------:R-:W-:Y:S05]  /*14720*/  BSYNC B0 ;  /* 0x0000000000007941 */ /* 0x000fea0003800000 */
.L_x_2258:
[----:B0-----:R-:W-:-:S05]  /*14730*/  IMAD.U32 R0, RZ, RZ, UR46 ;  /* 0x0000002eff007e24 */ /* 0x001fca000f8e00ff */
[----:B------:R-:W-:-:S13]  /*14740*/  ISETP.NE.AND P0, PT, R0, 0x3, PT ;  /* 0x000000030000780c */ /* 0x000fda0003f05270 */
[----:B------:R-:W-:Y:S05]  /*14750*/  @!P0 BRA `(.L_x_2260) ;  /* 0x0000000000048947 */ /* 0x000fea0003800000 */
[----:B------:R-:W-:Y:S01]  /*14760*/  BPT.TRAP 0x1 ;  /* 0x000000040000795c */ /* 0x000fe20000300000 */
.L_x_2260:
[----:B-1----:R-:W-:-:S04]  /*14770*/  SHF.L.U32 R3, R32, 0x1f, RZ ;  /* 0x0000001f20037819 */ /* 0x002fc800000006ff */
[----:B------:R-:W0:Y:S02]  /*14780*/  SYNCS.PHASECHK.TRANS64.TRYWAIT P0, [R18+URZ+0x29860], R3 ;  /* 0x02986003120075a7 */ /* 0x000e24000800017f */
[----:B0-----:R-:W-:Y:S05]  /*14790*/  @!P0 BRA `(.L_x_2261) ;  /* 0x0000003000248947 */ /* 0x001fea0003800000 */
.L_x_2352:
[----:B------:R-:W2:Y:S04]  /*147a0*/  LDL R2, [R1+0x10] ;  /* 0x0000100001027983 */ /* 0x000ea80000100800 */
[----:B------:R-:W3:Y:S01]  /*147b0*/  LDL R14, [R1+0xc] ;  /* 0x00000c00010e7983 */ /* 0x000ee20000100800 */
[----:B------:R-:W1:Y:S01]  /*147c0*/  S2R R4, SR_TID.X ;  /* 0x0000000000047919 */ /* 0x000e620000002100 */
[----:B------:R-:W-:Y:S02]  /*147d0*/  IMAD R0, R19, 0x5000, RZ ;  /* 0x0000500013007824 */ /* 0x000fe400078e02ff */
[----:B------:R-:W-:Y:S01]  /*147e0*/  IMAD.MOV.U32 R8, RZ, RZ, 0x40 ;  /* 0x00000040ff087424 */ /* 0x000fe200078e00ff */
[----:B------:R-:W-:Y:S05]  /*147f0*/  WARPSYNC.ALL ;  /* 0x0000000000007948 */ /* 0x000fea0003800000 */
[----:B-1----:R-:W-:-:S04]  /*14800*/  LOP3.LUT P0, RZ, R4, 0x4, RZ, 0xc0, !PT ;  /* 0x0000000404ff7812 */ /* 0x002fc8000780c0ff */
[----:B------:R-:W-:Y:S01]  /*14810*/  SEL R8, R8, 0xffffffc0, !P0 ;  /* 0xffffffc008087807 */ /* 0x000fe20004000000 */
[----:B------:R-:W-:-:S05]  /*14820*/  IMAD.U32 R28, RZ, RZ, UR46 ;  /* 0x0000002eff1c7e24 */ /* 0x000fca000f8e00ff */
[----:B------:R-:W-:Y:S02]  /*14830*/  ISETP.NE.AND P0, PT, R28, 0x3, PT ;  /* 0x000000031c00780c */ /* 0x000fe40003f05270 */
[----:B--2---:R-:W-:-:S05]  /*14840*/  LOP3.LUT R2, R0, R2, RZ, 0xfc, !PT ;  /* 0x0000000200027212 */ /* 0x004fca00078efcff */
[----:B------:R-:W-:-:S04]  /*14850*/  IMAD.IADD R2, R17, 0x1, R2 ;  /* 0x0000000111027824 */ /* 0x000fc800078e0202 */
[----:B0-----:R-:W-:Y:S01]  /*14860*/  IMAD.IADD R3, R8, 0x1, R2 ;  /* 0x0000000108037824 */ /* 0x001fe200078e0202 */
[----:B------:R-:W0:Y:S04]  /*14870*/  LDSM.16.MT88.4 R4, [R2+0xa400] ;  /* 0x00a400000204783b */ /* 0x000e280000004200 */
[----:B------:R-:W1:Y:S01]  /*14880*/  LDSM.16.MT88.4 R8, [R3+0xa400] ;  /* 0x00a400000308783b */ /* 0x000e620000004200 */
[----:B---3--:R-:W-:-:S05]  /*14890*/  LOP3.LUT R0, R0, R14, RZ, 0xfc, !PT ;  /* 0x0000000e00007212 */ /* 0x008fca00078efcff */
[----:B------:R-:W-:Y:S01]  /*148a0*/  IMAD.IADD R0, R17, 0x1, R0 ;  /* 0x0000000111007824 */ /* 0x000fe200078e0200 */
[C-C-:B0-----:R-:W-:Y:S02]  /*148b0*/  PRMT R12, R4.reuse, 0x6420, R5.reuse ;  /* 0x00006420040c7816 */ /* 0x141fe40000000005 */
[----:B------:R-:W-:Y:S02]  /*148c0*/  PRMT R13, R4, 0x7531, R5 ;  /* 0x00007531040d7816 */ /* 0x000fe40000000005 */
[C-C-:B------:R-:W-:Y:S02]  /*148d0*/  PRMT R14, R6.reuse, 0x6420, R7.reuse ;  /* 0x00006420060e7816 */ /* 0x140fe40000000007 */
[----:B------:R-:W-:Y:S02]  /*148e0*/  PRMT R15, R6, 0x7531, R7 ;  /* 0x00007531060f7816 */ /* 0x000fe40000000007 */
[C-C-:B-1----:R-:W-:Y:S02]  /*148f0*/  PRMT R20, R8.reuse, 0x6420, R9.reuse ;  /* 0x0000642008147816 */ /* 0x142fe40000000009 */
[----:B------:R-:W-:-:S02]  /*14900*/  PRMT R21, R8, 0x7531, R9 ;  /* 0x0000753108157816 */ /* 0x000fc40000000009 */
[C-C-:B------:R-:W-:Y:S02]  /*14910*/  PRMT R22, R10.reuse, 0x6420, R11.reuse ;  /* 0x000064200a167816 */ /* 0x140fe4000000000b */
[----:B------:R-:W-:Y:S01]  /*14920*/  PRMT R23, R10, 0x7531, R11 ;  /* 0x000075310a177816 */ /* 0x000fe2000000000b */
[----:B------:R-:W-:Y:S04]  /*14930*/  STSM.16.M88.4 [R0+0x400], R12 ;  /* 0x0004000c00007844 */ /* 0x000fe80000000200 */
[----:B------:R-:W-:Y:S04]  /*14940*/  STSM.16.M88.4 [R0+0xc00], R20 ;  /* 0x000c001400007844 */ /* 0x000fe80000000200 */
[----:B------:R-:W0:Y:S04]  /*14950*/  LDSM.16.MT88.4 R4, [R2+0xb400] ;  /* 0x00b400000204783b */ /* 0x000e280000004200 */
[----:B------:R-:W1:Y:S01]  /*14960*/  LDSM.16.MT88.4 R8, [R3+0xb400] ;  /* 0x00b400000308783b */ /* 0x000e620000004200 */
[----:B0-----:R-:W-:-:S02]  /*14970*/  PRMT R12, R4, 0x6420, R5 ;  /* 0x00006420040c7816 */ /* 0x001fc40000000005 */
[----:B------:R-:W-:Y:S02]  /*14980*/  PRMT R13, R4, 0x7531, R5 ;  /* 0x00007531040d7816 */ /* 0x000fe40000000005 */
[C-C-:B------:R-:W-:Y:S02]  /*14990*/  PRMT R14, R6.reuse, 0x6420, R7.reuse ;  /* 0x00006420060e7816 */ /* 0x140fe40000000007 */
[----:B------:R-:W-:Y:S02]  /*149a0*/  PRMT R15, R6, 0x7531, R7 ;  /* 0x00007531060f7816 */ /* 0x000fe40000000007 */
[C-C-:B-1----:R-:W-:Y:S02]  /*149b0*/  PRMT R24, R8.reuse, 0x6420, R9.reuse ;  /* 0x0000642008187816 */ /* 0x142fe40000000009 */
[----:B------:R-:W-:Y:S02]  /*149c0*/  PRMT R25, R8, 0x7531, R9 ;  /* 0x0000753108197816 */ /* 0x000fe40000000009 */
[----:B------:R-:W-:-:S02]  /*149d0*/  PRMT R26, R10, 0x6420, R11 ;  /* 0x000064200a1a7816 */ /* 0x000fc4000000000b */
        /* <DEDUP_REMOVED lines=37> */
[----:B------:R0:W-:Y:S04]  /*14c30*/  STSM.16.M88.4 [R0+0x4400], R12 ;  /* 0x0044000c00007844 */ /* 0x0001e80000000200 */
        /* <DEDUP_REMOVED lines=9> */
.L_x_2262:
[----:B-1----:R1:W-:Y:S01]  /*14cd0*/  SYNCS.ARRIVE.TRANS64.A1T0 RZ, [R18+URZ+0x29850], RZ ;  /* 0x029850ff12ff79a7 */ /* 0x0023e2000810003f */
[----:B------:R-:W-:Y:S06]  /*14ce0*/  BAR.SYNC.DEFER_BLOCKING 0x2, 0x80 ;  /* 0x0082000000007b1d */ /* 0x000fec0000010000 */
[----:B------:R-:W-:Y:S05]  /*14cf0*/  @!P2 BRA `(.L_x_2263) ;  /* 0x000000000004a947 */ /* 0x000fea0003800000 */
[----:B------:R-:W-:Y:S01]  /*14d00*/  BPT.TRAP 0x1 ;  /* 0x000000040000795c */ /* 0x000fe20000300000 */
.L_x_2263:
[----:B0-----:R-:W2:Y:S01]  /*14d10*/  LDL R0, [R1+0x4] ;  /* 0x0000040001007983 */ /* 0x001ea20000100800 */
[----:B-1----:R-:W-:Y:S02]  /*14d20*/  VIADD R18, R18, 0x29880 ;  /* 0x0002988012127836 */ /* 0x002fe40000000000 */
[----:B------:R-:W-:-:S05]  /*14d30*/  VIADD R19, R19, 0x1 ;  /* 0x0000000113137836 */ /* 0x000fca0000000000 */
[----:B------:R-:W-:-:S04]  /*14d40*/  ISETP.NE.AND P0, PT, R19, 0x2, PT ;  /* 0x000000021300780c */ /* 0x000fc80003f05270 */
[----:B------:R-:W-:Y:S02]  /*14d50*/  SEL R3, RZ, 0x1, P0 ;  /* 0x00000001ff037807 */ /* 0x000fe40000000000 */
[----:B------:R-:W-:Y:S02]  /*14d60*/  SEL R19, R19, RZ, P0 ;  /* 0x000000ff13137207 */ /* 0x000fe40000000000 */
[----:B------:R-:W-:Y:S02]  /*14d70*/  LOP3.LUT R32, R32, R3, RZ, 0x3c, !PT ;  /* 0x0000000320207212 */ /* 0x000fe400078e3cff */
[----:B--2---:R-:W-:-:S04]  /*14d80*/  PRMT R18, R0, 0x654, R18 ;  /* 0x0000065400127816 */ /* 0x004fc80000000012 */
[----:B------:R0:W-:Y:S03]  /*14d90*/  SYNCS.ARRIVE.TRANS64.RED.A1T0 RZ, [R18+URZ], RZ ;  /* 0x000000ff12ff79a7 */ /* 0x0001e6000810043f */
.L_x_2204:
[----:B------:R-:W-:Y:S05]  /*14da0*/  BSYNC B7 ;  /* 0x0000000000077941 */ /* 0x000fea0003800000 */
.L_x_2202:
[----:B-1----:R1:W5:Y:S04]  /*14db0*/  LDL R0, [R1+0x4] ;  /* 0x0000040001007983 */ /* 0x0023680000100800 */
[----:B------:R1:W5:Y:S01]  /*14dc0*/  LDL R2, [R1+0x18] ;  /* 0x0000180001027983 */ /* 0x0003620000100800 */
[----:B------:R-:W-:-:S13]  /*14dd0*/  LOP3.LUT P0, RZ, R16, 0x1000, RZ, 0xc0, !PT ;  /* 0x0000100010ff7812 */ /* 0x000fda000780c0ff */
[----:B-1----:R-:W-:Y:S05]  /*14de0*/  @!P0 BRA `(.L_x_2264) ;  /* 0x0000000000288947 */ /* 0x002fea0003800000 */
[----:B------:R-:W1:Y:S08]  /*14df0*/  S2UR UR4, SR_CgaCtaId ;  /* 0x00000000000479c3 */ /* 0x000e700000008800 */
[----:B------:R-:W-:Y:S01]  /*14e00*/  BAR.SYNC.DEFER_BLOCKING 0x5, 0x180 ;  /* 0x0146000000007b1d */ /* 0x000fe20000010000 */
[----:B------:R-:W-:Y:S01]  /*14e10*/  MOV R17, 0x400 ;  /* 0x0000040000117802 */ /* 0x000fe20000000f00 */
[----:B-1---5:R-:W-:-:S05]  /*14e20*/  IMAD.U32 R0, RZ, RZ, UR4 ;  /* 0x00000004ff007e24 */ /* 0x022fca000f8e00ff */
[----:B------:R-:W-:Y:S01]  /*14e30*/  LEA R17, R0, R17, 0x18 ;  /* 0x0000001100117211 */ /* 0x000fe200078ec0ff */
[----:B------:R-:W-:Y:S04]  /*14e40*/  STL [R1+0x4], R0 ;  /* 0x0000040001007387 */ /* 0x000fe80000100800 */
[----:B------:R-:W1:Y:S04]  /*14e50*/  LDS R2, [R17+0x298d0] ;  /* 0x0298d00011027984 */ /* 0x000e680000000800 */
[----:B-1----:R1:W-:Y:S01]  /*14e60*/  STL [R1+0x18], R2 ;  /* 0x0000180201007387 */ /* 0x0023e20000100800 */
[----:B------:R-:W-:Y:S06]  /*14e70*/  BAR.ARV 0x4, 0x180 ;  /* 0x0106000000007b1d */ /* 0x000fec0000002000 */
[----:B------:R-:W-:Y:S05]  /*14e80*/  BRA `(.L_x_2265) ;  /* 0x0000000000287947 */ /* 0x000fea0003800000 */
.L_x_2264:
[----:B-----5:R-:W-:Y:S01]  /*14e90*/  IMAD.MOV.U32 R3, RZ, RZ, R0 ;  /* 0x000000ffff037224 */ /* 0x020fe200078e0000 */
[----:B------:R-:W-:Y:S01]  /*14ea0*/  @!P1 MOV R0, 0x400 ;  /* 0x0000040000009802 */ /* 0x000fe20000000f00 */
[----:B------:R-:W-:Y:S06]  /*14eb0*/  BAR.SYNC.DEFER_BLOCKING 0x4, 0x180 ;  /* 0x0106000000007b1d */ /* 0x000fec0000010000 */
[----:B------:R-:W1:Y:S02]  /*14ec0*/  @!P1 S2R R3, SR_CgaCtaId ;  /* 0x0000000000039919 */ /* 0x000e640000008800 */
[----:B-1----:R-:W-:Y:S01]  /*14ed0*/  @!P1 LEA R17, R3, R0, 0x18 ;  /* 0x0000000003119211 */ /* 0x002fe200078ec0ff */
[----:B------:R-:W-:Y:S04]  /*14ee0*/  @!P1 STL [R1+0x4], R3 ;  /* 0x0000040301009387 */ /* 0x000fe80000100800 */
[----:B------:R-:W1:Y:S04]  /*14ef0*/  SHFL.IDX PT, R0, R2, RZ, 0x1f ;  /* 0x00001fff02007589 */ /* 0x000e6800000e0000 */
[----:B------:R2:W-:Y:S04]  /*14f00*/  @!P1 STS [R17+0x298d0], R2 ;  /* 0x0298d00211009388 */ /* 0x0005e80000000800 */
[----:B-1----:R2:W-:Y:S01]  /*14f10*/  STL [R1+0x18], R0 ;  /* 0x0000180001007387 */ /* 0x0025e20000100800 */
[----:B------:R-:W-:Y:S06]  /*14f20*/  BAR.ARV 0x5, 0x180 ;  /* 0x0146000000007b1d */ /* 0x000fec0000002000 */
.L_x_2265:
[----:B--2---:R-:W2:Y:S01]  /*14f30*/  LDL R0, [R1+0x18] ;  /* 0x0000180001007983 */ /* 0x004ea20000100800 */
[----:B------:R-:W-:Y:S02]  /*14f40*/  ULDC UR4, c[0x0][0xc38] ;  /* 0x00030e0000047ab9 */ /* 0x000fe40000000800 */
[----:B--2---:R-:W-:-:S13]  /*14f50*/  ISETP.GE.AND P0, PT, R0, UR4, PT ;  /* 0x0000000400007c0c */ /* 0x004fda000bf06270 */
[----:B------:R-:W-:Y:S05]  /*14f60*/  @!P0 BRA `(.L_x_2266) ;  /* 0xffffffb400988947 */ /* 0x000fea000383ffff */
.L_x_2199:
[----:B------:R-:W2:Y:S01]  /*14f70*/  LDL.LU R0, [R1+0x1c] ;  /* 0x00001c0001007983 */ /* 0x000ea20000300800 */
[----:B------:R-:W-:Y:S01]  /*14f80*/  BSSY B0, `(.L_x_2267) ;  /* 0x000000b000007945 */ /* 0x000fe20003800000 */
[----:B------:R-:W3:Y:S01]  /*14f90*/  S2R R5, SR_CgaCtaId ;  /* 0x0000000000057919 */ /* 0x000ee20000008800 */
[----:B--2---:R-:W-:-:S05]  /*14fa0*/  VIADD R0, R0, 0x1 ;  /* 0x0000000100007836 */ /* 0x004fca0000000000 */
[----:B-1----:R-:W-:-:S04]  /*14fb0*/  LEA.HI R2, R0, R0, RZ, 0x1 ;  /* 0x0000000000027211 */ /* 0x002fc800078f08ff */
[----:B------:R-:W-:Y:S02]  /*14fc0*/  LOP3.LUT R3, R2, 0xfffffffe, RZ, 0xc0, !PT ;  /* 0xfffffffe02037812 */ /* 0x000fe400078ec0ff */
[----:B------:R-:W-:-:S03]  /*14fd0*/  MOV R2, 0x400 ;  /* 0x0000040000027802 */ /* 0x000fc60000000f00 */
[----:B------:R-:W-:Y:S01]  /*14fe0*/  IMAD.IADD R0, R0, 0x1, -R3 ;  /* 0x0000000100007824 */ /* 0x000fe200078e0a03 */
[----:B---3--:R-:W-:-:S04]  /*14ff0*/  LEA R4, R5, R2, 0x18 ;  /* 0x0000000205047211 */ /* 0x008fc800078ec0ff */
[----:B------:R-:W-:-:S04]  /*15000*/  SHF.L.U32 R0, R0, 0x1f, RZ ;  /* 0x0000001f00007819 */ /* 0x000fc800000006ff */
[----:B------:R-:W1:Y:S02]  /*15010*/  SYNCS.PHASECHK.TRANS64.TRYWAIT P0, [R4+URZ+0x29820], R0 ;  /* 0x02982000040075a7 */ /* 0x000e64000800017f */
[----:B-1----:R-:W-:Y:S05]  /*15020*/  @!P0 BRA `(.L_x_2268) ;  /* 0x0000002800148947 */ /* 0x002fea0003800000 */
.L_x_2353:
[----:B------:R-:W-:Y:S05]  /*15030*/  BSYNC B0 ;  /* 0x0000000000007941 */ /* 0x000fea0003800000 */
.L_x_2267:
[----:B------:R-:W-:-:S03]  /*15040*/  UMOV UR4, 0xffffffff ;  /* 0xffffffff00047882 */ /* 0x000fc60000000000 */
[----:B------:R-:W-:Y:S05]  /*15050*/  BRA.DIV UR4, `(.L_x_2269) ;  /* 0x0000002a041c7947 */ /* 0x000fea000b800000 */
[----:B-1----:R-:W1:Y:S02]  /*15060*/  S2R R0, SR_TID.X ;  /* 0x0000000000007919 */ /* 0x002e640000002100 */
[----:B-1----:R-:W-:-:S04]  /*15070*/  SHF.R.U32.HI R0, RZ, 0x5, R0 ;  /* 0x00000005ff007819 */ /* 0x002fc80000011600 */
[----:B------:R-:W-:-:S05]  /*15080*/  LOP3.LUT R0, R0, 0x3, RZ, 0xc0, !PT ;  /* 0x0000000300007812 */ /* 0x000fca00078ec0ff */
[----:B------:R1:W2:Y:S02]  /*15090*/  SHFL.IDX PT, R14, R0, RZ, 0x1f ;  /* 0x00001fff000e7589 */ /* 0x0002a400000e0000 */
.L_x_2356:
[----:B--2---:R-:W-:Y:S01]  /*150a0*/  ISETP.NE.AND P0, PT, R14, RZ, PT ;  /* 0x000000ff0e00720c */ /* 0x004fe20003f05270 */
[----:B------:R-:W-:-:S12]  /*150b0*/  BSSY B0, `(.L_x_2270) ;  /* 0x000002c000007945 */ /* 0x000fd80003800000 */
[----:B------:R-:W-:Y:S05]  /*150c0*/  @P0 BRA `(.L_x_2271) ;  /* 0x0000000000a80947 */ /* 0x000fea0003800000 */
[----:B------:R-:W-:-:S03]  /*150d0*/  UMOV UR4, 0xffffffff ;  /* 0xffffffff00047882 */ /* 0x000fc60000000000 */
[----:B------:R-:W-:Y:S05]  /*150e0*/  BRA.DIV UR4, `(.L_x_2272) ;  /* 0x0000002a042c7947 */ /* 0x000fea000b800000 */
[----:B------:R-:W-:-:S13]  /*150f0*/  ELECT P6, URZ, PT ;  /* 0x00000000003f782f */ /* 0x000fda00038c0000 */
.L_x_2359:
[----:B------:R-:W-:Y:S05]  /*15100*/  @!P6 BRA `(.L_x_2271) ;  /* 0x000000000098e947 */ /* 0x000fea0003800000 */
[----:B------:R-:W-:-:S06]  /*15110*/  ULOP3.LUT UR4, UR36, 0x2, URZ, 0xfc, !UPT ;  /* 0x0000000224047892 */ /* 0x000fcc000f8efc3f */
[----:B-1----:R-:W-:-:S05]  /*15120*/  IMAD.U32 R0, RZ, RZ, UR4 ;  /* 0x00000004ff007e24 */ /* 0x002fca000f8e00ff */
[----:B------:R-:W-:-:S13]  /*15130*/  ISETP.NE.AND P0, PT, R0, 0x3, PT ;  /* 0x000000030000780c */ /* 0x000fda0003f05270 */
[----:B------:R-:W-:Y:S05]  /*15140*/  @!P0 BRA `(.L_x_2273) ;  /* 0x0000000000048947 */ /* 0x000fea0003800000 */
[----:B------:R-:W-:Y:S01]  /*15150*/  BPT.TRAP 0x1 ;  /* 0x000000040000795c */ /* 0x000fe20000300000 */
.L_x_2273:
[C---:B------:R-:W-:Y:S01]  /*15160*/  IMAD R5, R19.reuse, 0x8, R4 ;  /* 0x0000000813057824 */ /* 0x040fe200078e0204 */
[----:B------:R-:W-:Y:S01]  /*15170*/  SHF.L.U32 R0, R32, 0x1f, RZ ;  /* 0x0000001f20007819 */ /* 0x000fe200000006ff */
[----:B------:R-:W-:-:S03]  /*15180*/  VIADD R19, R19, 0x1 ;  /* 0x0000000113137836 */ /* 0x000fc60000000000 */
[----:B------:R-:W1:Y:S02]  /*15190*/  SYNCS.PHASECHK.TRANS64.TRYWAIT P1, [R5+URZ+0x29840], R0 ;  /* 0x02984000050075a7 */ /* 0x000e64000802017f */
[----:B------:R-:W-:-:S04]  /*151a0*/  ISETP.NE.AND P2, PT, R19, 0x2, PT ;  /* 0x000000021300780c */ /* 0x000fc80003f45270 */
[----:B------:R-:W-:Y:S01]  /*151b0*/  SEL R3, RZ, 0x1, P2 ;  /* 0x00000001ff037807 */ /* 0x000fe20001000000 */
[----:B-1----:R-:W-:Y:S08]  /*151c0*/  @!P1 BRA `(.L_x_2274) ;  /* 0x0000002800149947 */ /* 0x002ff00003800000 */
.L_x_2360:
[----:B------:R-:W-:Y:S02]  /*151d0*/  SEL R19, R19, RZ, P2 ;  /* 0x000000ff13137207 */ /* 0x000fe40001000000 */
[----:B------:R-:W-:Y:S01]  /*151e0*/  LOP3.LUT R2, R32, R3, RZ, 0x3c, !PT ;  /* 0x0000000320027212 */ /* 0x000fe200078e3cff */
[----:B------:R-:W-:Y:S06]  /*151f0*/  @!P0 BRA `(.L_x_2275) ;  /* 0x0000000000048947 */ /* 0x000fec0003800000 */
[----:B------:R-:W-:Y:S01]  /*15200*/  BPT.TRAP 0x1 ;  /* 0x000000040000795c */ /* 0x000fe20000300000 */
.L_x_2275:
[----:B------:R-:W-:Y:S01]  /*15210*/  IMAD R19, R19, 0x8, R4 ;  /* 0x0000000813137824 */ /* 0x000fe200078e0204 */
[----:B------:R-:W-:-:S04]  /*15220*/  SHF.L.U32 R2, R2, 0x1f, RZ ;  /* 0x0000001f02027819 */ /* 0x000fc800000006ff */
[----:B------:R-:W2:Y:S02]  /*15230*/  SYNCS.PHASECHK.TRANS64.TRYWAIT P1, [R19+URZ+0x29840], R2 ;  /* 0x02984002130075a7 */ /* 0x000ea4000802017f */
[----:B--2---:R-:W-:Y:S05]  /*15240*/  @!P1 BRA `(.L_x_2276) ;  /* 0x0000002800089947 */ /* 0x004fea0003800000 */
.L_x_2361:
[----:B------:R-:W-:Y:S05]  /*15250*/  @!P0 BRA `(.L_x_2277) ;  /* 0x0000000000048947 */ /* 0x000fea0003800000 */
[----:B------:R-:W-:Y:S01]  /*15260*/  BPT.TRAP 0x1 ;  /* 0x000000040000795c */ /* 0x000fe20000300000 */
.L_x_2277:
[----:B------:R-:W3:Y:S02]  /*15270*/  SYNCS.PHASECHK.TRANS64.TRYWAIT P1, [R5+URZ+0x29860], R0 ;  /* 0x02986000050075a7 */ /* 0x000ee4000802017f */
[----:B---3--:R-:W-:Y:S05]  /*15280*/  @!P1 BRA `(.L_x_2278) ;  /* 0x00000028000c9947 */ /* 0x008fea0003800000 */
.L_x_2362:
[----:B------:R-:W-:Y:S05]  /*15290*/  @!P0 BRA `(.L_x_2279) ;  /* 0x0000000000048947 */ /* 0x000fea0003800000 */
[----:B------:R-:W-:Y:S01]  /*152a0*/  BPT.TRAP 0x1 ;  /* 0x000000040000795c */ /* 0x000fe20000300000 */
.L_x_2279:
[----:B------:R-:W4:Y:S02]  /*152b0*/  SYNCS.PHASECHK.TRANS64.TRYWAIT P1, [R19+URZ+0x29860], R2 ;  /* 0x02986002130075a7 */ /* 0x000f24000802017f */
[----:B----4-:R-:W-:Y:S05]  /*152c0*/  @!P1 BRA `(.L_x_2280) ;  /* 0x0000002800109947 */ /* 0x010fea0003800000 */
.L_x_2363:
[----:B------:R-:W-:Y:S05]  /*152d0*/  @!P0 BRA `(.L_x_2281) ;  /* 0x0000000000048947 */ /* 0x000fea0003800000 */
[----:B------:R-:W-:Y:S01]  /*152e0*/  BPT.TRAP 0x1 ;  /* 0x000000040000795c */ /* 0x000fe20000300000 */
.L_x_2281:
[----:B------:R-:W5:Y:S02]  /*152f0*/  SYNCS.PHASECHK.TRANS64.TRYWAIT P1, [R5+URZ+0x29880], R0 ;  /* 0x02988000050075a7 */ /* 0x000f64000802017f */
[----:B-----5:R-:W-:Y:S05]  /*15300*/  @!P1 BRA `(.L_x_2282) ;  /* 0x0000002800149947 */ /* 0x020fea0003800000 */
.L_x_2364:
[----:B------:R-:W-:Y:S05]  /*15310*/  @!P0 BRA `(.L_x_2283) ;  /* 0x0000000000048947 */ /* 0x000fea0003800000 */
[----:B------:R-:W-:Y:S01]  /*15320*/  BPT.TRAP 0x1 ;  /* 0x000000040000795c */ /* 0x000fe20000300000 */
.L_x_2283:
[----:B------:R0:W0:Y:S02]  /*15330*/  SYNCS.PHASECHK.TRANS64.TRYWAIT P0, [R19+URZ+0x29880], R2 ;  /* 0x02988002130075a7 */ /* 0x000024000800017f */
[----:B0-----:R-:W-:Y:S05]  /*15340*/  @!P0 NANOSLEEP.SYNCS 0x989680 ;  /* 0x009896800000895d */ /* 0x001fea0003900000 */
[----:B------:R-:W0:Y:S02]  /*15350*/  @!P0 SYNCS.PHASECHK.TRANS64 P0, [R19+URZ+0x29880], R2 ;  /* 0x02988002130085a7 */ /* 0x000e24000800007f */
[----:B0-----:R-:W-:Y:S05]  /*15360*/  @!P0 BRA `(.L_x_2283) ;  /* 0xfffffffc00f08947 */ /* 0x001fea000383ffff */
.L_x_2271:
[----:B------:R-:W-:Y:S05]  /*15370*/  BSYNC B0 ;  /* 0x0000000000007941 */ /* 0x000fea0003800000 */
.L_x_2270:
[----:B------:R-:W-:Y:S05]  /*15380*/  EXIT ;  /* 0x000000000000794d */ /* 0x000fea0003800000 */
.L_x_2146:
[----:B0-----:R-:W-:-:S04]  /*15390*/  IMAD.U32 R3, RZ, RZ, UR41 ;  /* 0x00000029ff037e24 */ /* 0x001fc8000f8e00ff */
[----:B------:R0:W1:Y:S03]  /*153a0*/  SYNCS.PHASECHK.TRANS64.TRYWAIT P1, [R3+URZ+0x29800], R6 ;  /* 0x02980006030075a7 */ /* 0x000066000802017f */
[----:B-1----:R-:W-:Y:S05]  /*153b0*/  @!P1 NANOSLEEP.SYNCS 0x989680 ;  /* 0x009896800000995d */ /* 0x002fea0003900000 */
[----:B------:R-:W1:Y:S02]  /*153c0*/  @!P1 SYNCS.PHASECHK.TRANS64 P1, [R3+URZ+0x29800], R6 ;  /* 0x02980006030095a7 */ /* 0x000e64000802007f */
[----:B-1----:R-:W-:Y:S05]  /*153d0*/  @!P1 BRA `(.L_x_2146) ;  /* 0xfffffffc00ec9947 */ /* 0x002fea000383ffff */
[----:B------:R-:W-:Y:S05]  /*153e0*/  BRA `(.L_x_2284) ;  /* 0xfffffec400587947 */ /* 0x000fea000383ffff */
.L_x_2150:
[----:B-1----:R1:W2:Y:S02]  /*153f0*/  SYNCS.PHASECHK.TRANS64.TRYWAIT P1, [R2+URZ+0x29830], R3 ;  /* 0x02983003020075a7 */ /* 0x0022a4000802017f */
[----:B--2---:R-:W-:Y:S05]  /*15400*/  @!P1 NANOSLEEP.SYNCS 0x989680 ;  /* 0x009896800000995d */ /* 0x004fea0003900000 */
[----:B------:R-:W2:Y:S02]  /*15410*/  @!P1 SYNCS.PHASECHK.TRANS64 P1, [R2+URZ+0x29830], R3 ;  /* 0x02983003020095a7 */ /* 0x000ea4000802007f */
[----:B--2---:R-:W-:Y:S05]  /*15420*/  @!P1 BRA `(.L_x_2150) ;  /* 0xfffffffc00f09947 */ /* 0x004fea000383ffff */
[----:B------:R-:W-:Y:S05]  /*15430*/  BRA `(.L_x_2149) ;  /* 0xfffffec400747947 */ /* 0x000fea000383ffff */
.L_x_2156:
[----:B-1----:R-:W-:-:S04]  /*15440*/  MOV R7, UR6 ;  /* 0x0000000600077c02 */ /* 0x002fc80008000f00 */
[----:B------:R1:W2:Y:S03]  /*15450*/  SYNCS.PHASECHK.TRANS64.TRYWAIT P1, [R7+URZ+0x29830], R6 ;  /* 0x02983006070075a7 */ /* 0x0002a6000802017f */
[----:B--2---:R-:W-:Y:S05]  /*15460*/  @!P1 NANOSLEEP.SYNCS 0x989680 ;  /* 0x009896800000995d */ /* 0x004fea0003900000 */
[----:B------:R-:W2:Y:S02]  /*15470*/  @!P1 SYNCS.PHASECHK.TRANS64 P1, [R7+URZ+0x29830], R6 ;  /* 0x02983006070095a7 */ /* 0x000ea4000802007f */
[----:B--2---:R-:W-:Y:S05]  /*15480*/  @!P1 BRA `(.L_x_2156) ;  /* 0xfffffffc00ec9947 */ /* 0x004fea000383ffff */
[----:B------:R-:W-:Y:S05]  /*15490*/  BRA `(.L_x_2153) ;  /* 0xffffff0000f87947 */ /* 0x000fea000383ffff */
.L_x_2160:
[----:B-1----:R-:W-:-:S04]  /*154a0*/  IMAD.U32 R7, RZ, RZ, UR6 ;  /* 0x00000006ff077e24 */ /* 0x002fc8000f8e00ff */
[----:B------:R1:W2:Y:S03]  /*154b0*/  SYNCS.PHASECHK.TRANS64.TRYWAIT P1, [R7+URZ+0x29850], R6 ;  /* 0x02985006070075a7 */ /* 0x0002a6000802017f */
[----:B--2---:R-:W-:Y:S05]  /*154c0*/  @!P1 NANOSLEEP.SYNCS 0x989680 ;  /* 0x009896800000995d */ /* 0x004fea0003900000 */
[----:B------:R-:W2:Y:S02]  /*154d0*/  @!P1 SYNCS.PHASECHK.TRANS64 P1, [R7+URZ+0x29850], R6 ;  /* 0x02985006070095a7 */ /* 0x000ea4000802007f */
[----:B--2---:R-:W-:Y:S05]  /*154e0*/  @!P1 BRA `(.L_x_2160) ;  /* 0xfffffffc00ec9947 */ /* 0x004fea000383ffff */
[----:B------:R-:W-:Y:S05]  /*154f0*/  BRA `(.L_x_2157) ;  /* 0xffffff1000007947 */ /* 0x000fea000383ffff */
.L_x_2168:
[----:B-1----:R-:W-:-:S04]  /*15500*/  IMAD.U32 R7, RZ, RZ, UR6 ;  /* 0x00000006ff077e24 */ /* 0x002fc8000f8e00ff */
[----:B------:R1:W2:Y:S03]  /*15510*/  SYNCS.PHASECHK.TRANS64.TRYWAIT P1, [R7+URZ+0x29830], R6 ;  /* 0x02983006070075a7 */ /* 0x0002a6000802017f */
[----:B--2---:R-:W-:Y:S05]  /*15520*/  @!P1 NANOSLEEP.SYNCS 0x989680 ;  /* 0x009896800000995d */ /* 0x004fea0003900000 */
[----:B------:R-:W2:Y:S02]  /*15530*/  @!P1 SYNCS.PHASECHK.TRANS64 P1, [R7+URZ+0x29830], R6 ;  /* 0x02983006070095a7 */ /* 0x000ea4000802007f */
[----:B--2---:R-:W-:Y:S05]  /*15540*/  @!P1 BRA `(.L_x_2168) ;  /* 0xfffffffc00ec9947 */ /* 0x004fea000383ffff */
[----:B------:R-:W-:Y:S05]  /*15550*/  BRA `(.L_x_2165) ;  /* 0xffffff4400687947 */ /* 0x000fea000383ffff */
.L_x_2172:
[----:B-1----:R-:W-:-:S04]  /*15560*/  IMAD.U32 R7, RZ, RZ, UR6 ;  /* 0x00000006ff077e24 */ /* 0x002fc8000f8e00ff */
[----:B------:R1:W2:Y:S03]  /*15570*/  SYNCS.PHASECHK.TRANS64.TRYWAIT P1, [R7+URZ+0x29850], R6 ;  /* 0x02985006070075a7 */ /* 0x0002a6000802017f */
[----:B--2---:R-:W-:Y:S05]  /*15580*/  @!P1 NANOSLEEP.SYNCS 0x989680 ;  /* 0x009896800000995d */ /* 0x004fea0003900000 */
[----:B------:R-:W2:Y:S02]  /*15590*/  @!P1 SYNCS.PHASECHK.TRANS64 P1, [R7+URZ+0x29850], R6 ;  /* 0x02985006070095a7 */ /* 0x000ea4000802007f */
[----:B--2---:R-:W-:Y:S05]  /*155a0*/  @!P1 BRA `(.L_x_2172) ;  /* 0xfffffffc00ec9947 */ /* 0x004fea000383ffff */
[----:B------:R-:W-:Y:S05]  /*155b0*/  BRA `(.L_x_2169) ;  /* 0xffffff5000707947 */ /* 0x000fea000383ffff */
.L_x_2179:
[----:B-1----:R-:W-:-:S04]  /*155c0*/  IMAD.U32 R5, RZ, RZ, UR9 ;  /* 0x00000009ff057e24 */ /* 0x002fc8000f8e00ff */
[----:B------:R1:W2:Y:S03]  /*155d0*/  SYNCS.PHASECHK.TRANS64.TRYWAIT P1, [R5+URZ+0x29850], R0 ;  /* 0x02985000050075a7 */ /* 0x0002a6000802017f */
[----:B--2---:R-:W-:Y:S05]  /*155e0*/  @!P1 NANOSLEEP.SYNCS 0x989680 ;  /* 0x009896800000995d */ /* 0x004fea0003900000 */
[----:B------:R-:W2:Y:S02]  /*155f0*/  @!P1 SYNCS.PHASECHK.TRANS64 P1, [R5+URZ+0x29850], R0 ;  /* 0x02985000050095a7 */ /* 0x000ea4000802007f */
[----:B--2---:R-:W-:Y:S05]  /*15600*/  @!P1 BRA `(.L_x_2179) ;  /* 0xfffffffc00ec9947 */ /* 0x004fea000383ffff */
[----:B------:R-:W-:Y:S05]  /*15610*/  BRA `(.L_x_2178) ;  /* 0xffffff7800cc7947 */ /* 0x000fea000383ffff */
.L_x_2213:
        /* <DEDUP_REMOVED lines=10> */
.L_x_2285:
[----:B------:R-:W-:Y:S05]  /*156c0*/  BRA `(.L_x_2286) ;  /* 0xffffffb800b87947 */ /* 0x000fea000383ffff */
.L_x_2216:
[----:B0-----:R0:W1:Y:S02]  /*156d0*/  SYNCS.PHASECHK.TRANS64.TRYWAIT P0, [R0+URZ+0x29880], R28 ;  /* 0x0298801c000075a7 */ /* 0x001064000800017f */
[----:B-1----:R-:W-:Y:S05]  /*156e0*/  @!P0 NANOSLEEP.SYNCS 0x989680 ;  /* 0x009896800000895d */ /* 0x002fea0003900000 */
[----:B------:R-:W1:Y:S02]  /*156f0*/  @!P0 SYNCS.PHASECHK.TRANS64 P0, [R0+URZ+0x29880], R28 ;  /* 0x0298801c000085a7 */ /* 0x000e64000800007f */
[----:B-1----:R-:W-:Y:S05]  /*15700*/  @!P0 BRA `(.L_x_2216) ;  /* 0xfffffffc00f08947 */ /* 0x002fea000383ffff */
[----:B------:R-:W-:Y:S05]  /*15710*/  BRA `(.L_x_2287) ;  /* 0xffffffbc00e47947 */ /* 0x000fea000383ffff */
.L_x_2217:
        /* <DEDUP_REMOVED lines=8> */
.L_x_2289:
[----:B------:R-:W-:Y:S05]  /*157a0*/  BSYNC B0 ;  /* 0x0000000000007941 */ /* 0x000fea0003800000 */
.L_x_2288:
        /* <DEDUP_REMOVED lines=14> */
.L_x_2290:
[----:B------:R-:W-:Y:S02]  /*15890*/  IMAD.MOV.U32 R13, RZ, RZ, R8 ;  /* 0x000000ffff0d7224 */ /* 0x000fe400078e0008 */
[----:B------:R-:W-:Y:S02]  /*158a0*/  IMAD.MOV.U32 R12, RZ, RZ, 0x1 ;  /* 0x00000001ff0c7424 */ /* 0x000fe400078e00ff */
[----:B------:R-:W-:-:S07]  /*158b0*/  IMAD.MOV.U32 R2, RZ, RZ, R14 ;  /* 0x000000ffff027224 */ /* 0x000fce00078e000e */
[----:B------:R-:W-:Y:S05]  /*158c0*/  WARPSYNC.COLLECTIVE R15, `(.L_x_2291) ;  /* 0x000000000f087348 */ /* 0x000fea0003c00000 */
[----:B------:R0:W1:Y:S02]  /*158d0*/  SHFL.IDX P6, R14, R13, R12, R11 ;  /* 0x0000000c0d0e7389 */ /* 0x00006400000c000b */
[----:B01----:R-:W-:Y:S01]  /*158e0*/  ENDCOLLECTIVE ;  /* 0x000000000000791b */ /* 0x003fe20003800000 */
.L_x_2291:
[----:B------:R-:W-:-:S05]  /*158f0*/  IADD3 R2, P0, R36, R2, RZ ;  /* 0x0000000224027210 */ /* 0x000fca0007f1e0ff */
[----:B------:R-:W-:Y:S01]  /*15900*/  IMAD.X R3, RZ, RZ, R3, P0 ;  /* 0x000000ffff037224 */ /* 0x000fe200000e0603 */
[----:B------:R-:W-:Y:S02]  /*15910*/  ISETP.LT.OR P0, PT, R21, 0x1, P2 ;  /* 0x000000011500780c */ /* 0x000fe40001701670 */
[----:B------:R-:W-:-:S11]  /*15920*/  MOV R13, R9 ;  /* 0x00000009000d7202 */ /* 0x000fd60000000f00 */
        /* <DEDUP_REMOVED lines=10> */
.L_x_2292:
[----:B------:R-:W-:Y:S02]  /*159d0*/  IMAD.MOV.U32 R13, RZ, RZ, R8 ;  /* 0x000000ffff0d7224 */ /* 0x000fe400078e0008 */
[----:B------:R-:W-:Y:S02]  /*159e0*/  IMAD.MOV.U32 R12, RZ, RZ, 0x2 ;  /* 0x00000002ff0c7424 */ /* 0x000fe400078e00ff */
[----:B------:R-:W-:-:S07]  /*159f0*/  IMAD.MOV.U32 R2, RZ, RZ, R14 ;  /* 0x000000ffff027224 */ /* 0x000fce00078e000e */
[----:B------:R-:W-:Y:S05]  /*15a00*/  WARPSYNC.COLLECTIVE R15, `(.L_x_2293) ;  /* 0x000000000f087348 */ /* 0x000fea0003c00000 */
[----:B------:R0:W1:Y:S02]  /*15a10*/  SHFL.IDX P6, R14, R13, R12, R11 ;  /* 0x0000000c0d0e7389 */ /* 0x00006400000c000b */
[----:B01----:R-:W-:Y:S01]  /*15a20*/  ENDCOLLECTIVE ;  /* 0x000000000000791b */ /* 0x003fe20003800000 */
.L_x_2293:
        /* <DEDUP_REMOVED lines=14> */
.L_x_2294:
[----:B------:R-:W-:Y:S02]  /*15b10*/  IMAD.MOV.U32 R13, RZ, RZ, R8 ;  /* 0x000000ffff0d7224 */ /* 0x000fe400078e0008 */
[----:B------:R-:W-:Y:S02]  /*15b20*/  IMAD.MOV.U32 R12, RZ, RZ, 0x3 ;  /* 0x00000003ff0c7424 */ /* 0x000fe400078e00ff */
[----:B------:R-:W-:-:S07]  /*15b30*/  IMAD.MOV.U32 R2, RZ, RZ, R14 ;  /* 0x000000ffff027224 */ /* 0x000fce00078e000e */
[----:B------:R-:W-:Y:S05]  /*15b40*/  WARPSYNC.COLLECTIVE R15, `(.L_x_2295) ;  /* 0x000000000f087348 */ /* 0x000fea0003c00000 */
[----:B------:R0:W1:Y:S02]  /*15b50*/  SHFL.IDX P6, R14, R13, R12, R11 ;  /* 0x0000000c0d0e7389 */ /* 0x00006400000c000b */
[----:B01----:R-:W-:Y:S01]  /*15b60*/  ENDCOLLECTIVE ;  /* 0x000000000000791b */ /* 0x003fe20003800000 */
.L_x_2295:
        /* <DEDUP_REMOVED lines=13> */
.L_x_2296:
[----:B------:R-:W-:Y:S01]  /*15c40*/  @!PT LDS RZ, [RZ] ;  /* 0x00000000fffff984 */ /* 0x000fe20000000800 */
[----:B------:R-:W-:Y:S01]  /*15c50*/  @!PT LDS RZ, [RZ] ;  /* 0x00000000fffff984 */ /* 0x000fe20000000800 */
[----:B------:R-:W-:Y:S01]  /*15c60*/  @!PT LDS RZ, [RZ] ;  /* 0x00000000fffff984 */ /* 0x000fe20000000800 */
[----:B------:R0:W-:Y:S01]  /*15c70*/  LDGSTS.E.BYPASS.LTC128B.128 [R10+0xc400], desc[UR50][R2.64+0x40], !P0 ;  /* 0x0c400040020a7fae */ /* 0x0001e2000c101d72 */
[----:B------:R-:W-:Y:S02]  /*15c80*/  IMAD.MOV.U32 R13, RZ, RZ, R22 ;  /* 0x000000ffff0d7224 */ /* 0x000fe400078e0016 */
[----:B------:R-:W-:Y:S02]  /*15c90*/  IMAD.MOV.U32 R12, RZ, RZ, RZ ;  /* 0x000000ffff0c7224 */ /* 0x000fe400078e00ff */
[----:B0-----:R-:W-:-:S07]  /*15ca0*/  IMAD.MOV.U32 R2, RZ, RZ, R14 ;  /* 0x000000ffff027224 */ /* 0x001fce00078e000e */
[----:B------:R-:W-:Y:S05]  /*15cb0*/  WARPSYNC.COLLECTIVE R15, `(.L_x_2297) ;  /* 0x000000000f087348 */ /* 0x000fea0003c00000 */
[----:B------:R0:W1:Y:S02]  /*15cc0*/  SHFL.IDX P6, R14, R13, R12, R11 ;  /* 0x0000000c0d0e7389 */ /* 0x00006400000c000b */
[----:B01----:R-:W-:Y:S01]  /*15cd0*/  ENDCOLLECTIVE ;  /* 0x000000000000791b */ /* 0x003fe20003800000 */
.L_x_2297:
        /* <DEDUP_REMOVED lines=14> */
.L_x_2298:
        /* <DEDUP_REMOVED lines=8> */
.L_x_2222:
[----:B---3--:R3:W4:Y:S02]  /*15e40*/  SYNCS.PHASECHK.TRANS64.TRYWAIT P0, [R0+URZ+0x29840], R28 ;  /* 0x0298401c000075a7 */ /* 0x008724000800017f */
[----:B----4-:R-:W-:Y:S05]  /*15e50*/  @!P0 NANOSLEEP.SYNCS 0x989680 ;  /* 0x009896800000895d */ /* 0x010fea0003900000 */
[----:B------:R-:W4:Y:S02]  /*15e60*/  @!P0 SYNCS.PHASECHK.TRANS64 P0, [R0+URZ+0x29840], R28 ;  /* 0x0298401c000085a7 */ /* 0x000f24000800007f */
[----:B----4-:R-:W-:Y:S05]  /*15e70*/  @!P0 BRA `(.L_x_2222) ;  /* 0xfffffffc00f08947 */ /* 0x010fea000383ffff */
[----:B------:R-:W-:Y:S05]  /*15e80*/  BRA `(.L_x_2300) ;  /* 0xffffffbc00dc7947 */ /* 0x000fea000383ffff */
.L_x_2223:
        /* <DEDUP_REMOVED lines=8> */
.L_x_2302:
[----:B------:R-:W-:Y:S05]  /*15f10*/  BSYNC B0 ;  /* 0x0000000000007941 */ /* 0x000fea0003800000 */
.L_x_2301:
[----:B------:R-:W-:Y:S01]  /*15f20*/  IMAD.MOV.U32 R13, RZ, RZ, R4 ;  /* 0x000000ffff0d7224 */ /* 0x000fe200078e0004 */
[----:B------:R-:W-:Y:S01]  /*15f30*/  MOV R2, R14 ;  /* 0x0000000e00027202 */ /* 0x000fe20000000f00 */
[----:B------:R-:W-:Y:S01]  /*15f40*/  IMAD.MOV.U32 R12, RZ, RZ, RZ ;  /* 0x000000ffff0c7224 */ /* 0x000fe200078e00ff */
[----:B------:R-:W-:Y:S01]  /*15f50*/  LOP3.LUT P1, RZ, R16, 0x4, RZ, 0xc0, !PT ;  /* 0x0000000410ff7812 */ /* 0x000fe2000782c0ff */
[----:B------:R-:W-:Y:S02]  /*15f60*/  IMAD.MOV.U32 R11, RZ, RZ, 0x1c1f ;  /* 0x00001c1fff0b7424 */ /* 0x000fe400078e00ff */
[----:B------:R-:W-:Y:S02]  /*15f70*/  IMAD.MOV.U32 R15, RZ, RZ, -0x1 ;  /* 0xffffffffff0f7424 */ /* 0x000fe400078e00ff */
[C-C-:B------:R-:W-:Y:S02]  /*15f80*/  @P5 IMAD.IADD R21, R17.reuse, 0x1, R5.reuse ;  /* 0x0000000111155824 */ /* 0x140fe400078e0205 */
[----:B------:R-:W-:-:S07]  /*15f90*/  @P4 IMAD.IADD R23, R17, 0x1, R5 ;  /* 0x0000000111174824 */ /* 0x000fce00078e0205 */
[----:B------:R-:W-:Y:S05]  /*15fa0*/  WARPSYNC.COLLECTIVE R15, `(.L_x_2303) ;  /* 0x000000000f087348 */ /* 0x000fea0003c00000 */
[----:B------:R0:W1:Y:S02]  /*15fb0*/  SHFL.IDX P6, R14, R13, R12, R11 ;  /* 0x0000000c0d0e7389 */ /* 0x00006400000c000b */
[----:B01----:R-:W-:Y:S01]  /*15fc0*/  ENDCOLLECTIVE ;  /* 0x000000000000791b */ /* 0x003fe20003800000 */
.L_x_2303:
[----:B------:R-:W-:Y:S02]  /*15fd0*/  IMAD.MOV.U32 R13, RZ, RZ, R7 ;  /* 0x000000ffff0d7224 */ /* 0x000fe400078e0007 */
[----:B------:R-:W-:Y:S01]  /*15fe0*/  IMAD.MOV.U32 R12, RZ, RZ, 0x1 ;  /* 0x00000001ff0c7424 */ /* 0x000fe200078e00ff */
[----:B------:R-:W-:Y:S02]  /*15ff0*/  @P5 IADD3 R8, P0, R36, R14, RZ ;  /* 0x0000000e24085210 */ /* 0x000fe40007f1e0ff */
[----:B------:R-:W-:-:S03]  /*16000*/  LOP3.LUT P6, RZ, R16, 0x8, RZ, 0xc0, !PT ;  /* 0x0000000810ff7812 */ /* 0x000fc600078cc0ff */
[----:B------:R-:W-:Y:S01]  /*16010*/  @P5 IMAD.X R3, RZ, RZ, R2, P0 ;  /* 0x000000ffff035224 */ /* 0x000fe200000e0602 */
[----:B------:R-:W-:Y:S01]  /*16020*/  LOP3.LUT P0, RZ, R16, 0x10, RZ, 0xc0, !PT ;  /* 0x0000001010ff7812 */ /* 0x000fe2000780c0ff */
[----:B------:R-:W-:-:S12]  /*16030*/  @P5 IMAD.MOV.U32 R2, RZ, RZ, R8 ;  /* 0x000000ffff025224 */ /* 0x000fd800078e0008 */
        /* <DEDUP_REMOVED lines=8> */
.L_x_2304:
[----:B------:R-:W-:Y:S01]  /*160c0*/  @!PT LDS RZ, [RZ] ;  /* 0x00000000fffff984 */ /* 0x000fe20000000800 */
[----:B------:R-:W-:Y:S01]  /*160d0*/  @!PT LDS RZ, [RZ] ;  /* 0x00000000fffff984 */ /* 0x000fe20000000800 */
[----:B------:R-:W-:Y:S01]  /*160e0*/  @!PT LDS RZ, [RZ] ;  /* 0x00000000fffff984 */ /* 0x000fe20000000800 */
        /* <DEDUP_REMOVED lines=8> */
.L_x_2305:
[----:B------:R-:W-:Y:S02]  /*16170*/  IMAD.MOV.U32 R13, RZ, RZ, R7 ;  /* 0x000000ffff0d7224 */ /* 0x000fe400078e0007 */
[----:B------:R-:W-:Y:S01]  /*16180*/  IMAD.MOV.U32 R12, RZ, RZ, 0x2 ;  /* 0x00000002ff0c7424 */ /* 0x000fe200078e00ff */
[----:B------:R-:W-:Y:S02]  /*16190*/  @P4 IADD3 R8, P0, R36, R14, RZ ;  /* 0x0000000e24084210 */ /* 0x000fe40007f1e0ff */
[----:B------:R-:W-:-:S03]  /*161a0*/  LOP3.LUT P6, RZ, R16, 0x10, RZ, 0xc0, !PT ;  /* 0x0000001010ff7812 */ /* 0x000fc600078cc0ff */
[----:B------:R-:W-:Y:S02]  /*161b0*/  @P4 IMAD.X R25, RZ, RZ, R2, P0 ;  /* 0x000000ffff194224 */ /* 0x000fe400000e0602 */
[----:B------:R-:W-:Y:S02]  /*161c0*/  @P4 IMAD.MOV.U32 R2, RZ, RZ, R8 ;  /* 0x000000ffff024224 */ /* 0x000fe400078e0008 */
[----:B------:R-:W-:-:S06]  /*161d0*/  @P4 IMAD.MOV.U32 R3, RZ, RZ, R25 ;  /* 0x000000ffff034224 */ /* 0x000fcc00078e0019 */
[----:B------:R-:W-:Y:S01]  /*161e0*/  @!PT LDS RZ, [RZ] ;  /* 0x00000000fffff984 */ /* 0x000fe20000000800 */
[----:B------:R-:W-:Y:S01]  /*161f0*/  @!PT LDS RZ, [RZ] ;  /* 0x00000000fffff984 */ /* 0x000fe20000000800 */
[----:B------:R-:W-:Y:S01]  /*16200*/  @!PT LDS RZ, [RZ] ;  /* 0x00000000fffff984 */ /* 0x000fe20000000800 */
[----:B------:R0:W-:Y:S02]  /*16210*/  @P4 LDGSTS.E.BYPASS.LTC128B.128 [R23+0x1ac00], desc[UR50][R2.64], !P6 ;  /* 0x1ac0000002174fae */ /* 0x0001e4000f101d72 */
[----:B0-----:R-:W-:Y:S05]  /*16220*/  WARPSYNC.COLLECTIVE R15, `(.L_x_2306) ;  /* 0x000000000f087348 */ /* 0x001fea0003c00000 */
[----:B------:R1:W2:Y:S02]  /*16230*/  SHFL.IDX P6, R14, R13, R12, R11 ;  /* 0x0000000c0d0e7389 */ /* 0x0002a400000c000b */
[----:B012---:R-:W-:Y:S01]  /*16240*/  ENDCOLLECTIVE ;  /* 0x000000000000791b */ /* 0x007fe20003800000 */
.L_x_2306:
[----:B------:R-:W-:Y:S01]  /*16250*/  @!PT LDS RZ, [RZ] ;  /* 0x00000000fffff984 */ /* 0x000fe20000000800 */
[----:B------:R-:W-:Y:S01]  /*16260*/  @!PT LDS RZ, [RZ] ;  /* 0x00000000fffff984 */ /* 0x000fe20000000800 */
[----:B------:R-:W-:Y:S01]  /*16270*/  @!PT LDS RZ, [RZ] ;  /* 0x00000000fffff984 */ /* 0x000fe20000000800 */
[----:B------:R-:W-:Y:S04]  /*16280*/  @P4 LDGSTS.E.BYPASS.LTC128B.128 [R23+0x1d400], desc[UR50][R2.64+0x40], !P5 ;  /* 0x1d40004002174fae */ /* 0x000fe8000e901d72 */
[----:B------:R0:W-:Y:S01]  /*16290*/  @P4 LDGSTS.E.BYPASS.LTC128B.128 [R23+0x1fc00], desc[UR50][R2.64+0x80], !P1 ;  /* 0x1fc0008002174fae */ /* 0x0001e2000c901d72 */
[----:B------:R-:W-:Y:S01]  /*162a0*/  LOP3.LUT P4, RZ, R16, 0x10, RZ, 0xc0, !PT ;  /* 0x0000001010ff7812 */ /* 0x000fe2000788c0ff */
[----:B------:R-:W-:Y:S02]  /*162b0*/  IMAD.MOV.U32 R13, RZ, RZ, R4 ;  /* 0x000000ffff0d7224 */ /* 0x000fe400078e0004 */
[----:B0-----:R-:W-:-:S10]  /*162c0*/  IMAD.MOV.U32 R2, RZ, RZ, R14 ;  /* 0x000000ffff027224 */ /* 0x001fd400078e000e */
[----:B------:R-:W-:Y:S05]  /*162d0*/  WARPSYNC.COLLECTIVE R15, `(.L_x_2307) ;  /* 0x000000000f087348 */ /* 0x000fea0003c00000 */
[----:B------:R0:W1:Y:S02]  /*162e0*/  SHFL.IDX P6, R14, R13, R12, R11 ;  /* 0x0000000c0d0e7389 */ /* 0x00006400000c000b */
[----:B01----:R-:W-:Y:S01]  /*162f0*/  ENDCOLLECTIVE ;  /* 0x000000000000791b */ /* 0x003fe20003800000 */
.L_x_2307:
[----:B------:R-:W-:Y:S01]  /*16300*/  MOV R13, R7 ;  /* 0x00000007000d7202 */ /* 0x000fe20000000f00 */
[----:B------:R-:W-:Y:S01]  /*16310*/  IMAD.MOV.U32 R12, RZ, RZ, 0x3 ;  /* 0x00000003ff0c7424 */ /* 0x000fe200078e00ff */
[----:B------:R-:W-:-:S13]  /*16320*/  @P3 IADD3 R8, P0, R36, R14, RZ ;  /* 0x0000000e24083210 */ /* 0x000fda0007f1e0ff */
[----:B------:R-:W-:Y:S05]  /*16330*/  WARPSYNC.COLLECTIVE R15, `(.L_x_2308) ;  /* 0x000000000f087348 */ /* 0x000fea0003c00000 */
[----:B------:R0:W1:Y:S02]  /*16340*/  SHFL.IDX P6, R14, R13, R12, R11 ;  /* 0x0000000c0d0e7389 */ /* 0x00006400000c000b */
[----:B01----:R-:W-:Y:S01]  /*16350*/  ENDCOLLECTIVE ;  /* 0x000000000000791b */ /* 0x003fe20003800000 */
.L_x_2308:
[----:B------:R-:W-:Y:S02]  /*16360*/  @P3 IMAD.X R25, RZ, RZ, R2, P0 ;  /* 0x000000ffff193224 */ /* 0x000fe400000e0602 */
[----:B------:R-:W-:Y:S02]  /*16370*/  @P3 IMAD.MOV.U32 R2, RZ, RZ, R8 ;  /* 0x000000ffff023224 */ /* 0x000fe400078e0008 */
[----:B------:R-:W-:Y:S02]  /*16380*/  @P3 IMAD.MOV.U32 R3, RZ, RZ, R25 ;  /* 0x000000ffff033224 */ /* 0x000fe400078e0019 */
[----:B------:R-:W-:-:S03]  /*16390*/  @P2 IMAD.IADD R25, R17, 0x1, R5 ;  /* 0x0000000111192824 */ /* 0x000fc600078e0205 */
        /* <DEDUP_REMOVED lines=11> */
.L_x_2309:
[----:B------:R-:W-:Y:S02]  /*16450*/  IMAD.MOV.U32 R13, RZ, RZ, R6 ;  /* 0x000000ffff0d7224 */ /* 0x000fe400078e0006 */
[----:B------:R-:W-:Y:S01]  /*16460*/  IMAD.MOV.U32 R12, RZ, RZ, RZ ;  /* 0x000000ffff0c7224 */ /* 0x000fe200078e00ff */
[----:B------:R-:W-:-:S05]  /*16470*/  @P2 IADD3 R14, P0, R36, R14, RZ ;  /* 0x0000000e240e2210 */ /* 0x000fca0007f1e0ff */
[----:B------:R-:W-:-:S08]  /*16480*/  @P2 IMAD.MOV.U32 R2, RZ, RZ, R14 ;  /* 0x000000ffff022224 */ /* 0x000fd000078e000e */
[----:B------:R-:W-:Y:S05]  /*16490*/  WARPSYNC.COLLECTIVE R15, `(.L_x_2310) ;  /* 0x000000000f087348 */ /* 0x000fea0003c00000 */
[----:B------:R0:W1:Y:S02]  /*164a0*/  SHFL.IDX P6, R14, R13, R12, R11 ;  /* 0x0000000c0d0e7389 */ /* 0x00006400000c000b */
[----:B01----:R-:W-:Y:S01]  /*164b0*/  ENDCOLLECTIVE ;  /* 0x000000000000791b */ /* 0x003fe20003800000 */
.L_x_2310:
[----:B------:R-:W-:-:S04]  /*164c0*/  @P2 IMAD.X R23, RZ, RZ, R7, P0 ;  /* 0x000000ffff172224 */ /* 0x000fc800000e0607 */
[----:B------:R-:W-:-:S05]  /*164d0*/  @P2 IMAD.MOV.U32 R3, RZ, RZ, R23 ;  /* 0x000000ffff032224 */ /* 0x000fca00078e0017 */
        /* <DEDUP_REMOVED lines=11> */
.L_x_2311:
[----:B------:R-:W-:Y:S05]  /*16590*/  BRA `(.L_x_2312) ;  /* 0xffffffbc00507947 */ /* 0x000fea000383ffff */
.L_x_2230:
[----:B------:R-:W-:Y:S02]  /*165a0*/  IMAD.MOV.U32 R13, RZ, RZ, R4 ;  /* 0x000000ffff0d7224 */ /* 0x000fe400078e0004 */
[----:B------:R-:W-:Y:S02]  /*165b0*/  IMAD.MOV.U32 R12, RZ, RZ, RZ ;  /* 0x000000ffff0c7224 */ /* 0x000fe400078e00ff */
[----:B------:R-:W-:Y:S02]  /*165c0*/  IMAD.MOV.U32 R11, RZ, RZ, 0x1c1f ;  /* 0x00001c1fff0b7424 */ /* 0x000fe400078e00ff */
[----:B------:R-:W-:Y:S02]  /*165d0*/  IMAD.MOV.U32 R15, RZ, RZ, -0x1 ;  /* 0xffffffffff0f7424 */ /* 0x000fe400078e00ff */
[----:B------:R-:W-:-:S07]  /*165e0*/  IMAD.U32 R5, RZ, RZ, UR43 ;  /* 0x0000002bff057e24 */ /* 0x000fce000f8e00ff */
[----:B----45:R-:W-:Y:S05]  /*165f0*/  WARPSYNC.COLLECTIVE R15, `(.L_x_2313) ;  /* 0x000000000f087348 */ /* 0x030fea0003c00000 */
[----:B----4-:R0:W1:Y:S02]  /*16600*/  SHFL.IDX P6, R14, R13, R12, R11 ;  /* 0x0000000c0d0e7389 */ /* 0x01006400000c000b */
[----:B01---5:R-:W-:Y:S01]  /*16610*/  ENDCOLLECTIVE ;  /* 0x000000000000791b */ /* 0x023fe20003800000 */
.L_x_2313:
[----:B------:R-:W-:-:S04]  /*16620*/  IMAD R5, R5, 0x80, R10 ;  /* 0x0000008005057824 */ /* 0x000fc800078e020a */
[C---:B------:R-:W-:Y:S01]  /*16630*/  VIADD R6, R5.reuse, 0x20 ;  /* 0x0000002005067836 */ /* 0x040fe20000000000 */
[----:B------:R-:W-:Y:S01]  /*16640*/  ISETP.GE.AND P0, PT, R5, UR38, PT ;  /* 0x0000002605007c0c */ /* 0x000fe2000bf06270 */
[----:B------:R-:W-:Y:S02]  /*16650*/  IMAD.MOV.U32 R13, RZ, RZ, R0 ;  /* 0x000000ffff0d7224 */ /* 0x000fe400078e0000 */
[----:B------:R-:W-:-:S10]  /*16660*/  IMAD.MOV.U32 R2, RZ, RZ, R14 ;  /* 0x000000ffff027224 */ /* 0x000fd400078e000e */
[----:B------:R-:W-:Y:S05]  /*16670*/  WARPSYNC.COLLECTIVE R15, `(.L_x_2314) ;  /* 0x000000000f087348 */ /* 0x000fea0003c00000 */
[----:B------:R0:W1:Y:S02]  /*16680*/  SHFL.IDX P6, R14, R13, R12, R11 ;  /* 0x0000000c0d0e7389 */ /* 0x00006400000c000b */
[----:B01----:R-:W-:Y:S01]  /*16690*/  ENDCOLLECTIVE ;  /* 0x000000000000791b */ /* 0x003fe20003800000 */
.L_x_2314:
[----:B------:R-:W-:Y:S01]  /*166a0*/  IMAD.MOV.U32 R13, RZ, RZ, R4 ;  /* 0x000000ffff0d7224 */ /* 0x000fe200078e0004 */
[----:B------:R-:W-:Y:S02]  /*166b0*/  MOV R12, 0x1 ;  /* 0x00000001000c7802 */ /* 0x000fe40000000f00 */
[----:B------:R-:W-:-:S05]  /*166c0*/  @!P0 IADD3 R14, P1, R36, R14, RZ ;  /* 0x0000000e240e8210 */ /* 0x000fca0007f3e0ff */
[----:B------:R-:W-:Y:S02]  /*166d0*/  @!P0 IMAD.X R3, RZ, RZ, R2, P1 ;  /* 0x000000ffff038224 */ /* 0x000fe400008e0602 */
[----:B------:R-:W-:-:S07]  /*166e0*/  @!P0 IMAD.MOV.U32 R2, RZ, RZ, R14 ;  /* 0x000000ffff028224 */ /* 0x000fce00078e000e */
[----:B------:R-:W-:Y:S05]  /*166f0*/  WARPSYNC.COLLECTIVE R15, `(.L_x_2315) ;  /* 0x000000000f087348 */ /* 0x000fea0003c00000 */
[----:B------:R0:W1:Y:S02]  /*16700*/  SHFL.IDX P6, R14, R13, R12, R11 ;  /* 0x0000000c0d0e7389 */ /* 0x00006400000c000b */
[----:B01----:R-:W-:Y:S01]  /*16710*/  ENDCOLLECTIVE ;  /* 0x000000000000791b */ /* 0x003fe20003800000 */
.L_x_2315:
[----:B------:R-:W-:Y:S01]  /*16720*/  @!PT LDS RZ, [RZ] ;  /* 0x00000000fffff984 */ /* 0x000fe20000000800 */
[----:B------:R-:W-:Y:S01]  /*16730*/  @!PT LDS RZ, [RZ] ;  /* 0x00000000fffff984 */ /* 0x000fe20000000800 */
[----:B------:R-:W-:Y:S01]  /*16740*/  @!PT LDS RZ, [RZ] ;  /* 0x00000000fffff984 */ /* 0x000fe20000000800 */
[----:B------:R0:W-:Y:S04]  /*16750*/  @!P0 LDGSTS.E.BYPASS.LTC128B.128 [R8+0x14400], desc[UR50][R2.64], !P3 ;  /* 0x1440000002088fae */ /* 0x0001e8000d901d72 */
[----:B------:R0:W-:Y:S04]  /*16760*/  @!P0 LDGSTS.E.BYPASS.LTC128B.128 [R8+0x16400], desc[UR50][R2.64+0x40], !P4 ;  /* 0x1640004002088fae */ /* 0x0001e8000e101d72 */
[----:B------:R0:W-:Y:S01]  /*16770*/  @!P0 LDGSTS.E.BYPASS.LTC128B.128 [R8+0x18400], desc[UR50][R2.64+0x80], !P5 ;  /* 0x1840008002088fae */ /* 0x0001e2000e901d72 */
[----:B------:R-:W-:Y:S01]  /*16780*/  ISETP.GE.AND P0, PT, R6, UR38, PT ;  /* 0x0000002606007c0c */ /* 0x000fe2000bf06270 */
[----:B------:R-:W-:-:S02]  /*16790*/  IMAD.MOV.U32 R13, RZ, RZ, R0 ;  /* 0x000000ffff0d7224 */ /* 0x000fc400078e0000 */
[----:B------:R-:W-:-:S10]  /*167a0*/  IMAD.MOV.U32 R6, RZ, RZ, R14 ;  /* 0x000000ffff067224 */ /* 0x000fd400078e000e */
[----:B0-----:R-:W-:Y:S05]  /*167b0*/  WARPSYNC.COLLECTIVE R15, `(.L_x_2316) ;  /* 0x000000000f087348 */ /* 0x001fea0003c00000 */
[----:B------:R1:W2:Y:S02]  /*167c0*/  SHFL.IDX P6, R14, R13, R12, R11 ;  /* 0x0000000c0d0e7389 */ /* 0x0002a400000c000b */
[----:B012---:R-:W-:Y:S01]  /*167d0*/  ENDCOLLECTIVE ;  /* 0x000000000000791b */ /* 0x007fe20003800000 */
.L_x_2316:
[----:B------:R-:W-:Y:S02]  /*167e0*/  IMAD.MOV.U32 R13, RZ, RZ, R4 ;  /* 0x000000ffff0d7224 */ /* 0x000fe400078e0004 */
[----:B------:R-:W-:Y:S01]  /*167f0*/  IMAD.MOV.U32 R12, RZ, RZ, 0x2 ;  /* 0x00000002ff0c7424 */ /* 0x000fe200078e00ff */
[----:B------:R-:W-:-:S05]  /*16800*/  @!P0 IADD3 R14, P1, R36, R14, RZ ;  /* 0x0000000e240e8210 */ /* 0x000fca0007f3e0ff */
[----:B------:R-:W-:-:S08]  /*16810*/  @!P0 IMAD.MOV.U32 R2, RZ, RZ, R14 ;  /* 0x000000ffff028224 */ /* 0x000fd000078e000e */
[----:B------:R-:W-:Y:S05]  /*16820*/  WARPSYNC.COLLECTIVE R15, `(.L_x_2317) ;  /* 0x000000000f087348 */ /* 0x000fea0003c00000 */
[----:B------:R0:W1:Y:S02]  /*16830*/  SHFL.IDX P6, R14, R13, R12, R11 ;  /* 0x0000000c0d0e7389 */ /* 0x00006400000c000b */
[----:B01----:R-:W-:Y:S01]  /*16840*/  ENDCOLLECTIVE ;  /* 0x000000000000791b */ /* 0x003fe20003800000 */
.L_x_2317:
        /* <DEDUP_REMOVED lines=15> */
.L_x_2318:
[----:B------:R-:W-:Y:S02]  /*16940*/  IMAD.MOV.U32 R13, RZ, RZ, R4 ;  /* 0x000000ffff0d7224 */ /* 0x000fe400078e0004 */
[----:B------:R-:W-:Y:S01]  /*16950*/  IMAD.MOV.U32 R12, RZ, RZ, 0x3 ;  /* 0x00000003ff0c7424 */ /* 0x000fe200078e00ff */
[----:B------:R-:W-:-:S05]  /*16960*/  @!P0 IADD3 R14, P1, R36, R14, RZ ;  /* 0x0000000e240e8210 */ /* 0x000fca0007f3e0ff */
[----:B------:R-:W-:-:S08]  /*16970*/  @!P0 IMAD.MOV.U32 R2, RZ, RZ, R14 ;  /* 0x000000ffff028224 */ /* 0x000fd000078e000e */
[----:B------:R-:W-:Y:S05]  /*16980*/  WARPSYNC.COLLECTIVE R15, `(.L_x_2319) ;  /* 0x000000000f087348 */ /* 0x000fea0003c00000 */
[----:B------:R0:W1:Y:S02]  /*16990*/  SHFL.IDX P6, R14, R13, R12, R11 ;  /* 0x0000000c0d0e7389 */ /* 0x00006400000c000b */
[----:B01----:R-:W-:Y:S01]  /*169a0*/  ENDCOLLECTIVE ;  /* 0x000000000000791b */ /* 0x003fe20003800000 */
.L_x_2319:
        /* <DEDUP_REMOVED lines=13> */
.L_x_2320:
[----:B------:R-:W-:Y:S05]  /*16a80*/  BRA `(.L_x_2321) ;  /* 0xffffffc000547947 */ /* 0x000fea000383ffff */
.L_x_2233:
[----:B0-----:R0:W1:Y:S02]  /*16a90*/  SYNCS.PHASECHK.TRANS64.TRYWAIT P0, [R17+URZ+0x29820], R0 ;  /* 0x02982000110075a7 */ /* 0x001064000800017f */
[----:B-1----:R-:W-:Y:S05]  /*16aa0*/  @!P0 NANOSLEEP.SYNCS 0x989680 ;  /* 0x009896800000895d */ /* 0x002fea0003900000 */
[----:B------:R-:W1:Y:S02]  /*16ab0*/  @!P0 SYNCS.PHASECHK.TRANS64 P0, [R17+URZ+0x29820], R0 ;  /* 0x02982000110085a7 */ /* 0x000e64000800007f */
[----:B-1----:R-:W-:Y:S05]  /*16ac0*/  @!P0 BRA `(.L_x_2233) ;  /* 0xfffffffc00f08947 */ /* 0x002fea000383ffff */
[----:B------:R-:W-:Y:S05]  /*16ad0*/  BRA `(.L_x_2322) ;  /* 0xffffffc000b87947 */ /* 0x000fea000383ffff */
.L_x_2237:
[----:B0-----:R0:W1:Y:S02]  /*16ae0*/  SYNCS.PHASECHK.TRANS64.TRYWAIT P0, [R0+URZ+0x29880], R29 ;  /* 0x0298801d000075a7 */ /* 0x001064000800017f */
[----:B-1----:R-:W-:Y:S05]  /*16af0*/  @!P0 NANOSLEEP.SYNCS 0x989680 ;  /* 0x009896800000895d */ /* 0x002fea0003900000 */
[----:B------:R-:W1:Y:S02]  /*16b00*/  @!P0 SYNCS.PHASECHK.TRANS64 P0, [R0+URZ+0x29880], R29 ;  /* 0x0298801d000085a7 */ /* 0x000e64000800007f */
[----:B-1----:R-:W-:Y:S05]  /*16b10*/  @!P0 BRA `(.L_x_2237) ;  /* 0xfffffffc00f08947 */ /* 0x002fea000383ffff */
[----:B------:R-:W-:Y:S05]  /*16b20*/  BRA `(.L_x_2323) ;  /* 0xffffffc400e87947 */ /* 0x000fea000383ffff */
.L_x_2238:
        /* <DEDUP_REMOVED lines=8> */
.L_x_2325:
[----:B------:R-:W-:Y:S05]  /*16bb0*/  BSYNC B0 ;  /* 0x0000000000007941 */ /* 0x000fea0003800000 */
.L_x_2324:
[----:B------:R-:W-:Y:S01]  /*16bc0*/  IMAD.MOV.U32 R13, RZ, RZ, R8 ;  /* 0x000000ffff0d7224 */ /* 0x000fe200078e0008 */
[----:B------:R-:W-:Y:S01]  /*16bd0*/  MOV R12, RZ ;  /* 0x000000ff000c7202 */ /* 0x000fe20000000f00 */
[----:B------:R-:W-:Y:S01]  /*16be0*/  IMAD.MOV.U32 R11, RZ, RZ, 0x1c1f ;  /* 0x00001c1fff0b7424 */ /* 0x000fe200078e00ff */
[----:B------:R-:W-:Y:S01]  /*16bf0*/  IADD3 R20, R17, R20, R34 ;  /* 0x0000001411147210 */ /* 0x000fe20007ffe022 */
[----:B------:R-:W-:Y:S02]  /*16c00*/  IMAD.MOV.U32 R15, RZ, RZ, -0x1 ;  /* 0xffffffffff0f7424 */ /* 0x000fe400078e00ff */
[----:B------:R-:W-:Y:S02]  /*16c10*/  IMAD.MOV.U32 R3, RZ, RZ, R14 ;  /* 0x000000ffff037224 */ /* 0x000fe400078e000e */
[----:B------:R-:W-:-:S07]  /*16c20*/  IMAD.IADD R21, R35, 0x1, R20 ;  /* 0x0000000123157824 */ /* 0x000fce00078e0214 */
[----:B------:R-:W-:Y:S05]  /*16c30*/  WARPSYNC.COLLECTIVE R15, `(.L_x_2326) ;  /* 0x000000000f087348 */ /* 0x000fea0003c00000 */
[----:B------:R0:W1:Y:S02]  /*16c40*/  SHFL.IDX P6, R14, R13, R12, R11 ;  /* 0x0000000c0d0e7389 */ /* 0x00006400000c000b */
[----:B01----:R-:W-:Y:S01]  /*16c50*/  ENDCOLLECTIVE ;  /* 0x000000000000791b */ /* 0x003fe20003800000 */
.L_x_2326:
[----:B------:R-:W-:Y:S02]  /*16c60*/  IMAD.MOV.U32 R13, RZ, RZ, R9 ;  /* 0x000000ffff0d7224 */ /* 0x000fe400078e0009 */
[----:B------:R-:W-:Y:S02]  /*16c70*/  IMAD.MOV.U32 R12, RZ, RZ, 0x1 ;  /* 0x00000001ff0c7424 */ /* 0x000fe400078e00ff */
[----:B------:R-:W-:-:S07]  /*16c80*/  IMAD.MOV.U32 R2, RZ, RZ, R14 ;  /* 0x000000ffff027224 */ /* 0x000fce00078e000e */
[----:B------:R-:W-:Y:S05]  /*16c90*/  WARPSYNC.COLLECTIVE R15, `(.L_x_2327) ;  /* 0x000000000f087348 */ /* 0x000fea0003c00000 */
[----:B------:R0:W1:Y:S02]  /*16ca0*/  SHFL.IDX P6, R14, R13, R12, R11 ;  /* 0x0000000c0d0e7389 */ /* 0x00006400000c000b */
[----:B01----:R-:W-:Y:S01]  /*16cb0*/  ENDCOLLECTIVE ;  /* 0x000000000000791b */ /* 0x003fe20003800000 */
.L_x_2327:
        /* <DEDUP_REMOVED lines=12> */
.L_x_2328:
[----:B------:R-:W-:Y:S02]  /*16d80*/  IMAD.MOV.U32 R13, RZ, RZ, R9 ;  /* 0x000000ffff0d7224 */ /* 0x000fe400078e0009 */
[----:B------:R-:W-:Y:S02]  /*16d90*/  IMAD.MOV.U32 R12, RZ, RZ, 0x2 ;  /* 0x00000002ff0c7424 */ /* 0x000fe400078e00ff */
[----:B------:R-:W-:-:S07]  /*16da0*/  IMAD.MOV.U32 R2, RZ, RZ, R14 ;  /* 0x000000ffff027224 */ /* 0x000fce00078e000e */
[----:B------:R-:W-:Y:S05]  /*16db0*/  WARPSYNC.COLLECTIVE R15, `(.L_x_2329) ;  /* 0x000000000f087348 */ /* 0x000fea0003c00000 */
[----:B------:R0:W1:Y:S02]  /*16dc0*/  SHFL.IDX P6, R14, R13, R12, R11 ;  /* 0x0000000c0d0e7389 */ /* 0x00006400000c000b */
[----:B01----:R-:W-:Y:S01]  /*16dd0*/  ENDCOLLECTIVE ;  /* 0x000000000000791b */ /* 0x003fe20003800000 */
.L_x_2329:
        /* <DEDUP_REMOVED lines=12> */
.L_x_2330:
[----:B------:R-:W-:Y:S02]  /*16ea0*/  IMAD.MOV.U32 R13, RZ, RZ, R9 ;  /* 0x000000ffff0d7224 */ /* 0x000fe400078e0009 */
[----:B------:R-:W-:Y:S02]  /*16eb0*/  IMAD.MOV.U32 R12, RZ, RZ, 0x3 ;  /* 0x00000003ff0c7424 */ /* 0x000fe400078e00ff */
[----:B------:R-:W-:-:S07]  /*16ec0*/  IMAD.MOV.U32 R2, RZ, RZ, R14 ;  /* 0x000000ffff027224 */ /* 0x000fce00078e000e */
[----:B------:R-:W-:Y:S05]  /*16ed0*/  WARPSYNC.COLLECTIVE R15, `(.L_x_2331) ;  /* 0x000000000f087348 */ /* 0x000fea0003c00000 */
[----:B------:R0:W1:Y:S02]  /*16ee0*/  SHFL.IDX P6, R14, R13, R12, R11 ;  /* 0x0000000c0d0e7389 */ /* 0x00006400000c000b */
[----:B01----:R-:W-:Y:S01]  /*16ef0*/  ENDCOLLECTIVE ;  /* 0x000000000000791b */ /* 0x003fe20003800000 */
.L_x_2331:
        /* <DEDUP_REMOVED lines=12> */
.L_x_2332:
[----:B------:R-:W-:Y:S02]  /*16fc0*/  IMAD.MOV.U32 R13, RZ, RZ, R23 ;  /* 0x000000ffff0d7224 */ /* 0x000fe400078e0017 */
[----:B------:R-:W-:Y:S02]  /*16fd0*/  IMAD.MOV.U32 R12, RZ, RZ, RZ ;  /* 0x000000ffff0c7224 */ /* 0x000fe400078e00ff */
[----:B------:R-:W-:-:S07]  /*16fe0*/  IMAD.MOV.U32 R2, RZ, RZ, R14 ;  /* 0x000000ffff027224 */ /* 0x000fce00078e000e */
[----:B------:R-:W-:Y:S05]  /*16ff0*/  WARPSYNC.COLLECTIVE R15, `(.L_x_2333) ;  /* 0x000000000f087348 */ /* 0x000fea0003c00000 */
[----:B------:R0:W1:Y:S02]  /*17000*/  SHFL.IDX P6, R14, R13, R12, R11 ;  /* 0x0000000c0d0e7389 */ /* 0x00006400000c000b */
[----:B01----:R-:W-:Y:S01]  /*17010*/  ENDCOLLECTIVE ;  /* 0x000000000000791b */ /* 0x003fe20003800000 */
.L_x_2333:
[----:B------:R-:W-:-:S04]  /*17020*/  IADD3 R2, P0, R36, R2, RZ ;  /* 0x0000000224027210 */ /* 0x000fc80007f1e0ff */
[----:B------:R-:W-:-:S05]  /*17030*/  IADD3.X R3, RZ, R9, RZ, P0, !PT ;  /* 0x00000009ff037210 */ /* 0x000fca00007fe4ff */
        /* <DEDUP_REMOVED lines=10> */
.L_x_2334:
[----:B------:R-:W-:Y:S01]  /*170e0*/  IMAD.MOV.U32 R2, RZ, RZ, R14 ;  /* 0x000000ffff027224 */ /* 0x000fe200078e000e */
[----:B------:R-:W-:Y:S06]  /*170f0*/  BRA `(.L_x_2335) ;  /* 0xffffffc400847947 */ /* 0x000fec000383ffff */
.L_x_2243:
[----:B---3--:R3:W4:Y:S02]  /*17100*/  SYNCS.PHASECHK.TRANS64.TRYWAIT P0, [R0+URZ+0x29840], R29 ;  /* 0x0298401d000075a7 */ /* 0x008724000800017f */
[----:B----4-:R-:W-:Y:S05]  /*17110*/  @!P0 NANOSLEEP.SYNCS 0x989680 ;  /* 0x009896800000895d */ /* 0x010fea0003900000 */
[----:B------:R-:W4:Y:S02]  /*17120*/  @!P0 SYNCS.PHASECHK.TRANS64 P0, [R0+URZ+0x29840], R29 ;  /* 0x0298401d000085a7 */ /* 0x000f24000800007f */
[----:B----4-:R-:W-:Y:S05]  /*17130*/  @!P0 BRA `(.L_x_2243) ;  /* 0xfffffffc00f08947 */ /* 0x010fea000383ffff */
[----:B------:R-:W-:Y:S05]  /*17140*/  BRA `(.L_x_2336) ;  /* 0xffffffc400d87947 */ /* 0x000fea000383ffff */
.L_x_2244:
        /* <DEDUP_REMOVED lines=8> */
.L_x_2338:
[----:B------:R-:W-:Y:S05]  /*171d0*/  BSYNC B0 ;  /* 0x0000000000007941 */ /* 0x000fea0003800000 */
.L_x_2337:
        /* <DEDUP_REMOVED lines=9> */
.L_x_2339:
[----:B------:R-:W-:Y:S02]  /*17270*/  IMAD.MOV.U32 R13, RZ, RZ, R6 ;  /* 0x000000ffff0d7224 */ /* 0x000fe400078e0006 */
[----:B------:R-:W-:Y:S02]  /*17280*/  IMAD.MOV.U32 R12, RZ, RZ, 0x1 ;  /* 0x00000001ff0c7424 */ /* 0x000fe400078e00ff */
[----:B------:R-:W-:-:S07]  /*17290*/  IMAD.MOV.U32 R2, RZ, RZ, R14 ;  /* 0x000000ffff027224 */ /* 0x000fce00078e000e */
[----:B------:R-:W-:Y:S05]  /*172a0*/  WARPSYNC.COLLECTIVE R15, `(.L_x_2340) ;  /* 0x000000000f087348 */ /* 0x000fea0003c00000 */
[----:B------:R0:W1:Y:S02]  /*172b0*/  SHFL.IDX P6, R14, R13, R12, R11 ;  /* 0x0000000c0d0e7389 */ /* 0x00006400000c000b */
[----:B01----:R-:W-:Y:S01]  /*172c0*/  ENDCOLLECTIVE ;  /* 0x000000000000791b */ /* 0x003fe20003800000 */
.L_x_2340:
        /* <DEDUP_REMOVED lines=13> */
.L_x_2341:
[----:B------:R-:W-:Y:S02]  /*173a0*/  IMAD.MOV.U32 R13, RZ, RZ, R6 ;  /* 0x000000ffff0d7224 */ /* 0x000fe400078e0006 */
[----:B------:R-:W-:Y:S02]  /*173b0*/  IMAD.MOV.U32 R12, RZ, RZ, 0x2 ;  /* 0x00000002ff0c7424 */ /* 0x000fe400078e00ff */
[----:B------:R-:W-:-:S07]  /*173c0*/  IMAD.MOV.U32 R2, RZ, RZ, R14 ;  /* 0x000000ffff027224 */ /* 0x000fce00078e000e */
[----:B------:R-:W-:Y:S05]  /*173d0*/  WARPSYNC.COLLECTIVE R15, `(.L_x_2342) ;  /* 0x000000000f087348 */ /* 0x000fea0003c00000 */
[----:B------:R0:W1:Y:S02]  /*173e0*/  SHFL.IDX P6, R14, R13, R12, R11 ;  /* 0x0000000c0d0e7389 */ /* 0x00006400000c000b */
[----:B01----:R-:W-:Y:S01]  /*173f0*/  ENDCOLLECTIVE ;  /* 0x000000000000791b */ /* 0x003fe20003800000 */
.L_x_2342:
        /* <DEDUP_REMOVED lines=13> */
.L_x_2343:
[----:B------:R-:W-:Y:S02]  /*174d0*/  IMAD.MOV.U32 R13, RZ, RZ, R6 ;  /* 0x000000ffff0d7224 */ /* 0x000fe400078e0006 */
[----:B------:R-:W-:Y:S02]  /*174e0*/  IMAD.MOV.U32 R12, RZ, RZ, 0x3 ;  /* 0x00000003ff0c7424 */ /* 0x000fe400078e00ff */
[----:B------:R-:W-:-:S07]  /*174f0*/  IMAD.MOV.U32 R2, RZ, RZ, R14 ;  /* 0x000000ffff027224 */ /* 0x000fce00078e000e */
[----:B------:R-:W-:Y:S05]  /*17500*/  WARPSYNC.COLLECTIVE R15, `(.L_x_2344) ;  /* 0x000000000f087348 */ /* 0x000fea0003c00000 */
[----:B------:R0:W1:Y:S02]  /*17510*/  SHFL.IDX P6, R14, R13, R12, R11 ;  /* 0x0000000c0d0e7389 */ /* 0x00006400000c000b */
[----:B01----:R-:W-:Y:S01]  /*17520*/  ENDCOLLECTIVE ;  /* 0x000000000000791b */ /* 0x003fe20003800000 */
.L_x_2344:
        /* <DEDUP_REMOVED lines=13> */
.L_x_2345:
[----:B------:R-:W-:Y:S02]  /*17600*/  IMAD.MOV.U32 R13, RZ, RZ, R8 ;  /* 0x000000ffff0d7224 */ /* 0x000fe400078e0008 */
[----:B------:R-:W-:Y:S02]  /*17610*/  IMAD.MOV.U32 R12, RZ, RZ, RZ ;  /* 0x000000ffff0c7224 */ /* 0x000fe400078e00ff */
[----:B------:R-:W-:-:S07]  /*17620*/  IMAD.MOV.U32 R2, RZ, RZ, R14 ;  /* 0x000000ffff027224 */ /* 0x000fce00078e000e */
[----:B------:R-:W-:Y:S05]  /*17630*/  WARPSYNC.COLLECTIVE R15, `(.L_x_2346) ;  /* 0x000000000f087348 */ /* 0x000fea0003c00000 */
[----:B------:R0:W1:Y:S02]  /*17640*/  SHFL.IDX P6, R14, R13, R12, R11 ;  /* 0x0000000c0d0e7389 */ /* 0x00006400000c000b */
[----:B01----:R-:W-:Y:S01]  /*17650*/  ENDCOLLECTIVE ;  /* 0x000000000000791b */ /* 0x003fe20003800000 */
.L_x_2346:
        /* <DEDUP_REMOVED lines=13> */
.L_x_2347:
[----:B------:R-:W-:Y:S05]  /*17730*/  BRA `(.L_x_2348) ;  /* 0xffffffc4006c7947 */ /* 0x000fea000383ffff */
.L_x_2249:
[----:B0-----:R0:W2:Y:S02]  /*17740*/  SYNCS.PHASECHK.TRANS64.TRYWAIT P1, [R0+URZ+0x29870], R3 ;  /* 0x02987003000075a7 */ /* 0x0010a4000802017f */
[----:B--2---:R-:W-:Y:S05]  /*17750*/  @!P1 NANOSLEEP.SYNCS 0x989680 ;  /* 0x009896800000995d */ /* 0x004fea0003900000 */
[----:B------:R-:W2:Y:S02]  /*17760*/  @!P1 SYNCS.PHASECHK.TRANS64 P1, [R0+URZ+0x29870], R3 ;  /* 0x02987003000095a7 */ /* 0x000ea4000802007f */
[----:B--2---:R-:W-:Y:S05]  /*17770*/  @!P1 BRA `(.L_x_2249) ;  /* 0xfffffffc00f09947 */ /* 0x004fea000383ffff */
[----:B------:R-:W-:Y:S05]  /*17780*/  BRA `(.L_x_2349) ;  /* 0xffffffc400d87947 */ /* 0x000fea000383ffff */
.L_x_2251:
[----:B0-----:R0:W2:Y:S02]  /*17790*/  SYNCS.PHASECHK.TRANS64.TRYWAIT P1, [R0+URZ+0x29860], R3 ;  /* 0x02986003000075a7 */ /* 0x0010a4000802017f */
[----:B--2---:R-:W-:Y:S05]  /*177a0*/  @!P1 NANOSLEEP.SYNCS 0x989680 ;  /* 0x009896800000995d */ /* 0x004fea0003900000 */
[----:B------:R-:W2:Y:S02]  /*177b0*/  @!P1 SYNCS.PHASECHK.TRANS64 P1, [R0+URZ+0x29860], R3 ;  /* 0x02986003000095a7 */ /* 0x000ea4000802007f */
[----:B--2---:R-:W-:Y:S05]  /*177c0*/  @!P1 BRA `(.L_x_2251) ;  /* 0xfffffffc00f09947 */ /* 0x004fea000383ffff */
[----:B------:R-:W-:Y:S05]  /*177d0*/  BRA `(.L_x_2350) ;  /* 0xffffffc400e87947 */ /* 0x000fea000383ffff */
.L_x_2259:
[----:B-1----:R1:W2:Y:S02]  /*177e0*/  SYNCS.PHASECHK.TRANS64.TRYWAIT P0, [R18+URZ+0x29870], R3 ;  /* 0x02987003120075a7 */ /* 0x0022a4000800017f */
[----:B--2---:R-:W-:Y:S05]  /*177f0*/  @!P0 NANOSLEEP.SYNCS 0x989680 ;  /* 0x009896800000895d */ /* 0x004fea0003900000 */
[----:B------:R-:W2:Y:S02]  /*17800*/  @!P0 SYNCS.PHASECHK.TRANS64 P0, [R18+URZ+0x29870], R3 ;  /* 0x02987003120085a7 */ /* 0x000ea4000800007f */
[----:B--2---:R-:W-:Y:S05]  /*17810*/  @!P0 BRA `(.L_x_2259) ;  /* 0xfffffffc00f08947 */ /* 0x004fea000383ffff */
[----:B------:R-:W-:Y:S05]  /*17820*/  BRA `(.L_x_2351) ;  /* 0xffffffcc00bc7947 */ /* 0x000fea000383ffff */
.L_x_2261:
[----:B0-----:R0:W1:Y:S02]  /*17830*/  SYNCS.PHASECHK.TRANS64.TRYWAIT P0, [R18+URZ+0x29860], R3 ;  /* 0x02986003120075a7 */ /* 0x001064000800017f */
[----:B-1----:R-:W-:Y:S05]  /*17840*/  @!P0 NANOSLEEP.SYNCS 0x989680 ;  /* 0x009896800000895d */ /* 0x002fea0003900000 */
[----:B------:R-:W1:Y:S02]  /*17850*/  @!P0 SYNCS.PHASECHK.TRANS64 P0, [R18+URZ+0x29860], R3 ;  /* 0x02986003120085a7 */ /* 0x000e64000800007f */
[----:B-1----:R-:W-:Y:S05]  /*17860*/  @!P0 BRA `(.L_x_2261) ;  /* 0xfffffffc00f08947 */ /* 0x002fea000383ffff */
[----:B------:R-:W-:Y:S05]  /*17870*/  BRA `(.L_x_2352) ;  /* 0xffffffcc00c87947 */ /* 0x000fea000383ffff */
.L_x_2268:
[----:B-1----:R1:W2:Y:S02]  /*17880*/  SYNCS.PHASECHK.TRANS64.TRYWAIT P0, [R4+URZ+0x29820], R0 ;  /* 0x02982000040075a7 */ /* 0x0022a4000800017f */
[----:B--2---:R-:W-:Y:S05]  /*17890*/  @!P0 NANOSLEEP.SYNCS 0x989680 ;  /* 0x009896800000895d */ /* 0x004fea0003900000 */
[----:B------:R-:W2:Y:S02]  /*178a0*/  @!P0 SYNCS.PHASECHK.TRANS64 P0, [R4+URZ+0x29820], R0 ;  /* 0x02982000040085a7 */ /* 0x000ea4000800007f */
[----:B--2---:R-:W-:Y:S05]  /*178b0*/  @!P0 BRA `(.L_x_2268) ;  /* 0xfffffffc00f08947 */ /* 0x004fea000383ffff */
[----:B------:R-:W-:Y:S05]  /*178c0*/  BRA `(.L_x_2353) ;  /* 0xffffffd400d87947 */ /* 0x000fea000383ffff */
.L_x_2269:
        /* <DEDUP_REMOVED lines=11> */
.L_x_2355:
[----:B------:R-:W-:Y:S05]  /*17980*/  BSYNC B0 ;  /* 0x0000000000007941 */ /* 0x000fea0003800000 */
.L_x_2354:
[----:B------:R-:W-:Y:S05]  /*17990*/  BRA `(.L_x_2356) ;  /* 0xffffffd400c07947 */ /* 0x000fea000383ffff */
.L_x_2272:
[----:B------:R-:W-:Y:S01]  /*179a0*/  BSSY B1, `(.L_x_2357) ;  /* 0x0000006000017945 */ /* 0x000fe20003800000 */
[----:B------:R-:W-:-:S07]  /*179b0*/  IMAD.MOV.U32 R15, RZ, RZ, -0x1 ;  /* 0xffffffffff0f7424 */ /* 0x000fce00078e00ff */
[----:B01----:R-:W-:Y:S05]  /*179c0*/  WARPSYNC.COLLECTIVE R15, `(.L_x_2358) ;  /* 0x000000000f0c7348 */ /* 0x003fea0003c00000 */
[----:B------:R-:W-:Y:S02]  /*179d0*/  ELECT P6, UR62, PT ;  /* 0x00000000003e782f */ /* 0x000fe400038c0000 */
[----:B------:R-:W-:Y:S01]  /*179e0*/  MOV R14, UR62 ;  /* 0x0000003e000e7c02 */ /* 0x000fe20008000f00 */
[----:B01----:R-:W-:Y:S10]  /*179f0*/  ENDCOLLECTIVE ;  /* 0x000000000000791b */ /* 0x003ff40003800000 */
.L_x_2358:
[----:B------:R-:W-:Y:S05]  /*17a00*/  BSYNC B1 ;  /* 0x0000000000017941 */ /* 0x000fea0003800000 */
.L_x_2357:
[----:B------:R-:W-:Y:S05]  /*17a10*/  BRA `(.L_x_2359) ;  /* 0xffffffd400b87947 */ /* 0x000fea000383ffff */
.L_x_2274:
[----:B-1----:R1:W2:Y:S02]  /*17a20*/  SYNCS.PHASECHK.TRANS64.TRYWAIT P1, [R5+URZ+0x29840], R0 ;  /* 0x02984000050075a7 */ /* 0x0022a4000802017f */
[----:B--2---:R-:W-:Y:S05]  /*17a30*/  @!P1 NANOSLEEP.SYNCS 0x989680 ;  /* 0x009896800000995d */ /* 0x004fea0003900000 */
[----:B------:R-:W2:Y:S02]  /*17a40*/  @!P1 SYNCS.PHASECHK.TRANS64 P1, [R5+URZ+0x29840], R0 ;  /* 0x02984000050095a7 */ /* 0x000ea4000802007f */
[----:B--2---:R-:W-:Y:S05]  /*17a50*/  @!P1 BRA `(.L_x_2274) ;  /* 0xfffffffc00f09947 */ /* 0x004fea000383ffff */
[----:B------:R-:W-:Y:S05]  /*17a60*/  BRA `(.L_x_2360) ;  /* 0xffffffd400d87947 */ /* 0x000fea000383ffff */
.L_x_2276:
[----:B--2---:R2:W3:Y:S02]  /*17a70*/  SYNCS.PHASECHK.TRANS64.TRYWAIT P1, [R19+URZ+0x29840], R2 ;  /* 0x02984002130075a7 */ /* 0x0044e4000802017f */
[----:B---3--:R-:W-:Y:S05]  /*17a80*/  @!P1 NANOSLEEP.SYNCS 0x989680 ;  /* 0x009896800000995d */ /* 0x008fea0003900000 */
[----:B------:R-:W3:Y:S02]  /*17a90*/  @!P1 SYNCS.PHASECHK.TRANS64 P1, [R19+URZ+0x29840], R2 ;  /* 0x02984002130095a7 */ /* 0x000ee4000802007f */
[----:B---3--:R-:W-:Y:S05]  /*17aa0*/  @!P1 BRA `(.L_x_2276) ;  /* 0xfffffffc00f09947 */ /* 0x008fea000383ffff */
[----:B------:R-:W-:Y:S05]  /*17ab0*/  BRA `(.L_x_2361) ;  /* 0xffffffd400e47947 */ /* 0x000fea000383ffff */
.L_x_2278:
[----:B---3--:R3:W4:Y:S02]  /*17ac0*/  SYNCS.PHASECHK.TRANS64.TRYWAIT P1, [R5+URZ+0x29860], R0 ;  /* 0x02986000050075a7 */ /* 0x008724000802017f */
[----:B----4-:R-:W-:Y:S05]  /*17ad0*/  @!P1 NANOSLEEP.SYNCS 0x989680 ;  /* 0x009896800000995d */ /* 0x010fea0003900000 */
[----:B------:R-:W4:Y:S02]  /*17ae0*/  @!P1 SYNCS.PHASECHK.TRANS64 P1, [R5+URZ+0x29860], R0 ;  /* 0x02986000050095a7 */ /* 0x000f24000802007f */
[----:B----4-:R-:W-:Y:S05]  /*17af0*/  @!P1 BRA `(.L_x_2278) ;  /* 0xfffffffc00f09947 */ /* 0x010fea000383ffff */
[----:B------:R-:W-:Y:S05]  /*17b00*/  BRA `(.L_x_2362) ;  /* 0xffffffd400e07947 */ /* 0x000fea000383ffff */
.L_x_2280:
[----:B----4-:R4:W0:Y:S02]  /*17b10*/  SYNCS.PHASECHK.TRANS64.TRYWAIT P1, [R19+URZ+0x29860], R2 ;  /* 0x02986002130075a7 */ /* 0x010824000802017f */
[----:B0-----:R-:W-:Y:S05]  /*17b20*/  @!P1 NANOSLEEP.SYNCS 0x989680 ;  /* 0x009896800000995d */ /* 0x001fea0003900000 */
[----:B------:R-:W0:Y:S02]  /*17b30*/  @!P1 SYNCS.PHASECHK.TRANS64 P1, [R19+URZ+0x29860], R2 ;  /* 0x02986002130095a7 */ /* 0x000e24000802007f */
[----:B0-----:R-:W-:Y:S05]  /*17b40*/  @!P1 BRA `(.L_x_2280) ;  /* 0xfffffffc00f09947 */ /* 0x001fea000383ffff */
[----:B------:R-:W-:Y:S05]  /*17b50*/  BRA `(.L_x_2363) ;  /* 0xffffffd400dc7947 */ /* 0x000fea000383ffff */
.L_x_2282:
[----:B------:R0:W0:Y:S02]  /*17b60*/  SYNCS.PHASECHK.TRANS64.TRYWAIT P1, [R5+URZ+0x29880], R0 ;  /* 0x02988000050075a7 */ /* 0x000024000802017f */
[----:B0-----:R-:W-:Y:S05]  /*17b70*/  @!P1 NANOSLEEP.SYNCS 0x989680 ;  /* 0x009896800000995d */ /* 0x001fea0003900000 */
[----:B------:R-:W0:Y:S02]  /*17b80*/  @!P1 SYNCS.PHASECHK.TRANS64 P1, [R5+URZ+0x29880], R0 ;  /* 0x02988000050095a7 */ /* 0x000e24000802007f */
[----:B0-----:R-:W-:Y:S05]  /*17b90*/  @!P1 BRA `(.L_x_2282) ;  /* 0xfffffffc00f09947 */ /* 0x001fea000383ffff */
[----:B------:R-:W-:Y:S05]  /*17ba0*/  BRA `(.L_x_2364) ;  /* 0xffffffd400d87947 */ /* 0x000fea000383ffff */
.L_x_2365:
        /* <DEDUP_REMOVED lines=13> */
.L_x_3196:


//--------------------- .text._ZN7cutlass13device_kernelIN5flash11enable_sm90INS1_16FlashAttnFwdSm90INS1_25CollectiveMainloopFwdSm90ILi2EN4cute5tupleIJNS5_1CILi1EEES8_S8_EEENS6_IJNS7_ILi128EEENS7_ILi160EEENS7_ILi192EEEEEELi128ENS_12float_e4m3_tEfNS_4arch4Sm90ELb1ELb0ELb1ELb1ELb1ELb0ELb0ELb1ELb1ELb1ELb0ELb0EEENS1_21CollectiveEpilogueFwdINS6_IJSA_SA_SB_EEES9_NS_10bfloat16_tESG_Li256ELb1ELb1ELb0ELb1EEENS1_36VarlenDynamicPersistentTileSchedulerILi128ELi160ELi256ELi128ELb0ELb1ELb1ELb1ELb1ELb1EEEEEEEEEvNT_6ParamsE --------------------------
	.section	.text._ZN7cutlass13device_kernelIN5flash11enable_sm90INS1_16FlashAttnFwdSm90INS1_25CollectiveMainloopFwdSm90ILi2EN4cute5tupleIJNS5_1CILi1EEES8_S8_EEENS6_IJNS7_ILi128EEENS7_ILi160EEENS7_ILi192EEEEEELi128ENS_12float_e4m3_tEfNS_4arch4Sm90ELb1ELb0ELb1ELb1ELb1ELb0ELb0ELb1ELb1ELb1ELb0ELb0EEENS1_21CollectiveEpilogueFwdINS6_IJSA_SA_SB_EEES9_NS_10bfloat16_tESG_Li256ELb1ELb1ELb0ELb1EEENS1_36VarlenDynamicPersistentTileSchedulerILi128ELi160ELi256ELi128ELb0ELb1ELb1ELb1ELb1ELb1EEEEEEEEEvNT_6ParamsE,"ax",@progbits
	.align	128
.text._ZN7cutlass13device_kernelIN5flash11enable_sm90INS1_16FlashAttnFwdSm90INS1_25CollectiveMainloopFwdSm90ILi2EN4cute5tupleIJNS5_1CILi1EEES8_S8_EEENS6_IJNS7_ILi128EEENS7_ILi160EEENS7_ILi192EEEEEELi128ENS_12float_e4m3_tEfNS_4arch4Sm90ELb1ELb0ELb1ELb1ELb1ELb0ELb0ELb1ELb1ELb1ELb0ELb0EEENS1_21CollectiveEpilogueFwdINS6_IJSA_SA_SB_EEES9_NS_10bfloat16_tESG_Li256ELb1ELb1ELb0ELb1EEENS1_36VarlenDynamicPersistentTileSchedulerILi128ELi160ELi256ELi128ELb0ELb1ELb1ELb1ELb1ELb1EEEEEEEEEvNT_6ParamsE:
        .type           _ZN7cutlass13device_kernelIN5flash11enable_sm90INS1_16FlashAttnFwdSm90INS1_25CollectiveMainloopFwdSm90ILi2EN4cute5tupleIJNS5_1CILi1EEES8_S8_EEENS6_IJNS7_ILi128EEENS7_ILi160EEENS7_ILi192EEEEEELi128ENS_12float_e4m3_tEfNS_4arch4Sm90ELb1ELb0ELb1ELb1ELb1ELb0ELb0ELb1ELb1ELb1ELb0ELb0EEENS1_21CollectiveEpilogueFwdINS6_IJSA_SA_SB_EEES9_NS_10bfloat16_tESG_Li256ELb1ELb1ELb0ELb1EEENS1_36VarlenDynamicPersistentTileSchedulerILi128ELi160ELi256ELi128ELb0ELb1ELb1ELb1ELb1ELb1EEEEEEEEEvNT_6ParamsE,@function
        .size           _ZN7cutlass13device_kernelIN5flash11enable_sm90INS1_16FlashAttnFwdSm90INS1_25CollectiveMainloopFwdSm90ILi2EN4cute5tupleIJNS5_1CILi1EEES8_S8_EEENS6_IJNS7_ILi128EEENS7_ILi160EEENS7_ILi192EEEEEELi128ENS_12float_e4m3_tEfNS_4arch4Sm90ELb1ELb0ELb1ELb1ELb1ELb0ELb0ELb1ELb1ELb1ELb0ELb0EEENS1_21CollectiveEpilogueFwdINS6_IJSA_SA_SB_EEES9_NS_10bfloat16_tESG_Li256ELb1ELb1ELb0ELb1EEENS1_36VarlenDynamicPersistentTileSchedulerILi128ELi160ELi256ELi128ELb0ELb1ELb1ELb1ELb1ELb1EEEEEEEEEvNT_6ParamsE,(.L_x_3197 - _ZN7cutlass13device_kernelIN5flash11enable_sm90INS1_16FlashAttnFwdSm90INS1_25CollectiveMainloopFwdSm90ILi2EN4cute5tupleIJNS5_1CILi1EEES8_S8_EEENS6_IJNS7_ILi128EEENS7_ILi160EEENS7_ILi192EEEEEELi128ENS_12float_e4m3_tEfNS_4arch4Sm90ELb1ELb0ELb1ELb1ELb1ELb0ELb0ELb1ELb1ELb1ELb0ELb0EEENS1_21CollectiveEpilogueFwdINS6_IJSA_SA_SB_EEES9_NS_10bfloat16_tESG_Li256ELb1ELb1ELb0ELb1EEENS1_36VarlenDynamicPersistentTileSchedulerILi128ELi160ELi256ELi128ELb0ELb1ELb1ELb1ELb1ELb1EEEEEEEEEvNT_6ParamsE)
        .other          _ZN7cutlass13device_kernelIN5flash11enable_sm90INS1_16FlashAttnFwdSm90INS1_25CollectiveMainloopFwdSm90ILi2EN4cute5tupleIJNS5_1CILi1EEES8_S8_EEENS6_IJNS7_ILi128EEENS7_ILi160EEENS7_ILi192EEEEEELi128ENS_12float_e4m3_tEfNS_4arch4Sm90ELb1ELb0ELb1ELb1ELb1ELb0ELb0ELb1ELb1ELb1ELb0ELb0EEENS1_21CollectiveEpilogueFwdINS6_IJSA_SA_SB_EEES9_NS_10bfloat16_tESG_Li256ELb1ELb1ELb0ELb1EEENS1_36VarlenDynamicPersistentTileSchedulerILi128ELi160ELi256ELi128ELb0ELb1ELb1ELb1ELb1ELb1EEEEEEEEEvNT_6ParamsE,@"STO_CUDA_ENTRY STV_DEFAULT"
_ZN7cutlass13device_kernelIN5flash11enable_sm90INS1_16FlashAttnFwdSm90INS1_25CollectiveMainloopFwdSm90ILi2EN4cute5tupleIJNS5_1CILi1EEES8_S8_EEENS6_IJNS7_ILi128EEENS7_ILi160EEENS7_ILi192EEEEEELi128ENS_12float_e4m3_tEfNS_4arch4Sm90ELb1ELb0ELb1ELb1ELb1ELb0ELb0ELb1ELb1ELb1ELb0ELb0EEENS1_21CollectiveEpilogueFwdINS6_IJSA_SA_SB_EEES9_NS_10bfloat16_tESG_Li256ELb1ELb1ELb0ELb1EEENS1_36VarlenDynamicPersistentTileSchedulerILi128ELi160ELi256ELi128ELb0ELb1ELb1ELb1ELb1ELb1EEEEEEEEEvNT_6ParamsE:
        /* <DEDUP_REMOVED lines=45> */
.L_x_2366:
        /* <DEDUP_REMOVED lines=22> */
.L_x_2367:
        /* <DEDUP_REMOVED lines=18> */
.L_x_2368:
        /* <DEDUP_REMOVED lines=22> */
.L_x_2369:
        /* <DEDUP_REMOVED lines=24> */
.L_x_2370:
        /* <DEDUP_REMOVED lines=8> */
.L_x_2372:
        /* <DEDUP_REMOVED lines=25> */
[----:B------:R-:W-:Y:S02]  /*0a40*/  UMOV UR44, URZ ;  /* 0x0000003f002c7c82 */ /* 0x000fe40008000000 */
[CC--:B------:R-:W-:Y:S02]  /*0a50*/  LEA.HI R0, R3.reuse, R194.reuse, RZ, 0x7 ;  /* 0x000000c203007211 */ /* 0x0c0fe400078f38ff */
[----:B------:R-:W-:-:S02]  /*0a60*/  LEA.HI R4, R3, R194, RZ, 0x5 ;  /* 0x000000c203047211 */ /* 0x000fc400078f28ff */
[----:B------:R-:W-:Y:S02]  /*0a70*/  LOP3.LUT R5, R0, 0xffffff80, RZ, 0xc0, !PT ;  /* 0xffffff8000057812 */ /* 0x000fe400078ec0ff */
[CC--:B------:R-:W-:Y:S01]  /*0a80*/  LEA.HI R2, R3.reuse, R194.reuse, RZ, 0x4 ;  /* 0x000000c203027211 */ /* 0x0c0fe200078f20ff */
[----:B------:R-:W-:Y:S01]  /*0a90*/  IMAD.SHL.U32 R4, R4, 0x20, RZ ;  /* 0x0000002004047824 */ /* 0x000fe200078e00ff */
[----:B------:R-:W-:Y:S01]  /*0aa0*/  LEA.HI R10, R3, R194, RZ, 0x2 ;  /* 0x000000c2030a7211 */ /* 0x000fe200078f10ff */
[----:B------:R-:W-:Y:S01]  /*0ab0*/  IMAD.IADD R188, R194, 0x1, -R5 ;  /* 0x00000001c2bc7824 */ /* 0x000fe200078e0a05 */
[----:B------:R-:W-:Y:S02]  /*0ac0*/  LOP3.LUT R5, R2, 0x3fffff0, RZ, 0xc0, !PT ;  /* 0x03fffff002057812 */ /* 0x000fe400078ec0ff */
[----:B------:R-:W-:Y:S02]  /*0ad0*/  LOP3.LUT R4, R4, 0xfffffc00, RZ, 0xc0, !PT ;  /* 0xfffffc0004047812 */ /* 0x000fe400078ec0ff */
[----:B------:R-:W-:Y:S01]  /*0ae0*/  SHF.R.S32.HI R9, RZ, 0x1f, R188 ;  /* 0x0000001fff097819 */ /* 0x000fe200000114bc */
[----:B------:R-:W-:Y:S01]  /*0af0*/  IMAD.IADD R5, R194, 0x1, -R5 ;  /* 0x00000001c2057824 */ /* 0x000fe200078e0a05 */
[----:B------:R-:W-:-:S02]  /*0b00*/  SHF.R.S32.HI R7, RZ, 0x4, R2 ;  /* 0x00000004ff077819 */ /* 0x000fc40000011402 */
[----:B------:R-:W-:Y:S01]  /*0b10*/  LEA.HI R6, R9, R188, RZ, 0x2 ;  /* 0x000000bc09067211 */ /* 0x000fe200078f10ff */
[----:B------:R-:W-:Y:S01]  /*0b20*/  IMAD R191, R5, 0x40, R4 ;  /* 0x0000004005bf7824 */ /* 0x000fe200078e0204 */
[----:B------:R-:W-:Y:S02]  /*0b30*/  LOP3.LUT R5, R10, 0xfffffffc, RZ, 0xc0, !PT ;  /* 0xfffffffc0a057812 */ /* 0x000fe400078ec0ff */
[--C-:B------:R-:W-:Y:S02]  /*0b40*/  SHF.R.S32.HI R8, RZ, 0x2, R6.reuse ;  /* 0x00000002ff087819 */ /* 0x100fe40000011406 */
[----:B------:R-:W-:Y:S01]  /*0b50*/  SHF.R.S32.HI R11, RZ, 0x1f, R6 ;  /* 0x0000001fff0b7819 */ /* 0x000fe20000011406 */
[----:B------:R-:W-:Y:S01]  /*0b60*/  IMAD.IADD R4, R194, 0x1, -R5 ;  /* 0x00000001c2047824 */ /* 0x000fe200078e0a05 */
[----:B------:R-:W-:Y:S02]  /*0b70*/  LEA.HI R2, R2, R7, RZ, 0x1 ;  /* 0x0000000702027211 */ /* 0x000fe400078f08ff */
[----:B------:R-:W-:-:S02]  /*0b80*/  LEA.HI R3, R3, R194, RZ, 0x3 ;  /* 0x000000c203037211 */ /* 0x000fc400078f18ff */
[----:B------:R-:W-:Y:S02]  /*0b90*/  LEA.HI R11, R11, R8, RZ, 0x3 ;  /* 0x000000080b0b7211 */ /* 0x000fe400078f18ff */
[----:B------:R-:W-:Y:S02]  /*0ba0*/  SHF.R.S32.HI R189, RZ, 0x7, R0 ;  /* 0x00000007ffbd7819 */ /* 0x000fe40000011400 */
[----:B------:R-:W-:Y:S02]  /*0bb0*/  LOP3.LUT R2, R2, 0x1ffffffe, RZ, 0xc0, !PT ;  /* 0x1ffffffe02027812 */ /* 0x000fe400078ec0ff */
[----:B------:R-:W-:Y:S02]  /*0bc0*/  LOP3.LUT R5, R3, 0xfffffff8, RZ, 0xc0, !PT ;  /* 0xfffffff803057812 */ /* 0x000fe400078ec0ff */
[----:B------:R-:W-:Y:S01]  /*0bd0*/  LOP3.LUT R11, R11, 0xfffffff8, RZ, 0xc0, !PT ;  /* 0xfffffff80b0b7812 */ /* 0x000fe200078ec0ff */
[----:B------:R-:W-:Y:S01]  /*0be0*/  IMAD.IADD R2, R7, 0x1, -R2 ;  /* 0x0000000107027824 */ /* 0x000fe200078e0a02 */
[----:B------:R-:W-:Y:S01]  /*0bf0*/  LEA.HI R9, R9, R188, RZ, 0x5 ;  /* 0x000000bc09097211 */ /* 0x000fe200078f28ff */
[----:B------:R-:W-:Y:S01]  /*0c00*/  IMAD.IADD R22, R194, 0x1, -R5 ;  /* 0x00000001c2167824 */ /* 0x000fe200078e0a05 */
[----:B------:R-:W-:Y:S01]  /*0c10*/  LEA.HI R0, R0, R189, RZ, 0x1 ;  /* 0x000000bd00007211 */ /* 0x000fe200078f08ff */
[----:B------:R-:W-:Y:S01]  /*0c20*/  IMAD.IADD R8, R8, 0x1, -R11 ;  /* 0x0000000108087824 */ /* 0x000fe200078e0a0b */
[----:B------:R-:W-:Y:S01]  /*0c30*/  SHF.R.S32.HI R9, RZ, 0x5, R9 ;  /* 0x00000005ff097819 */ /* 0x000fe20000011409 */
[----:B------:R-:W-:Y:S01]  /*0c40*/  IMAD.SHL.U32 R16, R22, 0x8, RZ ;  /* 0x0000000816107824 */ /* 0x000fe200078e00ff */
[----:B------:R-:W-:Y:S01]  /*0c50*/  LEA.HI R7, R4, R4, RZ, 0x1 ;  /* 0x0000000404077211 */ /* 0x000fe200078f08ff */
[----:B------:R-:W-:Y:S01]  /*0c60*/  IMAD R191, R2, 0x8, R191 ;  /* 0x0000000802bf7824 */ /* 0x000fe200078e02bf */
[----:B------:R-:W-:Y:S01]  /*0c70*/  LOP3.LUT R0, R0, 0x3fffffe, RZ, 0xc0, !PT ;  /* 0x03fffffe00007812 */ /* 0x000fe200078ec0ff */
[----:B------:R-:W-:Y:S01]  /*0c80*/  IMAD R9, R9, 0x10, R8 ;  /* 0x0000001009097824 */ /* 0x000fe200078e0208 */
[----:B------:R-:W-:Y:S01]  /*0c90*/  LOP3.LUT R7, R7, 0x1ffffffe, RZ, 0xc0, !PT ;  /* 0x1ffffffe07077812 */ /* 0x000fe200078ec0ff */
[----:B------:R-:W-:Y:S01]  /*0ca0*/  VIADD R19, R16, 0x40 ;  /* 0x0000004010137836 */ /* 0x000fe20000000000 */
        /* <DEDUP_REMOVED lines=9> */
.L_x_2432:
[----:B012---:R-:W0:Y:S01]  /*0d40*/  LDC.64 R2, c[0x0][0xc88] ;  /* 0x00032200ff027b82 */ /* 0x007e220000000a00 */
        /* <DEDUP_REMOVED lines=13> */
[----:B------:R-:W-:-:S04]  /*0e20*/  @UP0 ULEA UR6, UP2, UR36, UR6, 0x2 ;  /* 0x0000000624060291 */ /* 0x000fc8000f84103f */
[----:B------:R-:W-:Y:S02]  /*0e30*/  @UP0 ULEA.HI.X UR7, UR36, UR7, UR37, 0x2, UP2 ;  /* 0x0000000724070291 */ /* 0x000fe400090f1425 */
[----:B------:R-:W-:Y:S01]  /*0e40*/  @UP1 ULEA UR8, UP0, UR36, UR8, 0x2 ;  /* 0x0000000824081291 */ /* 0x000fe2000f80103f */
[----:B------:R-:W-:-:S03]  /*0e50*/  IMAD.U32 R2, RZ, RZ, UR6 ;  /* 0x00000006ff027e24 */ /* 0x000fc6000f8e00ff */
[----:B------:R-:W-:Y:S01]  /*0e60*/  @UP1 ULEA.HI.X UR9, UR36, UR9, UR37, 0x2, UP0 ;  /* 0x0000000924091291 */ /* 0x000fe200080f1425 */
[----:B------:R-:W-:Y:S01]  /*0e70*/  IMAD.U32 R3, RZ, RZ, UR7 ;  /* 0x00000007ff037e24 */ /* 0x000fe2000f8e00ff */
[----:B------:R-:W-:Y:S01]  /*0e80*/  ULDC.64 UR6, c[0x0][0x418] ;  /* 0x0001060000067ab9 */ /* 0x000fe20000000a00 */
[----:B------:R-:W-:-:S03]  /*0e90*/  IMAD.U32 R4, RZ, RZ, UR8 ;  /* 0x00000008ff047e24 */ /* 0x000fc6000f8e00ff */
[----:B------:R-:W-:Y:S01]  /*0ea0*/  IMAD.U32 R5, RZ, RZ, UR9 ;  /* 0x00000009ff057e24 */ /* 0x000fe2000f8e00ff */
[----:B------:R-:W2:Y:S01]  /*0eb0*/  @P0 LDG.E R2, desc[UR54][R2.64] ;  /* 0x0000003602020981 */ /* 0x000ea2000c1e1900 */
[----:B------:R-:W-:Y:S01]  /*0ec0*/  UISETP.NE.U32.AND UP0, UPT, UR6, URZ, UPT ;  /* 0x0000003f0600728c */ /* 0x000fe2000bf05070 */
[----:B------:R-:W-:Y:S02]  /*0ed0*/  ULDC.64 UR8, c[0x0][0xa20] ;  /* 0x0002880000087ab9 */ /* 0x000fe40000000a00 */
[----:B---3--:R-:W3:Y:S01]  /*0ee0*/  @P2 LDG.E R4, desc[UR54][R4.64] ;  /* 0x0000003604042981 */ /* 0x008ee2000c1e1900 */
[----:B------:R-:W-:Y:S01]  /*0ef0*/  UISETP.NE.AND.EX UP0, UPT, UR7, URZ, UPT, UP0 ;  /* 0x0000003f0700728c */ /* 0x000fe2000bf05300 */
[----:B------:R-:W-:Y:S01]  /*0f00*/  ISETP.NE.U32.AND P1, PT, RZ, UR8, PT ;  /* 0x00000008ff007c0c */ /* 0x000fe2000bf25070 */
[----:B------:R-:W-:Y:S01]  /*0f10*/  ULDC UR6, c[0x0][0x2f0] ;  /* 0x0000bc0000067ab9 */ /* 0x000fe20000000800 */
[----:B------:R-:W-:Y:S01]  /*0f20*/  UMOV UR50, URZ ;  /* 0x0000003f00327c82 */ /* 0x000fe20008000000 */
[----:B------:R-:W-:Y:S01]  /*0f30*/  USEL UR4, UR4, 0x1, UP0 ;  /* 0x0000000104047887 */ /* 0x000fe20008000000 */
[----:B------:R-:W-:-:S03]  /*0f40*/  ISETP.NE.AND.EX P1, PT, RZ, UR9, PT, P1 ;  /* 0x00000009ff007c0c */ /* 0x000fc6000bf25310 */
[----:B------:R-:W-:Y:S01]  /*0f50*/  UIMAD UR4, UR4, UR6, URZ ;  /* 0x00000006040472a4 */ /* 0x000fe2000f8e023f */
[----:B--2---:R-:W-:Y:S02]  /*0f60*/  @P0 R2UR UR50, R2 ;  /* 0x00000000023202ca */ /* 0x004fe400000e0000 */
[----:B---3--:R-:W-:Y:S01]  /*0f70*/  @P2 R2UR UR51, R4 ;  /* 0x00000000043322ca */ /* 0x008fe200000e0000 */
[----:B----4-:R-:W-:-:S14]  /*0f80*/  @P2 BRA `(.L_x_2373) ;  /* 0x0000000000382947 */ /* 0x010fdc0003800000 */
[----:B------:R-:W-:Y:S01]  /*0f90*/  ULDC.64 UR6, c[0x0][0xa00] ;  /* 0x0002800000067ab9 */ /* 0x000fe20000000a00 */
[----:B------:R-:W-:Y:S01]  /*0fa0*/  ULDC UR51, c[0x0][0x288] ;  /* 0x0000a20000337ab9 */ /* 0x000fe20000000800 */
[----:B------:R-:W-:-:S04]  /*0fb0*/  ISETP.NE.U32.AND P0, PT, RZ, UR6, PT ;  /* 0x00000006ff007c0c */ /* 0x000fc8000bf05070 */
[----:B------:R-:W-:-:S13]  /*0fc0*/  ISETP.NE.AND.EX P0, PT, RZ, UR7, PT, P0 ;  /* 0x00000007ff007c0c */ /* 0x000fda000bf05300 */
[----:B------:R-:W-:Y:S05]  /*0fd0*/  @!P0 BRA `(.L_x_2373) ;  /* 0x0000000000248947 */ /* 0x000fea0003800000 */
[----:B------:R-:W-:Y:S02]  /*0fe0*/  ULDC.64 UR6, c[0x0][0xa00] ;  /* 0x0002800000067ab9 */ /* 0x000fe40000000a00 */
[----:B------:R-:W-:-:S06]  /*0ff0*/  UIMAD.WIDE UR6, UR36, 0x4, UR6 ;  /* 0x00000004240678a5 */ /* 0x000fcc000f8e0206 */
[----:B------:R-:W-:Y:S01]  /*1000*/  IMAD.U32 R2, RZ, RZ, UR6 ;  /* 0x00000006ff027e24 */ /* 0x000fe2000f8e00ff */
[----:B------:R-:W-:-:S05]  /*1010*/  MOV R3, UR7 ;  /* 0x0000000700037c02 */ /* 0x000fca0008000f00 */
[----:B------:R-:W2:Y:S04]  /*1020*/  LDG.E R4, desc[UR54][R2.64] ;  /* 0x0000003602047981 */ /* 0x000ea8000c1e1900 */
[----:B------:R-:W3:Y:S01]  /*1030*/  LDG.E R0, desc[UR54][R2.64+0x4] ;  /* 0x0000043602007981 */ /* 0x000ee2000c1e1900 */
[----:B--2---:R-:W-:Y:S02]  /*1040*/  R2UR UR51, R4 ;  /* 0x00000000043372ca */ /* 0x004fe400000e0000 */
[----:B---3--:R-:W-:-:S13]  /*1050*/  R2UR UR6, R0 ;  /* 0x00000000000672ca */ /* 0x008fda00000e0000 */
[----:B------:R-:W-:-:S12]  /*1060*/  UIADD3 UR51, -UR51, UR6, URZ ;  /* 0x0000000633337290 */ /* 0x000fd8000fffe13f */
.L_x_2373:
[----:B------:R-:W-:Y:S01]  /*1070*/  UMOV UR38, UR48 ;  /* 0x0000003000267c82 */ /* 0x000fe20008000000 */
[----:B------:R-:W-:Y:S05]  /*1080*/  @!P1 BRA `(.L_x_2374) ;  /* 0x00000000001c9947 */ /* 0x000fea0003800000 */
[----:B------:R-:W-:-:S04]  /*1090*/  ULEA UR4, UP0, UR36, UR8, 0x2 ;  /* 0x0000000824047291 */ /* 0x000fc8000f80103f */
[----:B------:R-:W-:Y:S02]  /*10a0*/  ULEA.HI.X UR6, UR36, UR9, UR37, 0x2, UP0 ;  /* 0x0000000924067291 */ /* 0x000fe400080f1425 */
[----:B------:R-:W-:-:S04]  /*10b0*/  IMAD.U32 R2, RZ, RZ, UR4 ;  /* 0x00000004ff027e24 */ /* 0x000fc8000f8e00ff */
[----:B------:R-:W-:-:S05]  /*10c0*/  IMAD.U32 R3, RZ, RZ, UR6 ;  /* 0x00000006ff037e24 */ /* 0x000fca000f8e00ff */
[----:B------:R-:W2:Y:S02]  /*10d0*/  LDG.E R2, desc[UR54][R2.64] ;  /* 0x0000003602027981 */ /* 0x000ea4000c1e1900 */
[----:B--2---:R-:W-:Y:S01]  /*10e0*/  R2UR UR4, R2 ;  /* 0x00000000020472ca */ /* 0x004fe200000e0000 */
[----:B------:R-:W-:-:S14]  /*10f0*/  BRA `(.L_x_2375) ;  /* 0x0000000000347947 */ /* 0x000fdc0003800000 */
.L_x_2374:
[----:B------:R-:W-:Y:S02]  /*1100*/  ULDC.64 UR6, c[0x0][0xa08] ;  /* 0x0002820000067ab9 */ /* 0x000fe40000000a00 */
[----:B------:R-:W-:-:S04]  /*1110*/  ISETP.NE.U32.AND P0, PT, RZ, UR6, PT ;  /* 0x00000006ff007c0c */ /* 0x000fc8000bf05070 */
[----:B------:R-:W-:-:S13]  /*1120*/  ISETP.NE.AND.EX P0, PT, RZ, UR7, PT, P0 ;  /* 0x00000007ff007c0c */ /* 0x000fda000bf05300 */
[----:B------:R-:W-:Y:S05]  /*1130*/  @!P0 BRA `(.L_x_2375) ;  /* 0x0000000000248947 */ /* 0x000fea0003800000 */
[----:B------:R-:W-:Y:S02]  /*1140*/  ULDC.64 UR6, c[0x0][0xa08] ;  /* 0x0002820000067ab9 */ /* 0x000fe40000000a00 */
[----:B------:R-:W-:-:S06]  /*1150*/  UIMAD.WIDE UR6, UR36, 0x4, UR6 ;  /* 0x00000004240678a5 */ /* 0x000fcc000f8e0206 */
[----:B------:R-:W-:Y:S02]  /*1160*/  IMAD.U32 R2, RZ, RZ, UR6 ;  /* 0x00000006ff027e24 */ /* 0x000fe4000f8e00ff */
[----:B------:R-:W-:-:S05]  /*1170*/  IMAD.U32 R3, RZ, RZ, UR7 ;  /* 0x00000007ff037e24 */ /* 0x000fca000f8e00ff */
[----:B------:R-:W2:Y:S04]  /*1180*/  LDG.E R4, desc[UR54][R2.64] ;  /* 0x0000003602047981 */ /* 0x000ea8000c1e1900 */
[----:B------:R-:W3:Y:S01]  /*1190*/  LDG.E R0, desc[UR54][R2.64+0x4] ;  /* 0x0000043602007981 */ /* 0x000ee2000c1e1900 */
[----:B--2---:R-:W-:Y:S02]  /*11a0*/  R2UR UR4, R4 ;  /* 0x00000000040472ca */ /* 0x004fe400000e0000 */
[----:B---3--:R-:W-:-:S13]  /*11b0*/  R2UR UR6, R0 ;  /* 0x00000000000672ca */ /* 0x008fda00000e0000 */
[----:B------:R-:W-:-:S12]  /*11c0*/  UIADD3 UR4, -UR4, UR6, URZ ;  /* 0x0000000604047290 */ /* 0x000fd8000fffe13f */
.L_x_2375:
[----:B------:R-:W-:Y:S01]  /*11d0*/  UIADD3 UR50, -UR50, UR4, URZ ;  /* 0x0000000432327290 */ /* 0x000fe2000fffe13f */
[----:B------:R-:W-:Y:S01]  /*11e0*/  PLOP3.LUT P0, PT, PT, PT, PT, 0x80, 0x0 ;  /* 0x000000000000781c */ /* 0x000fe20003f0f070 */
[----:B------:R-:W-:Y:S01]  /*11f0*/  USHF.L.U32 UR39, UR5, 0x7, URZ ;  /* 0x0000000705277899 */ /* 0x000fe2000800063f */
[----:B------:R-:W-:Y:S01]  /*1200*/  IMAD.MOV.U32 R0, RZ, RZ, RZ ;  /* 0x000000ffff007224 */ /* 0x000fe200078e00ff */
[----:B------:R-:W-:Y:S01]  /*1210*/  ULDC UR4, c[0x0][0x448] ;  /* 0x0001120000047ab9 */ /* 0x000fe20000000800 */
[----:B------:R-:W-:Y:S01]  /*1220*/  UIADD3 UR7, UR50, 0xa0, -UR51 ;  /* 0x000000a032077890 */ /* 0x000fe2000fffe833 */
[----:B------:R-:W-:Y:S01]  /*1230*/  IMAD.MOV.U32 R2, RZ, RZ, RZ ;  /* 0x000000ffff027224 */ /* 0x000fe200078e00ff */
[----:B------:R-:W-:Y:S01]  /*1240*/  UISETP.NE.AND UP0, UPT, UR4, 0x1, UPT ;  /* 0x000000010400788c */ /* 0x000fe2000bf05270 */
[----:B------:R-:W-:Y:S01]  /*1250*/  CS2R R86, SRZ ;  /* 0x0000000000567805 */ /* 0x000fe2000001ff00 */
[----:B------:R-:W-:Y:S01]  /*1260*/  UIADD3 UR6, UR39, 0x7f, URZ ;  /* 0x0000007f27067890 */ /* 0x000fe2000fffe03f */
[----:B------:R-:W-:Y:S01]  /*1270*/  CS2R R6, SRZ ;  /* 0x0000000000067805 */ /* 0x000fe2000001ff00 */
[----:B------:R-:W-:Y:S01]  /*1280*/  UP2UR UR52, UPR, URZ, 0x1 ;  /* 0x000000013f347883 */ /* 0x000fe20008000000 */
[----:B------:R-:W-:-:S02]  /*1290*/  CS2R R84, SRZ ;  /* 0x0000000000547805 */ /* 0x000fc4000001ff00 */
[----:B------:R-:W-:Y:S02]  /*12a0*/  CS2R R8, SRZ ;  /* 0x0000000000087805 */ /* 0x000fe4000001ff00 */
[----:B------:R-:W-:Y:S02]  /*12b0*/  CS2R R78, SRZ ;  /* 0x00000000004e7805 */ /* 0x000fe4000001ff00 */
[----:B------:R-:W-:Y:S02]  /*12c0*/  CS2R R10, SRZ ;  /* 0x00000000000a7805 */ /* 0x000fe4000001ff00 */
[----:B------:R-:W-:Y:S02]  /*12d0*/  CS2R R76, SRZ ;  /* 0x00000000004c7805 */ /* 0x000fe4000001ff00 */
[----:B------:R-:W-:Y:S01]  /*12e0*/  CS2R R12, SRZ ;  /* 0x00000000000c7805 */ /* 0x000fe2000001ff00 */
[----:B------:R-:W-:Y:S01]  /*12f0*/  @UP0 ULDC UR4, c[0x0][0x44c] ;  /* 0x0001130000040ab9 */ /* 0x000fe20000000800 */
[----:B------:R-:W-:Y:S01]  /*1300*/  @UP0 ULDC UR8, c[0x0][0x450] ;  /* 0x0001140000080ab9 */ /* 0x000fe20000000800 */
[----:B------:R-:W-:Y:S01]  /*1310*/  UIMAD.WIDE.U32 UR4, UR6, UR4, URZ ;  /* 0x00000004060472a5 */ /* 0x000fe2000f8e003f */
[----:B------:R-:W-:Y:S01]  /*1320*/  CS2R R70, SRZ ;  /* 0x0000000000467805 */ /* 0x000fe2000001ff00 */
[----:B------:R-:W-:Y:S01]  /*1330*/  UIADD3 UR4, UR50, 0x9f, URZ ;  /* 0x0000009f32047890 */ /* 0x000fe2000fffe03f */
[----:B------:R-:W-:Y:S01]  /*1340*/  CS2R R14, SRZ ;  /* 0x00000000000e7805 */ /* 0x000fe2000001ff00 */
[----:B------:R-:W-:Y:S01]  /*1350*/  @UP0 USHF.R.U32.HI UR6, URZ, UR8, UR5 ;  /* 0x000000083f060299 */ /* 0x000fe20008011605 */
[----:B------:R-:W-:Y:S01]  /*1360*/  CS2R R68, SRZ ;  /* 0x0000000000447805 */ /* 0x000fe2000001ff00 */
[----:B------:R-:W-:Y:S01]  /*1370*/  UIMAD.WIDE UR4, UR4, 0x66666667, URZ ;  /* 0x66666667040478a5 */ /* 0x000fe2000f8e023f */
[----:B------:R-:W-:Y:S01]  /*1380*/  CS2R R20, SRZ ;  /* 0x0000000000147805 */ /* 0x000fe2000001ff00 */
[----:B------:R-:W-:Y:S01]  /*1390*/  UIADD3 UR6, UR7, UR6, URZ ;  /* 0x0000000607067290 */ /* 0x000fe2000fffe03f */
[----:B------:R-:W-:Y:S01]  /*13a0*/  CS2R R62, SRZ ;  /* 0x00000000003e7805 */ /* 0x000fe2000001ff00 */
[----:B------:R-:W-:Y:S01]  /*13b0*/  USHF.R.U32.HI UR4, URZ, 0x1f, UR5 ;  /* 0x0000001f3f047899 */ /* 0x000fe20008011605 */
[----:B------:R-:W-:Y:S01]  /*13c0*/  CS2R R24, SRZ ;  /* 0x0000000000187805 */ /* 0x000fe2000001ff00 */
[----:B------:R-:W-:Y:S01]  /*13d0*/  UIMAD.WIDE UR6, UR6, 0x66666667, URZ ;  /* 0x66666667060678a5 */ /* 0x000fe2000f8e023f */
[----:B------:R-:W-:Y:S01]  /*13e0*/  CS2R R60, SRZ ;  /* 0x00000000003c7805 */ /* 0x000fe2000001ff00 */
[----:B------:R-:W-:Y:S01]  /*13f0*/  ULEA.HI.SX32 UR4, UR5, UR4, 0x1a ;  /* 0x0000000405047291 */ /* 0x000fe2000f8fd23f */
[----:B------:R-:W-:Y:S01]  /*1400*/  CS2R R28, SRZ ;  /* 0x00000000001c7805 */ /* 0x000fe2000001ff00 */
[----:B------:R-:W-:Y:S01]  /*1410*/  USHF.R.U32.HI UR6, URZ, 0x1f, UR7 ;  /* 0x0000001f3f067899 */ /* 0x000fe20008011607 */
[----:B------:R-:W-:-:S02]  /*1420*/  CS2R R54, SRZ ;  /* 0x0000000000367805 */ /* 0x000fc4000001ff00 */
[----:B------:R-:W-:Y:S02]  /*1430*/  CS2R R26, SRZ ;  /* 0x00000000001a7805 */ /* 0x000fe4000001ff00 */
[----:B------:R-:W-:Y:S01]  /*1440*/  CS2R R52, SRZ ;  /* 0x0000000000347805 */ /* 0x000fe2000001ff00 */
[----:B------:R-:W-:Y:S01]  /*1450*/  ULEA.HI.SX32 UR6, UR7, UR6, 0x1a ;  /* 0x0000000607067291 */ /* 0x000fe2000f8fd23f */
[----:B------:R-:W-:Y:S02]  /*1460*/  CS2R R32, SRZ ;  /* 0x0000000000207805 */ /* 0x000fe4000001ff00 */
[----:B------:R-:W-:Y:S02]  /*1470*/  CS2R R30, SRZ ;  /* 0x00000000001e7805 */ /* 0x000fe4000001ff00 */
[----:B------:R-:W-:Y:S01]  /*1480*/  CS2R R42, SRZ ;  /* 0x00000000002a7805 */ /* 0x000fe2000001ff00 */
[----:B------:R-:W-:Y:S01]  /*1490*/  UISETP.LT.AND UP0, UPT, UR4, UR6, UPT ;  /* 0x000000060400728c */ /* 0x000fe2000bf01270 */
[----:B------:R-:W-:-:S02]  /*14a0*/  CS2R R36, SRZ ;  /* 0x0000000000247805 */ /* 0x000fc4000001ff00 */
[----:B------:R-:W-:Y:S02]  /*14b0*/  CS2R R40, SRZ ;  /* 0x0000000000287805 */ /* 0x000fe4000001ff00 */
[----:B------:R-:W-:Y:S01]  /*14c0*/  CS2R R38, SRZ ;  /* 0x0000000000267805 */ /* 0x000fe2000001ff00 */
[----:B------:R-:W-:Y:S01]  /*14d0*/  USEL UR53, UR4, UR6, UP0 ;  /* 0x0000000604357287 */ /* 0x000fe20008000000 */
[----:B------:R-:W-:Y:S01]  /*14e0*/  IMAD.MOV.U32 R34, RZ, RZ, RZ ;  /* 0x000000ffff227224 */ /* 0x000fe200078e00ff */
[----:B------:R-:W-:Y:S02]  /*14f0*/  CS2R R88, SRZ ;  /* 0x0000000000587805 */ /* 0x000fe4000001ff00 */
[----:B------:R-:W-:Y:S01]  /*1500*/  CS2R R48, SRZ ;  /* 0x0000000000307805 */ /* 0x000fe2000001ff00 */
[----:B------:R-:W-:Y:S01]  /*1510*/  UISETP.GE.AND UP0, UPT, UR53, 0x1, UPT ;  /* 0x000000013500788c */ /* 0x000fe2000bf06270 */
[----:B------:R-:W-:Y:S02]  /*1520*/  CS2R R90, SRZ ;  /* 0x00000000005a7805 */ /* 0x000fe4000001ff00 */
[----:B------:R-:W-:-:S02]  /*1530*/  CS2R R56, SRZ ;  /* 0x0000000000387805 */ /* 0x000fc4000001ff00 */
[----:B------:R-:W-:Y:S01]  /*1540*/  CS2R R92, SRZ ;  /* 0x00000000005c7805 */ /* 0x000fe2000001ff00 */
[----:B------:R-:W-:Y:S01]  /*1550*/  IMAD.MOV.U32 R65, RZ, RZ, RZ ;  /* 0x000000ffff417224 */ /* 0x000fe200078e00ff */
[----:B------:R-:W-:Y:S02]  /*1560*/  CS2R R94, SRZ ;  /* 0x00000000005e7805 */ /* 0x000fe4000001ff00 */
[----:B------:R-:W-:-:S13]  /*1570*/  PLOP3.LUT P1, PT, PT, PT, UP0, 0x80, 0x0 ;  /* 0x000000000000781c */ /* 0x000fda0003f2f008 */
[----:B------:R-:W-:Y:S05]  /*1580*/  @!P1 BRA `(.L_x_2376) ;  /* 0x000000c400b09947 */ /* 0x000fea0003800000 */
        /* <DEDUP_REMOVED lines=31> */
.L_x_2377:
        /* <DEDUP_REMOVED lines=17> */
[----:B------:R-:W-:Y:S02]  /*1890*/  @UP1 UIMAD UR18, UR36, UR11, UR9 ;  /* 0x0000000b241212a4 */ /* 0x000fe4000f8e0209 */
[----:B------:R-:W-:Y:S02]  /*18a0*/  @UP1 USHF.R.S32.HI UR19, URZ, 0x1f, UR48 ;  /* 0x0000001f3f131899 */ /* 0x000fe40008011430 */
[----:B------:R-:W-:Y:S01]  /*18b0*/  @UP1 UIMAD.WIDE.U32 UR12, UR36, UR10, URZ ;  /* 0x0000000a240c12a5 */ /* 0x000fe2000f8e003f */
[----:B------:R-:W-:Y:S02]  /*18c0*/  @UP0 ULDC.64 UR8, c[0x0][0x9b0] ;  /* 0x00026c0000080ab9 */ /* 0x000fe40000000a00 */
        /* <DEDUP_REMOVED lines=26> */
[----:B------:R-:W-:Y:S01]  /*1a70*/  MOV R6, UR4 ;  /* 0x0000000400067c02 */ /* 0x000fe20008000f00 */
[----:B------:R-:W-:-:S03]  /*1a80*/  ULDC UR4, c[0x0][0x9d8] ;  /* 0x0002760000047ab9 */ /* 0x000fc60000000800 */
[----:B------:R-:W-:-:S04]  /*1a90*/  SHF.L.U32 R6, R6, 0x1f, RZ ;  /* 0x0000001f06067819 */ /* 0x000fc800000006ff */
[----:B------:R-:W0:Y:S01]  /*1aa0*/  SYNCS.PHASECHK.TRANS64.TRYWAIT P1, [UR41+0x29800], R6 ;  /* 0x02980006ff0075a7 */ /* 0x000e220008020169 */
[----:B--2---:R-:W-:-:S04]  /*1ab0*/  FMUL.FTZ R0, R7, R0 ;  /* 0x0000000007007220 */ /* 0x004fc80000410000 */
[----:B------:R-:W-:Y:S01]  /*1ac0*/  FMUL.FTZ R0, R0, UR4 ;  /* 0x0000000400007c20 */ /* 0x000fe20008410000 */
[----:B0-----:R-:W-:Y:S06]  /*1ad0*/  @!P1 BRA `(.L_x_2378) ;  /* 0x00000154000c9947 */ /* 0x001fec0003800000 */
.L_x_2536:
[----:B------:R-:W-:Y:S05]  /*1ae0*/  @!P0 BRA `(.L_x_2379) ;  /* 0x0000000000048947 */ /* 0x000fea0003800000 */
[----:B------:R-:W-:Y:S01]  /*1af0*/  BPT.TRAP 0x1 ;  /* 0x000000040000795c */ /* 0x000fe20000300000 */
.L_x_2379:
[----:B------:R-:W-:Y:S02]  /*1b00*/  IMAD.U32 R2, RZ, RZ, UR44 ;  /* 0x0000002cff027e24 */ /* 0x000fe4000f8e00ff */
[----:B0-----:R-:W-:-:S03]  /*1b10*/  IMAD.U32 R3, RZ, RZ, UR45 ;  /* 0x0000002dff037e24 */ /* 0x001fc6000f8e00ff */
[----:B------:R-:W-:Y:S02]  /*1b20*/  LEA R2, R2, UR41, 0x3 ;  /* 0x0000002902027c11 */ /* 0x000fe4000f8e18ff */
[----:B------:R-:W-:-:S04]  /*1b30*/  SHF.L.U32 R3, R3, 0x1f, RZ ;  /* 0x0000001f03037819 */ /* 0x000fc800000006ff */
[----:B------:R0:W1:Y:S01]  /*1b40*/  SYNCS.PHASECHK.TRANS64.TRYWAIT P1, [R2+URZ+0x29830], R3 ;  /* 0x02983003020075a7 */ /* 0x000062000802017f */
[----:B------:R-:W-:Y:S05]  /*1b50*/  @!P0 BRA `(.L_x_2380) ;  /* 0x0000000000048947 */ /* 0x000fea0003800000 */
[----:B------:R-:W-:Y:S01]  /*1b60*/  BPT.TRAP 0x1 ;  /* 0x000000040000795c */ /* 0x000fe20000300000 */
.L_x_2380:
[----:B-1----:R-:W-:Y:S05]  /*1b70*/  @P1 BRA `(.L_x_2381) ;  /* 0x0000000000081947 */ /* 0x002fea0003800000 */
[----:B------:R-:W1:Y:S02]  /*1b80*/  SYNCS.PHASECHK.TRANS64.TRYWAIT P1, [R2+URZ+0x29830], R3 ;  /* 0x02983003020075a7 */ /* 0x000e64000802017f */
[----:B-1----:R-:W-:Y:S05]  /*1b90*/  @!P1 BRA `(.L_x_2382) ;  /* 0x0000015000f49947 */ /* 0x002fea0003800000 */
.L_x_2381:
        /* <DEDUP_REMOVED lines=204> */
.L_x_2383:
[----:B------:R-:W-:Y:S01]  /*2860*/  UISETP.NE.AND UP0, UPT, UR52, URZ, UPT ;  /* 0x0000003f3400728c */ /* 0x000fe2000bf05270 */
[C---:B------:R-:W-:Y:S01]  /*2870*/  FMUL.FTZ R75, R0.reuse, R75 ;  /* 0x0000004b004b7220 */ /* 0x040fe20000410000 */
[C---:B------:R-:W-:Y:S01]  /*2880*/  FMUL.FTZ R7, R0.reuse, R58 ;  /* 0x0000003a00077220 */ /* 0x040fe20000410000 */
[C---:B------:R-:W-:Y:S01]  /*2890*/  FMUL.FTZ R6, R0.reuse, R93 ;  /* 0x0000005d00067220 */ /* 0x040fe20000410000 */
[----:B------:R-:W-:Y:S01]  /*28a0*/  UMOV UR7, 0xffffff60 ;  /* 0xffffff6000077882 */ /* 0x000fe20000000000 */
[----:B------:R2:W-:Y:S01]  /*28b0*/  MUFU.TANH R113, R75 ;  /* 0x0000004b00717308 */ /* 0x0005e20000002400 */
[----:B------:R-:W-:Y:S01]  /*28c0*/  PLOP3.LUT P1, PT, PT, PT, UP0, 0x80, 0x0 ;  /* 0x000000000000781c */ /* 0x000fe20003f2f008 */
[C---:B------:R-:W-:Y:S01]  /*28d0*/  FMUL.FTZ R62, R0.reuse, R62 ;  /* 0x0000003e003e7220 */ /* 0x040fe20000410000 */
[----:B------:R-:W-:Y:S01]  /*28e0*/  PLOP3.LUT P2, PT, PT, PT, UP0, 0x80, 0x0 ;  /* 0x000000000000781c */ /* 0x000fe20003f4f008 */
[----:B------:R-:W-:Y:S01]  /*28f0*/  UIMAD UR7, UR53, UR7, 0xa1 ;  /* 0x000000a1350774a4 */ /* 0x000fe2000f8e0207 */
        /* <DEDUP_REMOVED lines=16> */
[C---:B------:R-:W-:Y:S01]  /*2a00*/  FMUL.FTZ R98, R0.reuse, R98 ;  /* 0x0000006200627220 */ /* 0x040fe20000410000 */
[----:B------:R-:W-:Y:S01]  /*2a10*/  @P2 SHF.R.U32.HI R64, RZ, UR6, R7 ;  /* 0x00000006ff402c19 */ /* 0x000fe20008011607 */
[----:B------:R-:W-:Y:S01]  /*2a20*/  UIMAD UR6, UR53, -0xa0, UR50 ;  /* 0xffffff60350678a4 */ /* 0x000fe2000f8e0232 */
[----:B------:R3:W-:Y:S01]  /*2a30*/  MUFU.TANH R109, R74 ;  /* 0x0000004a006d7308 */ /* 0x0007e20000002400 */
[C---:B--2---:R-:W-:Y:S01]  /*2a40*/  FMUL.FTZ R62, R0.reuse, R68 ;  /* 0x00000044003e7220 */ /* 0x044fe20000410000 */
[----:B------:R-:W-:Y:S01]  /*2a50*/  IMAD.U32 R68, RZ, RZ, UR7 ;  /* 0x00000007ff447e24 */ /* 0x000fe2000f8e00ff */
[----:B------:R-:W2:Y:S01]  /*2a60*/  SHFL.IDX PT, R7, R64, 0x1, 0x1c1f ;  /* 0x003c1f0040077f89 */ /* 0x000ea200000e0000 */
[----:B------:R-:W-:Y:S01]  /*2a70*/  UIADD3 UR6, UR6, 0xa0, URZ ;  /* 0x000000a006067890 */ /* 0x000fe2000fffe03f */
[C---:B------:R-:W-:Y:S01]  /*2a80*/  FMUL.FTZ R99, R0.reuse, R99 ;  /* 0x0000006300637220 */ /* 0x040fe20000410000 */
[C---:B------:R-:W-:Y:S01]  /*2a90*/  FMUL.FTZ R102, R0.reuse, R102 ;  /* 0x0000006600667220 */ /* 0x040fe20000410000 */
[C---:B------:R-:W-:Y:S01]  /*2aa0*/  FMUL.FTZ R70, R0.reuse, R70 ;  /* 0x0000004600467220 */ /* 0x040fe20000410000 */
[----:B------:R4:W-:Y:S01]  /*2ab0*/  MUFU.TANH R105, R103 ;  /* 0x0000006700697308 */ /* 0x0009e20000002400 */
[C---:B---3--:R-:W-:Y:S01]  /*2ac0*/  FMUL.FTZ R74, R0.reuse, R56 ;  /* 0x00000038004a7220 */ /* 0x048fe20000410000 */
[C---:B------:R-:W-:Y:S01]  /*2ad0*/  FMUL.FTZ R56, R0.reuse, R57 ;  /* 0x0000003900387220 */ /* 0x040fe20000410000 */
[C---:B------:R-:W-:Y:S01]  /*2ae0*/  FMUL.FTZ R57, R0.reuse, R60 ;  /* 0x0000003c00397220 */ /* 0x040fe20000410000 */
[C---:B------:R-:W-:Y:S01]  /*2af0*/  FMUL.FTZ R60, R0.reuse, R65 ;  /* 0x00000041003c7220 */ /* 0x040fe20000410000 */
[C---:B------:R-:W-:Y:S01]  /*2b00*/  FMUL.FTZ R58, R0.reuse, R61 ;  /* 0x0000003d003a7220 */ /* 0x040fe20000410000 */
[C---:B------:R-:W-:Y:S01]  /*2b10*/  FMUL.FTZ R61, R0.reuse, R69 ;  /* 0x00000045003d7220 */ /* 0x040fe20000410000 */
[----:B------:R-:W-:Y:S01]  /*2b20*/  FMUL.FTZ R78, R0, R78 ;  /* 0x0000004e004e7220 */ /* 0x000fe20000410000 */
[----:B------:R3:W-:Y:S01]  /*2b30*/  MUFU.TANH R65, R66 ;  /* 0x0000004200417308 */ /* 0x0007e20000002400 */
[----:B----4-:R-:W-:-:S02]  /*2b40*/  IMAD R103, R17, -0x2, R68 ;  /* 0xfffffffe11677824 */ /* 0x010fc400078e0244 */
[C---:B------:R-:W-:Y:S01]  /*2b50*/  FMUL.FTZ R79, R0.reuse, R79 ;  /* 0x0000004f004f7220 */ /* 0x040fe20000410000 */
[----:B------:R-:W-:Y:S02]  /*2b60*/  IMAD.U32 R68, RZ, RZ, UR51 ;  /* 0x00000033ff447e24 */ /* 0x000fe4000f8e00ff */
[C---:B------:R-:W-:Y:S01]  /*2b70*/  FMUL.FTZ R82, R0.reuse, R82 ;  /* 0x0000005200527220 */ /* 0x040fe20000410000 */
[C---:B------:R-:W-:Y:S01]  /*2b80*/  FMUL.FTZ R83, R0.reuse, R83 ;  /* 0x0000005300537220 */ /* 0x040fe20000410000 */
[C---:B------:R-:W-:Y:S01]  /*2b90*/  FMUL.FTZ R86, R0.reuse, R86 ;  /* 0x0000005600567220 */ /* 0x040fe20000410000 */
[----:B------:R-:W-:Y:S01]  /*2ba0*/  FMUL.FTZ R87, R0, R87 ;  /* 0x0000005700577220 */ /* 0x000fe20000410000 */
[----:B------:R-:W4:Y:S01]  /*2bb0*/  MUFU.TANH R90, R90 ;  /* 0x0000005a005a7308 */ /* 0x000f220000002400 */
[----:B---3--:R-:W-:Y:S01]  /*2bc0*/  IMAD.U32 R66, RZ, RZ, UR6 ;  /* 0x00000006ff427e24 */ /* 0x008fe2000f8e00ff */
[----:B------:R-:W-:Y:S01]  /*2bd0*/  IADD3 R103, -R68, UR50, R103 ;  /* 0x0000003244677c10 */ /* 0x000fe2000fffe167 */
[C---:B------:R-:W-:Y:S01]  /*2be0*/  FMUL.FTZ R10, R0.reuse, R101 ;  /* 0x00000065000a7220 */ /* 0x040fe20000410000 */
[----:B------:R-:W-:Y:S01]  /*2bf0*/  FMUL.FTZ R9, R0, R97 ;  /* 0x0000006100097220 */ /* 0x000fe20000410000 */
[----:B------:R-:W-:-:S02]  /*2c00*/  IMAD R66, R17, -0x2, R66 ;  /* 0xfffffffe11427824 */ /* 0x000fc400078e0242 */
[C---:B------:R-:W-:Y:S01]  /*2c10*/  FMUL.FTZ R63, R0.reuse, R63 ;  /* 0x0000003f003f7220 */ /* 0x040fe20000410000 */
[C---:B------:R-:W-:Y:S01]  /*2c20*/  FMUL.FTZ R14, R0.reuse, R76 ;  /* 0x0000004c000e7220 */ /* 0x040fe20000410000 */
[----:B------:R-:W3:Y:S01]  /*2c30*/  MUFU.TANH R91, R91 ;  /* 0x0000005b005b7308 */ /* 0x000ee20000002400 */
[C---:B------:R-:W-:Y:S01]  /*2c40*/  FMUL.FTZ R67, R0.reuse, R67 ;  /* 0x0000004300437220 */ /* 0x040fe20000410000 */
[----:B--2---:R-:W-:Y:S01]  /*2c50*/  VIADDMNMX R68, R7, R103, R66, PT ;  /* 0x0000006707447246 */ /* 0x004fe20003800142 */
[C---:B------:R-:W-:Y:S01]  /*2c60*/  FMUL.FTZ R15, R0.reuse, R77 ;  /* 0x0000004d000f7220 */ /* 0x040fe20000410000 */
[C---:B------:R-:W-:Y:S01]  /*2c70*/  FMUL.FTZ R71, R0.reuse, R71 ;  /* 0x0000004700477220 */ /* 0x040fe20000410000 */
[----:B------:R-:W-:Y:S01]  /*2c80*/  FMUL.FTZ R42, R0, R42 ;  /* 0x0000002a002a7220 */ /* 0x000fe20000410000 */
[----:B------:R-:W-:Y:S01]  /*2c90*/  ISETP.GT.AND P1, PT, R68, RZ, PT ;  /* 0x000000ff4400720c */ /* 0x000fe20003f24270 */
[----:B------:R-:W-:Y:S01]  /*2ca0*/  FMUL.FTZ R43, R0, R43 ;  /* 0x0000002b002b7220 */ /* 0x000fe20000410000 */
[----:B------:R-:W2:Y:S01]  /*2cb0*/  MUFU.TANH R94, R94 ;  /* 0x0000005e005e7308 */ /* 0x000ea20000002400 */
[----:B------:R-:W-:Y:S01]  /*2cc0*/  ISETP.GT.AND P2, PT, R68, 0x1, PT ;  /* 0x000000014400780c */ /* 0x000fe20003f44270 */
[----:B------:R-:W-:Y:S01]  /*2cd0*/  FMUL.FTZ R46, R0, R46 ;  /* 0x0000002e002e7220 */ /* 0x000fe20000410000 */
[----:B------:R-:W-:Y:S01]  /*2ce0*/  ISETP.GT.AND P3, PT, R68, 0x8, PT ;  /* 0x000000084400780c */ /* 0x000fe20003f64270 */
[----:B------:R-:W-:Y:S01]  /*2cf0*/  FMUL.FTZ R20, R0, R80 ;  /* 0x0000005000147220 */ /* 0x000fe20000410000 */
[----:B----4-:R-:W-:Y:S01]  /*2d00*/  FSEL R127, R90, -INF , P1 ;  /* 0xff8000005a7f7808 */ /* 0x010fe20000800000 */
[----:B------:R-:W-:Y:S01]  /*2d10*/  FMUL.FTZ R51, R0, R51 ;  /* 0x0000003300337220 */ /* 0x000fe20000410000 */
[----:B------:R-:W-:Y:S01]  /*2d20*/  ISETP.GT.AND P1, PT, R68, 0x9, PT ;  /* 0x000000094400780c */ /* 0x000fe20003f24270 */
[----:B------:R-:W4:Y:S01]  /*2d30*/  MUFU.TANH R95, R95 ;  /* 0x0000005f005f7308 */ /* 0x000f220000002400 */
[----:B---3--:R-:W-:Y:S01]  /*2d40*/  FSEL R125, R91, -INF , P2 ;  /* 0xff8000005b7d7808 */ /* 0x008fe20001000000 */
[----:B------:R-:W-:Y:S01]  /*2d50*/  FMUL.FTZ R7, R0, R55 ;  /* 0x0000003700077220 */ /* 0x000fe20000410000 */
[----:B------:R-:W-:Y:S01]  /*2d60*/  ISETP.GT.AND P2, PT, R68, 0x10, PT ;  /* 0x000000104400780c */ /* 0x000fe20003f44270 */
[C---:B------:R-:W-:Y:S01]  /*2d70*/  FMUL.FTZ R47, R0.reuse, R47 ;  /* 0x0000002f002f7220 */ /* 0x040fe20000410000 */
[C---:B------:R-:W-:Y:S01]  /*2d80*/  FMUL.FTZ R50, R0.reuse, R50 ;  /* 0x0000003200327220 */ /* 0x040fe20000410000 */
        /* <DEDUP_REMOVED lines=14> */
[----:B------:R-:W4:Y:S01]  /*2e70*/  SHFL.IDX PT, R64, R64, RZ, 0x1c1f ;  /* 0x001c1fff40407589 */ /* 0x000f2200000e0000 */
[C---:B01----:R-:W-:Y:S01]  /*2e80*/  FMUL.FTZ R3, R0.reuse, R88 ;  /* 0x0000005800037220 */ /* 0x043fe20000410000 */
[----:B------:R-:W-:Y:S01]  /*2e90*/  FMUL.FTZ R5, R0, R92 ;  /* 0x0000005c00057220 */ /* 0x000fe20000410000 */
[----:B------:R-:W-:Y:S01]  /*2ea0*/  ULDC UR6, c[0x0][0x988] ;  /* 0x0002620000067ab9 */ /* 0x000fe20000000800 */
[----:B------:R-:W0:Y:S01]  /*2eb0*/  MUFU.TANH R102, R102 ;  /* 0x0000006600667308 */ /* 0x000e220000002400 */
[----:B---3--:R-:W-:Y:S01]  /*2ec0*/  FSEL R119, R98, -INF , P2 ;  /* 0xff80000062777808 */ /* 0x008fe20001000000 */
[----:B------:R-:W-:Y:S01]  /*2ed0*/  FMUL.FTZ R24, R0, R24 ;  /* 0x0000001800187220 */ /* 0x000fe20000410000 */
[----:B------:R-:W-:Y:S01]  /*2ee0*/  ISETP.GT.AND P2, PT, R68, 0x18, PT ;  /* 0x000000184400780c */ /* 0x000fe20003f44270 */
[----:B------:R-:W-:-:S02]  /*2ef0*/  IMAD.U32 R88, RZ, RZ, UR6 ;  /* 0x00000006ff587e24 */ /* 0x000fc4000f8e00ff */
[C---:B------:R-:W-:Y:S01]  /*2f00*/  FMUL.FTZ R8, R0.reuse, R96 ;  /* 0x0000006000087220 */ /* 0x040fe20000410000 */
[C---:B------:R-:W-:Y:S01]  /*2f10*/  FMUL.FTZ R49, R0.reuse, R49 ;  /* 0x0000003100317220 */ /* 0x040fe20000410000 */
[C---:B------:R-:W-:Y:S01]  /*2f20*/  FMUL.FTZ R32, R0.reuse, R32 ;  /* 0x0000002000207220 */ /* 0x040fe20000410000 */
[----:B------:R1:W-:Y:S01]  /*2f30*/  MUFU.TANH R69, R70 ;  /* 0x0000004600457308 */ /* 0x0003e20000002400 */
[----:B--2---:R-:W-:Y:S01]  /*2f40*/  FSEL R111, R99, -INF , P1 ;  /* 0xff800000636f7808 */ /* 0x004fe20000800000 */
[----:B------:R-:W-:Y:S01]  /*2f50*/  FMUL.FTZ R11, R0, R100 ;  /* 0x00000064000b7220 */ /* 0x000fe20000410000 */
[----:B------:R-:W-:Y:S01]  /*2f60*/  ISETP.GT.AND P1, PT, R68, 0x19, PT ;  /* 0x000000194400780c */ /* 0x000fe20003f24270 */
[C---:B------:R-:W-:Y:S01]  /*2f70*/  FMUL.FTZ R53, R0.reuse, R53 ;  /* 0x0000003500357220 */ /* 0x040fe20000410000 */
[C---:B------:R-:W-:Y:S01]  /*2f80*/  FMUL.FTZ R13, R0.reuse, R73 ;  /* 0x00000049000d7220 */ /* 0x040fe20000410000 */
[C---:B------:R-:W-:Y:S01]  /*2f90*/  FMUL.FTZ R73, R0.reuse, R84 ;  /* 0x0000005400497220 */ /* 0x040fe20000410000 */
[----:B------:R-:W-:Y:S01]  /*2fa0*/  FSEL R105, R105, -INF , P1 ;  /* 0xff80000069697808 */ /* 0x000fe20000800000 */
[----:B------:R-:W2:Y:S01]  /*2fb0*/  MUFU.TANH R78, R78 ;  /* 0x0000004e004e7308 */ /* 0x000ea20000002400 */
[----:B-1----:R-:W-:Y:S01]  /*2fc0*/  FMNMX.FTZ R70, R127, R125, !PT ;  /* 0x0000007d7f467209 */ /* 0x002fe20007810000 */
[----:B------:R-:W-:Y:S01]  /*2fd0*/  FMUL.FTZ R29, R0, R29 ;  /* 0x0000001d001d7220 */ /* 0x000fe20000410000 */
[----:B0-----:R-:W-:Y:S01]  /*2fe0*/  FSEL R107, R102, -INF , P2 ;  /* 0xff800000666b7808 */ /* 0x001fe20001000000 */
[C---:B------:R-:W-:Y:S01]  /*2ff0*/  FMUL.FTZ R25, R0.reuse, R25 ;  /* 0x0000001900197220 */ /* 0x040fe20000410000 */
[----:B------:R-:W-:Y:S01]  /*3000*/  FMNMX.FTZ R70, R123, R70, !PT ;  /* 0x000000467b467209 */ /* 0x000fe20007810000 */
[----:B------:R-:W-:Y:S01]  /*3010*/  FMUL.FTZ R44, R0, R44 ;  /* 0x0000002c002c7220 */ /* 0x000fe20000410000 */
[----:B------:R-:W-:Y:S01]  /*3020*/  ISETP.GT.AND P2, PT, R68, 0x20, PT ;  /* 0x000000204400780c */ /* 0x000fe20003f44270 */
[----:B------:R-:W0:Y:S01]  /*3030*/  MUFU.TANH R79, R79 ;  /* 0x0000004f004f7308 */ /* 0x000e220000002400 */
[----:B------:R-:W-:Y:S01]  /*3040*/  FMNMX.FTZ R70, R115, R70, !PT ;  /* 0x0000004673467209 */ /* 0x000fe20007810000 */
[----:B------:R-:W-:Y:S01]  /*3050*/  FMUL.FTZ R48, R0, R48 ;  /* 0x0000003000307220 */ /* 0x000fe20000410000 */
[----:B------:R-:W-:Y:S01]  /*3060*/  ISETP.GT.AND P1, PT, R68, 0x21, PT ;  /* 0x000000214400780c */ /* 0x000fe20003f24270 */
[C---:B------:R-:W-:Y:S01]  /*3070*/  FMUL.FTZ R52, R0.reuse, R52 ;  /* 0x0000003400347220 */ /* 0x040fe20000410000 */
[----:B------:R-:W-:Y:S01]  /*3080*/  FMNMX.FTZ R70, R119, R70, !PT ;  /* 0x0000004677467209 */ /* 0x000fe20007810000 */
[C---:B------:R-:W-:Y:S01]  /*3090*/  FMUL.FTZ R28, R0.reuse, R28 ;  /* 0x0000001c001c7220 */ /* 0x040fe20000410000 */
[----:B------:R-:W-:Y:S01]  /*30a0*/  FSEL R109, R109, -INF , P2 ;  /* 0xff8000006d6d7808 */ /* 0x000fe20001000000 */
[----:B------:R-:W1:Y:S01]  /*30b0*/  MUFU.TANH R82, R82 ;  /* 0x0000005200527308 */ /* 0x000e620000002400 */
[----:B------:R-:W-:Y:S01]  /*30c0*/  FMNMX.FTZ R70, R111, R70, !PT ;  /* 0x000000466f467209 */ /* 0x000fe20007810000 */
[----:B------:R-:W-:Y:S01]  /*30d0*/  FMUL.FTZ R36, R0, R36 ;  /* 0x0000002400247220 */ /* 0x000fe20000410000 */
[C---:B------:R-:W-:Y:S01]  /*30e0*/  ISETP.GT.AND P2, PT, R68.reuse, 0x28, PT ;  /* 0x000000284400780c */ /* 0x040fe20003f44270 */
[----:B------:R-:W-:Y:S01]  /*30f0*/  @UP0 ULDC UR6, c[0x0][0x44c] ;  /* 0x0001130000060ab9 */ /* 0x000fe20000000800 */
[----:B------:R-:W-:Y:S01]  /*3100*/  FMNMX.FTZ R70, R107, R70, !PT ;  /* 0x000000466b467209 */ /* 0x000fe20007810000 */
[----:B------:R-:W-:Y:S01]  /*3110*/  UIMAD.WIDE.U32 UR6, UR39, UR6, URZ ;  /* 0x00000006270672a5 */ /* 0x000fe2000f8e003f */
[----:B------:R-:W-:Y:S01]  /*3120*/  FSEL R113, R113, -INF , P1 ;  /* 0xff80000071717808 */ /* 0x000fe20000800000 */
[----:B------:R-:W3:Y:S01]  /*3130*/  MUFU.TANH R83, R83 ;  /* 0x0000005300537308 */ /* 0x000ee20000002400 */
[----:B------:R-:W-:Y:S01]  /*3140*/  FMNMX.FTZ R70, R105, R70, !PT ;  /* 0x0000004669467209 */ /* 0x000fe20007810000 */
[----:B------:R-:W-:Y:S01]  /*3150*/  @UP0 ULDC UR14, c[0x0][0x450] ;  /* 0x00011400000e0ab9 */ /* 0x000fe20000000800 */
[----:B------:R-:W-:Y:S01]  /*3160*/  ISETP.GT.AND P1, PT, R68, 0x29, PT ;  /* 0x000000294400780c */ /* 0x000fe20003f24270 */
[----:B------:R-:W-:Y:S01]  /*3170*/  UMOV UR10, UR39 ;  /* 0x00000027000a7c82 */ /* 0x000fe20008000000 */
[----:B------:R-:W-:Y:S01]  /*3180*/  FMNMX.FTZ R70, R109, R70, !PT ;  /* 0x000000466d467209 */ /* 0x000fe20007810000 */
[----:B------:R-:W-:Y:S01]  /*3190*/  @UP0 USHF.R.U32.HI UR10, URZ, UR14, UR7 ;  /* 0x0000000e3f0a0299 */ /* 0x000fe20008011607 */
[----:B--2---:R-:W-:Y:S01]  /*31a0*/  FSEL R117, R78, -INF , P2 ;  /* 0xff8000004e757808 */ /* 0x004fe20001000000 */
[----:B------:R-:W2:Y:S01]  /*31b0*/  MUFU.TANH R86, R86 ;  /* 0x0000005600567308 */ /* 0x000ea20000002400 */
[----:B------:R-:W-:Y:S01]  /*31c0*/  FMNMX.FTZ R70, R113, R70, !PT ;  /* 0x0000004671467209 */ /* 0x000fe20007810000 */
[----:B------:R-:W-:Y:S01]  /*31d0*/  UIADD3 UR6, UR10, UR50, -UR51 ;  /* 0x000000320a067290 */ /* 0x000fe2000fffe833 */
[C---:B------:R-:W-:Y:S01]  /*31e0*/  ISETP.GT.AND P2, PT, R68.reuse, 0x30, PT ;  /* 0x000000304400780c */ /* 0x040fe20003f44270 */
[----:B------:R-:W-:Y:S01]  /*31f0*/  UIADD3 UR57, UR53, -0x2, URZ ;  /* 0xfffffffe35397890 */ /* 0x000fe2000fffe03f */
[----:B0-----:R-:W-:Y:S01]  /*3200*/  FSEL R121, R79, -INF , P1 ;  /* 0xff8000004f797808 */ /* 0x001fe20000800000 */
[----:B------:R-:W-:Y:S01]  /*3210*/  UIMAD.WIDE UR6, UR6, 0x66666667, URZ ;  /* 0x66666667060678a5 */ /* 0x000fe2000f8e023f */
[----:B------:R-:W-:Y:S01]  /*3220*/  FMNMX.FTZ R70, R117, R70, !PT ;  /* 0x0000004675467209 */ /* 0x000fe20007810000 */
[----:B------:R-:W0:Y:S01]  /*3230*/  MUFU.TANH R87, R87 ;  /* 0x0000005700577308 */ /* 0x000e220000002400 */
[----:B------:R-:W-:Y:S01]  /*3240*/  ISETP.GT.AND P1, PT, R68, 0x31, PT ;  /* 0x000000314400780c */ /* 0x000fe20003f24270 */
[----:B------:R-:W-:Y:S01]  /*3250*/  USHF.R.U32.HI UR6, URZ, 0x1f, UR7 ;  /* 0x0000001f3f067899 */ /* 0x000fe20008011607 */
[----:B-1----:R-:W-:-:S02]  /*3260*/  FSEL R101, R82, -INF , P2 ;  /* 0xff80000052657808 */ /* 0x002fc40001000000 */
[----:B------:R-:W-:Y:S01]  /*3270*/  FMNMX.FTZ R70, R121, R70, !PT ;  /* 0x0000004679467209 */ /* 0x000fe20007810000 */
[----:B------:R-:W-:Y:S01]  /*3280*/  ULEA.HI.SX32 UR7, UR7, UR6, 0x1a ;  /* 0x0000000607077291 */ /* 0x000fe2000f8fd23f */
[C---:B------:R-:W-:Y:S01]  /*3290*/  ISETP.GT.AND P2, PT, R68.reuse, 0x38, PT ;  /* 0x000000384400780c */ /* 0x040fe20003f44270 */
[----:B------:R-:W1:Y:S01]  /*32a0*/  MUFU.TANH R75, R75 ;  /* 0x0000004b004b7308 */ /* 0x000e620000002400 */
[----:B---3--:R-:W-:Y:S01]  /*32b0*/  FSEL R99, R83, -INF , P1 ;  /* 0xff80000053637808 */ /* 0x008fe20000800000 */
[----:B------:R-:W-:Y:S01]  /*32c0*/  UISETP.LT.AND UP0, UPT, URZ, UR7, UPT ;  /* 0x000000073f00728c */ /* 0x000fe2000bf01270 */
[----:B------:R-:W-:Y:S02]  /*32d0*/  FMNMX.FTZ R70, R101, R70, !PT ;  /* 0x0000004665467209 */ /* 0x000fe40007810000 */
[----:B------:R-:W-:Y:S01]  /*32e0*/  ISETP.GT.AND P1, PT, R68, 0x39, PT ;  /* 0x000000394400780c */ /* 0x000fe20003f24270 */
[----:B------:R-:W-:Y:S01]  /*32f0*/  USEL UR53, URZ, UR7, !UP0 ;  /* 0x000000073f357287 */ /* 0x000fe2000c000000 */
[----:B--2---:R-:W-:Y:S01]  /*3300*/  FSEL R97, R86, -INF , P2 ;  /* 0xff80000056617808 */ /* 0x004fe20001000000 */
[----:B------:R2:W3:Y:S01]  /*3310*/  MUFU.TANH R76, R63 ;  /* 0x0000003f004c7308 */ /* 0x0004e20000002400 */
[----:B------:R-:W-:Y:S01]  /*3320*/  FMNMX.FTZ R70, R99, R70, !PT ;  /* 0x0000004663467209 */ /* 0x000fe20007810000 */
[----:B------:R-:W-:Y:S01]  /*3330*/  UISETP.GE.AND UP0, UPT, UR57, UR53, UPT ;  /* 0x000000353900728c */ /* 0x000fe2000bf06270 */
[----:B------:R-:W-:-:S02]  /*3340*/  ISETP.GT.AND P2, PT, R68, 0x40, PT ;  /* 0x000000404400780c */ /* 0x000fc40003f44270 */
[----:B0-----:R-:W-:Y:S02]  /*3350*/  FSEL R95, R87, -INF , P1 ;  /* 0xff800000575f7808 */ /* 0x001fe40000800000 */
[----:B------:R-:W-:Y:S01]  /*3360*/  FMNMX.FTZ R70, R97, R70, !PT ;  /* 0x0000004661467209 */ /* 0x000fe20007810000 */
[----:B------:R0:W5:Y:S01]  /*3370*/  MUFU.TANH R77, R67 ;  /* 0x00000043004d7308 */ /* 0x0001620000002400 */
[----:B------:R-:W-:Y:S01]  /*3380*/  ISETP.GT.AND P1, PT, R68, 0x41, PT ;  /* 0x000000414400780c */ /* 0x000fe20003f24270 */
[C---:B--2---:R-:W-:Y:S01]  /*3390*/  FMUL.FTZ R63, R0.reuse, R40 ;  /* 0x00000028003f7220 */ /* 0x044fe20000410000 */
[----:B------:R-:W-:Y:S01]  /*33a0*/  FSEL R93, R93, -INF , P2 ;  /* 0xff8000005d5d7808 */ /* 0x000fe20001000000 */
[----:B------:R-:W-:Y:S01]  /*33b0*/  FMUL.FTZ R40, R0, R41 ;  /* 0x0000002900287220 */ /* 0x000fe20000410000 */
[----:B------:R-:W-:Y:S02]  /*33c0*/  FMNMX.FTZ R70, R95, R70, !PT ;  /* 0x000000465f467209 */ /* 0x000fe40007810000 */
[----:B------:R-:W-:Y:S01]  /*33d0*/  ISETP.GT.AND P2, PT, R68, 0x48, PT ;  /* 0x000000484400780c */ /* 0x000fe20003f44270 */
[----:B------:R-:W2:Y:S01]  /*33e0*/  MUFU.TANH R71, R71 ;  /* 0x0000004700477308 */ /* 0x000ea20000002400 */
[----:B-1----:R-:W-:-:S02]  /*33f0*/  FSEL R91, R75, -INF , P1 ;  /* 0xff8000004b5b7808 */ /* 0x002fc40000800000 */
[----:B------:R-:W-:Y:S02]  /*3400*/  FMNMX.FTZ R70, R93, R70, !PT ;  /* 0x000000465d467209 */ /* 0x000fe40007810000 */
[C---:B------:R-:W-:Y:S02]  /*3410*/  ISETP.GT.AND P1, PT, R68.reuse, 0x49, PT ;  /* 0x000000494400780c */ /* 0x040fe40003f24270 */
[----:B------:R-:W-:Y:S01]  /*3420*/  FSEL R89, R89, -INF , P2 ;  /* 0xff80000059597808 */ /* 0x000fe20001000000 */
[----:B------:R-:W1:Y:S01]  /*3430*/  MUFU.TANH R41, R42 ;  /* 0x0000002a00297308 */ /* 0x000e620000002400 */
[----:B------:R-:W-:Y:S02]  /*3440*/  FMNMX.FTZ R70, R91, R70, !PT ;  /* 0x000000465b467209 */ /* 0x000fe40007810000 */
[----:B------:R-:W-:Y:S02]  /*3450*/  ISETP.GT.AND P2, PT, R68, 0x50, PT ;  /* 0x000000504400780c */ /* 0x000fe40003f44270 */
[----:B---3--:R-:W-:-:S02]  /*3460*/  FSEL R83, R76, -INF , P1 ;  /* 0xff8000004c537808 */ /* 0x008fc40000800000 */
[----:B------:R-:W-:Y:S01]  /*3470*/  FMNMX.FTZ R70, R89, R70, !PT ;  /* 0x0000004659467209 */ /* 0x000fe20007810000 */
[----:B------:R2:W3:Y:S01]  /*3480*/  MUFU.TANH R80, R43 ;  /* 0x0000002b00507308 */ /* 0x0004e20000002400 */
[C---:B------:R-:W-:Y:S02]  /*3490*/  ISETP.GT.AND P1, PT, R68.reuse, 0x51, PT ;  /* 0x000000514400780c */ /* 0x040fe40003f24270 */
[----:B0-----:R-:W-:Y:S02]  /*34a0*/  FSEL R67, R65, -INF , P2 ;  /* 0xff80000041437808 */ /* 0x001fe40001000000 */
[----:B------:R-:W-:Y:S02]  /*34b0*/  FMNMX.FTZ R70, R83, R70, !PT ;  /* 0x0000004653467209 */ /* 0x000fe40007810000 */
[----:B------:R-:W-:Y:S01]  /*34c0*/  ISETP.GT.AND P2, PT, R68, 0x58, PT ;  /* 0x000000584400780c */ /* 0x000fe20003f44270 */
[----:B------:R-:W-:Y:S01]  /*34d0*/  MUFU.TANH R46, R46 ;  /* 0x0000002e002e7308 */ /* 0x000fe20000002400 */
[----:B-----5:R-:W-:-:S02]  /*34e0*/  FSEL R55, R77, -INF , P1 ;  /* 0xff8000004d377808 */ /* 0x020fc40000800000 */
[----:B------:R-:W-:Y:S02]  /*34f0*/  FMNMX.FTZ R70, R67, R70, !PT ;  /* 0x0000004643467209 */ /* 0x000fe40007810000 */
[C---:B------:R-:W-:Y:S02]  /*3500*/  ISETP.GT.AND P1, PT, R68.reuse, 0x59, PT ;  /* 0x000000594400780c */ /* 0x040fe40003f24270 */
[----:B------:R-:W-:Y:S01]  /*3510*/  FMNMX.FTZ R70, R55, R70, !PT ;  /* 0x0000004637467209 */ /* 0x000fe20007810000 */
[----:B------:R0:W-:Y:S01]  /*3520*/  MUFU.TANH R78, R51 ;  /* 0x00000033004e7308 */ /* 0x0001e20000002400 */
[----:B--2---:R-:W-:Y:S02]  /*3530*/  FSEL R43, R71, -INF , P1 ;  /* 0xff800000472b7808 */ /* 0x004fe40000800000 */
[----:B------:R-:W-:Y:S02]  /*3540*/  ISETP.GT.AND P1, PT, R68, 0x61, PT ;  /* 0x000000614400780c */ /* 0x000fe40003f24270 */
[----:B----4-:R-:W-:-:S02]  /*3550*/  VIADDMNMX R66, R64, R103, R66, PT ;  /* 0x0000006740427246 */ /* 0x010fc40003800142 */
[----:B------:R-:W-:Y:S01]  /*3560*/  R2UR UR11, R2 ;  /* 0x00000000020b72ca */ /* 0x000fe200000e0000 */
[----:B------:R3:W2:Y:S01]  /*3570*/  MUFU.TANH R42, R47 ;  /* 0x0000002f002a7308 */ /* 0x0006a20000002400 */
[----:B0-----:R-:W-:Y:S02]  /*3580*/  FSEL R51, R69, -INF , P2 ;  /* 0xff80000045337808 */ /* 0x001fe40001000000 */
[----:B------:R-:W-:Y:S02]  /*3590*/  ISETP.GT.AND P2, PT, R68, 0x60, PT ;  /* 0x000000604400780c */ /* 0x000fe40003f44270 */
[----:B------:R-:W-:Y:S02]  /*35a0*/  FMNMX.FTZ R70, R51, R70, !PT ;  /* 0x0000004633467209 */ /* 0x000fe40007810000 */
[----:B-1----:R-:W-:Y:S01]  /*35b0*/  FSEL R41, R41, -INF , P2 ;  /* 0xff80000029297808 */ /* 0x002fe20001000000 */
[----:B------:R-:W0:Y:S01]  /*35c0*/  MUFU.TANH R50, R50 ;  /* 0x0000003200327308 */ /* 0x000e220000002400 */
[----:B------:R-:W-:-:S02]  /*35d0*/  FMNMX.FTZ R70, R43, R70, !PT ;  /* 0x000000462b467209 */ /* 0x000fc40007810000 */
[----:B------:R-:W-:Y:S01]  /*35e0*/  ISETP.GT.AND P2, PT, R68, 0x68, PT ;  /* 0x000000684400780c */ /* 0x000fe20003f44270 */
[----:B------:R-:W-:Y:S01]  /*35f0*/  UIADD3 UR6, UR11, 0x29840, URZ ;  /* 0x000298400b067890 */ /* 0x000fe2000fffe03f */
[----:B---3--:R-:W-:Y:S02]  /*3600*/  FSEL R47, R80, -INF , P1 ;  /* 0xff800000502f7808 */ /* 0x008fe40000800000 */
[----:B------:R-:W-:Y:S01]  /*3610*/  FMNMX.FTZ R70, R41, R70, !PT ;  /* 0x0000004629467209 */ /* 0x000fe20007810000 */
[----:B------:R1:W3:Y:S01]  /*3620*/  MUFU.TANH R75, R7 ;  /* 0x00000007004b7308 */ /* 0x0002e20000002400 */
[----:B------:R-:W-:Y:S01]  /*3630*/  ISETP.GT.AND P1, PT, R68, 0x69, PT ;  /* 0x000000694400780c */ /* 0x000fe20003f24270 */
[----:B------:R-:W-:Y:S01]  /*3640*/  UPRMT UR6, UR40, 0x654, UR6 ;  /* 0x0000065428067896 */ /* 0x000fe20008000006 */
[----:B------:R-:W-:Y:S02]  /*3650*/  FMNMX.FTZ R70, R47, R70, !PT ;  /* 0x000000462f467209 */ /* 0x000fe40007810000 */
[----:B--2---:R-:W-:Y:S01]  /*3660*/  FSEL R65, R42, -INF , P1 ;  /* 0xff8000002a417808 */ /* 0x004fe20000800000 */
[----:B------:R-:W-:Y:S01]  /*3670*/  FMUL.FTZ R42, R0, R37 ;  /* 0x00000025002a7220 */ /* 0x000fe20000410000 */
[----:B------:R-:W-:Y:S01]  /*3680*/  ISETP.GT.AND P1, PT, R68, 0x71, PT ;  /* 0x000000714400780c */ /* 0x000fe20003f24270 */
[----:B------:R-:W2:Y:S01]  /*3690*/  MUFU.TANH R54, R54 ;  /* 0x0000003600367308 */ /* 0x000ea20000002400 */
[----:B-1----:R-:W-:Y:S01]  /*36a0*/  FMUL.FTZ R7, R0, R31 ;  /* 0x0000001f00077220 */ /* 0x002fe20000410000 */
[----:B------:R-:W-:Y:S01]  /*36b0*/  FSEL R31, R46, -INF , P2 ;  /* 0xff8000002e1f7808 */ /* 0x000fe20001000000 */
[----:B------:R-:W-:Y:S01]  /*36c0*/  SYNCS.ARRIVE.TRANS64.RED.A1T0 RZ, [UR6], RZ ;  /* 0x000000ffffff79a7 */ /* 0x000fe20008100406 */
[----:B------:R-:W-:-:S02]  /*36d0*/  ISETP.GT.AND P2, PT, R68, 0x70, PT ;  /* 0x000000704400780c */ /* 0x000fc40003f44270 */
[----:B------:R-:W-:Y:S02]  /*36e0*/  FMNMX.FTZ R70, R31, R70, !PT ;  /* 0x000000461f467209 */ /* 0x000fe40007810000 */
[----:B------:R-:W1:Y:S01]  /*36f0*/  MUFU.TANH R26, R26 ;  /* 0x0000001a001a7308 */ /* 0x000e620000002400 */
[----:B0-----:R-:W-:Y:S02]  /*3700*/  FSEL R69, R50, -INF , P2 ;  /* 0xff80000032457808 */ /* 0x001fe40001000000 */
[----:B------:R-:W-:Y:S02]  /*3710*/  FMNMX.FTZ R70, R65, R70, !PT ;  /* 0x0000004641467209 */ /* 0x000fe40007810000 */
[----:B------:R-:W-:Y:S02]  /*3720*/  ISETP.GT.AND P2, PT, R68, 0x78, PT ;  /* 0x000000784400780c */ /* 0x000fe40003f44270 */
[----:B------:R-:W-:Y:S01]  /*3730*/  FSEL R71, R78, -INF , P1 ;  /* 0xff8000004e477808 */ /* 0x000fe20000800000 */
[----:B------:R-:W0:Y:S01]  /*3740*/  MUFU.TANH R27, R27 ;  /* 0x0000001b001b7308 */ /* 0x000e220000002400 */
[----:B------:R-:W-:-:S02]  /*3750*/  FMNMX.FTZ R70, R69, R70, !PT ;  /* 0x0000004645467209 */ /* 0x000fc40007810000 */
[C---:B------:R-:W-:Y:S02]  /*3760*/  ISETP.GT.AND P1, PT, R68.reuse, 0x79, PT ;  /* 0x000000794400780c */ /* 0x040fe40003f24270 */
[----:B------:R-:W-:Y:S02]  /*3770*/  FMNMX.FTZ R70, R71, R70, !PT ;  /* 0x0000004647467209 */ /* 0x000fe40007810000 */
[----:B---3--:R-:W-:Y:S01]  /*3780*/  FSEL R75, R75, -INF , P1 ;  /* 0xff8000004b4b7808 */ /* 0x008fe20000800000 */
[----:B------:R3:W-:Y:S01]  /*3790*/  MUFU.TANH R87, R7 ;  /* 0x0000000700577308 */ /* 0x0007e20000002400 */
[----:B------:R-:W-:Y:S02]  /*37a0*/  ISETP.GT.AND P1, PT, R68, 0x81, PT ;  /* 0x000000814400780c */ /* 0x000fe40003f24270 */
[----:B------:R-:W-:-:S05]  /*37b0*/  ISETP.GT.AND P3, PT, R66, 0x8, PT ;  /* 0x000000084200780c */ /* 0x000fca0003f64270 */
[----:B------:R-:W4:Y:S01]  /*37c0*/  MUFU.TANH R30, R30 ;  /* 0x0000001e001e7308 */ /* 0x000f220000002400 */
[----:B---3--:R-:W-:Y:S01]  /*37d0*/  FMUL.FTZ R7, R0, R35 ;  /* 0x0000002300077220 */ /* 0x008fe20000410000 */
[----:B--2---:R-:W-:Y:S02]  /*37e0*/  FSEL R35, R54, -INF , P2 ;  /* 0xff80000036237808 */ /* 0x004fe40001000000 */
[----:B------:R-:W-:Y:S02]  /*37f0*/  ISETP.GT.AND P2, PT, R68, 0x80, PT ;  /* 0x000000804400780c */ /* 0x000fe40003f44270 */
[----:B------:R-:W-:Y:S02]  /*3800*/  FMNMX.FTZ R70, R35, R70, !PT ;  /* 0x0000004623467209 */ /* 0x000fe40007810000 */
[----:B------:R-:W2:Y:S01]  /*3810*/  MUFU.TANH R34, R34 ;  /* 0x0000002200227308 */ /* 0x000ea20000002400 */
[----:B-1----:R-:W-:Y:S02]  /*3820*/  FSEL R77, R26, -INF , P2 ;  /* 0xff8000001a4d7808 */ /* 0x002fe40001000000 */
[----:B------:R-:W-:-:S02]  /*3830*/  FMNMX.FTZ R70, R75, R70, !PT ;  /* 0x000000464b467209 */ /* 0x000fc40007810000 */
[C---:B------:R-:W-:Y:S02]  /*3840*/  ISETP.GT.AND P2, PT, R68.reuse, 0x88, PT ;  /* 0x000000884400780c */ /* 0x040fe40003f44270 */
[----:B0-----:R-:W-:Y:S01]  /*3850*/  FSEL R81, R27, -INF , P1 ;  /* 0xff8000001b517808 */ /* 0x001fe20000800000 */
[----:B------:R0:W1:Y:S01]  /*3860*/  MUFU.TANH R79, R7 ;  /* 0x00000007004f7308 */ /* 0x0000620000002400 */
[----:B------:R-:W-:Y:S02]  /*3870*/  FMNMX.FTZ R70, R77, R70, !PT ;  /* 0x000000464d467209 */ /* 0x000fe40007810000 */
[----:B------:R-:W-:Y:S02]  /*3880*/  ISETP.GT.AND P1, PT, R68, 0x89, PT ;  /* 0x000000894400780c */ /* 0x000fe40003f24270 */
[----:B----4-:R-:W-:Y:S02]  /*3890*/  FSEL R85, R30, -INF , P2 ;  /* 0xff8000001e557808 */ /* 0x010fe40001000000 */
[----:B------:R-:W-:Y:S01]  /*38a0*/  FMNMX.FTZ R70, R81, R70, !PT ;  /* 0x0000004651467209 */ /* 0x000fe20007810000 */
[----:B------:R-:W3:Y:S01]  /*38b0*/  MUFU.TANH R38, R38 ;  /* 0x0000002600267308 */ /* 0x000ee20000002400 */
[----:B0-----:R-:W-:Y:S01]  /*38c0*/  FMUL.FTZ R7, R0, R39 ;  /* 0x0000002700077220 */ /* 0x001fe20000410000 */
[----:B------:R-:W-:-:S02]  /*38d0*/  ISETP.GT.AND P2, PT, R68, 0x90, PT ;  /* 0x000000904400780c */ /* 0x000fc40003f44270 */
[----:B------:R-:W-:Y:S02]  /*38e0*/  FSEL R87, R87, -INF , P1 ;  /* 0xff80000057577808 */ /* 0x000fe40000800000 */
[----:B------:R-:W-:Y:S02]  /*38f0*/  FMNMX.FTZ R70, R85, R70, !PT ;  /* 0x0000004655467209 */ /* 0x000fe40007810000 */
[----:B------:R0:W4:Y:S01]  /*3900*/  MUFU.TANH R27, R7 ;  /* 0x00000007001b7308 */ /* 0x0001220000002400 */
[----:B------:R-:W-:Y:S02]  /*3910*/  ISETP.GT.AND P1, PT, R68, 0x91, PT ;  /* 0x000000914400780c */ /* 0x000fe40003f24270 */
[----:B--2---:R-:W-:Y:S02]  /*3920*/  FSEL R39, R34, -INF , P2 ;  /* 0xff80000022277808 */ /* 0x004fe40001000000 */
[----:B------:R-:W-:Y:S02]  /*3930*/  FMNMX.FTZ R70, R87, R70, !PT ;  /* 0x0000004657467209 */ /* 0x000fe40007810000 */
[----:B------:R-:W-:Y:S01]  /*3940*/  ISETP.GT.AND P2, PT, R68, 0x98, PT ;  /* 0x000000984400780c */ /* 0x000fe20003f44270 */
[----:B------:R-:W-:Y:S01]  /*3950*/  MUFU.TANH R3, R3 ;  /* 0x0000000300037308 */ /* 0x000fe20000002400 */
[----:B-1----:R-:W-:Y:S01]  /*3960*/  FSEL R79, R79, -INF , P1 ;  /* 0xff8000004f4f7808 */ /* 0x002fe20000800000 */
[----:B0-----:R-:W-:Y:S01]  /*3970*/  FMUL.FTZ R7, R0, R45 ;  /* 0x0000002d00077220 */ /* 0x001fe20000410000 */
[----:B------:R-:W-:-:S02]  /*3980*/  FMNMX.FTZ R70, R39, R70, !PT ;  /* 0x0000004627467209 */ /* 0x000fc40007810000 */
[----:B------:R-:W-:Y:S02]  /*3990*/  ISETP.GT.AND P1, PT, R68, 0x99, PT ;  /* 0x000000994400780c */ /* 0x000fe40003f24270 */
[----:B---3--:R-:W-:Y:S01]  /*39a0*/  FSEL R45, R38, -INF , P2 ;  /* 0xff800000262d7808 */ /* 0x008fe20001000000 */
[----:B------:R-:W-:Y:S01]  /*39b0*/  MUFU.TANH R4, R4 ;  /* 0x0000000400047308 */ /* 0x000fe20000002400 */
[----:B------:R-:W-:Y:S01]  /*39c0*/  FMNMX.FTZ R70, R79, R70, !PT ;  /* 0x000000464f467209 */ /* 0x000fe20007810000 */
[----:B------:R-:W-:Y:S01]  /*39d0*/  FMUL.FTZ R38, R0, R33 ;  /* 0x0000002100267220 */ /* 0x000fe20000410000 */
[----:B----4-:R-:W-:Y:S02]  /*39e0*/  FSEL R27, R27, -INF , P1 ;  /* 0xff8000001b1b7808 */ /* 0x010fe40000800000 */
[----:B------:R-:W-:Y:S02]  /*39f0*/  FMNMX.FTZ R70, R45, R70, !PT ;  /* 0x000000462d467209 */ /* 0x000fe40007810000 */
[----:B------:R-:W-:Y:S01]  /*3a00*/  ISETP.GT.AND P2, PT, R66, 0x1, PT ;  /* 0x000000014200780c */ /* 0x000fe20003f44270 */
[----:B------:R-:W-:Y:S01]  /*3a10*/  MUFU.TANH R34, R7 ;  /* 0x0000000700227308 */ /* 0x000fe20000002400 */
[----:B------:R-:W-:-:S05]  /*3a20*/  FMNMX.FTZ R70, R27, R70, !PT ;  /* 0x000000461b467209 */ /* 0x000fca0007810000 */
[----:B------:R-:W0:Y:S02]  /*3a30*/  SHFL.BFLY PT, R129, R70, 0x2, 0x1f ;  /* 0x0c401f0046817f89 */ /* 0x000e2400000e0000 */
[----:B------:R-:W1:Y:S08]  /*3a40*/  MUFU.TANH R5, R5 ;  /* 0x0000000500057308 */ /* 0x000e700000002400 */
[----:B------:R2:W-:Y:S08]  /*3a50*/  MUFU.TANH R54, R24 ;  /* 0x0000001800367308 */ /* 0x0005f00000002400 */
[----:B------:R-:W3:Y:S01]  /*3a60*/  MUFU.TANH R6, R6 ;  /* 0x0000000600067308 */ /* 0x000ee20000002400 */
[----:B-1----:R-:W-:-:S02]  /*3a70*/  FSEL R37, R5, -INF , P3 ;  /* 0xff80000005257808 */ /* 0x002fc40001800000 */
[----:B0-----:R-:W-:-:S05]  /*3a80*/  FMNMX.FTZ R129, R70, R129, !PT ;  /* 0x0000008146817209 */ /* 0x001fca0007810000 */
[----:B------:R-:W-:Y:S01]  /*3a90*/  MUFU.TANH R8, R8 ;  /* 0x0000000800087308 */ /* 0x000fe20000002400 */
[----:B------:R-:W0:Y:S07]  /*3aa0*/  SHFL.BFLY PT, R26, R129, 0x1, 0x1f ;  /* 0x0c201f00811a7f89 */ /* 0x000e2e00000e0000 */
[----:B------:R-:W1:Y:S08]  /*3ab0*/  MUFU.TANH R9, R9 ;  /* 0x0000000900097308 */ /* 0x000e700000002400 */
[----:B------:R-:W-:Y:S08]  /*3ac0*/  MUFU.TANH R46, R49 ;  /* 0x00000031002e7308 */ /* 0x000ff00000002400 */
[----:B------:R4:W-:Y:S01]  /*3ad0*/  MUFU.TANH R78, R32 ;  /* 0x00000020004e7308 */ /* 0x0009e20000002400 */
[----:B0-----:R-:W-:-:S04]  /*3ae0*/  FMNMX.FTZ R7, R129, R26, !PT ;  /* 0x0000001a81077209 */ /* 0x001fc80007810000 */
[C---:B------:R-:W-:Y:S01]  /*3af0*/  FSETP.NEU.FTZ.AND P1, PT, R7.reuse, -INF , PT ;  /* 0xff8000000700780b */ /* 0x040fe20003f3d000 */
[----:B--2---:R-:W-:-:S01]  /*3b00*/  FFMA.FTZ R24, R7, R88, -8 ;  /* 0xc100000007187423 */ /* 0x004fc20000010058 */
[----:B----4-:R-:W-:Y:S01]  /*3b10*/  FSEL R32, R4, -INF , P2 ;  /* 0xff80000004207808 */ /* 0x010fe20001000000 */
[----:B------:R-:W0:Y:S01]  /*3b20*/  MUFU.TANH R11, R11 ;  /* 0x0000000b000b7308 */ /* 0x000e220000002400 */
[----:B------:R-:W-:Y:S02]  /*3b30*/  ISETP.GT.AND P2, PT, R66, 0x10, PT ;  /* 0x000000104200780c */ /* 0x000fe40003f44270 */
[----:B------:R-:W-:Y:S02]  /*3b40*/  FSEL R24, R24, RZ, P1 ;  /* 0x000000ff18187208 */ /* 0x000fe40000800000 */
[----:B------:R-:W-:-:S03]  /*3b50*/  ISETP.GT.AND P1, PT, R66, RZ, PT ;  /* 0x000000ff4200720c */ /* 0x000fc60003f24270 */
[----:B------:R-:W2:Y:S01]  /*3b60*/  MUFU.TANH R10, R10 ;  /* 0x0000000a000a7308 */ /* 0x000ea20000002400 */
[----:B------:R-:W-:Y:S01]  /*3b70*/  FSEL R49, R3, -INF , P1 ;  /* 0xff80000003317808 */ /* 0x000fe20000800000 */
[-CC-:B------:R-:W-:Y:S01]  /*3b80*/  FFMA.FTZ R107, R107, R88.reuse, -R24.reuse ;  /* 0x000000586b6b7223 */ /* 0x180fe20000010818 */
[----:B------:R-:W-:Y:S01]  /*3b90*/  ISETP.GT.AND P1, PT, R66, 0x9, PT ;  /* 0x000000094200780c */ /* 0x000fe20003f24270 */
[--C-:B------:R-:W-:Y:S01]  /*3ba0*/  FFMA.FTZ R5, R105, R88, -R24.reuse ;  /* 0x0000005869057223 */ /* 0x100fe20000010818 */
[----:B------:R-:W-:Y:S01]  /*3bb0*/  FMNMX.FTZ R4, R49, R32, !PT ;  /* 0x0000002031047209 */ /* 0x000fe20007810000 */
[--C-:B------:R-:W-:Y:S01]  /*3bc0*/  FFMA.FTZ R3, R111, R88, -R24.reuse ;  /* 0x000000586f037223 */ /* 0x100fe20000010818 */
[----:B---3--:R-:W-:Y:S01]  /*3bd0*/  FSEL R33, R6, -INF , P1 ;  /* 0xff80000006217808 */ /* 0x008fe20000800000 */
[----:B------:R-:W3:Y:S01]  /*3be0*/  MUFU.TANH R12, R12 ;  /* 0x0000000c000c7308 */ /* 0x000ee20000002400 */
[----:B------:R-:W-:Y:S01]  /*3bf0*/  FMNMX.FTZ R6, R37, R4, !PT ;  /* 0x0000000425067209 */ /* 0x000fe20007810000 */
[-CC-:B------:R-:W-:Y:S01]  /*3c00*/  FFMA.FTZ R30, R119, R88.reuse, -R24.reuse ;  /* 0x00000058771e7223 */ /* 0x180fe20000010818 */
[C---:B------:R-:W-:Y:S01]  /*3c10*/  ISETP.GT.AND P1, PT, R66.reuse, 0x11, PT ;  /* 0x000000114200780c */ /* 0x040fe20003f24270 */
[--C-:B------:R-:W-:Y:S01]  /*3c20*/  FFMA.FTZ R26, R125, R88, -R24.reuse ;  /* 0x000000587d1a7223 */ /* 0x100fe20000010818 */
[----:B------:R-:W-:Y:S01]  /*3c30*/  FMNMX.FTZ R6, R33, R6, !PT ;  /* 0x0000000621067209 */ /* 0x000fe20007810000 */
[-CC-:B------:R-:W-:Y:S01]  /*3c40*/  FFMA.FTZ R93, R93, R88.reuse, -R24.reuse ;  /* 0x000000585d5d7223 */ /* 0x180fe20000010818 */
[----:B-1----:R-:W-:Y:S01]  /*3c50*/  FSEL R103, R9, -INF , P1 ;  /* 0xff80000009677808 */ /* 0x002fe20000800000 */
[----:B------:R1:W-:Y:S01]  /*3c60*/  MUFU.TANH R50, R53 ;  /* 0x0000003500327308 */ /* 0x0003e20000002400 */
[----:B------:R-:W-:Y:S01]  /*3c70*/  ISETP.GT.AND P1, PT, R66, 0x19, PT ;  /* 0x000000194200780c */ /* 0x000fe20003f24270 */
[-CC-:B------:R-:W-:Y:S01]  /*3c80*/  FFMA.FTZ R9, R113, R88.reuse, -R24.reuse ;  /* 0x0000005871097223 */ /* 0x180fe20000010818 */
[----:B------:R-:W-:-:S01]  /*3c90*/  FFMA.FTZ R97, R97, R88, -R24 ;  /* 0x0000005861617223 */ /* 0x000fc20000010818 */
[-CC-:B------:R-:W-:Y:S01]  /*3ca0*/  FFMA.FTZ R101, R101, R88.reuse, -R24.reuse ;  /* 0x0000005865657223 */ /* 0x180fe20000010818 */
[----:B------:R-:W-:-:S01]  /*3cb0*/  FFMA.FTZ R89, R89, R88, -R24 ;  /* 0x0000005859597223 */ /* 0x000fc20000010818 */
[-CC-:B------:R-:W-:Y:S01]  /*3cc0*/  FFMA.FTZ R55, R55, R88.reuse, -R24.reuse ;  /* 0x0000005837377223 */ /* 0x180fe20000010818 */
[----:B------:R-:W-:-:S01]  /*3cd0*/  FFMA.FTZ R43, R43, R88, -R24 ;  /* 0x000000582b2b7223 */ /* 0x000fc20000010818 */
[----:B------:R-:W4:Y:S01]  /*3ce0*/  MUFU.TANH R13, R13 ;  /* 0x0000000d000d7308 */ /* 0x000f220000002400 */
[----:B-1----:R-:W-:Y:S01]  /*3cf0*/  FSEL R53, R8, -INF , P2 ;  /* 0xff80000008357808 */ /* 0x002fe20001000000 */
        /* <DEDUP_REMOVED lines=10> */
[--C-:B------:R-:W-:Y:S01]  /*3da0*/  FFMA.FTZ R45, R45, R88, -R24.reuse ;  /* 0x000000582d2d7223 */ /* 0x100fe20000010818 */
[----:B------:R-:W-:Y:S01]  /*3db0*/  FMNMX.FTZ R8, R105, R6, !PT ;  /* 0x0000000669087209 */ /* 0x000fe20007810000 */
[----:B------:R-:W-:-:S02]  /*3dc0*/  FFMA.FTZ R27, R27, R88, -R24 ;  /* 0x000000581b1b7223 */ /* 0x000fc40000010818 */
[----:B------:R-:W-:Y:S08]  /*3dd0*/  MUFU.TANH R15, R15 ;  /* 0x0000000f000f7308 */ /* 0x000ff00000002400 */
[----:B------:R2:W-:Y:S08]  /*3de0*/  MUFU.EX2 R4, R107 ;  /* 0x0000006b00047308 */ /* 0x0005f00000000800 */
[----:B------:R-:W1:Y:S01]  /*3df0*/  MUFU.TANH R20, R20 ;  /* 0x0000001400147308 */ /* 0x000e620000002400 */
[----:B--2---:R-:W-:Y:S01]  /*3e00*/  FSEL R107, R10, -INF , P1 ;  /* 0xff8000000a6b7808 */ /* 0x004fe20000800000 */
[----:B------:R-:W-:Y:S01]  /*3e10*/  FFMA.FTZ R10, R109, R88, -R24 ;  /* 0x000000586d0a7223 */ /* 0x000fe20000010818 */
[----:B------:R-:W-:-:S02]  /*3e20*/  ISETP.GT.AND P1, PT, R66, 0x21, PT ;  /* 0x000000214200780c */ /* 0x000fc40003f24270 */
[----:B---3--:R-:W-:Y:S01]  /*3e30*/  FSEL R109, R12, -INF , P2 ;  /* 0xff8000000c6d7808 */ /* 0x008fe20001000000 */
[----:B------:R-:W-:-:S01]  /*3e40*/  FFMA.FTZ R12, R117, R88, -R24 ;  /* 0x00000058750c7223 */ /* 0x000fc20000010818 */
[----:B------:R-:W-:Y:S01]  /*3e50*/  FMNMX.FTZ R8, R107, R8, !PT ;  /* 0x000000086b087209 */ /* 0x000fe20007810000 */
[----:B------:R-:W-:Y:S01]  /*3e60*/  MUFU.TANH R21, R21 ;  /* 0x0000001500157308 */ /* 0x000fe20000002400 */
[----:B------:R-:W-:Y:S02]  /*3e70*/  ISETP.GT.AND P2, PT, R66, 0x28, PT ;  /* 0x000000284200780c */ /* 0x000fe40003f44270 */
[----:B----4-:R-:W-:Y:S01]  /*3e80*/  FSEL R111, R13, -INF , P1 ;  /* 0xff8000000d6f7808 */ /* 0x010fe20000800000 */
[----:B------:R-:W-:-:S01]  /*3e90*/  FFMA.FTZ R13, R99, R88, -R24 ;  /* 0x00000058630d7223 */ /* 0x000fc20000010818 */
[----:B------:R-:W-:Y:S02]  /*3ea0*/  FMNMX.FTZ R8, R109, R8, !PT ;  /* 0x000000086d087209 */ /* 0x000fe40007810000 */
[----:B------:R-:W-:Y:S01]  /*3eb0*/  ISETP.GT.AND P1, PT, R66, 0x29, PT ;  /* 0x000000294200780c */ /* 0x000fe20003f24270 */
[----:B------:R-:W2:Y:S01]  /*3ec0*/  MUFU.TANH R73, R73 ;  /* 0x0000004900497308 */ /* 0x000ea20000002400 */
[----:B0-----:R-:W-:-:S02]  /*3ed0*/  FSEL R113, R14, -INF , P2 ;  /* 0xff8000000e717808 */ /* 0x001fc40001000000 */
[----:B------:R-:W-:Y:S02]  /*3ee0*/  FMNMX.FTZ R8, R111, R8, !PT ;  /* 0x000000086f087209 */ /* 0x000fe40007810000 */
[----:B------:R-:W-:-:S03]  /*3ef0*/  ISETP.GT.AND P2, PT, R66, 0x30, PT ;  /* 0x000000304200780c */ /* 0x000fc60003f44270 */
[----:B------:R0:W-:Y:S01]  /*3f00*/  MUFU.TANH R76, R29 ;  /* 0x0000001d004c7308 */ /* 0x0001e20000002400 */
[----:B-1----:R-:W-:Y:S02]  /*3f10*/  FSEL R117, R20, -INF , P2 ;  /* 0xff80000014757808 */ /* 0x002fe40001000000 */
[----:B------:R-:W-:-:S05]  /*3f20*/  ISETP.GT.AND P2, PT, R66, 0x38, PT ;  /* 0x000000384200780c */ /* 0x000fca0003f44270 */
[----:B------:R-:W1:Y:S01]  /*3f30*/  MUFU.TANH R72, R72 ;  /* 0x0000004800487308 */ /* 0x000e620000002400 */
[----:B0-----:R-:W-:-:S01]  /*3f40*/  FFMA.FTZ R29, R115, R88, -R24 ;  /* 0x00000058731d7223 */ /* 0x001fc20000010818 */
[----:B------:R-:W-:Y:S01]  /*3f50*/  FSEL R115, R15, -INF , P1 ;  /* 0xff8000000f737808 */ /* 0x000fe20000800000 */
[----:B------:R-:W-:-:S01]  /*3f60*/  FFMA.FTZ R15, R95, R88, -R24 ;  /* 0x000000585f0f7223 */ /* 0x000fc20000010818 */
[C---:B------:R-:W-:Y:S02]  /*3f70*/  ISETP.GT.AND P1, PT, R66.reuse, 0x31, PT ;  /* 0x000000314200780c */ /* 0x040fe40003f24270 */
[----:B--2---:R-:W-:Y:S02]  /*3f80*/  FSEL R73, R73, -INF , P2 ;  /* 0xff80000049497808 */ /* 0x004fe40001000000 */
[----:B------:R0:W-:Y:S01]  /*3f90*/  MUFU.EX2 R6, R10 ;  /* 0x0000000a00067308 */ /* 0x0001e20000000800 */
[----:B------:R-:W-:Y:S01]  /*3fa0*/  FSEL R119, R21, -INF , P1 ;  /* 0xff80000015777808 */ /* 0x000fe20000800000 */
[----:B------:R-:W-:Y:S01]  /*3fb0*/  FFMA.FTZ R21, R91, R88, -R24 ;  /* 0x000000585b157223 */ /* 0x000fe20000010818 */
[----:B------:R-:W-:-:S02]  /*3fc0*/  ISETP.GT.AND P1, PT, R66, 0x39, PT ;  /* 0x000000394200780c */ /* 0x000fc40003f24270 */
[----:B------:R-:W-:-:S03]  /*3fd0*/  ISETP.GT.AND P2, PT, R66, 0x40, PT ;  /* 0x000000404200780c */ /* 0x000fc60003f44270 */
[----:B------:R-:W2:Y:S01]  /*3fe0*/  MUFU.TANH R74, R74 ;  /* 0x0000004a004a7308 */ /* 0x000ea20000002400 */
[----:B0-----:R-:W-:Y:S02]  /*3ff0*/  FMNMX.FTZ R10, R113, R8, !PT ;  /* 0x00000008710a7209 */ /* 0x001fe40007810000 */
[----:B-1----:R-:W-:Y:S02]  /*4000*/  FSEL R121, R72, -INF , P1 ;  /* 0xff80000048797808 */ /* 0x002fe40000800000 */
[----:B------:R-:W-:Y:S02]  /*4010*/  FMNMX.FTZ R10, R115, R10, !PT ;  /* 0x0000000a730a7209 */ /* 0x000fe40007810000 */
[----:B------:R-:W-:Y:S01]  /*4020*/  ISETP.GT.AND P1, PT, R66, 0x41, PT ;  /* 0x000000414200780c */ /* 0x000fe20003f24270 */
[----:B------:R-:W-:Y:S01]  /*4030*/  MUFU.TANH R56, R56 ;  /* 0x0000003800387308 */ /* 0x000fe20000002400 */
[----:B------:R-:W-:-:S04]  /*4040*/  FMNMX.FTZ R10, R117, R10, !PT ;  /* 0x0000000a750a7209 */ /* 0x000fc80007810000 */
[----:B------:R-:W-:-:S03]  /*4050*/  FMNMX.FTZ R10, R119, R10, !PT ;  /* 0x0000000a770a7209 */ /* 0x000fc60007810000 */
[----:B------:R-:W0:Y:S01]  /*4060*/  MUFU.TANH R57, R57 ;  /* 0x0000003900397308 */ /* 0x000e220000002400 */
[----:B--2---:R-:W-:Y:S02]  /*4070*/  FSEL R125, R74, -INF , P2 ;  /* 0xff8000004a7d7808 */ /* 0x004fe40001000000 */
[----:B------:R-:W-:-:S05]  /*4080*/  ISETP.GT.AND P2, PT, R66, 0x48, PT ;  /* 0x000000484200780c */ /* 0x000fca0003f44270 */
[----:B------:R-:W1:Y:S08]  /*4090*/  MUFU.TANH R58, R58 ;  /* 0x0000003a003a7308 */ /* 0x000e700000002400 */
[----:B------:R2:W-:Y:S01]  /*40a0*/  MUFU.EX2 R8, R12 ;  /* 0x0000000c00087308 */ /* 0x0005e20000000800 */
[----:B0-----:R-:W-:Y:S01]  /*40b0*/  FSEL R129, R57, -INF , P2 ;  /* 0xff80000039817808 */ /* 0x001fe20001000000 */
[----:B------:R-:W-:Y:S01]  /*40c0*/  FFMA.FTZ R57, R83, R88, -R24 ;  /* 0x0000005853397223 */ /* 0x000fe20000010818 */
[----:B------:R-:W-:-:S05]  /*40d0*/  ISETP.GT.AND P2, PT, R66, 0x50, PT ;  /* 0x000000504200780c */ /* 0x000fca0003f44270 */
[----:B------:R-:W0:Y:S01]  /*40e0*/  MUFU.TANH R59, R59 ;  /* 0x0000003b003b7308 */ /* 0x000e220000002400 */
[----:B--2---:R-:W-:-:S04]  /*40f0*/  FMNMX.FTZ R12, R73, R10, !PT ;  /* 0x0000000a490c7209 */ /* 0x004fc80007810000 */
[----:B------:R-:W-:-:S03]  /*4100*/  FMNMX.FTZ R12, R121, R12, !PT ;  /* 0x0000000c790c7209 */ /* 0x000fc60007810000 */
[----:B------:R2:W-:Y:S01]  /*4110*/  MUFU.TANH R68, R25 ;  /* 0x0000001900447308 */ /* 0x0005e20000002400 */
[----:B------:R-:W-:-:S07]  /*4120*/  FMNMX.FTZ R12, R125, R12, !PT ;  /* 0x0000000c7d0c7209 */ /* 0x000fce0007810000 */
[----:B------:R-:W3:Y:S01]  /*4130*/  MUFU.TANH R60, R60 ;  /* 0x0000003c003c7308 */ /* 0x000ee20000002400 */
[----:B--2---:R-:W-:-:S01]  /*4140*/  FFMA.FTZ R25, R127, R88, -R24 ;  /* 0x000000587f197223 */ /* 0x004fc20000010818 */
[----:B------:R-:W-:Y:S02]  /*4150*/  FSEL R127, R56, -INF , P1 ;  /* 0xff800000387f7808 */ /* 0x000fe40000800000 */
[----:B------:R-:W-:Y:S02]  /*4160*/  ISETP.GT.AND P1, PT, R66, 0x49, PT ;  /* 0x000000494200780c */ /* 0x000fe40003f24270 */
[----:B------:R-:W-:Y:S02]  /*4170*/  FMNMX.FTZ R12, R127, R12, !PT ;  /* 0x0000000c7f0c7209 */ /* 0x000fe40007810000 */
[----:B------:R-:W2:Y:S01]  /*4180*/  MUFU.TANH R62, R62 ;  /* 0x0000003e003e7308 */ /* 0x000ea20000002400 */
[----:B-1----:R-:W-:Y:S02]  /*4190*/  FSEL R133, R58, -INF , P1 ;  /* 0xff8000003a857808 */ /* 0x002fe40000800000 */
[----:B------:R-:W-:-:S02]  /*41a0*/  FMNMX.FTZ R14, R129, R12, !PT ;  /* 0x0000000c810e7209 */ /* 0x000fc40007810000 */
[C---:B------:R-:W-:Y:S02]  /*41b0*/  ISETP.GT.AND P1, PT, R66.reuse, 0x51, PT ;  /* 0x000000514200780c */ /* 0x040fe40003f24270 */
[----:B0-----:R-:W-:Y:S01]  /*41c0*/  FSEL R135, R59, -INF , P2 ;  /* 0xff8000003b877808 */ /* 0x001fe20001000000 */
[----:B------:R-:W0:Y:S01]  /*41d0*/  MUFU.TANH R61, R61 ;  /* 0x0000003d003d7308 */ /* 0x000e220000002400 */
[----:B------:R-:W-:Y:S02]  /*41e0*/  FMNMX.FTZ R14, R133, R14, !PT ;  /* 0x0000000e850e7209 */ /* 0x000fe40007810000 */
[----:B------:R-:W-:Y:S02]  /*41f0*/  ISETP.GT.AND P2, PT, R66, 0x58, PT ;  /* 0x000000584200780c */ /* 0x000fe40003f44270 */
[----:B---3--:R-:W-:Y:S02]  /*4200*/  FSEL R137, R60, -INF , P1 ;  /* 0xff8000003c897808 */ /* 0x008fe40000800000 */
[----:B------:R-:W-:Y:S01]  /*4210*/  FMNMX.FTZ R14, R135, R14, !PT ;  /* 0x0000000e870e7209 */ /* 0x000fe20007810000 */
[----:B------:R-:W1:Y:S01]  /*4220*/  MUFU.TANH R63, R63 ;  /* 0x0000003f003f7308 */ /* 0x000e620000002400 */
[----:B------:R-:W-:-:S02]  /*4230*/  ISETP.GT.AND P1, PT, R66, 0x59, PT ;  /* 0x000000594200780c */ /* 0x000fc40003f24270 */
[----:B--2---:R-:W-:Y:S02]  /*4240*/  FSEL R141, R62, -INF , P2 ;  /* 0xff8000003e8d7808 */ /* 0x004fe40001000000 */
[----:B------:R-:W-:Y:S02]  /*4250*/  FMNMX.FTZ R14, R137, R14, !PT ;  /* 0x0000000e890e7209 */ /* 0x000fe40007810000 */
[C---:B------:R-:W-:Y:S01]  /*4260*/  ISETP.GT.AND P2, PT, R66.reuse, 0x60, PT ;  /* 0x000000604200780c */ /* 0x040fe20003f44270 */
[----:B------:R-:W2:Y:S01]  /*4270*/  MUFU.TANH R40, R40 ;  /* 0x0000002800287308 */ /* 0x000ea20000002400 */
[----:B0-----:R-:W-:Y:S02]  /*4280*/  FSEL R143, R61, -INF , P1 ;  /* 0xff8000003d8f7808 */ /* 0x001fe40000800000 */
[----:B------:R-:W-:Y:S02]  /*4290*/  FMNMX.FTZ R20, R141, R14, !PT ;  /* 0x0000000e8d147209 */ /* 0x000fe40007810000 */
[----:B------:R-:W-:-:S02]  /*42a0*/  ISETP.GT.AND P1, PT, R66, 0x61, PT ;  /* 0x000000614200780c */ /* 0x000fc40003f24270 */
[----:B------:R-:W-:Y:S01]  /*42b0*/  FMNMX.FTZ R20, R143, R20, !PT ;  /* 0x000000148f147209 */ /* 0x000fe20007810000 */
[----:B------:R-:W0:Y:S01]  /*42c0*/  MUFU.TANH R44, R44 ;  /* 0x0000002c002c7308 */ /* 0x000e220000002400 */
[----:B-1----:R-:W-:Y:S02]  /*42d0*/  FSEL R145, R63, -INF , P2 ;  /* 0xff8000003f917808 */ /* 0x002fe40001000000 */
[----:B------:R-:W-:Y:S02]  /*42e0*/  ISETP.GT.AND P2, PT, R66, 0x68, PT ;  /* 0x000000684200780c */ /* 0x000fe40003f44270 */
[----:B------:R-:W-:-:S03]  /*42f0*/  FMNMX.FTZ R20, R145, R20, !PT ;  /* 0x0000001491147209 */ /* 0x000fc60007810000 */
[----:B------:R-:W1:Y:S01]  /*4300*/  MUFU.TANH R48, R48 ;  /* 0x0000003000307308 */ /* 0x000e620000002400 */
[----:B--2---:R-:W-:Y:S01]  /*4310*/  FSEL R139, R40, -INF , P1 ;  /* 0xff800000288b7808 */ /* 0x004fe20000800000 */
[--C-:B------:R-:W-:Y:S01]  /*4320*/  FFMA.FTZ R40, R67, R88, -R24.reuse ;  /* 0x0000005843287223 */ /* 0x100fe20000010818 */
[----:B------:R-:W-:Y:S02]  /*4330*/  ISETP.GT.AND P1, PT, R66, 0x69, PT ;  /* 0x000000694200780c */ /* 0x000fe40003f24270 */
[----:B------:R-:W-:Y:S02]  /*4340*/  FMNMX.FTZ R20, R139, R20, !PT ;  /* 0x000000148b147209 */ /* 0x000fe40007810000 */
[----:B------:R-:W-:Y:S01]  /*4350*/  FSEL R59, R34, -INF , P1 ;  /* 0xff800000223b7808 */ /* 0x000fe20000800000 */
[----:B------:R-:W2:Y:S01]  /*4360*/  MUFU.TANH R52, R52 ;  /* 0x0000003400347308 */ /* 0x000ea20000002400 */
[----:B0-----:R-:W-:Y:S01]  /*4370*/  FSEL R131, R44, -INF , P2 ;  /* 0xff8000002c837808 */ /* 0x001fe20001000000 */
[----:B------:R-:W-:Y:S01]  /*4380*/  FFMA.FTZ R44, R51, R88, -R24 ;  /* 0x00000058332c7223 */ /* 0x000fe20000010818 */
[----:B------:R-:W-:-:S02]  /*4390*/  ISETP.GT.AND P2, PT, R66, 0x70, PT ;  /* 0x000000704200780c */ /* 0x000fc40003f44270 */
[----:B------:R-:W-:Y:S02]  /*43a0*/  FMNMX.FTZ R34, R131, R20, !PT ;  /* 0x0000001483227209 */ /* 0x000fe40007810000 */
[----:B------:R-:W-:Y:S01]  /*43b0*/  ISETP.GT.AND P1, PT, R66, 0x71, PT ;  /* 0x000000714200780c */ /* 0x000fe20003f24270 */
[----:B------:R0:W3:Y:S01]  /*43c0*/  MUFU.TANH R70, R28 ;  /* 0x0000001c00467308 */ /* 0x0000e20000002400 */
[----:B-1----:R-:W-:Y:S01]  /*43d0*/  FSEL R61, R48, -INF , P2 ;  /* 0xff800000303d7808 */ /* 0x002fe20001000000 */
[----:B------:R-:W-:Y:S01]  /*43e0*/  FFMA.FTZ R48, R85, R88, -R24 ;  /* 0x0000005855307223 */ /* 0x000fe20000010818 */
[----:B------:R-:W-:Y:S02]  /*43f0*/  FMNMX.FTZ R34, R59, R34, !PT ;  /* 0x000000223b227209 */ /* 0x000fe40007810000 */
[----:B------:R-:W-:Y:S02]  /*4400*/  CS2R R84, SRZ ;  /* 0x0000000000547805 */ /* 0x000fe4000001ff00 */
[----:B------:R-:W-:-:S02]  /*4410*/  ISETP.GT.AND P2, PT, R66, 0x78, PT ;  /* 0x000000784200780c */ /* 0x000fc40003f44270 */
[----:B------:R-:W-:Y:S01]  /*4420*/  FSEL R91, R46, -INF , P1 ;  /* 0xff8000002e5b7808 */ /* 0x000fe20000800000 */
[----:B------:R1:W-:Y:S01]  /*4430*/  MUFU.TANH R80, R36 ;  /* 0x0000002400507308 */ /* 0x0003e20000002400 */
[----:B------:R-:W-:Y:S01]  /*4440*/  FMNMX.FTZ R34, R61, R34, !PT ;  /* 0x000000223d227209 */ /* 0x000fe20007810000 */
[-CC-:B0-----:R-:W-:Y:S01]  /*4450*/  FFMA.FTZ R28, R123, R88.reuse, -R24.reuse ;  /* 0x000000587b1c7223 */ /* 0x181fe20000010818 */
[----:B------:R-:W-:Y:S01]  /*4460*/  ISETP.GT.AND P1, PT, R66, 0x79, PT ;  /* 0x000000794200780c */ /* 0x000fe20003f24270 */
[----:B------:R-:W-:Y:S01]  /*4470*/  FFMA.FTZ R46, R75, R88, -R24 ;  /* 0x000000584b2e7223 */ /* 0x000fe20000010818 */
[----:B--2---:R-:W-:Y:S02]  /*4480*/  FSEL R63, R52, -INF , P2 ;  /* 0xff800000343f7808 */ /* 0x004fe40001000000 */
[----:B------:R-:W-:Y:S01]  /*4490*/  FMNMX.FTZ R34, R91, R34, !PT ;  /* 0x000000225b227209 */ /* 0x000fe20007810000 */
[----:B------:R0:W-:Y:S01]  /*44a0*/  MUFU.EX2 R14, R93 ;  /* 0x0000005d000e7308 */ /* 0x0001e20000000800 */
[----:B------:R-:W-:-:S02]  /*44b0*/  ISETP.GT.AND P2, PT, R66, 0x80, PT ;  /* 0x000000804200780c */ /* 0x000fc40003f44270 */
[----:B------:R-:W-:Y:S02]  /*44c0*/  FSEL R83, R50, -INF , P1 ;  /* 0xff80000032537808 */ /* 0x000fe40000800000 */
[----:B-1----:R-:W-:Y:S02]  /*44d0*/  FMNMX.FTZ R36, R63, R34, !PT ;  /* 0x000000223f247209 */ /* 0x002fe40007810000 */
[----:B------:R-:W-:Y:S01]  /*44e0*/  ISETP.GT.AND P1, PT, R66, 0x81, PT ;  /* 0x000000814200780c */ /* 0x000fe20003f24270 */
[----:B------:R-:W1:Y:S01]  /*44f0*/  MUFU.TANH R38, R38 ;  /* 0x0000002600267308 */ /* 0x000e620000002400 */
[----:B0-----:R-:W-:Y:S02]  /*4500*/  FSEL R93, R54, -INF , P2 ;  /* 0xff800000365d7808 */ /* 0x001fe40001000000 */
[----:B------:R-:W-:Y:S02]  /*4510*/  FMNMX.FTZ R36, R83, R36, !PT ;  /* 0x0000002453247209 */ /* 0x000fe40007810000 */
[----:B------:R-:W-:-:S02]  /*4520*/  ISETP.GT.AND P2, PT, R66, 0x88, PT ;  /* 0x000000884200780c */ /* 0x000fc40003f44270 */
[----:B------:R-:W-:Y:S01]  /*4530*/  FSEL R67, R68, -INF , P1 ;  /* 0xff80000044437808 */ /* 0x000fe20000800000 */
[----:B------:R-:W0:Y:S01]  /*4540*/  MUFU.TANH R42, R42 ;  /* 0x0000002a002a7308 */ /* 0x000e220000002400 */
[----:B------:R-:W-:Y:S02]  /*4550*/  FMNMX.FTZ R36, R93, R36, !PT ;  /* 0x000000245d247209 */ /* 0x000fe40007810000 */
[----:B------:R-:W-:Y:S02]  /*4560*/  ISETP.GT.AND P1, PT, R66, 0x89, PT ;  /* 0x000000894200780c */ /* 0x000fe40003f24270 */
[----:B---3--:R-:W-:Y:S02]  /*4570*/  FSEL R95, R70, -INF , P2 ;  /* 0xff800000465f7808 */ /* 0x008fe40001000000 */
[----:B------:R-:W-:Y:S01]  /*4580*/  FMNMX.FTZ R36, R67, R36, !PT ;  /* 0x0000002443247209 */ /* 0x000fe20007810000 */
[----:B------:R2:W-:Y:S01]  /*4590*/  MUFU.EX2 R12, R97 ;  /* 0x00000061000c7308 */ /* 0x0005e20000000800 */
[----:B------:R-:W-:-:S04]  /*45a0*/  ISETP.GT.AND P2, PT, R66, 0x90, PT ;  /* 0x000000904200780c */ /* 0x000fc80003f44270 */
[----:B------:R-:W-:Y:S02]  /*45b0*/  FSEL R51, R78, -INF , P2 ;  /* 0xff8000004e337808 */ /* 0x000fe40001000000 */
[----:B------:R-:W-:Y:S01]  /*45c0*/  ISETP.GT.AND P2, PT, R66, 0x98, PT ;  /* 0x000000984200780c */ /* 0x000fe20003f44270 */
[----:B------:R3:W-:Y:S01]  /*45d0*/  MUFU.EX2 R34, R40 ;  /* 0x0000002800227308 */ /* 0x0007e20000000800 */
[----:B--2---:R-:W-:Y:S02]  /*45e0*/  FSEL R97, R76, -INF , P1 ;  /* 0xff8000004c617808 */ /* 0x004fe40000800000 */
[----:B------:R-:W-:-:S04]  /*45f0*/  ISETP.GT.AND P1, PT, R66, 0x91, PT ;  /* 0x000000914200780c */ /* 0x000fc80003f24270 */
[----:B-1----:R-:W-:Y:S01]  /*4600*/  FSEL R99, R38, -INF , P1 ;  /* 0xff80000026637808 */ /* 0x002fe20000800000 */
[----:B------:R1:W-:Y:S01]  /*4610*/  MUFU.EX2 R10, R101 ;  /* 0x00000065000a7308 */ /* 0x0003e20000000800 */
[----:B---3--:R-:W-:Y:S01]  /*4620*/  FMNMX.FTZ R40, R95, R36, !PT ;  /* 0x000000245f287209 */ /* 0x008fe20007810000 */
[-CC-:B------:R-:W-:Y:S01]  /*4630*/  FFMA.FTZ R38, R41, R88.reuse, -R24.reuse ;  /* 0x0000005829267223 */ /* 0x180fe20000010818 */
[----:B------:R-:W-:Y:S01]  /*4640*/  ISETP.GT.AND P1, PT, R66, 0x99, PT ;  /* 0x000000994200780c */ /* 0x000fe20003f24270 */
[--C-:B------:R-:W-:Y:S01]  /*4650*/  FFMA.FTZ R41, R47, R88, -R24.reuse ;  /* 0x000000582f297223 */ /* 0x100fe20000010818 */
[----:B------:R-:W-:Y:S01]  /*4660*/  FMNMX.FTZ R40, R97, R40, !PT ;  /* 0x0000002861287209 */ /* 0x000fe20007810000 */
[--C-:B------:R-:W-:Y:S01]  /*4670*/  FFMA.FTZ R47, R71, R88, -R24.reuse ;  /* 0x00000058472f7223 */ /* 0x100fe20000010818 */
[----:B0-----:R-:W-:Y:S01]  /*4680*/  FSEL R123, R42, -INF , P1 ;  /* 0xff8000002a7b7808 */ /* 0x001fe20000800000 */
[----:B------:R0:W-:Y:S01]  /*4690*/  MUFU.EX2 R36, R44 ;  /* 0x0000002c00247308 */ /* 0x0001e20000000800 */
[----:B------:R-:W-:Y:S01]  /*46a0*/  FMNMX.FTZ R40, R51, R40, !PT ;  /* 0x0000002833287209 */ /* 0x000fe20007810000 */
[-CC-:B------:R-:W-:Y:S01]  /*46b0*/  FFMA.FTZ R42, R65, R88.reuse, -R24.reuse ;  /* 0x00000058412a7223 */ /* 0x180fe20000010818 */
[----:B-1----:R-:W-:Y:S01]  /*46c0*/  FSEL R101, R80, -INF , P2 ;  /* 0xff80000050657808 */ /* 0x002fe20001000000 */
[----:B------:R-:W-:Y:S01]  /*46d0*/  FFMA.FTZ R65, R81, R88, -R24 ;  /* 0x0000005851417223 */ /* 0x000fe20000010818 */
[----:B------:R-:W-:-:S03]  /*46e0*/  FMNMX.FTZ R40, R99, R40, !PT ;  /* 0x0000002863287209 */ /* 0x000fc60007810000 */
[----:B------:R1:W-:Y:S01]  /*46f0*/  MUFU.EX2 R20, R89 ;  /* 0x0000005900147308 */ /* 0x0003e20000000800 */
[----:B------:R-:W-:-:S04]  /*4700*/  FMNMX.FTZ R40, R101, R40, !PT ;  /* 0x0000002865287209 */ /* 0x000fc80007810000 */
[----:B0-----:R-:W-:Y:S01]  /*4710*/  FMNMX.FTZ R44, R123, R40, !PT ;  /* 0x000000287b2c7209 */ /* 0x001fe20007810000 */
[----:B------:R-:W-:-:S01]  /*4720*/  FFMA.FTZ R40, R69, R88, -R24 ;  /* 0x0000005845287223 */ /* 0x000fc20000010818 */
[-CC-:B------:R-:W-:Y:S01]  /*4730*/  FFMA.FTZ R69, R87, R88.reuse, -R24.reuse ;  /* 0x0000005857457223 */ /* 0x180fe20000010818 */
[----:B------:R-:W-:Y:S01]  /*4740*/  MUFU.EX2 R25, R25 ;  /* 0x0000001900197308 */ /* 0x000fe20000000800 */
[----:B------:R-:W-:Y:S01]  /*4750*/  CS2R R86, SRZ ;  /* 0x0000000000567805 */ /* 0x000fe2000001ff00 */
[----:B-1----:R-:W0:Y:S06]  /*4760*/  SHFL.BFLY PT, R89, R44, 0x2, 0x1f ;  /* 0x0c401f002c597f89 */ /* 0x002e2c00000e0000 */
[----:B------:R-:W1:Y:S08]  /*4770*/  MUFU.EX2 R26, R26 ;  /* 0x0000001a001a7308 */ /* 0x000e700000000800 */
[----:B------:R-:W2:Y:S08]  /*4780*/  MUFU.EX2 R28, R28 ;  /* 0x0000001c001c7308 */ /* 0x000eb00000000800 */
[----:B------:R-:W-:Y:S01]  /*4790*/  MUFU.EX2 R29, R29 ;  /* 0x0000001d001d7308 */ /* 0x000fe20000000800 */
[----:B0-----:R-:W-:Y:S01]  /*47a0*/  FMNMX.FTZ R50, R44, R89, !PT ;  /* 0x000000592c327209 */ /* 0x001fe20007810000 */
[----:B------:R-:W-:Y:S01]  /*47b0*/  FFMA.FTZ R44, R77, R88, -R24 ;  /* 0x000000584d2c7223 */ /* 0x000fe20000010818 */
[----:B-1----:R-:W-:-:S03]  /*47c0*/  FADD.FTZ R77, R25, R26 ;  /* 0x0000001a194d7221 */ /* 0x002fc60000010000 */
[----:B------:R-:W0:Y:S02]  /*47d0*/  SHFL.BFLY PT, R89, R50, 0x1, 0x1f ;  /* 0x0c201f0032597f89 */ /* 0x000e2400000e0000 */
[----:B------:R-:W-:Y:S01]  /*47e0*/  MUFU.EX2 R30, R30 ;  /* 0x0000001e001e7308 */ /* 0x000fe20000000800 */
[----:B--2---:R-:W-:-:S07]  /*47f0*/  FADD.FTZ R78, R28, R77 ;  /* 0x0000004d1c4e7221 */ /* 0x004fce0000010000 */
[----:B------:R-:W-:Y:S08]  /*4800*/  MUFU.EX2 R3, R3 ;  /* 0x0000000300037308 */ /* 0x000ff00000000800 */
[----:B------:R-:W-:Y:S01]  /*4810*/  MUFU.EX2 R5, R5 ;  /* 0x0000000500057308 */ /* 0x000fe20000000800 */
[----:B0-----:R-:W-:-:S07]  /*4820*/  FMNMX.FTZ R89, R50, R89, !PT ;  /* 0x0000005932597209 */ /* 0x001fce0007810000 */
[----:B------:R-:W-:Y:S01]  /*4830*/  MUFU.EX2 R9, R9 ;  /* 0x0000000900097308 */ /* 0x000fe20000000800 */
[----:B------:R-:W-:-:S01]  /*4840*/  FFMA.FTZ R50, R79, R88, -R24 ;  /* 0x000000584f327223 */ /* 0x000fc20000010818 */
[C---:B------:R-:W-:Y:S01]  /*4850*/  FSETP.NEU.FTZ.AND P1, PT, R89.reuse, -INF , PT ;  /* 0xff8000005900780b */ /* 0x040fe20003f3d000 */
[----:B------:R-:W-:-:S05]  /*4860*/  FFMA.FTZ R52, R89, R88, -8 ;  /* 0xc100000059347423 */ /* 0x000fca0000010058 */
[----:B------:R-:W-:Y:S01]  /*4870*/  MUFU.EX2 R11, R11 ;  /* 0x0000000b000b7308 */ /* 0x000fe20000000800 */
[----:B------:R-:W-:Y:S02]  /*4880*/  FSEL R54, R52, RZ, P1 ;  /* 0x000000ff34367208 */ /* 0x000fe40000800000 */
        /* <DEDUP_REMOVED lines=31> */
[----:B------:R-:W3:Y:S01]  /*4a80*/  MUFU.EX2 R71, R58 ;  /* 0x0000003a00477308 */ /* 0x000ee20000000800 */
        /* <DEDUP_REMOVED lines=10> */
[----:B------:R-:W-:-:S01]  /*4b30*/  FFMA.FTZ R67, R67, R88, -R54 ;  /* 0x0000005843437223 */ /* 0x000fc20000010836 */
[-CC-:B------:R-:W-:Y:S01]  /*4b40*/  FFMA.FTZ R95, R95, R88.reuse, -R54.reuse ;  /* 0x000000585f5f7223 */ /* 0x180fe20000010836 */
[----:B------:R-:W-:-:S01]  /*4b50*/  FFMA.FTZ R97, R97, R88, -R54 ;  /* 0x0000005861617223 */ /* 0x000fc20000010836 */
[----:B------:R-:W-:Y:S01]  /*4b60*/  FADD.FTZ R80, R30, R75 ;  /* 0x0000004b1e507221 */ /* 0x000fe20000010000 */
[----:B------:R-:W-:-:S01]  /*4b70*/  FFMA.FTZ R51, R51, R88, -R54 ;  /* 0x0000005833337223 */ /* 0x000fc20000010836 */
[----:B------:R-:W1:Y:S01]  /*4b80*/  MUFU.EX2 R52, R52 ;  /* 0x0000003400347308 */ /* 0x000e620000000800 */
[----:B---3--:R-:W-:-:S01]  /*4b90*/  FADD.FTZ R78, R71, R76 ;  /* 0x0000004c474e7221 */ /* 0x008fc20000010000 */
        /* <DEDUP_REMOVED lines=24> */
[----:B------:R-:W-:Y:S01]  /*4d20*/  MUFU.EX2 R113, R113 ;  /* 0x0000007100717308 */ /* 0x000fe20000000800 */
[----:B-1----:R-:W-:-:S07]  /*4d30*/  FADD.FTZ R75, R109, R24 ;  /* 0x000000186d4b7221 */ /* 0x002fce0000010000 */
[----:B------:R-:W-:Y:S01]  /*4d40*/  MUFU.EX2 R62, R115 ;  /* 0x00000073003e7308 */ /* 0x000fe20000000800 */
[----:B--2---:R-:W-:-:S01]  /*4d50*/  FADD.FTZ R24, R58, R75 ;  /* 0x0000004b3a187221 */ /* 0x004fc20000010000 */
[----:B------:R-:W-:-:S04]  /*4d60*/  FADD.FTZ R75, R11, R78 ;  /* 0x0000004e0b4b7221 */ /* 0x000fc80000010000 */
[----:B------:R-:W-:Y:S02]  /*4d70*/  FADD.FTZ R80, R10, R75 ;  /* 0x0000004b0a507221 */ /* 0x000fe40000010000 */
[----:B------:R-:W-:Y:S08]  /*4d80*/  MUFU.EX2 R37, R37 ;  /* 0x0000002500257308 */ /* 0x000ff00000000800 */
[----:B------:R-:W0:Y:S08]  /*4d90*/  MUFU.EX2 R13, R13 ;  /* 0x0000000d000d7308 */ /* 0x000e300000000800 */
[----:B------:R-:W1:Y:S08]  /*4da0*/  MUFU.EX2 R64, R119 ;  /* 0x0000007700407308 */ /* 0x000e700000000800 */
[----:B------:R-:W2:Y:S01]  /*4db0*/  MUFU.EX2 R73, R73 ;  /* 0x0000004900497308 */ /* 0x000ea20000000800 */
[----:B0-----:R-:W-:-:S04]  /*4dc0*/  FADD.FTZ R75, R13, R80 ;  /* 0x000000500d4b7221 */ /* 0x001fc80000010000 */
[----:B------:R-:W-:Y:S01]  /*4dd0*/  FADD.FTZ R80, R12, R75 ;  /* 0x0000004b0c507221 */ /* 0x000fe20000010000 */
[----:B------:R-:W-:Y:S02]  /*4de0*/  F2FP.SATFINITE.E4M3.F32.PACK_AB_MERGE_C R75, R29, R28, RZ ;  /* 0x0000001c1d4b723e */ /* 0x000fe400048070ff */
[----:B------:R0:W-:Y:S02]  /*4df0*/  MUFU.EX2 R2, R59 ;  /* 0x0000003b00027308 */ /* 0x0001e40000000800 */
[----:B------:R-:W-:-:S06]  /*4e00*/  F2FP.SATFINITE.E4M3.F32.PACK_AB_MERGE_C R185, R26, R25, R75 ;  /* 0x000000191ab9723e */ /* 0x000fcc000480704b */
[----:B------:R-:W3:Y:S01]  /*4e10*/  MUFU.EX2 R15, R15 ;  /* 0x0000000f000f7308 */ /* 0x000ee20000000800 */
[----:B0-----:R-:W-:-:S04]  /*4e20*/  FADD.FTZ R59, R113, R24 ;  /* 0x00000018713b7221 */ /* 0x001fc80000010000 */
[C---:B------:R-:W-:Y:S01]  /*4e30*/  FADD.FTZ R78, R62.reuse, R59 ;  /* 0x0000003b3e4e7221 */ /* 0x040fe20000010000 */
[----:B------:R-:W-:Y:S02]  /*4e40*/  F2FP.SATFINITE.E4M3.F32.PACK_AB_MERGE_C R62, R62, R113, RZ ;  /* 0x000000713e3e723e */ /* 0x000fe400048070ff */
[----:B------:R-:W0:Y:S01]  /*4e50*/  MUFU.EX2 R66, R121 ;  /* 0x0000007900427308 */ /* 0x000e220000000800 */
[----:B------:R-:W-:-:S01]  /*4e60*/  FADD.FTZ R59, R37, R78 ;  /* 0x0000004e253b7221 */ /* 0x000fc20000010000 */
[----:B------:R-:W-:-:S03]  /*4e70*/  F2FP.SATFINITE.E4M3.F32.PACK_AB_MERGE_C R180, R58, R109, R62 ;  /* 0x0000006d3ab4723e */ /* 0x000fc6000480703e */
[----:B-1----:R-:W-:-:S03]  /*4e80*/  FADD.FTZ R78, R64, R59 ;  /* 0x0000003b404e7221 */ /* 0x002fc60000010000 */
[----:B------:R-:W1:Y:S01]  /*4e90*/  MUFU.EX2 R125, R125 ;  /* 0x0000007d007d7308 */ /* 0x000e620000000800 */
[----:B--2---:R-:W-:-:S01]  /*4ea0*/  FADD.FTZ R59, R73, R78 ;  /* 0x0000004e493b7221 */ /* 0x004fc20000010000 */
[C---:B---3--:R-:W-:Y:S01]  /*4eb0*/  FADD.FTZ R29, R15.reuse, R80 ;  /* 0x000000500f1d7221 */ /* 0x048fe20000010000 */
[----:B------:R-:W-:Y:S02]  /*4ec0*/  F2FP.SATFINITE.E4M3.F32.PACK_AB_MERGE_C R15, R15, R12, RZ ;  /* 0x0000000c0f0f723e */ /* 0x000fe400048070ff */
[----:B------:R-:W-:Y:S01]  /*4ed0*/  CS2R R80, SRZ ;  /* 0x0000000000507805 */ /* 0x000fe2000001ff00 */
[----:B------:R-:W-:-:S01]  /*4ee0*/  FADD.FTZ R78, R14, R29 ;  /* 0x0000001d0e4e7221 */ /* 0x000fc20000010000 */
[----:B------:R-:W-:Y:S01]  /*4ef0*/  F2FP.SATFINITE.E4M3.F32.PACK_AB_MERGE_C R183, R13, R10, R15 ;  /* 0x0000000a0db7723e */ /* 0x000fe2000480700f */
[----:B------:R-:W2:Y:S01]  /*4f00*/  MUFU.EX2 R21, R21 ;  /* 0x0000001500157308 */ /* 0x000ea20000000800 */
[----:B0-----:R-:W-:-:S01]  /*4f10*/  FADD.FTZ R28, R66, R59 ;  /* 0x0000003b421c7221 */ /* 0x001fc20000010000 */
[----:B------:R-:W-:-:S02]  /*4f20*/  F2FP.SATFINITE.E4M3.F32.PACK_AB_MERGE_C R66, R66, R73, RZ ;  /* 0x000000494242723e */ /* 0x000fc400048070ff */
[----:B------:R-:W-:Y:S02]  /*4f30*/  CS2R R58, SRZ ;  /* 0x00000000003a7805 */ /* 0x000fe4000001ff00 */
[----:B------:R-:W-:Y:S02]  /*4f40*/  F2FP.SATFINITE.E4M3.F32.PACK_AB_MERGE_C R182, R64, R37, R66 ;  /* 0x0000002540b6723e */ /* 0x000fe40004807042 */
[----:B------:R-:W0:Y:S01]  /*4f50*/  MUFU.EX2 R68, R127 ;  /* 0x0000007f00447308 */ /* 0x000e220000000800 */
[----:B-1----:R-:W-:-:S07]  /*4f60*/  FADD.FTZ R5, R125, R28 ;  /* 0x0000001c7d057221 */ /* 0x002fce0000010000 */
[----:B------:R-:W1:Y:S01]  /*4f70*/  MUFU.EX2 R129, R129 ;  /* 0x0000008100817308 */ /* 0x000e620000000800 */
[----:B--2---:R-:W-:-:S01]  /*4f80*/  FADD.FTZ R29, R21, R78 ;  /* 0x0000004e151d7221 */ /* 0x004fc20000010000 */
[----:B------:R-:W-:-:S03]  /*4f90*/  CS2R R78, SRZ ;  /* 0x00000000004e7805 */ /* 0x000fc6000001ff00 */
[----:B------:R-:W-:Y:S01]  /*4fa0*/  FADD.FTZ R56, R20, R29 ;  /* 0x0000001d14387221 */ /* 0x000fe20000010000 */
[----:B------:R-:W-:Y:S02]  /*4fb0*/  F2FP.SATFINITE.E4M3.F32.PACK_AB_MERGE_C R29, R11, R8, RZ ;  /* 0x000000080b1d723e */ /* 0x000fe400048070ff */
[----:B------:R-:W2:Y:S01]  /*4fc0*/  MUFU.EX2 R57, R57 ;  /* 0x0000003900397308 */ /* 0x000ea20000000800 */
[----:B0-----:R-:W-:-:S01]  /*4fd0*/  FADD.FTZ R28, R68, R5 ;  /* 0x00000005441c7221 */ /* 0x001fc20000010000 */
[----:B------:R-:W-:-:S06]  /*4fe0*/  F2FP.SATFINITE.E4M3.F32.PACK_AB_MERGE_C R181, R9, R6, R29 ;  /* 0x0000000609b5723e */ /* 0x000fcc000480701d */
[----:B------:R-:W0:Y:S01]  /*4ff0*/  MUFU.EX2 R70, R133 ;  /* 0x0000008500467308 */ /* 0x000e220000000800 */
[----:B-1----:R-:W-:-:S07]  /*5000*/  FADD.FTZ R5, R129, R28 ;  /* 0x0000001c81057221 */ /* 0x002fce0000010000 */
[----:B------:R-:W1:Y:S01]  /*5010*/  MUFU.EX2 R53, R53 ;  /* 0x0000003500357308 */ /* 0x000e620000000800 */
[----:B--2---:R-:W-:-:S01]  /*5020*/  FADD.FTZ R11, R57, R56 ;  /* 0x00000038390b7221 */ /* 0x004fc20000010000 */
[----:B------:R-:W-:-:S03]  /*5030*/  F2FP.SATFINITE.E4M3.F32.PACK_AB_MERGE_C R57, R57, R20, RZ ;  /* 0x000000143939723e */ /* 0x000fc600048070ff */
[----:B------:R-:W-:Y:S01]  /*5040*/  FADD.FTZ R28, R34, R11 ;  /* 0x0000000b221c7221 */ /* 0x000fe20000010000 */
[----:B------:R-:W-:Y:S02]  /*5050*/  F2FP.SATFINITE.E4M3.F32.PACK_AB_MERGE_C R177, R21, R14, R57 ;  /* 0x0000000e15b1723e */ /* 0x000fe40004807039 */
[----:B------:R-:W-:Y:S01]  /*5060*/  CS2R R56, SRZ ;  /* 0x0000000000387805 */ /* 0x000fe2000001ff00 */
        /* <DEDUP_REMOVED lines=8> */
[----:B--2---:R-:W-:-:S01]  /*50f0*/  FADD.FTZ R11, R55, R28 ;  /* 0x0000001c370b7221 */ /* 0x004fc20000010000 */
[----:B------:R-:W-:-:S03]  /*5100*/  CS2R R28, SRZ ;  /* 0x00000000001c7805 */ /* 0x000fc6000001ff00 */
[----:B------:R-:W-:-:S03]  /*5110*/  FADD.FTZ R20, R36, R11 ;  /* 0x0000000b24147221 */ /* 0x000fc60000010000 */
[----:B------:R-:W2:Y:S01]  /*5120*/  MUFU.EX2 R43, R43 ;  /* 0x0000002b002b7308 */ /* 0x000ea20000000800 */
[----:B0-----:R-:W-:-:S07]  /*5130*/  FADD.FTZ R12, R72, R5 ;  /* 0x00000005480c7221 */ /* 0x001fce0000010000 */
[----:B------:R-:W0:Y:S01]  /*5140*/  MUFU.EX2 R74, R143 ;  /* 0x0000008f004a7308 */ /* 0x000e220000000800 */
[----:B-1----:R-:W-:-:S07]  /*5150*/  FADD.FTZ R3, R141, R12 ;  /* 0x0000000c8d037221 */ /* 0x002fce0000010000 */
[----:B------:R-:W1:Y:S01]  /*5160*/  MUFU.EX2 R38, R38 ;  /* 0x0000002600267308 */ /* 0x000e620000000800 */
[C---:B--2---:R-:W-:Y:S01]  /*5170*/  F2FP.SATFINITE.E4M3.F32.PACK_AB_MERGE_C R36, R43.reuse, R36, RZ ;  /* 0x000000242b24723e */ /* 0x044fe200048070ff */
[----:B------:R-:W-:-:S03]  /*5180*/  FADD.FTZ R43, R43, R20 ;  /* 0x000000142b2b7221 */ /* 0x000fc60000010000 */
[----:B------:R-:W-:Y:S02]  /*5190*/  F2FP.SATFINITE.E4M3.F32.PACK_AB_MERGE_C R179, R55, R34, R36 ;  /* 0x0000002237b3723e */ /* 0x000fe40004807024 */
[----:B------:R-:W-:Y:S01]  /*51a0*/  CS2R R36, SRZ ;  /* 0x0000000000247805 */ /* 0x000fe2000001ff00 */
[----:B------:R-:W2:Y:S01]  /*51b0*/  MUFU.EX2 R145, R145 ;  /* 0x0000009100917308 */ /* 0x000ea20000000800 */
[C---:B0-----:R-:W-:Y:S01]  /*51c0*/  F2FP.SATFINITE.E4M3.F32.PACK_AB_MERGE_C R141, R74.reuse, R141, RZ ;  /* 0x0000008d4a8d723e */ /* 0x041fe200048070ff */
[----:B------:R-:W-:-:S03]  /*51d0*/  FADD.FTZ R74, R74, R3 ;  /* 0x000000034a4a7221 */ /* 0x000fc60000010000 */
[----:B------:R-:W-:Y:S02]  /*51e0*/  F2FP.SATFINITE.E4M3.F32.PACK_AB_MERGE_C R178, R72, R53, R141 ;  /* 0x0000003548b2723e */ /* 0x000fe4000480708d */
[----:B------:R-:W-:Y:S02]  /*51f0*/  CS2R R72, SRZ ;  /* 0x0000000000487805 */ /* 0x000fe4000001ff00 */
[----:B------:R-:W-:Y:S01]  /*5200*/  CS2R R52, SRZ ;  /* 0x0000000000347805 */ /* 0x000fe2000001ff00 */
[----:B------:R-:W0:Y:S01]  /*5210*/  MUFU.EX2 R41, R41 ;  /* 0x0000002900297308 */ /* 0x000e220000000800 */
[----:B-1----:R-:W-:-:S07]  /*5220*/  FADD.FTZ R20, R38, R43 ;  /* 0x0000002b26147221 */ /* 0x002fce0000010000 */
[----:B------:R-:W1:Y:S01]  /*5230*/  MUFU.EX2 R76, R139 ;  /* 0x0000008b004c7308 */ /* 0x000e620000000800 */
[----:B--2---:R-:W-:-:S01]  /*5240*/  FADD.FTZ R3, R145, R74 ;  /* 0x0000004a91037221 */ /* 0x004fc20000010000 */
[----:B------:R-:W-:-:S06]  /*5250*/  CS2R R74, SRZ ;  /* 0x00000000004a7805 */ /* 0x000fcc000001ff00 */
        /* <DEDUP_REMOVED lines=8> */
[----:B------:R-:W-:-:S03]  /*52e0*/  F2FP.SATFINITE.E4M3.F32.PACK_AB_MERGE_C R131, R2, R131, RZ ;  /* 0x000000830283723e */ /* 0x000fc600048070ff */
[----:B------:R-:W-:Y:S01]  /*52f0*/  FADD.FTZ R6, R2, R3 ;  /* 0x0000000302067221 */ /* 0x000fe20000010000 */
[----:B------:R-:W-:Y:S02]  /*5300*/  F2FP.SATFINITE.E4M3.F32.PACK_AB_MERGE_C R172, R76, R145, R131 ;  /* 0x000000914cac723e */ /* 0x000fe40004807083 */
[----:B------:R-:W-:Y:S01]  /*5310*/  CS2R R76, SRZ ;  /* 0x00000000004c7805 */ /* 0x000fe2000001ff00 */
[----:B------:R-:W0:Y:S01]  /*5320*/  MUFU.EX2 R61, R61 ;  /* 0x0000003d003d7308 */ /* 0x000e220000000800 */
[----:B-1----:R-:W-:-:S01]  /*5330*/  FADD.FTZ R5, R42, R5 ;  /* 0x000000052a057221 */ /* 0x002fc20000010000 */
[----:B------:R-:W-:Y:S02]  /*5340*/  F2FP.SATFINITE.E4M3.F32.PACK_AB_MERGE_C R31, R42, R31, RZ ;  /* 0x0000001f2a1f723e */ /* 0x000fe400048070ff */
[----:B------:R-:W-:Y:S02]  /*5350*/  CS2R R42, SRZ ;  /* 0x00000000002a7805 */ /* 0x000fe4000001ff00 */
[----:B------:R-:W-:-:S02]  /*5360*/  F2FP.SATFINITE.E4M3.F32.PACK_AB_MERGE_C R173, R41, R38, R31 ;  /* 0x0000002629ad723e */ /* 0x000fc4000480701f */
[----:B------:R-:W-:Y:S01]  /*5370*/  CS2R R30, SRZ ;  /* 0x00000000001e7805 */ /* 0x000fe2000001ff00 */
        /* <DEDUP_REMOVED lines=10> */
[----:B------:R0:W3:Y:S01]  /*5420*/  MUFU.EX2 R4, R83 ;  /* 0x0000005300047308 */ /* 0x0000e20000000800 */
[----:B-1----:R-:W-:-:S07]  /*5430*/  FADD.FTZ R3, R63, R6 ;  /* 0x000000063f037221 */ /* 0x002fce0000010000 */
[----:B------:R-:W1:Y:S01]  /*5440*/  MUFU.EX2 R44, R44 ;  /* 0x0000002c002c7308 */ /* 0x000e620000000800 */
[----:B--2---:R-:W-:-:S01]  /*5450*/  FADD.FTZ R5, R46, R5 ;  /* 0x000000052e057221 */ /* 0x004fc20000010000 */
[----:B------:R-:W-:Y:S02]  /*5460*/  F2FP.SATFINITE.E4M3.F32.PACK_AB_MERGE_C R35, R46, R35, RZ ;  /* 0x000000232e23723e */ /* 0x000fe400048070ff */
[----:B0-----:R-:W-:Y:S02]  /*5470*/  CS2R R82, SRZ ;  /* 0x0000000000527805 */ /* 0x001fe4000001ff00 */
[----:B------:R-:W-:Y:S02]  /*5480*/  F2FP.SATFINITE.E4M3.F32.PACK_AB_MERGE_C R175, R47, R40, R35 ;  /* 0x000000282faf723e */ /* 0x000fe40004807023 */
[----:B------:R-:W-:Y:S01]  /*5490*/  CS2R R46, SRZ ;  /* 0x00000000002e7805 */ /* 0x000fe2000001ff00 */
[----:B------:R-:W0:Y:S01]  /*54a0*/  MUFU.EX2 R93, R93 ;  /* 0x0000005d005d7308 */ /* 0x000e220000000800 */
[C---:B---3--:R-:W-:Y:S01]  /*54b0*/  F2FP.SATFINITE.E4M3.F32.PACK_AB_MERGE_C R63, R4.reuse, R63, RZ ;  /* 0x0000003f043f723e */ /* 0x048fe200048070ff */
[----:B------:R-:W-:Y:S01]  /*54c0*/  FADD.FTZ R4, R4, R3 ;  /* 0x0000000304047221 */ /* 0x000fe20000010000 */
[----:B------:R-:W-:-:S02]  /*54d0*/  CS2R R40, SRZ ;  /* 0x0000000000287805 */ /* 0x000fc4000001ff00 */
[----:B------:R-:W-:Y:S02]  /*54e0*/  CS2R R34, SRZ ;  /* 0x0000000000227805 */ /* 0x000fe4000001ff00 */
[----:B------:R-:W-:Y:S02]  /*54f0*/  F2FP.SATFINITE.E4M3.F32.PACK_AB_MERGE_C R174, R24, R61, R63 ;  /* 0x0000003d18ae723e */ /* 0x000fe4000480703f */
[----:B------:R-:W-:Y:S02]  /*5500*/  CS2R R62, SRZ ;  /* 0x00000000003e7805 */ /* 0x000fe4000001ff00 */
[----:B------:R-:W-:Y:S01]  /*5510*/  CS2R R60, SRZ ;  /* 0x00000000003c7805 */ /* 0x000fe2000001ff00 */
[----:B------:R-:W2:Y:S01]  /*5520*/  MUFU.EX2 R65, R65 ;  /* 0x0000004100417308 */ /* 0x000ea20000000800 */
[----:B-1----:R-:W-:-:S01]  /*5530*/  FADD.FTZ R6, R44, R5 ;  /* 0x000000052c067221 */ /* 0x002fc20000010000 */
[----:B------:R-:W-:-:S06]  /*5540*/  CS2R R24, SRZ ;  /* 0x0000000000187805 */ /* 0x000fcc000001ff00 */
[----:B------:R1:W3:Y:S01]  /*5550*/  MUFU.EX2 R8, R67 ;  /* 0x0000004300087308 */ /* 0x0002e20000000800 */
[----:B0-----:R-:W-:-:S07]  /*5560*/  FADD.FTZ R3, R93, R4 ;  /* 0x000000045d037221 */ /* 0x001fce0000010000 */
[----:B------:R-:W0:Y:S01]  /*5570*/  MUFU.EX2 R48, R48 ;  /* 0x0000003000307308 */ /* 0x000e220000000800 */
[----:B--2---:R-:W-:-:S01]  /*5580*/  FADD.FTZ R5, R65, R6 ;  /* 0x0000000641057221 */ /* 0x004fc20000010000 */
[----:B-1----:R-:W-:-:S06]  /*5590*/  CS2R R66, SRZ ;  /* 0x0000000000427805 */ /* 0x002fcc000001ff00 */
[----:B------:R-:W1:Y:S01]  /*55a0*/  MUFU.EX2 R95, R95 ;  /* 0x0000005f005f7308 */ /* 0x000e620000000800 */
[----:B---3--:R-:W-:-:S07]  /*55b0*/  FADD.FTZ R6, R8, R3 ;  /* 0x0000000308067221 */ /* 0x008fce0000010000 */
        /* <DEDUP_REMOVED lines=9> */
[----:B0-----:R-:W-:-:S01]  /*5650*/  FADD.FTZ R10, R69, R10 ;  /* 0x0000000a450a7221 */ /* 0x001fc20000010000 */
[----:B------:R-:W-:Y:S02]  /*5660*/  F2FP.SATFINITE.E4M3.F32.PACK_AB_MERGE_C R48, R69, R48, RZ ;  /* 0x000000304530723e */ /* 0x000fe400048070ff */
[----:B------:R-:W-:Y:S02]  /*5670*/  CS2R R68, SRZ ;  /* 0x0000000000447805 */ /* 0x000fe4000001ff00 */
[----:B------:R-:W-:Y:S02]  /*5680*/  F2FP.SATFINITE.E4M3.F32.PACK_AB_MERGE_C R169, R65, R44, R48 ;  /* 0x0000002c41a9723e */ /* 0x000fe40004807030 */
[----:B------:R-:W-:Y:S01]  /*5690*/  CS2R R64, SRZ ;  /* 0x0000000000407805 */ /* 0x000fe2000001ff00 */
[----:B------:R-:W0:Y:S01]  /*56a0*/  MUFU.EX2 R50, R50 ;  /* 0x0000003200327308 */ /* 0x000e220000000800 */
[----:B-1----:R-:W-:-:S01]  /*56b0*/  FADD.FTZ R5, R39, R10 ;  /* 0x0000000a27057221 */ /* 0x002fc20000010000 */
[----:B------:R-:W-:-:S06]  /*56c0*/  CS2R R48, SRZ ;  /* 0x0000000000307805 */ /* 0x000fcc000001ff00 */
[----:B------:R-:W1:Y:S01]  /*56d0*/  MUFU.EX2 R2, R99 ;  /* 0x0000006300027308 */ /* 0x000e620000000800 */
[----:B--2---:R-:W-:-:S07]  /*56e0*/  FADD.FTZ R3, R51, R12 ;  /* 0x0000000c33037221 */ /* 0x004fce0000010000 */
[----:B------:R-:W-:Y:S01]  /*56f0*/  MUFU.EX2 R45, R45 ;  /* 0x0000002d002d7308 */ /* 0x000fe20000000800 */
[----:B0-----:R-:W-:-:S07]  /*5700*/  FADD.FTZ R8, R50, R5 ;  /* 0x0000000532087221 */ /* 0x001fce0000010000 */
[----:B------:R-:W0:Y:S01]  /*5710*/  MUFU.EX2 R101, R101 ;  /* 0x0000006500657308 */ /* 0x000e220000000800 */
[----:B-1----:R-:W-:-:S07]  /*5720*/  FADD.FTZ R6, R2, R3 ;  /* 0x0000000302067221 */ /* 0x002fce0000010000 */
[----:B------:R-:W1:Y:S08]  /*5730*/  MUFU.EX2 R54, R54 ;  /* 0x0000003600367308 */ /* 0x000e700000000800 */
[----:B------:R2:W3:Y:S01]  /*5740*/  MUFU.EX2 R4, R27 ;  /* 0x0000001b00047308 */ /* 0x0004e20000000800 */
[----:B0-----:R-:W-:-:S01]  /*5750*/  FADD.FTZ R3, R101, R6 ;  /* 0x0000000665037221 */ /* 0x001fc20000010000 */
[----:B-1----:R-:W-:-:S03]  /*5760*/  F2FP.SATFINITE.E4M3.F32.PACK_AB_MERGE_C R5, R54, R101, RZ ;  /* 0x000000653605723e */ /* 0x002fc600048070ff */
        /* <DEDUP_REMOVED lines=16> */
[----:B------:R-:W-:-:S07]  /*5870*/  IMAD.MOV.U32 R87, RZ, RZ, RZ ;  /* 0x000000ffff577224 */ /* 0x000fce00078e00ff */
.L_x_2395:
[----:B------:R-:W-:Y:S01]  /*5880*/  ISETP.NE.AND P2, PT, RZ, UR43, PT ;  /* 0x0000002bff007c0c */ /* 0x000fe2000bf45270 */
[----:B------:R-:W-:-:S04]  /*5890*/  UISETP.NE.AND UP0, UPT, UR56, 0x1, UPT ;  /* 0x000000013800788c */ /* 0x000fc8000bf05270 */
[----:B------:R-:W-:-:S04]  /*58a0*/  USEL UR45, URZ, 0x1, UP0 ;  /* 0x000000013f2d7887 */ /* 0x000fc80008000000 */
[----:B------:R-:W-:-:S04]  /*58b0*/  ULOP3.LUT UR45, UR58, UR45, URZ, 0x3c, !UPT ;  /* 0x0000002d3a2d7292 */ /* 0x000fc8000f8e3c3f */
[----:B------:R-:W-:Y:S08]  /*58c0*/  @P2 BRA `(.L_x_2385) ;  /* 0x0000000000382947 */ /* 0x000ff00003800000 */
[----:B------:R-:W-:Y:S05]  /*58d0*/  @!P0 BRA `(.L_x_2386) ;  /* 0x0000000000048947 */ /* 0x000fea0003800000 */
[----:B------:R-:W-:Y:S01]  /*58e0*/  BPT.TRAP 0x1 ;  /* 0x000000040000795c */ /* 0x000fe20000300000 */
.L_x_2386:
        /* <DEDUP_REMOVED lines=9> */
.L_x_2387:
[----:B-1----:R-:W-:Y:S05]  /*5980*/  @P1 BRA `(.L_x_2385) ;  /* 0x0000000000081947 */ /* 0x002fea0003800000 */
[----:B------:R-:W1:Y:S02]  /*5990*/  SYNCS.PHASECHK.TRANS64.TRYWAIT P1, [UR6+0x29830], R6 ;  /* 0x02983006ff0075a7 */ /* 0x000e640008020146 */
[----:B-1----:R-:W-:Y:S05]  /*59a0*/  @!P1 BRA `(.L_x_2388) ;  /* 0x0000011400849947 */ /* 0x002fea0003800000 */
.L_x_2385:
        /* <DEDUP_REMOVED lines=191> */
.L_x_2390:
[----:B------:R-:W-:Y:S01]  /*65a0*/  ULEA UR6, UR56, UR41, 0x3 ;  /* 0x0000002938067291 */ /* 0x000fe2000f8e183f */
[----:B------:R-:W-:-:S05]  /*65b0*/  IMAD.U32 R6, RZ, RZ, UR58 ;  /* 0x0000003aff067e24 */ /* 0x000fca000f8e00ff */
[----:B------:R-:W-:-:S04]  /*65c0*/  SHF.L.U32 R6, R6, 0x1f, RZ ;  /* 0x0000001f06067819 */ /* 0x000fc800000006ff */
[----:B------:R0:W1:Y:S01]  /*65d0*/  SYNCS.PHASECHK.TRANS64.TRYWAIT P1, [UR6+0x29850], R6 ;  /* 0x02985006ff0075a7 */ /* 0x0000620008020146 */
[----:B------:R-:W-:Y:S05]  /*65e0*/  @!P0 BRA `(.L_x_2391) ;  /* 0x0000000000048947 */ /* 0x000fea0003800000 */
[----:B------:R-:W-:Y:S01]  /*65f0*/  BPT.TRAP 0x1 ;  /* 0x000000040000795c */ /* 0x000fe20000300000 */
.L_x_2391:
[----:B-1----:R-:W-:Y:S05]  /*6600*/  @P1 BRA `(.L_x_2389) ;  /* 0x0000000000081947 */ /* 0x002fea0003800000 */
[----:B------:R-:W1:Y:S02]  /*6610*/  SYNCS.PHASECHK.TRANS64.TRYWAIT P1, [UR6+0x29850], R6 ;  /* 0x02985006ff0075a7 */ /* 0x000e640008020146 */
[----:B-1----:R-:W-:Y:S05]  /*6620*/  @!P1 BRA `(.L_x_2392) ;  /* 0x00000108007c9947 */ /* 0x002fea0003800000 */
.L_x_2389:
        /* <DEDUP_REMOVED lines=36> */
.L_x_2393:
        /* <DEDUP_REMOVED lines=15> */
[C---:B------:R-:W-:Y:S01]  /*6960*/  FMUL.FTZ R195, R0.reuse, R140 ;  /* 0x0000008c00c37220 */ /* 0x040fe20000410000 */
[C---:B------:R-:W-:Y:S01]  /*6970*/  FMUL.FTZ R140, R0.reuse, R121 ;  /* 0x00000079008c7220 */ /* 0x040fe20000410000 */
[C---:B------:R-:W-:Y:S01]  /*6980*/  FMUL.FTZ R121, R0.reuse, R122 ;  /* 0x0000007a00797220 */ /* 0x040fe20000410000 */
[----:B------:R-:W-:Y:S01]  /*6990*/  FMUL.FTZ R122, R0, R127 ;  /* 0x0000007f007a7220 */ /* 0x000fe20000410000 */
[----:B------:R-:W-:Y:S01]  /*69a0*/  @P1 IMAD.HI.U32 R125, R128, UR6, RZ ;  /* 0x00000006807d1c27 */ /* 0x000fe2000f8e00ff */
[----:B------:R-:W-:-:S03]  /*69b0*/  @UP0 ULDC UR6, c[0x0][0x450] ;  /* 0x0001140000060ab9 */ /* 0x000fc60000000800 */
[C---:B------:R-:W-:Y:S01]  /*69c0*/  FMUL.FTZ R153, R0.reuse, R153 ;  /* 0x0000009900997220 */ /* 0x040fe20000410000 */
[----:B------:R-:W1:Y:S01]  /*69d0*/  MUFU.TANH R152, R152 ;  /* 0x0000009800987308 */ /* 0x000e620000002400 */
[----:B------:R-:W-:Y:S01]  /*69e0*/  IMAD.U32 R127, RZ, RZ, UR51 ;  /* 0x00000033ff7f7e24 */ /* 0x000fe2000f8e00ff */
[----:B------:R-:W-:Y:S01]  /*69f0*/  @P2 SHF.R.U32.HI R128, RZ, UR6, R125 ;  /* 0x00000006ff802c19 */ /* 0x000fe2000801167d */
[----:B------:R-:W-:Y:S01]  /*6a00*/  UMOV UR6, 0x1 ;  /* 0x0000000100067882 */ /* 0x000fe20000000000 */
[C---:B0-----:R-:W-:Y:S01]  /*6a10*/  FMUL.FTZ R6, R0.reuse, R154 ;  /* 0x0000009a00067220 */ /* 0x041fe20000410000 */
[----:B------:R-:W-:Y:S01]  /*6a20*/  UIMAD UR6, UR57, -0xa0, UR6 ;  /* 0xffffff60390678a4 */ /* 0x000fe2000f8e0206 */
[C---:B------:R-:W-:Y:S01]  /*6a30*/  FMUL.FTZ R154, R0.reuse, R156 ;  /* 0x0000009c009a7220 */ /* 0x040fe20000410000 */
[----:B------:R-:W0:Y:S01]  /*6a40*/  SHFL.IDX PT, R143, R128, RZ, 0x1c1f ;  /* 0x001c1fff808f7589 */ /* 0x000e2200000e0000 */
[----:B------:R-:W2:Y:S01]  /*6a50*/  MUFU.TANH R153, R153 ;  /* 0x0000009900997308 */ /* 0x000ea20000002400 */
[C---:B------:R-:W-:Y:S01]  /*6a60*/  FMUL.FTZ R7, R0.reuse, R155 ;  /* 0x0000009b00077220 */ /* 0x040fe20000410000 */
[----:B------:R-:W-:Y:S01]  /*6a70*/  FMUL.FTZ R155, R0, R157 ;  /* 0x0000009d009b7220 */ /* 0x000fe20000410000 */
[----:B------:R-:W-:-:S02]  /*6a80*/  IMAD.U32 R130, RZ, RZ, UR6 ;  /* 0x00000006ff827e24 */ /* 0x000fc4000f8e00ff */
[C---:B------:R-:W-:Y:S01]  /*6a90*/  FMUL.FTZ R125, R0.reuse, R131 ;  /* 0x00000083007d7220 */ /* 0x040fe20000410000 */
[C---:B------:R-:W-:Y:S01]  /*6aa0*/  FMUL.FTZ R131, R0.reuse, R132 ;  /* 0x0000008400837220 */ /* 0x040fe20000410000 */
[C---:B------:R-:W-:Y:S01]  /*6ab0*/  FMUL.FTZ R156, R0.reuse, R160 ;  /* 0x000000a0009c7220 */ /* 0x040fe20000410000 */
[----:B------:R-:W-:Y:S01]  /*6ac0*/  IMAD R130, R17, -0x2, R130 ;  /* 0xfffffffe11827824 */ /* 0x000fe200078e0282 */
[----:B------:R-:W3:Y:S01]  /*6ad0*/  MUFU.TANH R154, R154 ;  /* 0x0000009a009a7308 */ /* 0x000ee20000002400 */
[C---:B------:R-:W-:Y:S01]  /*6ae0*/  FMUL.FTZ R157, R0.reuse, R161 ;  /* 0x000000a1009d7220 */ /* 0x040fe20000410000 */
[C---:B------:R-:W-:Y:S01]  /*6af0*/  FMUL.FTZ R161, R0.reuse, R120 ;  /* 0x0000007800a17220 */ /* 0x040fe20000410000 */
[C---:B------:R-:W-:Y:S01]  /*6b00*/  FMUL.FTZ R9, R0.reuse, R159 ;  /* 0x0000009f00097220 */ /* 0x040fe20000410000 */
[----:B------:R-:W-:Y:S01]  /*6b10*/  IADD3 R130, -R127, UR50, R130 ;  /* 0x000000327f827c10 */ /* 0x000fe2000fffe182 */
        /* <DEDUP_REMOVED lines=9> */
[----:B------:R-:W-:Y:S01]  /*6bb0*/  FMUL.FTZ R169, R0, R144 ;  /* 0x0000009000a97220 */ /* 0x000fe20000410000 */
[----:B0-----:R-:W-:Y:S01]  /*6bc0*/  IMAD.IADD R132, R130, 0x1, R143 ;  /* 0x0000000182847824 */ /* 0x001fe200078e028f */
[----:B------:R-:W0:Y:S01]  /*6bd0*/  MUFU.TANH R156, R156 ;  /* 0x0000009c009c7308 */ /* 0x000e220000002400 */
[C---:B------:R-:W-:Y:S01]  /*6be0*/  FMUL.FTZ R13, R0.reuse, R167 ;  /* 0x000000a7000d7220 */ /* 0x040fe20000410000 */
[C---:B------:R-:W-:Y:S01]  /*6bf0*/  FMUL.FTZ R167, R0.reuse, R145 ;  /* 0x0000009100a77220 */ /* 0x040fe20000410000 */
[----:B------:R-:W-:Y:S01]  /*6c00*/  FMUL.FTZ R165, R0, R148 ;  /* 0x0000009400a57220 */ /* 0x000fe20000410000 */
[----:B------:R-:W-:Y:S01]  /*6c10*/  ISETP.GT.AND P1, PT, R132, RZ, PT ;  /* 0x000000ff8400720c */ /* 0x000fe20003f24270 */
[----:B------:R-:W-:Y:S01]  /*6c20*/  FMUL.FTZ R11, R0, R163 ;  /* 0x000000a3000b7220 */ /* 0x000fe20000410000 */
[----:B------:R-:W-:Y:S01]  /*6c30*/  ISETP.GT.AND P2, PT, R132, 0x1, PT ;  /* 0x000000018400780c */ /* 0x000fe20003f44270 */
[----:B------:R-:W-:Y:S01]  /*6c40*/  FMUL.FTZ R163, R0, R149 ;  /* 0x0000009500a37220 */ /* 0x000fe20000410000 */
[----:B-1----:R-:W-:Y:S01]  /*6c50*/  FSEL R173, R152, -INF , P1 ;  /* 0xff80000098ad7808 */ /* 0x002fe20000800000 */
[----:B------:R-:W1:Y:S01]  /*6c60*/  MUFU.TANH R157, R157 ;  /* 0x0000009d009d7308 */ /* 0x000e620000002400 */
        /* <DEDUP_REMOVED lines=14> */
[----:B----4-:R-:W-:Y:S01]  /*6d50*/  FSEL R179, R155, -INF , P2 ;  /* 0xff8000009bb37808 */ /* 0x010fe20001000000 */
[----:B------:R-:W3:Y:S01]  /*6d60*/  MUFU.TANH R158, R158 ;  /* 0x0000009e009e7308 */ /* 0x000ee20000002400 */
[----:B------:R-:W-:Y:S01]  /*6d70*/  FMNMX.FTZ R144, R177, R104, !PT ;  /* 0x00000068b1907209 */ /* 0x000fe20007810000 */
[----:B------:R-:W-:Y:S01]  /*6d80*/  FMUL.FTZ R104, R0, R106 ;  /* 0x0000006a00687220 */ /* 0x000fe20000410000 */
[----:B------:R-:W-:Y:S01]  /*6d90*/  ISETP.GT.AND P2, PT, R132, 0x11, PT ;  /* 0x000000118400780c */ /* 0x000fe20003f44270 */
[----:B------:R-:W-:Y:S01]  /*6da0*/  FMUL.FTZ R106, R0, R107 ;  /* 0x0000006b006a7220 */ /* 0x000fe20000410000 */
[----:B0-----:R-:W-:Y:S01]  /*6db0*/  FSEL R187, R156, -INF , P1 ;  /* 0xff8000009cbb7808 */ /* 0x001fe20000800000 */
[----:B------:R-:W-:Y:S01]  /*6dc0*/  FMUL.FTZ R112, R0, R112 ;  /* 0x0000007000707220 */ /* 0x000fe20000410000 */
[----:B------:R-:W-:Y:S01]  /*6dd0*/  FMNMX.FTZ R144, R179, R144, !PT ;  /* 0x00000090b3907209 */ /* 0x000fe20007810000 */
[----:B------:R-:W0:Y:S01]  /*6de0*/  MUFU.TANH R160, R160 ;  /* 0x000000a000a07308 */ /* 0x000e220000002400 */
[----:B------:R-:W-:Y:S01]  /*6df0*/  ISETP.GT.AND P1, PT, R132, 0x18, PT ;  /* 0x000000188400780c */ /* 0x000fe20003f24270 */
[C---:B------:R-:W-:Y:S01]  /*6e00*/  FMUL.FTZ R113, R0.reuse, R113 ;  /* 0x0000007100717220 */ /* 0x040fe20000410000 */
[----:B-1----:R-:W-:Y:S01]  /*6e10*/  FSEL R197, R157, -INF , P2 ;  /* 0xff8000009dc57808 */ /* 0x002fe20001000000 */
[C---:B------:R-:W-:Y:S01]  /*6e20*/  FMUL.FTZ R136, R0.reuse, R146 ;  /* 0x0000009200887220 */ /* 0x040fe20000410000 */
[----:B------:R-:W-:Y:S01]  /*6e30*/  FMNMX.FTZ R144, R187, R144, !PT ;  /* 0x00000090bb907209 */ /* 0x000fe20007810000 */
[----:B------:R-:W-:Y:S01]  /*6e40*/  FMUL.FTZ R117, R0, R117 ;  /* 0x0000007500757220 */ /* 0x000fe20000410000 */
[----:B------:R-:W-:Y:S01]  /*6e50*/  ISETP.GT.AND P2, PT, R132, 0x19, PT ;  /* 0x000000198400780c */ /* 0x000fe20003f44270 */
[----:B------:R-:W1:Y:S01]  /*6e60*/  MUFU.TANH R185, R185 ;  /* 0x000000b900b97308 */ /* 0x000e620000002400 */
[----:B--2---:R-:W-:Y:S01]  /*6e70*/  FSEL R199, R159, -INF , P1 ;  /* 0xff8000009fc77808 */ /* 0x004fe20000800000 */
[C---:B------:R-:W-:Y:S01]  /*6e80*/  FMUL.FTZ R116, R0.reuse, R116 ;  /* 0x0000007400747220 */ /* 0x040fe20000410000 */
[----:B------:R-:W-:Y:S01]  /*6e90*/  FMNMX.FTZ R144, R197, R144, !PT ;  /* 0x00000090c5907209 */ /* 0x000fe20007810000 */
[----:B------:R-:W-:Y:S01]  /*6ea0*/  FMUL.FTZ R88, R0, R88 ;  /* 0x0000005800587220 */ /* 0x000fe20000410000 */
[----:B------:R-:W-:Y:S01]  /*6eb0*/  ISETP.GT.AND P1, PT, R132, 0x20, PT ;  /* 0x000000208400780c */ /* 0x000fe20003f24270 */
[----:B------:R-:W-:Y:S01]  /*6ec0*/  FMUL.FTZ R89, R0, R89 ;  /* 0x0000005900597220 */ /* 0x000fe20000410000 */
[----:B---3--:R-:W-:Y:S01]  /*6ed0*/  FSEL R181, R158, -INF , P2 ;  /* 0xff8000009eb57808 */ /* 0x008fe20001000000 */
[----:B------:R-:W2:Y:S01]  /*6ee0*/  MUFU.TANH R195, R195 ;  /* 0x000000c300c37308 */ /* 0x000ea20000002400 */
        /* <DEDUP_REMOVED lines=21> */
[C---:B------:R-:W-:Y:S01]  /*7040*/  FMUL.FTZ R205, R0.reuse, R110 ;  /* 0x0000006e00cd7220 */ /* 0x040fe20000410000 */
[----:B------:R-:W-:Y:S01]  /*7050*/  FMNMX.FTZ R144, R195, R144, !PT ;  /* 0x00000090c3907209 */ /* 0x000fe20007810000 */
[----:B------:R-:W2:Y:S01]  /*7060*/  MUFU.TANH R167, R167 ;  /* 0x000000a700a77308 */ /* 0x000ea20000002400 */
        /* <DEDUP_REMOVED lines=8> */
[----:B-1----:R-:W-:Y:S01]  /*70f0*/  FSEL R169, R169, -INF , P1 ;  /* 0xff800000a9a97808 */ /* 0x002fe20000800000 */
[----:B------:R-:W-:Y:S01]  /*7100*/  FMUL.FTZ R91, R0, R91 ;  /* 0x0000005b005b7220 */ /* 0x000fe20000410000 */
[----:B------:R-:W-:Y:S01]  /*7110*/  ISETP.GT.AND P1, PT, R132, 0x38, PT ;  /* 0x000000388400780c */ /* 0x000fe20003f24270 */
[C---:B------:R-:W-:Y:S01]  /*7120*/  FMUL.FTZ R94, R0.reuse, R94 ;  /* 0x0000005e005e7220 */ /* 0x040fe20000410000 */
[----:B------:R-:W-:Y:S01]  /*7130*/  FMNMX.FTZ R144, R169, R144, !PT ;  /* 0x00000090a9907209 */ /* 0x000fe20007810000 */
[C---:B------:R-:W-:Y:S01]  /*7140*/  FMUL.FTZ R95, R0.reuse, R95 ;  /* 0x0000005f005f7220 */ /* 0x040fe20000410000 */
[C---:B------:R-:W-:Y:S01]  /*7150*/  FMUL.FTZ R98, R0.reuse, R98 ;  /* 0x0000006200627220 */ /* 0x040fe20000410000 */
[----:B------:R-:W1:Y:S01]  /*7160*/  MUFU.TANH R163, R163 ;  /* 0x000000a300a37308 */ /* 0x000e620000002400 */
[----:B--2---:R-:W-:Y:S01]  /*7170*/  FSEL R167, R167, -INF , P2 ;  /* 0xff800000a7a77808 */ /* 0x004fe20001000000 */
[----:B------:R-:W-:Y:S01]  /*7180*/  FMUL.FTZ R99, R0, R99 ;  /* 0x0000006300637220 */ /* 0x000fe20000410000 */
[----:B------:R-:W-:Y:S01]  /*7190*/  ISETP.GT.AND P2, PT, R132, 0x39, PT ;  /* 0x000000398400780c */ /* 0x000fe20003f44270 */
[----:B------:R-:W-:Y:S01]  /*71a0*/  FMUL.FTZ R103, R0, R103 ;  /* 0x0000006700677220 */ /* 0x000fe20000410000 */
[----:B------:R-:W-:Y:S01]  /*71b0*/  FMNMX.FTZ R144, R167, R144, !PT ;  /* 0x00000090a7907209 */ /* 0x000fe20007810000 */
[----:B------:R-:W-:-:S02]  /*71c0*/  ULEA UR6, UR44, UR41, 0x3 ;  /* 0x000000292c067291 */ /* 0x000fc4000f8e183f */
[----:B------:R-:W2:Y:S01]  /*71d0*/  MUFU.TANH R161, R161 ;  /* 0x000000a100a17308 */ /* 0x000ea20000002400 */
[----:B0-----:R-:W-:Y:S01]  /*71e0*/  FSEL R165, R165, -INF , P1 ;  /* 0xff800000a5a57808 */ /* 0x001fe20000800000 */
[----:B------:R-:W-:Y:S01]  /*71f0*/  UIADD3 UR6, UR6, 0x29840, URZ ;  /* 0x0002984006067890 */ /* 0x000fe2000fffe03f */
[C---:B------:R-:W-:Y:S02]  /*7200*/  ISETP.GT.AND P1, PT, R132.reuse, 0x40, PT ;  /* 0x000000408400780c */ /* 0x040fe40003f24270 */
[----:B------:R-:W-:Y:S01]  /*7210*/  FMNMX.FTZ R144, R165, R144, !PT ;  /* 0x00000090a5907209 */ /* 0x000fe20007810000 */
[----:B------:R-:W-:Y:S02]  /*7220*/  UPRMT UR6, UR40, 0x654, UR6 ;  /* 0x0000065428067896 */ /* 0x000fe40008000006 */
[----:B------:R-:W0:Y:S01]  /*7230*/  MUFU.TANH R140, R140 ;  /* 0x0000008c008c7308 */ /* 0x000e220000002400 */
[----:B-1----:R-:W-:Y:S02]  /*7240*/  FSEL R163, R163, -INF , P2 ;  /* 0xff800000a3a37808 */ /* 0x002fe40001000000 */
[----:B------:R-:W-:-:S02]  /*7250*/  ISETP.GT.AND P2, PT, R132, 0x41, PT ;  /* 0x000000418400780c */ /* 0x000fc40003f44270 */
[----:B------:R-:W-:Y:S02]  /*7260*/  FMNMX.FTZ R144, R163, R144, !PT ;  /* 0x00000090a3907209 */ /* 0x000fe40007810000 */
[----:B------:R-:W-:Y:S01]  /*7270*/  SYNCS.ARRIVE.TRANS64.RED.A1T0 RZ, [UR6], RZ ;  /* 0x000000ffffff79a7 */ /* 0x000fe20008100406 */
[----:B------:R-:W1:Y:S01]  /*7280*/  MUFU.TANH R141, R141 ;  /* 0x0000008d008d7308 */ /* 0x000e620000002400 */
[----:B--2---:R-:W-:Y:S02]  /*7290*/  FSEL R161, R161, -INF , P1 ;  /* 0xff800000a1a17808 */ /* 0x004fe40000800000 */
[----:B------:R-:W-:Y:S02]  /*72a0*/  ISETP.GT.AND P1, PT, R132, 0x48, PT ;  /* 0x000000488400780c */ /* 0x000fe40003f24270 */
[----:B------:R-:W-:-:S03]  /*72b0*/  FMNMX.FTZ R144, R161, R144, !PT ;  /* 0x00000090a1907209 */ /* 0x000fc60007810000 */
[----:B------:R-:W2:Y:S01]  /*72c0*/  MUFU.TANH R147, R147 ;  /* 0x0000009300937308 */ /* 0x000ea20000002400 */
[----:B0-----:R-:W-:Y:S02]  /*72d0*/  FSEL R159, R140, -INF , P2 ;  /* 0xff8000008c9f7808 */ /* 0x001fe40001000000 */
[----:B------:R-:W-:Y:S02]  /*72e0*/  ISETP.GT.AND P2, PT, R132, 0x49, PT ;  /* 0x000000498400780c */ /* 0x000fe40003f44270 */
[----:B------:R-:W-:-:S03]  /*72f0*/  FMNMX.FTZ R144, R159, R144, !PT ;  /* 0x000000909f907209 */ /* 0x000fc60007810000 */
[----:B------:R-:W0:Y:S01]  /*7300*/  MUFU.TANH R142, R142 ;  /* 0x0000008e008e7308 */ /* 0x000e220000002400 */
[----:B-1----:R-:W-:Y:S02]  /*7310*/  FSEL R157, R141, -INF , P1 ;  /* 0xff8000008d9d7808 */ /* 0x002fe40000800000 */
[----:B------:R-:W-:Y:S02]  /*7320*/  ISETP.GT.AND P1, PT, R132, 0x50, PT ;  /* 0x000000508400780c */ /* 0x000fe40003f24270 */
[----:B------:R-:W-:-:S03]  /*7330*/  FMNMX.FTZ R144, R157, R144, !PT ;  /* 0x000000909d907209 */ /* 0x000fc60007810000 */
[----:B------:R-:W1:Y:S01]  /*7340*/  MUFU.TANH R129, R129 ;  /* 0x0000008100817308 */ /* 0x000e620000002400 */
[----:B--2---:R-:W-:Y:S02]  /*7350*/  FSEL R147, R147, -INF , P2 ;  /* 0xff80000093937808 */ /* 0x004fe40001000000 */
[----:B------:R-:W-:Y:S02]  /*7360*/  ISETP.GT.AND P2, PT, R132, 0x51, PT ;  /* 0x000000518400780c */ /* 0x000fe40003f44270 */
[----:B------:R-:W-:-:S03]  /*7370*/  FMNMX.FTZ R144, R147, R144, !PT ;  /* 0x0000009093907209 */ /* 0x000fc60007810000 */
[----:B------:R-:W-:Y:S01]  /*7380*/  MUFU.TANH R131, R131 ;  /* 0x0000008300837308 */ /* 0x000fe20000002400 */
[----:B0-----:R-:W-:Y:S02]  /*7390*/  FSEL R135, R142, -INF , P1 ;  /* 0xff8000008e877808 */ /* 0x001fe40000800000 */
[----:B------:R-:W-:Y:S02]  /*73a0*/  ISETP.GT.AND P1, PT, R132, 0x58, PT ;  /* 0x000000588400780c */ /* 0x000fe40003f24270 */
[----:B------:R-:W-:-:S03]  /*73b0*/  FMNMX.FTZ R144, R135, R144, !PT ;  /* 0x0000009087907209 */ /* 0x000fc60007810000 */
[----:B------:R-:W0:Y:S01]  /*73c0*/  MUFU.TANH R133, R133 ;  /* 0x0000008500857308 */ /* 0x000e220000002400 */
[----:B-1----:R-:W-:Y:S02]  /*73d0*/  FSEL R107, R129, -INF , P2 ;  /* 0xff800000816b7808 */ /* 0x002fe40001000000 */
        /* <DEDUP_REMOVED lines=115> */
[----:B---3--:R-:W-:-:S05]  /*7b10*/  IMAD.IADD R130, R130, 0x1, R173 ;  /* 0x0000000182827824 */ /* 0x008fca00078e02ad */
[C---:B------:R-:W-:Y:S02]  /*7b20*/  ISETP.GT.AND P2, PT, R130.reuse, RZ, PT ;  /* 0x000000ff8200720c */ /* 0x040fe40003f44270 */
        /* <DEDUP_REMOVED lines=387> */
.L_x_2394:
        /* <DEDUP_REMOVED lines=116> */
.L_x_2384:
[----:B------:R-:W-:-:S13]  /*9aa0*/  ISETP.LE.AND P1, PT, RZ, UR57, PT ;  /* 0x00000039ff007c0c */ /* 0x000fda000bf23270 */
[----:B------:R-:W-:Y:S05]  /*9ab0*/  @!P1 BRA `(.L_x_2396) ;  /* 0x0000003400b09947 */ /* 0x000fea0003800000 */
[----:B------:R-:W-:Y:S01]  /*9ac0*/  IMAD.MOV.U32 R5, RZ, RZ, R7 ;  /* 0x000000ffff057224 */ /* 0x000fe200078e0007 */
[----:B------:R-:W-:Y:S01]  /*9ad0*/  UMOV UR51, UR45 ;  /* 0x0000002d00337c82 */ /* 0x000fe20008000000 */
[----:B------:R-:W-:Y:S01]  /*9ae0*/  IMAD.MOV.U32 R4, RZ, RZ, R89 ;  /* 0x000000ffff047224 */ /* 0x000fe200078e0059 */
[----:B------:R-:W-:-:S06]  /*9af0*/  UMOV UR50, UR44 ;  /* 0x0000002c00327c82 */ /* 0x000fcc0008000000 */
.L_x_2407:
        /* <DEDUP_REMOVED lines=9> */
.L_x_2398:
[----:B------:R-:W-:Y:S01]  /*9b90*/  ULEA UR6, UR44, UR41, 0x3 ;  /* 0x000000292c067291 */ /* 0x000fe2000f8e183f */
[----:B------:R-:W-:-:S04]  /*9ba0*/  MOV R6, UR45 ;  /* 0x0000002d00067c02 */ /* 0x000fc80008000f00 */
[----:B------:R-:W-:-:S04]  /*9bb0*/  SHF.L.U32 R6, R6, 0x1f, RZ ;  /* 0x0000001f06067819 */ /* 0x000fc800000006ff */
[----:B------:R0:W1:Y:S01]  /*9bc0*/  SYNCS.PHASECHK.TRANS64.TRYWAIT P1, [UR6+0x29830], R6 ;  /* 0x02983006ff0075a7 */ /* 0x0000620008020146 */
[----:B------:R-:W-:Y:S05]  /*9bd0*/  @!P0 BRA `(.L_x_2399) ;  /* 0x0000000000048947 */ /* 0x000fea0003800000 */
[----:B------:R-:W-:Y:S01]  /*9be0*/  BPT.TRAP 0x1 ;  /* 0x000000040000795c */ /* 0x000fe20000300000 */
.L_x_2399:
[----:B-1----:R-:W-:Y:S05]  /*9bf0*/  @P1 BRA `(.L_x_2397) ;  /* 0x0000000000081947 */ /* 0x002fea0003800000 */
[----:B------:R-:W1:Y:S02]  /*9c00*/  SYNCS.PHASECHK.TRANS64.TRYWAIT P1, [UR6+0x29830], R6 ;  /* 0x02983006ff0075a7 */ /* 0x000e640008020146 */
[----:B-1----:R-:W-:Y:S05]  /*9c10*/  @!P1 BRA `(.L_x_2400) ;  /* 0x000000d400189947 */ /* 0x002fea0003800000 */
.L_x_2397:
[----:B-1----:R-:W1:Y:S01]  /*9c20*/  S2R R7, SR_TID.X ;  /* 0x0000000000077919 */ /* 0x002e620000002100 */
[----:B------:R-:W-:Y:S01]  /*9c30*/  UIMAD UR52, UR44, 0x780, UR49 ;  /* 0x000007802c3478a4 */ /* 0x000fe2000f8e0231 */
[----:B------:R-:W-:Y:S01]  /*9c40*/  UMOV UR27, 0x80000020 ;  /* 0x80000020001b7882 */ /* 0x000fe20000000000 */
[----:B------:R-:W-:Y:S02]  /*9c50*/  UMOV UR28, UR24 ;  /* 0x00000018001c7c82 */ /* 0x000fe40008000000 */
[----:B------:R-:W-:Y:S01]  /*9c60*/  UIADD3 UR30, UR52, 0x80, URZ ;  /* 0x00000080341e7890 */ /* 0x000fe2000fffe03f */
[----:B------:R-:W-:Y:S02]  /*9c70*/  UMOV UR29, UR25 ;  /* 0x00000019001d7c82 */ /* 0x000fe40008000000 */
[----:B------:R-:W-:Y:S01]  /*9c80*/  UMOV UR26, UR52 ;  /* 0x00000034001a7c82 */ /* 0x000fe20008000000 */
[----:B------:R-:W-:Y:S01]  /*9c90*/  UMOV UR31, 0x80000020 ;  /* 0x80000020001f7882 */ /* 0x000fe20000000000 */
[----:B------:R-:W-:Y:S01]  /*9ca0*/  UIADD3 UR34, UR52, 0x100, URZ ;  /* 0x0000010034227890 */ /* 0x000fe2000fffe03f */
[----:B------:R-:W-:Y:S01]  /*9cb0*/  UMOV UR32, UR24 ;  /* 0x0000001800207c82 */ /* 0x000fe20008000000 */
[----:B------:R-:W-:Y:S01]  /*9cc0*/  UMOV UR33, UR25 ;  /* 0x0000001900217c82 */ /* 0x000fe20008000000 */
[----:B------:R-:W-:Y:S01]  /*9cd0*/  UMOV UR35, 0x80000020 ;  /* 0x8000002000237882 */ /* 0x000fe20000000000 */
        /* <DEDUP_REMOVED lines=176> */
.L_x_2402:
[----:B------:R-:W-:Y:S01]  /*a7e0*/  ULEA UR6, UR50, UR41, 0x3 ;  /* 0x0000002932067291 */ /* 0x000fe2000f8e183f */
[----:B------:R-:W-:-:S05]  /*a7f0*/  IMAD.U32 R6, RZ, RZ, UR51 ;  /* 0x00000033ff067e24 */ /* 0x000fca000f8e00ff */
[----:B------:R-:W-:-:S04]  /*a800*/  SHF.L.U32 R6, R6, 0x1f, RZ ;  /* 0x0000001f06067819 */ /* 0x000fc800000006ff */
[----:B------:R0:W1:Y:S01]  /*a810*/  SYNCS.PHASECHK.TRANS64.TRYWAIT P1, [UR6+0x29850], R6 ;  /* 0x02985006ff0075a7 */ /* 0x0000620008020146 */
[----:B------:R-:W-:Y:S05]  /*a820*/  @!P0 BRA `(.L_x_2403) ;  /* 0x0000000000048947 */ /* 0x000fea0003800000 */
[----:B------:R-:W-:Y:S01]  /*a830*/  BPT.TRAP 0x1 ;  /* 0x000000040000795c */ /* 0x000fe20000300000 */
.L_x_2403:
[----:B-1----:R-:W-:Y:S05]  /*a840*/  @P1 BRA `(.L_x_2401) ;  /* 0x0000000000081947 */ /* 0x002fea0003800000 */
[----:B------:R-:W1:Y:S02]  /*a850*/  SYNCS.PHASECHK.TRANS64.TRYWAIT P1, [UR6+0x29850], R6 ;  /* 0x02985006ff0075a7 */ /* 0x000e640008020146 */
[----:B-1----:R-:W-:Y:S05]  /*a860*/  @!P1 BRA `(.L_x_2404) ;  /* 0x000000c8001c9947 */ /* 0x002fea0003800000 */
.L_x_2401:
        /* <DEDUP_REMOVED lines=36> */
.L_x_2405:
        /* <DEDUP_REMOVED lines=503> */
.L_x_2406:
        /* <DEDUP_REMOVED lines=118> */
.L_x_2396:
[----:B------:R-:W-:Y:S06]  /*d180*/  BAR.ARV 0x8, 0x180 ;  /* 0x0206000000007b1d */ /* 0x000fec0000002000 */
[----:B------:R-:W-:Y:S05]  /*d190*/  @!P0 BRA `(.L_x_2408) ;  /* 0x0000000000048947 */ /* 0x000fea0003800000 */
[----:B------:R-:W-:Y:S01]  /*d1a0*/  BPT.TRAP 0x1 ;  /* 0x000000040000795c */ /* 0x000fe20000300000 */
.L_x_2408:
[----:B------:R-:W-:Y:S01]  /*d1b0*/  ULEA UR9, UR44, UR41, 0x3 ;  /* 0x000000292c097291 */ /* 0x000fe2000f8e183f */
[----:B------:R-:W-:-:S05]  /*d1c0*/  IMAD.U32 R0, RZ, RZ, UR45 ;  /* 0x0000002dff007e24 */ /* 0x000fca000f8e00ff */
[----:B------:R-:W-:-:S04]  /*d1d0*/  SHF.L.U32 R0, R0, 0x1f, RZ ;  /* 0x0000001f00007819 */ /* 0x000fc800000006ff */
[----:B------:R0:W1:Y:S01]  /*d1e0*/  SYNCS.PHASECHK.TRANS64.TRYWAIT P1, [UR9+0x29850], R0 ;  /* 0x02985000ff0075a7 */ /* 0x0000620008020149 */
[----:B------:R-:W-:Y:S05]  /*d1f0*/  @!P0 BRA `(.L_x_2409) ;  /* 0x0000000000048947 */ /* 0x000fea0003800000 */
[----:B------:R-:W-:Y:S01]  /*d200*/  BPT.TRAP 0x1 ;  /* 0x000000040000795c */ /* 0x000fe20000300000 */
.L_x_2409:
[----:B-1----:R-:W-:Y:S05]  /*d210*/  @P1 BRA `(.L_x_2410) ;  /* 0x0000000000081947 */ /* 0x002fea0003800000 */
[----:B------:R-:W1:Y:S02]  /*d220*/  SYNCS.PHASECHK.TRANS64.TRYWAIT P1, [UR9+0x29850], R0 ;  /* 0x02985000ff0075a7 */ /* 0x000e640008020149 */
[----:B-1----:R-:W-:Y:S05]  /*d230*/  @!P1 BRA `(.L_x_2411) ;  /* 0x0000009c00c09947 */ /* 0x002fea0003800000 */
.L_x_2410:
        /* <DEDUP_REMOVED lines=39> */
[----:B------:R-:W-:Y:S01]  /*d4b0*/  UIADD3 UR4, UR8, 0x300, URZ ;  /* 0x0000030008047890 */ /* 0x000fe2000fffe03f */
[----:B------:R-:W-:Y:S02]  /*d4c0*/  WARPGROUP.DEPBAR.LE gsb0, 0x0 ;  /* 0x00008000000079c5 */ /* 0x000fe40000010000 */
[----:B------:R-:W-:-:S06]  /*d4d0*/  WARPGROUP.ARRIVE ;  /* 0x00000000000079c5 */ /* 0x000fcc0000000000 */
[----:B------:R-:W-:Y:S01]  /*d4e0*/  QGMMA.64x128x32.F32.E4M3.E4M3 R24, R176, gdesc[UR4], R24, gsb0 ;  /* 0x01e00004b0187df3 */ /* 0x000fe20008000818 */
[----:B------:R-:W-:Y:S01]  /*d4f0*/  UMOV UR6, UR4 ;  /* 0x0000000400067c82 */ /* 0x000fe20008000000 */
[----:B------:R-:W-:Y:S01]  /*d500*/  UMOV UR7, 0xc0000010 ;  /* 0xc000001000077882 */ /* 0x000fe20000000000 */
        /* <DEDUP_REMOVED lines=30> */
[----:B0-----:R-:W-:Y:S01]  /*d6f0*/  @P2 FMUL.FTZ R5, R5, 0.69314718246459960938 ;  /* 0x3f31721805052820 */ /* 0x001fe20000410000 */
[----:B------:R-:W-:Y:S01]  /*d700*/  @P3 FMUL.FTZ R15, R88, 0.69314718246459960938 ;  /* 0x3f317218580f3820 */ /* 0x000fe20000410000 */
        /* <DEDUP_REMOVED lines=10> */
.L_x_2412:
        /* <DEDUP_REMOVED lines=74> */
.L_x_2376:
        /* <DEDUP_REMOVED lines=24> */
[----:B------:R-:W-:Y:S01]  /*ddd0*/  UISETP.NE.AND.EX UP0, UPT, UR7, URZ, UPT, UP0 ;  /* 0x0000003f0700728c */ /* 0x000fe2000bf05300 */
[----:B------:R-:W-:Y:S02]  /*dde0*/  F2FP.BF16.F32.PACK_AB R11, R78, R11 ;  /* 0x0000000b4e0b723e */ /* 0x000fe400000010ff */
[----:B------:R-:W-:Y:S01]  /*ddf0*/  F2FP.BF16.F32.PACK_AB R10, R79, R10 ;  /* 0x0000000a4f0a723e */ /* 0x000fe200000010ff */
[----:B------:R-:W-:Y:S01]  /*de00*/  ULDC.64 UR6, c[0x0][0xc00] ;  /* 0x0003000000067ab9 */ /* 0x000fe20000000a00 */
[----:B0-----:R-:W-:Y:S01]  /*de10*/  LOP3.LUT P0, R4, R50, 0x3, RZ, 0xc0, !PT ;  /* 0x0000000332047812 */ /* 0x001fe2000780c0ff */
[----:B------:R-:W-:Y:S01]  /*de20*/  UIMAD.WIDE UR6, UR36, 0x4, UR6 ;  /* 0x00000004240678a5 */ /* 0x000fe2000f8e0206 */
[----:B------:R-:W-:-:S02]  /*de30*/  F2FP.BF16.F32.PACK_AB R26, R55, R26 ;  /* 0x0000001a371a723e */ /* 0x000fc400000010ff */
[----:B------:R-:W-:Y:S02]  /*de40*/  ISETP.EQ.OR P0, PT, R4, 0x3, !P0 ;  /* 0x000000030400780c */ /* 0x000fe40004702670 */
[----:B------:R-:W-:Y:S02]  /*de50*/  F2FP.BF16.F32.PACK_AB R9, R84, R9 ;  /* 0x000000095409723e */ /* 0x000fe400000010ff */
[----:B------:R-:W-:Y:S02]  /*de60*/  SEL R58, R11, R10, P0 ;  /* 0x0000000a0b3a7207 */ /* 0x000fe40000000000 */
[----:B------:R-:W-:Y:S02]  /*de70*/  SEL R55, R10, R11, P0 ;  /* 0x0000000b0a377207 */ /* 0x000fe40000000000 */
[----:B------:R-:W-:Y:S02]  /*de80*/  F2FP.BF16.F32.PACK_AB R8, R85, R8 ;  /* 0x000000085508723e */ /* 0x000fe400000010ff */
[----:B------:R-:W-:-:S02]  /*de90*/  F2FP.BF16.F32.PACK_AB R38, R38, R49 ;  /* 0x000000312626723e */ /* 0x000fc400000010ff */
[----:B------:R-:W-:Y:S02]  /*dea0*/  F2FP.BF16.F32.PACK_AB R39, R39, R34 ;  /* 0x000000222727723e */ /* 0x000fe400000010ff */
[----:B------:R-:W-:Y:S02]  /*deb0*/  F2FP.BF16.F32.PACK_AB R25, R62, R25 ;  /* 0x000000193e19723e */ /* 0x000fe400000010ff */
[----:B------:R-:W-:Y:S02]  /*dec0*/  F2FP.BF16.F32.PACK_AB R24, R63, R24 ;  /* 0x000000183f18723e */ /* 0x000fe400000010ff */
[----:B------:R-:W-:Y:S02]  /*ded0*/  F2FP.BF16.F32.PACK_AB R13, R76, R13 ;  /* 0x0000000d4c0d723e */ /* 0x000fe400000010ff */
        /* <DEDUP_REMOVED lines=8> */
[----:B------:R-:W-:-:S02]  /*df60*/  IADD3 R61, P1, R6, 0x40, RZ ;  /* 0x00000040063d7810 */ /* 0x000fc40007f3e0ff */
[----:B------:R-:W-:Y:S02]  /*df70*/  IADD3 R63, P2, R6, 0x60, RZ ;  /* 0x00000060063f7810 */ /* 0x000fe40007f5e0ff */
[----:B------:R-:W-:Y:S02]  /*df80*/  LOP3.LUT R10, R61, 0x380, RZ, 0xc0, !PT ;  /* 0x000003803d0a7812 */ /* 0x000fe400078ec0ff */
[----:B------:R-:W-:Y:S02]  /*df90*/  SEL R46, R9, R8, P0 ;  /* 0x00000008092e7207 */ /* 0x000fe40000000000 */
[----:B------:R-:W-:Y:S02]  /*dfa0*/  SHF.R.U64 R10, R10, 0x3, RZ ;  /* 0x000000030a0a7819 */ /* 0x000fe400000012ff */
[----:B------:R-:W-:Y:S02]  /*dfb0*/  SEL R45, R8, R9, P0 ;  /* 0x00000009082d7207 */ /* 0x000fe40000000000 */
[----:B------:R-:W-:-:S02]  /*dfc0*/  IADD3 R67, P4, R6, 0x4020, RZ ;  /* 0x0000402006437810 */ /* 0x000fc40007f9e0ff */
[----:B------:R-:W-:Y:S02]  /*dfd0*/  F2FP.BF16.F32.PACK_AB R27, R54, R27 ;  /* 0x0000001b361b723e */ /* 0x000fe400000010ff */
[----:B------:R-:W-:Y:S02]  /*dfe0*/  LOP3.LUT R9, R6, 0x380, RZ, 0xc0, !PT ;  /* 0x0000038006097812 */ /* 0x000fe400078ec0ff */
[----:B------:R-:W-:Y:S02]  /*dff0*/  F2FP.BF16.F32.PACK_AB R32, R53, R32 ;  /* 0x000000203520723e */ /* 0x000fe400000010ff */
[----:B------:R-:W-:Y:S02]  /*e000*/  SEL R44, R13, R12, P0 ;  /* 0x0000000c0d2c7207 */ /* 0x000fe40000000000 */
[----:B------:R-:W-:Y:S01]  /*e010*/  SEL R43, R12, R13, P0 ;  /* 0x0000000d0c2b7207 */ /* 0x000fe20000000000 */
[----:B------:R-:W-:Y:S01]  /*e020*/  IMAD.X R13, RZ, RZ, R7, P4 ;  /* 0x000000ffff0d7224 */ /* 0x000fe200020e0607 */
[----:B------:R-:W-:-:S02]  /*e030*/  SEL R50, R38, R39, P0 ;  /* 0x0000002726327207 */ /* 0x000fc40000000000 */
[----:B------:R-:W-:Y:S02]  /*e040*/  SEL R54, R25, R24, P0 ;  /* 0x0000001819367207 */ /* 0x000fe40000000000 */
[----:B------:R-:W-:Y:S01]  /*e050*/  SEL R51, R24, R25, P0 ;  /* 0x0000001918337207 */ /* 0x000fe20000000000 */
[----:B------:R-:W-:Y:S01]  /*e060*/  IMAD.X R25, RZ, RZ, R7, P1 ;  /* 0x000000ffff197224 */ /* 0x000fe200008e0607 */
[----:B------:R-:W-:Y:S02]  /*e070*/  IADD3 R59, P6, R6, 0x20, RZ ;  /* 0x00000020063b7810 */ /* 0x000fe40007fde0ff */
[----:B------:R-:W-:Y:S02]  /*e080*/  SEL R39, R39, R38, P0 ;  /* 0x0000002627277207 */ /* 0x000fe40000000000 */
[----:B------:R-:W-:Y:S02]  /*e090*/  LOP3.LUT R12, R63, 0x380, RZ, 0xc0, !PT ;  /* 0x000003803f0c7812 */ /* 0x000fe400078ec0ff */
[----:B------:R-:W-:-:S02]  /*e0a0*/  LOP3.LUT R24, R10, R61, RZ, 0x3c, !PT ;  /* 0x0000003d0a187212 */ /* 0x000fc400078e3cff */
[----:B------:R-:W-:Y:S02]  /*e0b0*/  F2FP.BF16.F32.PACK_AB R29, R60, R29 ;  /* 0x0000001d3c1d723e */ /* 0x000fe400000010ff */
[----:B------:R-:W-:Y:S02]  /*e0c0*/  SEL R42, R37, R36, P0 ;  /* 0x00000024252a7207 */ /* 0x000fe40000000000 */
[----:B------:R-:W-:Y:S02]  /*e0d0*/  SEL R38, R31, R30, P0 ;  /* 0x0000001e1f267207 */ /* 0x000fe40000000000 */
[----:B------:R-:W-:Y:S02]  /*e0e0*/  LOP3.LUT R10, R67, 0x380, RZ, 0xc0, !PT ;  /* 0x00000380430a7812 */ /* 0x000fe400078ec0ff */
[----:B------:R-:W-:Y:S02]  /*e0f0*/  SEL R37, R36, R37, P0 ;  /* 0x0000002524257207 */ /* 0x000fe40000000000 */
[----:B------:R-:W-:-:S02]  /*e100*/  SEL R31, R30, R31, P0 ;  /* 0x0000001f1e1f7207 */ /* 0x000fc40000000000 */
[----:B------:R-:W-:Y:S02]  /*e110*/  SHF.R.U64 R9, R9, 0x3, RZ ;  /* 0x0000000309097819 */ /* 0x000fe400000012ff */
[----:B------:R-:W-:Y:S02]  /*e120*/  F2FP.BF16.F32.PACK_AB R21, R68, R21 ;  /* 0x000000154415723e */ /* 0x000fe400000010ff */
[----:B------:R-:W-:Y:S02]  /*e130*/  F2FP.BF16.F32.PACK_AB R20, R69, R20 ;  /* 0x000000144514723e */ /* 0x000fe400000010ff */
[----:B------:R-:W-:Y:S02]  /*e140*/  SEL R36, R33, R32, P0 ;  /* 0x0000002021247207 */ /* 0x000fe40000000000 */
[----:B------:R-:W-:Y:S02]  /*e150*/  SEL R30, R27, R26, P0 ;  /* 0x0000001a1b1e7207 */ /* 0x000fe40000000000 */
[----:B------:R-:W-:Y:S01]  /*e160*/  SEL R49, R26, R27, P0 ;  /* 0x0000001b1a317207 */ /* 0x000fe20000000000 */
[----:B------:R-:W-:Y:S01]  /*e170*/  IMAD.X R27, RZ, RZ, R7, P6 ;  /* 0x000000ffff1b7224 */ /* 0x000fe200030e0607 */
[----:B------:R-:W-:-:S02]  /*e180*/  F2FP.BF16.F32.PACK_AB R56, R56, R65 ;  /* 0x000000413838723e */ /* 0x000fc400000010ff */
[----:B------:R-:W-:Y:S02]  /*e190*/  SEL R33, R32, R33, P0 ;  /* 0x0000002120217207 */ /* 0x000fe40000000000 */
[----:B------:R-:W-:Y:S02]  /*e1a0*/  SHF.R.U64 R12, R12, 0x3, RZ ;  /* 0x000000030c0c7819 */ /* 0x000fe400000012ff */
[----:B------:R-:W-:Y:S02]  /*e1b0*/  F2FP.BF16.F32.PACK_AB R94, R94, R95 ;  /* 0x0000005f5e5e723e */ /* 0x000fe400000010ff */
[----:B------:R-:W-:Y:S02]  /*e1c0*/  F2FP.BF16.F32.PACK_AB R93, R92, R93 ;  /* 0x0000005d5c5d723e */ /* 0x000fe400000010ff */
[----:B------:R-:W-:Y:S02]  /*e1d0*/  F2FP.BF16.F32.PACK_AB R57, R48, R57 ;  /* 0x000000393039723e */ /* 0x000fe400000010ff */
[----:B------:R-:W-:-:S02]  /*e1e0*/  SEL R32, R29, R28, P0 ;  /* 0x0000001c1d207207 */ /* 0x000fc40000000000 */
[C---:B------:R-:W-:Y:S02]  /*e1f0*/  IADD3 R65, P3, R6.reuse, 0x4000, RZ ;  /* 0x0000400006417810 */ /* 0x040fe40007f7e0ff */
[C---:B------:R-:W-:Y:S02]  /*e200*/  IADD3 R69, P5, R6.reuse, 0x4040, RZ ;  /* 0x0000404006457810 */ /* 0x040fe40007fbe0ff */
[----:B------:R-:W-:Y:S02]  /*e210*/  IADD3 R62, P6, R6, 0x4060, RZ ;  /* 0x00004060063e7810 */ /* 0x000fe40007fde0ff */
[----:B------:R-:W-:Y:S01]  /*e220*/  SHF.R.U64 R10, R10, 0x3, RZ ;  /* 0x000000030a0a7819 */ /* 0x000fe200000012ff */
[----:B------:R-:W-:Y:S01]  /*e230*/  IMAD.X R11, RZ, RZ, R7, P5 ;  /* 0x000000ffff0b7224 */ /* 0x000fe200028e0607 */
[----:B------:R-:W-:Y:S02]  /*e240*/  F2FP.BF16.F32.PACK_AB R90, R90, R91 ;  /* 0x0000005b5a5a723e */ /* 0x000fe400000010ff */
[----:B------:R-:W-:-:S02]  /*e250*/  F2FP.BF16.F32.PACK_AB R89, R88, R89 ;  /* 0x000000595859723e */ /* 0x000fc400000010ff */
[----:B------:R-:W-:Y:S02]  /*e260*/  SEL R29, R28, R29, P0 ;  /* 0x0000001d1c1d7207 */ /* 0x000fe40000000000 */
[----:B------:R-:W-:Y:S01]  /*e270*/  LOP3.LUT R6, R9, R6, RZ, 0x3c, !PT ;  /* 0x0000000609067212 */ /* 0x000fe200078e3cff */
[--C-:B------:R-:W-:Y:S01]  /*e280*/  IMAD.X R9, RZ, RZ, R7.reuse, P6 ;  /* 0x000000ffff097224 */ /* 0x100fe200030e0607 */
[----:B------:R-:W-:Y:S02]  /*e290*/  SEL R28, R21, R20, P0 ;  /* 0x00000014151c7207 */ /* 0x000fe40000000000 */
[----:B------:R-:W-:Y:S01]  /*e2a0*/  SEL R41, R20, R21, P0 ;  /* 0x0000001514297207 */ /* 0x000fe20000000000 */
[----:B------:R-:W-:Y:S01]  /*e2b0*/  IMAD.X R21, RZ, RZ, R7, P2 ;  /* 0x000000ffff157224 */ /* 0x000fe200010e0607 */
[----:B------:R-:W-:Y:S02]  /*e2c0*/  LOP3.LUT R20, R12, R63, RZ, 0x3c, !PT ;  /* 0x0000003f0c147212 */ /* 0x000fe400078e3cff */
[----:B------:R-:W-:-:S02]  /*e2d0*/  SEL R34, R94, R93, P0 ;  /* 0x0000005d5e227207 */ /* 0x000fc40000000000 */
[----:B------:R-:W-:Y:S02]  /*e2e0*/  SEL R48, R56, R57, P0 ;  /* 0x0000003938307207 */ /* 0x000fe40000000000 */
[----:B------:R-:W-:Y:S02]  /*e2f0*/  LOP3.LUT R52, R69, 0x380, RZ, 0xc0, !PT ;  /* 0x0000038045347812 */ /* 0x000fe400078ec0ff */
[----:B------:R-:W-:Y:S02]  /*e300*/  LOP3.LUT R12, R10, R67, RZ, 0x3c, !PT ;  /* 0x000000430a0c7212 */ /* 0x000fe400078e3cff */
[----:B------:R-:W-:Y:S02]  /*e310*/  SEL R93, R93, R94, P0 ;  /* 0x0000005e5d5d7207 */ /* 0x000fe40000000000 */
[----:B------:R-:W-:Y:S02]  /*e320*/  SEL R40, R90, R89, P0 ;  /* 0x000000595a287207 */ /* 0x000fe40000000000 */
[----:B------:R-:W-:-:S02]  /*e330*/  SEL R57, R57, R56, P0 ;  /* 0x0000003839397207 */ /* 0x000fc40000000000 */
[----:B------:R-:W-:Y:S02]  /*e340*/  MOV R67, R6 ;  /* 0x0000000600437202 */ /* 0x000fe40000000f00 */
[----:B------:R-:W-:Y:S02]  /*e350*/  F2FP.BF16.F32.PACK_AB R15, R70, R15 ;  /* 0x0000000f460f723e */ /* 0x000fe400000010ff */
[----:B------:R-:W-:Y:S02]  /*e360*/  F2FP.BF16.F32.PACK_AB R14, R71, R14 ;  /* 0x0000000e470e723e */ /* 0x000fe400000010ff */
[----:B------:R-:W-:Y:S02]  /*e370*/  SEL R89, R89, R90, P0 ;  /* 0x0000005a59597207 */ /* 0x000fe40000000000 */
[----:B------:R-:W-:Y:S02]  /*e380*/  SHF.R.U64 R52, R52, 0x3, RZ ;  /* 0x0000000334347819 */ /* 0x000fe400000012ff */
[----:B------:R-:W-:-:S02]  /*e390*/  SEL R56, R15, R14, P0 ;  /* 0x0000000e0f387207 */ /* 0x000fc40000000000 */
[----:B------:R-:W-:Y:S01]  /*e3a0*/  SEL R53, R14, R15, P0 ;  /* 0x0000000f0e357207 */ /* 0x000fe20000000000 */
[----:B------:R-:W-:Y:S01]  /*e3b0*/  IMAD.X R15, RZ, RZ, R7, P3 ;  /* 0x000000ffff0f7224 */ /* 0x000fe200018e0607 */
[----:B------:R-:W-:Y:S02]  /*e3c0*/  SEL R60, R86, R87, P0 ;  /* 0x00000057563c7207 */ /* 0x000fe40000000000 */
[----:B------:R-:W-:Y:S02]  /*e3d0*/  SEL R87, R87, R86, P0 ;  /* 0x0000005657577207 */ /* 0x000fe40000000000 */
[----:B------:R-:W-:Y:S02]  /*e3e0*/  LOP3.LUT R8, R59, 0x380, RZ, 0xc0, !PT ;  /* 0x000003803b087812 */ /* 0x000fe400078ec0ff */
[----:B------:R-:W-:Y:S02]  /*e3f0*/  LOP3.LUT R10, R52, R69, RZ, 0x3c, !PT ;  /* 0x00000045340a7212 */ /* 0x000fe400078e3cff */
[----:B------:R-:W-:-:S02]  /*e400*/  MOV R64, R20 ;  /* 0x0000001400407202 */ /* 0x000fc40000000f00 */
[----:B------:R-:W-:Y:S02]  /*e410*/  SHF.R.U64 R8, R8, 0x3, RZ ;  /* 0x0000000308087819 */ /* 0x000fe400000012ff */
[----:B------:R-:W-:Y:S02]  /*e420*/  MOV R61, R10 ;  /* 0x0000000a003d7202 */ /* 0x000fe40000000f00 */
[----:B------:R-:W-:Y:S02]  /*e430*/  LOP3.LUT R26, R8, R59, RZ, 0x3c, !PT ;  /* 0x0000003b081a7212 */ /* 0x000fe400078e3cff */
[----:B------:R-:W-:Y:S02]  /*e440*/  LOP3.LUT R8, R65, 0x380, RZ, 0xc0, !PT ;  /* 0x0000038041087812 */ /* 0x000fe400078ec0ff */
[----:B------:R-:W-:Y:S02]  /*e450*/  LOP3.LUT R59, R62, 0x380, RZ, 0xc0, !PT ;  /* 0x000003803e3b7812 */ /* 0x000fe400078ec0ff */
[----:B------:R-:W-:-:S02]  /*e460*/  SHF.R.U64 R8, R8, 0x3, RZ ;  /* 0x0000000308087819 */ /* 0x000fc400000012ff */
[----:B------:R-:W-:Y:S02]  /*e470*/  SHF.R.U64 R59, R59, 0x3, RZ ;  /* 0x000000033b3b7819 */ /* 0x000fe400000012ff */
[----:B------:R-:W-:Y:S02]  /*e480*/  LOP3.LUT R14, R8, R65, RZ, 0x3c, !PT ;  /* 0x00000041080e7212 */ /* 0x000fe400078e3cff */
[----:B------:R-:W-:Y:S02]  /*e490*/  LOP3.LUT R8, R59, R62, RZ, 0x3c, !PT ;  /* 0x0000003e3b087212 */ /* 0x000fe400078e3cff */
[----:B------:R-:W-:Y:S02]  /*e4a0*/  MOV R63, R14 ;  /* 0x0000000e003f7202 */ /* 0x000fe40000000f00 */
[----:B------:R-:W-:Y:S02]  /*e4b0*/  MOV R59, R8 ;  /* 0x00000008003b7202 */ /* 0x000fe40000000f00 */
[----:B------:R-:W-:-:S02]  /*e4c0*/  MOV R62, R12 ;  /* 0x0000000c003e7202 */ /* 0x000fc40000000f00 */
[----:B------:R-:W-:Y:S02]  /*e4d0*/  MOV R66, R26 ;  /* 0x0000001a00427202 */ /* 0x000fe40000000f00 */
[----:B------:R-:W-:Y:S02]  /*e4e0*/  MOV R65, R24 ;  /* 0x0000001800417202 */ /* 0x000fe40000000f00 */
[----:B------:R-:W-:Y:S01]  /*e4f0*/  PLOP3.LUT P2, PT, PT, PT, UP0, 0x80, 0x0 ;  /* 0x000000000000781c */ /* 0x000fe20003f4f008 */
[----:B------:R-:W-:Y:S01]  /*e500*/  ULDC UR8, c[0x0][0xa88] ;  /* 0x0002a20000087ab9 */ /* 0x000fe20000000800 */
[----:B--2---:R-:W-:Y:S01]  /*e510*/  LOP3.LUT R6, R35, 0x2, RZ, 0x3c, !PT ;  /* 0x0000000223067812 */ /* 0x004fe200078e3cff */
        /* <DEDUP_REMOVED lines=16> */
[----:B--2---:R-:W-:-:S02]  /*e620*/  SEL R12, R40, R89, P0 ;  /* 0x00000059280c7207 */ /* 0x004fc40000000000 */
[----:B------:R-:W-:Y:S01]  /*e630*/  SEL R14, R89, R40, P0 ;  /* 0x00000028590e7207 */ /* 0x000fe20000000000 */
[----:B------:R-:W-:Y:S04]  /*e640*/  SHFL.IDX PT, R36, R36, R35, 0x1c1f ;  /* 0x001c1f2324247589 */ /* 0x000fe800000e0000 */
[----:B------:R-:W2:Y:S01]  /*e650*/  SHFL.IDX PT, R33, R33, R6, 0x1c1f ;  /* 0x001c1f0621217589 */ /* 0x000ea200000e0000 */
[----:B---3--:R-:W-:Y:S02]  /*e660*/  SEL R13, R50, R39, P0 ;  /* 0x00000027320d7207 */ /* 0x008fe40000000000 */
[----:B------:R-:W-:Y:S01]  /*e670*/  SEL R15, R39, R50, P0 ;  /* 0x00000032270f7207 */ /* 0x000fe20000000000 */
[----:B------:R2:W-:Y:S04]  /*e680*/  SHFL.IDX PT, R21, R30, R35, 0x1c1f ;  /* 0x001c1f231e157589 */ /* 0x0005e800000e0000 */
[----:B------:R-:W3:Y:S01]  /*e690*/  SHFL.IDX PT, R52, R49, R6, 0x1c1f ;  /* 0x001c1f0631347589 */ /* 0x000ee200000e0000 */
[----:B0-----:R-:W-:-:S02]  /*e6a0*/  SEL R24, R42, R37, P0 ;  /* 0x000000252a187207 */ /* 0x001fc40000000000 */
[----:B------:R-:W-:Y:S01]  /*e6b0*/  SEL R26, R37, R42, P0 ;  /* 0x0000002a251a7207 */ /* 0x000fe20000000000 */
[----:B------:R-:W-:Y:S04]  /*e6c0*/  SHFL.IDX PT, R32, R32, R35, 0x1c1f ;  /* 0x001c1f2320207589 */ /* 0x000fe800000e0000 */
[----:B------:R-:W-:Y:S01]  /*e6d0*/  SHFL.IDX PT, R54, R54, R35, 0x1c1f ;  /* 0x001c1f2336367589 */ /* 0x000fe200000e0000 */
[----:B-1----:R-:W-:Y:S02]  /*e6e0*/  SEL R25, R38, R31, P0 ;  /* 0x0000001f26197207 */ /* 0x002fe40000000000 */
[----:B------:R-:W-:Y:S01]  /*e6f0*/  SEL R27, R31, R38, P0 ;  /* 0x000000261f1b7207 */ /* 0x000fe20000000000 */
[----:B------:R3:W0:Y:S04]  /*e700*/  SHFL.IDX PT, R7, R29, R6, 0x1c1f ;  /* 0x001c1f061d077589 */ /* 0x00062800000e0000 */
[----:B------:R-:W1:Y:S01]  /*e710*/  SHFL.IDX PT, R51, R51, R6, 0x1c1f ;  /* 0x001c1f0633337589 */ /* 0x000e6200000e0000 */
[----:B--2---:R-:W-:-:S03]  /*e720*/  SEL R30, R33, R36, P0 ;  /* 0x00000024211e7207 */ /* 0x004fc60000000000 */
[----:B------:R2:W-:Y:S04]  /*e730*/  SHFL.IDX PT, R20, R28, R35, 0x1c1f ;  /* 0x001c1f231c147589 */ /* 0x0005e800000e0000 */
[----:B------:R-:W-:Y:S01]  /*e740*/  SHFL.IDX PT, R44, R44, R35, 0x1c1f ;  /* 0x001c1f232c2c7589 */ /* 0x000fe200000e0000 */
[----:B---3--:R-:W-:Y:S02]  /*e750*/  SEL R29, R21, R52, P0 ;  /* 0x00000034151d7207 */ /* 0x008fe40000000000 */
[----:B------:R-:W-:Y:S01]  /*e760*/  SEL R31, R52, R21, P0 ;  /* 0x00000015341f7207 */ /* 0x000fe20000000000 */
[----:B------:R-:W-:Y:S01]  /*e770*/  SHFL.IDX PT, R56, R56, R35, 0x1c1f ;  /* 0x001c1f2338387589 */ /* 0x000fe200000e0000 */
[----:B--2---:R-:W-:-:S03]  /*e780*/  SEL R28, R36, R33, P0 ;  /* 0x00000021241c7207 */ /* 0x004fc60000000000 */
[----:B------:R-:W2:Y:S04]  /*e790*/  SHFL.IDX PT, R41, R41, R6, 0x1c1f ;  /* 0x001c1f0629297589 */ /* 0x000ea800000e0000 */
[----:B------:R-:W3:Y:S01]  /*e7a0*/  SHFL.IDX PT, R43, R43, R6, 0x1c1f ;  /* 0x001c1f062b2b7589 */ /* 0x000ee200000e0000 */
[----:B0-----:R-:W-:Y:S02]  /*e7b0*/  SEL R36, R32, R7, P0 ;  /* 0x0000000720247207 */ /* 0x001fe40000000000 */
[----:B------:R-:W-:Y:S01]  /*e7c0*/  SEL R38, R7, R32, P0 ;  /* 0x0000002007267207 */ /* 0x000fe20000000000 */
[----:B------:R-:W0:Y:S01]  /*e7d0*/  SHFL.IDX PT, R53, R53, R6, 0x1c1f ;  /* 0x001c1f0635357589 */ /* 0x000e2200000e0000 */
[----:B-1----:R-:W-:Y:S01]  /*e7e0*/  SEL R37, R54, R51, P0 ;  /* 0x0000003336257207 */ /* 0x002fe20000000000 */
[----:B------:R-:W-:Y:S01]  /*e7f0*/  IMAD.U32 R7, RZ, RZ, UR7 ;  /* 0x00000007ff077e24 */ /* 0x000fe2000f8e00ff */
[----:B------:R-:W-:Y:S01]  /*e800*/  SEL R39, R51, R54, P0 ;  /* 0x0000003633277207 */ /* 0x000fe20000000000 */
[----:B------:R-:W-:Y:S06]  /*e810*/  BAR.SYNC.DEFER_BLOCKING 0x1, 0x100 ;  /* 0x0044000000007b1d */ /* 0x000fec0000010000 */
[----:B------:R-:W-:Y:S04]  /*e820*/  SHFL.IDX PT, R58, R58, R35, 0x1c1f ;  /* 0x001c1f233a3a7589 */ /* 0x000fe800000e0000 */
[----:B------:R-:W1:Y:S01]  /*e830*/  SHFL.IDX PT, R55, R55, R6, 0x1c1f ;  /* 0x001c1f0637377589 */ /* 0x000e6200000e0000 */
[----:B--2---:R-:W-:-:S02]  /*e840*/  SEL R32, R20, R41, P0 ;  /* 0x0000002914207207 */ /* 0x004fc40000000000 */
[----:B------:R-:W-:Y:S01]  /*e850*/  SEL R34, R41, R20, P0 ;  /* 0x0000001429227207 */ /* 0x000fe20000000000 */
[----:B------:R-:W-:Y:S01]  /*e860*/  SHFL.IDX PT, R46, R46, R35, 0x1c1f ;  /* 0x001c1f232e2e7589 */ /* 0x000fe200000e0000 */
[----:B---3--:R-:W-:Y:S02]  /*e870*/  SEL R40, R44, R43, P0 ;  /* 0x0000002b2c287207 */ /* 0x008fe40000000000 */
[----:B------:R-:W-:Y:S01]  /*e880*/  SEL R42, R43, R44, P0 ;  /* 0x0000002c2b2a7207 */ /* 0x000fe20000000000 */
[----:B------:R2:W-:Y:S01]  /*e890*/  SHFL.IDX PT, R60, R60, R35, 0x1c1f ;  /* 0x001c1f233c3c7589 */ /* 0x0005e200000e0000 */
[----:B0-----:R-:W-:-:S03]  /*e8a0*/  SEL R33, R56, R53, P0 ;  /* 0x0000003538217207 */ /* 0x001fc60000000000 */
[----:B------:R-:W0:Y:S04]  /*e8b0*/  SHFL.IDX PT, R45, R45, R6, 0x1c1f ;  /* 0x001c1f062d2d7589 */ /* 0x000e2800000e0000 */
[----:B------:R3:W4:Y:S01]  /*e8c0*/  SHFL.IDX PT, R87, R87, R6, 0x1c1f ;  /* 0x001c1f0657577589 */ /* 0x00072200000e0000 */
[----:B--2---:R-:W-:-:S03]  /*e8d0*/  SEL R35, R53, R56, P0 ;  /* 0x0000003835237207 */ /* 0x004fc60000000000 */
[----:B------:R0:W-:Y:S04]  /*e8e0*/  STSM.16.M88.4 [R67], R8 ;  /* 0x0000000843007844 */ /* 0x0001e80000000200 */
[----:B------:R-:W-:Y:S01]  /*e8f0*/  STSM.16.M88.4 [R66], R12 ;  /* 0x0000000c42007844 */ /* 0x000fe20000000200 */
[----:B-1----:R-:W-:Y:S02]  /*e900*/  SEL R41, R58, R55, P0 ;  /* 0x000000373a297207 */ /* 0x002fe40000000000 */
[----:B------:R-:W-:Y:S01]  /*e910*/  SEL R43, R55, R58, P0 ;  /* 0x0000003a372b7207 */ /* 0x000fe20000000000 */
[----:B------:R-:W-:Y:S01]  /*e920*/  STSM.16.M88.4 [R65], R24 ;  /* 0x0000001841007844 */ /* 0x000fe20000000200 */
[----:B---3--:R-:W-:Y:S01]  /*e930*/  MOV R6, UR6 ;  /* 0x0000000600067c02 */ /* 0x008fe20008000f00 */
[----:B------:R-:W-:-:S02]  /*e940*/  ULDC.64 UR6, c[0x0][0xc08] ;  /* 0x0003020000067ab9 */ /* 0x000fc40000000a00 */
[----:B------:R-:W-:Y:S01]  /*e950*/  STSM.16.M88.4 [R64], R28 ;  /* 0x0000001c40007844 */ /* 0x000fe20000000200 */
[----:B0-----:R-:W-:-:S03]  /*e960*/  SEL R8, R46, R45, P0 ;  /* 0x0000002d2e087207 */ /* 0x001fc60000000000 */
[----:B------:R-:W-:Y:S01]  /*e970*/  STSM.16.M88.4 [R63], R36 ;  /* 0x000000243f007844 */ /* 0x000fe20000000200 */
[----:B------:R-:W-:Y:S02]  /*e980*/  SEL R10, R45, R46, P0 ;  /* 0x0000002e2d0a7207 */ /* 0x000fe40000000000 */
[----:B----4-:R-:W-:Y:S01]  /*e990*/  SEL R9, R60, R87, P0 ;  /* 0x000000573c097207 */ /* 0x010fe20000000000 */
[----:B------:R-:W-:Y:S01]  /*e9a0*/  STSM.16.M88.4 [R62], R32 ;  /* 0x000000203e007844 */ /* 0x000fe20000000200 */
[----:B------:R-:W-:Y:S01]  /*e9b0*/  SEL R11, R87, R60, P0 ;  /* 0x0000003c570b7207 */ /* 0x000fe20000000000 */
[----:B------:R-:W-:Y:S01]  /*e9c0*/  UISETP.NE.U32.AND UP1, UPT, UR6, URZ, UPT ;  /* 0x0000003f0600728c */ /* 0x000fe2000bf25070 */
[----:B------:R-:W0:Y:S01]  /*e9d0*/  LDC R46, c[0x0][0xbe8] ;  /* 0x0002fa00ff2e7b82 */ /* 0x000e220000000800 */
[----:B------:R-:W-:Y:S04]  /*e9e0*/  STSM.16.M88.4 [R61], R40 ;  /* 0x000000283d007844 */ /* 0x000fe80000000200 */
[----:B------:R1:W-:Y:S03]  /*e9f0*/  STSM.16.M88.4 [R59], R8 ;  /* 0x000000083b007844 */ /* 0x0003e60000000200 */
[----:B------:R-:W-:Y:S01]  /*ea00*/  BAR.SYNC.DEFER_BLOCKING 0x1, 0x100 ;  /* 0x0044000000007b1d */ /* 0x000fe20000010000 */
[----:B------:R-:W-:-:S06]  /*ea10*/  UISETP.NE.AND.EX UP1, UPT, UR7, URZ, UPT, UP1 ;  /* 0x0000003f0700728c */ /* 0x000fcc000bf25310 */
[----:B------:R-:W-:-:S05]  /*ea20*/  PLOP3.LUT P0, PT, PT, PT, UP1, 0x80, 0x0 ;  /* 0x000000000000781c */ /* 0x000fca0003f0f018 */
[----:B------:R-:W-:-:S04]  /*ea30*/  @UP1 ULEA UR6, UP2, UR36, UR6, 0x2 ;  /* 0x0000000624061291 */ /* 0x000fc8000f84103f */
[----:B------:R-:W-:Y:S01]  /*ea40*/  @UP1 ULEA.HI.X UR7, UR36, UR7, UR37, 0x2, UP2 ;  /* 0x0000000724071291 */ /* 0x000fe200090f1425 */
[----:B-1----:R-:W-:Y:S02]  /*ea50*/  IMAD.U32 R9, RZ, RZ, UR8 ;  /* 0x00000008ff097e24 */ /* 0x002fe4000f8e00ff */
[----:B------:R-:W-:-:S03]  /*ea60*/  IMAD.U32 R10, RZ, RZ, UR6 ;  /* 0x00000006ff0a7e24 */ /* 0x000fc6000f8e00ff */
[----:B------:R-:W-:Y:S01]  /*ea70*/  IMAD.U32 R11, RZ, RZ, UR7 ;  /* 0x00000007ff0b7e24 */ /* 0x000fe2000f8e00ff */
[----:B------:R-:W2:Y:S01]  /*ea80*/  @P2 LDG.E R12, desc[UR54][R6.64] ;  /* 0x00000036060c2981 */ /* 0x000ea2000c1e1900 */
[----:B0-----:R-:W-:Y:S01]  /*ea90*/  ISETP.NE.AND P1, PT, R46, 0x1, PT ;  /* 0x000000012e00780c */ /* 0x001fe20003f25270 */
[----:B------:R-:W-:Y:S02]  /*eaa0*/  UMOV UR4, URZ ;  /* 0x0000003f00047c82 */ /* 0x000fe40008000000 */
[----:B------:R0:W5:Y:S10]  /*eab0*/  @P0 LDG.E R9, desc[UR54][R10.64] ;  /* 0x000000360a090981 */ /* 0x000174000c1e1900 */
[----:B------:R-:W1:Y:S08]  /*eac0*/  @P1 LDC R13, c[0x0][0xbec] ;  /* 0x0002fb00ff0d1b82 */ /* 0x000e700000000800 */
[----:B------:R-:W3:Y:S01]  /*ead0*/  @P1 LDC R14, c[0x0][0xbf0] ;  /* 0x0002fc00ff0e1b82 */ /* 0x000ee20000000800 */
[----:B--2---:R-:W-:Y:S01]  /*eae0*/  @P2 R2UR UR4, R12 ;  /* 0x000000000c0422ca */ /* 0x004fe200000e0000 */
[----:B01-3--:R-:W-:-:S14]  /*eaf0*/  @P0 BRA `(.L_x_2415) ;  /* 0x0000000000100947 */ /* 0x00bfdc0003800000 */
[----:B------:R-:W-:Y:S05]  /*eb00*/  @!P2 BRA `(.L_x_2415) ;  /* 0x00000000000ca947 */ /* 0x000fea0003800000 */
[----:B------:R-:W2:Y:S04]  /*eb10*/  LDG.E R8, desc[UR54][R6.64] ;  /* 0x0000003606087981 */ /* 0x000ea8000c1e1900 */
[----:B-----5:R-:W2:Y:S02]  /*eb20*/  LDG.E R9, desc[UR54][R6.64+0x4] ;  /* 0x0000043606097981 */ /* 0x020ea4000c1e1900 */
[----:B--2---:R-:W-:-:S07]  /*eb30*/  IMAD.IADD R9, R9, 0x1, -R8 ;  /* 0x0000000109097824 */ /* 0x004fce00078e0a08 */
.L_x_2415:
[----:B------:R-:W-:Y:S01]  /*eb40*/  USHF.R.S32.HI UR14, URZ, 0x1f, UR38 ;  /* 0x0000001f3f0e7899 */ /* 0x000fe20008011426 */
[----:B------:R-:W-:Y:S01]  /*eb50*/  VIADD R8, R18, UR39 ;  /* 0x0000002712087c36 */ /* 0x000fe20008000000 */
[----:B------:R-:W-:Y:S01]  /*eb60*/  ULDC.64 UR12, c[0x0][0xb90] ;  /* 0x0002e400000c7ab9 */ /* 0x000fe20000000a00 */
[----:B------:R-:W-:Y:S01]  /*eb70*/  USHF.R.S32.HI UR9, URZ, 0x1f, UR4 ;  /* 0x0000001f3f097899 */ /* 0x000fe20008011404 */
[----:B------:R-:W-:Y:S01]  /*eb80*/  VIADD R24, R190, UR39 ;  /* 0x00000027be187c36 */ /* 0x000fe20008000000 */
[----:B------:R-:W-:Y:S01]  /*eb90*/  UIMAD UR10, UR14, UR12, URZ ;  /* 0x0000000c0e0a72a4 */ /* 0x000fe2000f8e023f */
[----:B------:R-:W-:Y:S01]  /*eba0*/  @P1 IMAD.HI.U32 R7, R8, R13, RZ ;  /* 0x0000000d08071227 */ /* 0x000fe200078e00ff */
[----:B------:R-:W-:Y:S01]  /*ebb0*/  UMOV UR8, UR4 ;  /* 0x0000000400087c82 */ /* 0x000fe20008000000 */
[----:B------:R-:W-:Y:S01]  /*ebc0*/  USEL UR37, UR37, URZ, !UP0 ;  /* 0x0000003f25257287 */ /* 0x000fe2000c000000 */
[----:B------:R-:W0:Y:S01]  /*ebd0*/  @P1 LDC R49, c[0x0][0xbf0] ;  /* 0x0002fc00ff311b82 */ /* 0x000e220000000800 */
        /* <DEDUP_REMOVED lines=8> */
[----:B------:R-:W-:Y:S01]  /*ec60*/  IMAD.MOV R11, RZ, RZ, -R6 ;  /* 0x000000ffff0b7224 */ /* 0x000fe200078e0a06 */
[----:B------:R-:W-:Y:S01]  /*ec70*/  UIMAD UR8, UR37, UR12, URZ ;  /* 0x0000000c250872a4 */ /* 0x000fe2000f8e023f */
[----:B------:R-:W-:Y:S01]  /*ec80*/  IMAD.WIDE R4, R7, 0x2, R4 ;  /* 0x0000000207047825 */ /* 0x000fe200078e0204 */
[----:B------:R-:W-:Y:S01]  /*ec90*/  UIMAD.WIDE.U32 UR6, UR36, UR12, UR6 ;  /* 0x0000000c240672a5 */ /* 0x000fe2000f8e0006 */
[----:B------:R-:W-:Y:S01]  /*eca0*/  SHF.R.S32.HI R7, RZ, 0x1f, R6 ;  /* 0x0000001fff077819 */ /* 0x000fe20000011406 */
[----:B------:R-:W-:Y:S01]  /*ecb0*/  UIMAD UR8, UR36, UR13, UR8 ;  /* 0x0000000d240872a4 */ /* 0x000fe2000f8e0208 */
[----:B------:R-:W-:Y:S01]  /*ecc0*/  IMAD R11, R46, R11, R8 ;  /* 0x0000000b2e0b7224 */ /* 0x000fe200078e0208 */
[----:B------:R-:W-:Y:S01]  /*ecd0*/  IADD3 R13, P3, R4, 0x2000, RZ ;  /* 0x00002000040d7810 */ /* 0x000fe20007f7e0ff */
[----:B-----5:R-:W-:Y:S01]  /*ece0*/  IMAD R53, R9, R46, RZ ;  /* 0x0000002e09357224 */ /* 0x020fe200078e02ff */
[----:B------:R-:W-:Y:S01]  /*ecf0*/  IADD3 R6, P2, R6, UR6, RZ ;  /* 0x0000000606067c10 */ /* 0x000fe2000ff5e0ff */
[----:B------:R-:W-:Y:S01]  /*ed00*/  ULDC.64 UR10, c[0x0][0xaa0] ;  /* 0x0002a800000a7ab9 */ /* 0x000fe20000000a00 */
[----:B------:R-:W-:Y:S01]  /*ed10*/  IMAD.U32 R10, RZ, RZ, UR8 ;  /* 0x00000008ff0a7e24 */ /* 0x000fe2000f8e00ff */
[----:B------:R-:W-:Y:S01]  /*ed20*/  SHF.R.S32.HI R8, RZ, 0x1f, R11 ;  /* 0x0000001fff087819 */ /* 0x000fe2000001140b */
[----:B------:R-:W-:Y:S01]  /*ed30*/  IMAD.X R9, RZ, RZ, R5, P3 ;  /* 0x000000ffff097224 */ /* 0x000fe200018e0605 */
[----:B------:R-:W-:-:S02]  /*ed40*/  IADD3 R15, P0, R4, 0x1000, RZ ;  /* 0x00001000040f7810 */ /* 0x000fc40007f1e0ff */
[----:B------:R-:W-:Y:S01]  /*ed50*/  IADD3.X R7, R7, UR7, R10, P2, !PT ;  /* 0x0000000707077c10 */ /* 0x000fe200097fe40a */
[----:B------:R-:W-:Y:S01]  /*ed60*/  ULDC.64 UR6, c[0x0][0xb88] ;  /* 0x0002e20000067ab9 */ /* 0x000fe20000000a00 */
[----:B------:R-:W-:Y:S01]  /*ed70*/  LOP3.LUT R10, R13, 0x380, RZ, 0xc0, !PT ;  /* 0x000003800d0a7812 */ /* 0x000fe200078ec0ff */
[----:B------:R-:W-:Y:S01]  /*ed80*/  IMAD R14, R8, UR6, RZ ;  /* 0x00000006080e7c24 */ /* 0x000fe2000f8e02ff */
[----:B------:R-:W-:Y:S01]  /*ed90*/  LOP3.LUT R12, R15, 0x380, RZ, 0xc0, !PT ;  /* 0x000003800f0c7812 */ /* 0x000fe200078ec0ff */
[C---:B------:R-:W-:Y:S01]  /*eda0*/  IMAD.WIDE.U32 R6, R11.reuse, UR6, R6 ;  /* 0x000000060b067c25 */ /* 0x040fe2000f8e0006 */
[----:B------:R-:W-:Y:S02]  /*edb0*/  SHF.R.U64 R8, R10, 0x3, RZ ;  /* 0x000000030a087819 */ /* 0x000fe400000012ff */
[----:B------:R-:W-:Y:S01]  /*edc0*/  SHF.R.U64 R12, R12, 0x3, RZ ;  /* 0x000000030c0c7819 */ /* 0x000fe200000012ff */
[----:B------:R-:W-:Y:S01]  /*edd0*/  IMAD R21, R11, UR7, R14 ;  /* 0x000000070b157c24 */ /* 0x000fe2000f8e020e */
[----:B------:R-:W-:Y:S01]  /*ede0*/  LOP3.LUT R8, R8, R13, RZ, 0x3c, !PT ;  /* 0x0000000d08087212 */ /* 0x000fe200078e3cff */
[----:B------:R-:W-:Y:S01]  /*edf0*/  ULDC.64 UR6, c[0x0][0xb50] ;  /* 0x0002d40000067ab9 */ /* 0x000fe20000000a00 */
[----:B------:R-:W-:Y:S01]  /*ee00*/  LOP3.LUT R12, R12, R15, RZ, 0x3c, !PT ;  /* 0x0000000f0c0c7212 */ /* 0x000fe200078e3cff */
[----:B------:R-:W-:Y:S01]  /*ee10*/  IMAD.IADD R13, R7, 0x1, R21 ;  /* 0x00000001070d7824 */ /* 0x000fe200078e0215 */
[----:B------:R-:W-:Y:S01]  /*ee20*/  LEA R14, P4, R6, UR6, 0x2 ;  /* 0x00000006060e7c11 */ /* 0x000fe2000f8810ff */
[----:B------:R-:W-:Y:S01]  /*ee30*/  VIADD R10, R24, 0x8 ;  /* 0x00000008180a7836 */ /* 0x000fe20000000000 */
[----:B------:R-:W-:-:S02]  /*ee40*/  IADD3 R11, P2, R4, 0x3000, RZ ;  /* 0x00003000040b7810 */ /* 0x000fc40007f5e0ff */
[----:B------:R-:W-:Y:S01]  /*ee50*/  LEA.HI.X R15, R6, UR7, R13, 0x2, P4 ;  /* 0x00000007060f7c11 */ /* 0x000fe2000a0f140d */
[----:B------:R-:W-:Y:S01]  /*ee60*/  SHFL.IDX PT, R20, R14, RZ, 0x1c1f ;  /* 0x001c1fff0e147589 */ /* 0x000fe200000e0000 */
[----:B------:R-:W-:Y:S01]  /*ee70*/  LOP3.LUT R7, R11, 0x380, RZ, 0xc0, !PT ;  /* 0x000003800b077812 */ /* 0x000fe200078ec0ff */
[--C-:B------:R-:W-:Y:S01]  /*ee80*/  IMAD.X R13, RZ, RZ, R5.reuse, P0 ;  /* 0x000000ffff0d7224 */ /* 0x100fe200000e0605 */
[----:B------:R-:W-:Y:S01]  /*ee90*/  LOP3.LUT P0, RZ, R188, 0x3, RZ, 0xc0, !PT ;  /* 0x00000003bcff7812 */ /* 0x000fe2000780c0ff */
[----:B------:R-:W1:Y:S01]  /*eea0*/  SHFL.IDX PT, R21, R15, RZ, 0x1c1f ;  /* 0x001c1fff0f157589 */ /* 0x000e6200000e0000 */
[----:B------:R-:W-:Y:S01]  /*eeb0*/  SHF.R.U64 R6, R7, 0x3, RZ ;  /* 0x0000000307067819 */ /* 0x000fe200000012ff */
[----:B------:R-:W-:Y:S01]  /*eec0*/  IMAD.X R7, RZ, RZ, R5, P2 ;  /* 0x000000ffff077224 */ /* 0x000fe200010e0605 */
[-C--:B------:R-:W-:Y:S01]  /*eed0*/  ISETP.GE.OR P2, PT, R24, R53.reuse, P0 ;  /* 0x000000351800720c */ /* 0x080fe20000746670 */
[----:B------:R-:W-:Y:S01]  /*eee0*/  SHFL.IDX PT, R44, R14, 0x1, 0x1c1f ;  /* 0x003c1f000e2c7f89 */ /* 0x000fe200000e0000 */
[----:B------:R-:W-:Y:S01]  /*eef0*/  ISETP.GE.OR P0, PT, R10, R53, P0 ;  /* 0x000000350a00720c */ /* 0x000fe20000706670 */
[----:B------:R-:W-:Y:S01]  /*ef00*/  UIMAD UR8, UR9, UR10, URZ ;  /* 0x0000000a090872a4 */ /* 0x000fe2000f8e023f */
[C---:B------:R-:W-:Y:S01]  /*ef10*/  IADD3 R41, P6, R4.reuse, 0x4000, RZ ;  /* 0x0000400004297810 */ /* 0x040fe20007fde0ff */
[----:B------:R-:W2:Y:S01]  /*ef20*/  SHFL.IDX PT, R45, R15, 0x1, 0x1c1f ;  /* 0x003c1f000f2d7f89 */ /* 0x000ea200000e0000 */
[----:B------:R-:W-:Y:S01]  /*ef30*/  UIMAD.WIDE.U32 UR6, UR4, UR10, URZ ;  /* 0x0000000a040672a5 */ /* 0x000fe2000f8e003f */
[----:B------:R-:W-:-:S02]  /*ef40*/  IADD3 R37, P5, R4, 0x5000, RZ ;  /* 0x0000500004257810 */ /* 0x000fc40007fbe0ff */
[----:B------:R-:W-:Y:S02]  /*ef50*/  IADD3 R33, P4, R4, 0x6000, RZ ;  /* 0x0000600004217810 */ /* 0x000fe40007f9e0ff */
[----:B------:R-:W-:Y:S02]  /*ef60*/  LOP3.LUT R6, R6, R11, RZ, 0x3c, !PT ;  /* 0x0000000b06067212 */ /* 0x000fe400078e3cff */
[C---:B------:R-:W-:Y:S01]  /*ef70*/  LOP3.LUT R25, R4.reuse, 0x380, RZ, 0xc0, !PT ;  /* 0x0000038004197812 */ /* 0x040fe200078ec0ff */
[----:B-1----:R1:W-:Y:S01]  /*ef80*/  @!P2 ST.E desc[UR54][R20.64], R2 ;  /* 0x000000021400a985 */ /* 0x0023e2000c101936 */
[----:B------:R-:W-:Y:S01]  /*ef90*/  UIMAD UR8, UR4, UR11, UR8 ;  /* 0x0000000b040872a4 */ /* 0x000fe2000f8e0208 */
[----:B------:R-:W-:Y:S02]  /*efa0*/  IADD3 R11, P3, R4, 0x7000, RZ ;  /* 0x00007000040b7810 */ /* 0x000fe40007f7e0ff */
[----:B------:R-:W-:Y:S01]  /*efb0*/  ULDC.64 UR10, c[0x0][0xae8] ;  /* 0x0002ba00000a7ab9 */ /* 0x000fe20000000a00 */
[----:B------:R-:W-:-:S02]  /*efc0*/  LOP3.LUT R40, R41, 0x380, RZ, 0xc0, !PT ;  /* 0x0000038029287812 */ /* 0x000fc400078ec0ff */
[----:B------:R-:W-:Y:S01]  /*efd0*/  LOP3.LUT R36, R37, 0x380, RZ, 0xc0, !PT ;  /* 0x0000038025247812 */ /* 0x000fe200078ec0ff */
[----:B--2---:R2:W-:Y:S01]  /*efe0*/  @!P0 ST.E desc[UR54][R44.64], R0 ;  /* 0x000000002c008985 */ /* 0x0045e2000c101936 */
[----:B------:R-:W-:Y:S02]  /*eff0*/  LOP3.LUT R32, R33, 0x380, RZ, 0xc0, !PT ;  /* 0x0000038021207812 */ /* 0x000fe400078ec0ff */
[----:B------:R-:W-:Y:S01]  /*f000*/  SHF.R.U64 R25, R25, 0x3, RZ ;  /* 0x0000000319197819 */ /* 0x000fe200000012ff */
[----:B-1----:R-:W1:Y:S01]  /*f010*/  @P1 LDC R21, c[0x0][0xbec] ;  /* 0x0002fb00ff151b82 */ /* 0x002e620000000800 */
[----:B------:R-:W-:Y:S01]  /*f020*/  UIADD3 UR7, UR7, UR8, URZ ;  /* 0x0000000807077290 */ /* 0x000fe2000fffe03f */
[----:B------:R-:W-:Y:S01]  /*f030*/  LOP3.LUT R10, R11, 0x380, RZ, 0xc0, !PT ;  /* 0x000003800b0a7812 */ /* 0x000fe200078ec0ff */
[----:B------:R-:W-:Y:S01]  /*f040*/  UIMAD UR4, UR14, UR10, URZ ;  /* 0x0000000a0e0472a4 */ /* 0x000fe2000f8e023f */
[----:B------:R-:W-:Y:S01]  /*f050*/  SHF.R.U64 R40, R40, 0x3, RZ ;  /* 0x0000000328287819 */ /* 0x000fe200000012ff */
[----:B------:R-:W-:Y:S01]  /*f060*/  IMAD.X R29, RZ, RZ, R5, P3 ;  /* 0x000000ffff1d7224 */ /* 0x000fe200018e0605 */
[----:B------:R-:W-:Y:S01]  /*f070*/  SHF.R.U64 R36, R36, 0x3, RZ ;  /* 0x0000000324247819 */ /* 0x000fe200000012ff */
[----:B--2---:R-:W-:Y:S01]  /*f080*/  IMAD R0, R22, 0x20, R23 ;  /* 0x0000002016007824 */ /* 0x004fe200078e0217 */
[----:B------:R-:W-:Y:S01]  /*f090*/  UIMAD UR4, UR38, UR11, UR4 ;  /* 0x0000000b260472a4 */ /* 0x000fe2000f8e0204 */
[----:B------:R-:W-:Y:S01]  /*f0a0*/  SHF.R.U64 R32, R32, 0x3, RZ ;  /* 0x0000000320207819 */ /* 0x000fe200000012ff */
[----:B------:R-:W-:Y:S01]  /*f0b0*/  UIMAD.WIDE.U32 UR6, UR38, UR10, UR6 ;  /* 0x0000000a260672a5 */ /* 0x000fe2000f8e0006 */
[----:B------:R-:W-:Y:S01]  /*f0c0*/  VIADD R2, R0, UR39 ;  /* 0x0000002700027c36 */ /* 0x000fe20008000000 */
[----:B------:R-:W-:Y:S01]  /*f0d0*/  ULDC.64 UR8, c[0x0][0xaf0] ;  /* 0x0002bc0000087ab9 */ /* 0x000fe20000000a00 */
[----:B------:R-:W-:Y:S01]  /*f0e0*/  LOP3.LUT R24, R25, R4, RZ, 0x3c, !PT ;  /* 0x0000000419187212 */ /* 0x000fe200078e3cff */
[----:B------:R-:W-:Y:S01]  /*f0f0*/  UIADD3 UR7, UR7, UR4, URZ ;  /* 0x0000000407077290 */ /* 0x000fe2000fffe03f */
[----:B------:R-:W-:Y:S01]  /*f100*/  SHF.R.U64 R4, R10, 0x3, RZ ;  /* 0x000000030a047819 */ /* 0x000fe200000012ff */
[----:B------:R-:W-:Y:S01]  /*f110*/  UIMAD UR4, UR37, UR8, URZ ;  /* 0x00000008250472a4 */ /* 0x000fe2000f8e023f */
[----:B------:R-:W-:Y:S01]  /*f120*/  MOV R45, R2 ;  /* 0x00000002002d7202 */ /* 0x000fe20000000f00 */
[----:B------:R-:W5:Y:S01]  /*f130*/  LD.E.128 R12, desc[UR54][R12.64] ;  /* 0x000000360c0c7980 */ /* 0x000f62000c101d00 */
[----:B------:R-:W-:-:S02]  /*f140*/  LOP3.LUT R40, R40, R41, RZ, 0x3c, !PT ;  /* 0x0000002928287212 */ /* 0x000fc400078e3cff */
[----:B------:R-:W-:Y:S01]  /*f150*/  LOP3.LUT R36, R36, R37, RZ, 0x3c, !PT ;  /* 0x0000002524247212 */ /* 0x000fe200078e3cff */
[----:B-1----:R-:W-:Y:S01]  /*f160*/  @P1 IMAD.HI.U32 R0, R2, R21, RZ ;  /* 0x0000001502001227 */ /* 0x002fe200078e00ff */
[----:B------:R-:W-:Y:S01]  /*f170*/  UIMAD UR4, UR36, UR9, UR4 ;  /* 0x00000009240472a4 */ /* 0x000fe2000f8e0204 */
[----:B------:R-:W-:Y:S01]  /*f180*/  LOP3.LUT R32, R32, R33, RZ, 0x3c, !PT ;  /* 0x0000002120207212 */ /* 0x000fe200078e3cff */
[----:B------:R-:W-:Y:S01]  /*f190*/  UIMAD.WIDE.U32 UR6, UR36, UR8, UR6 ;  /* 0x00000008240672a5 */ /* 0x000fe2000f8e0006 */
[--C-:B------:R-:W-:Y:S01]  /*f1a0*/  IMAD.X R41, RZ, RZ, R5.reuse, P6 ;  /* 0x000000ffff297224 */ /* 0x100fe200030e0605 */
[----:B0-----:R-:W-:Y:S01]  /*f1b0*/  @P1 SHF.R.U32.HI R45, RZ, R49, R0 ;  /* 0x00000031ff2d1219 */ /* 0x001fe20000011600 */
[--C-:B------:R-:W-:Y:S01]  /*f1c0*/  IMAD.X R37, RZ, RZ, R5.reuse, P5 ;  /* 0x000000ffff257224 */ /* 0x100fe200028e0605 */
[----:B------:R-:W-:Y:S01]  /*f1d0*/  UIADD3 UR4, UR7, UR4, URZ ;  /* 0x0000000407047290 */ /* 0x000fe2000fffe03f */
[----:B------:R-:W-:Y:S01]  /*f1e0*/  IMAD.X R33, RZ, RZ, R5, P4 ;  /* 0x000000ffff217224 */ /* 0x000fe200020e0605 */
[--C-:B------:R-:W-:Y:S01]  /*f1f0*/  SHF.R.S32.HI R0, RZ, 0x1f, R45.reuse ;  /* 0x0000001fff007819 */ /* 0x100fe2000001142d */
[----:B------:R-:W-:Y:S01]  /*f200*/  IMAD.MOV R49, RZ, RZ, -R45 ;  /* 0x000000ffff317224 */ /* 0x000fe200078e0a2d */
[----:B------:R-:W-:Y:S01]  /*f210*/  LOP3.LUT R28, R4, R11, RZ, 0x3c, !PT ;  /* 0x0000000b041c7212 */ /* 0x000fe200078e3cff */
[----:B------:R-:W-:Y:S01]  /*f220*/  IMAD.MOV.U32 R25, RZ, RZ, R5 ;  /* 0x000000ffff197224 */ /* 0x000fe200078e0005 */
[----:B------:R-:W-:Y:S01]  /*f230*/  ULDC.64 UR8, c[0x0][0xae0] ;  /* 0x0002b80000087ab9 */ /* 0x000fe20000000a00 */
[----:B------:R-:W-:Y:S01]  /*f240*/  IMAD R49, R46, R49, R2 ;  /* 0x000000312e317224 */ /* 0x000fe200078e0202 */
[----:B------:R-:W5:Y:S01]  /*f250*/  LD.E.128 R8, desc[UR54][R8.64] ;  /* 0x0000003608087980 */ /* 0x000f62000c101d00 */
[----:B------:R-:W-:-:S02]  /*f260*/  IMAD R0, R0, UR8, RZ ;  /* 0x0000000800007c24 */ /* 0x000fc4000f8e02ff */
[----:B------:R-:W-:Y:S01]  /*f270*/  IMAD.U32 R21, RZ, RZ, UR7 ;  /* 0x00000007ff157e24 */ /* 0x000fe2000f8e00ff */
[----:B------:R-:W5:Y:S01]  /*f280*/  LD.E.128 R24, desc[UR54][R24.64] ;  /* 0x0000003618187980 */ /* 0x000f62000c101d00 */
[----:B------:R-:W-:Y:S01]  /*f290*/  IMAD.U32 R20, RZ, RZ, UR6 ;  /* 0x00000006ff147e24 */ /* 0x000fe2000f8e00ff */
[----:B------:R-:W-:Y:S01]  /*f2a0*/  ULDC.64 UR6, c[0x0][0xad8] ;  /* 0x0002b60000067ab9 */ /* 0x000fe20000000a00 */
[----:B------:R-:W-:Y:S01]  /*f2b0*/  IMAD.U32 R21, RZ, RZ, UR4 ;  /* 0x00000004ff157e24 */ /* 0x000fe2000f8e00ff */
[----:B------:R-:W5:Y:S01]  /*f2c0*/  LD.E.128 R4, desc[UR54][R6.64] ;  /* 0x0000003606047980 */ /* 0x000f62000c101d00 */
[C---:B------:R-:W-:Y:S01]  /*f2d0*/  IMAD R51, R45.reuse, UR9, R0 ;  /* 0x000000092d337c24 */ /* 0x040fe2000f8e0200 */
[----:B------:R-:W-:Y:S02]  /*f2e0*/  SHF.R.S32.HI R0, RZ, 0x1f, R49 ;  /* 0x0000001fff007819 */ /* 0x000fe40000011431 */
[----:B------:R-:W5:Y:S01]  /*f2f0*/  LD.E.128 R40, desc[UR54][R40.64] ;  /* 0x0000003628287980 */ /* 0x000f62000c101d00 */
[----:B------:R-:W-:-:S03]  /*f300*/  IMAD.WIDE.U32 R20, R45, UR8, R20 ;  /* 0x000000082d147c25 */ /* 0x000fc6000f8e0014 */
[----:B------:R-:W5:Y:S04]  /*f310*/  LD.E.128 R36, desc[UR54][R36.64] ;  /* 0x0000003624247980 */ /* 0x000f68000c101d00 */
[----:B------:R-:W5:Y:S04]  /*f320*/  LD.E.128 R32, desc[UR54][R32.64] ;  /* 0x0000003620207980 */ /* 0x000f68000c101d00 */
[----:B------:R-:W5:Y:S01]  /*f330*/  LD.E.128 R28, desc[UR54][R28.64] ;  /* 0x000000361c1c7980 */ /* 0x000f62000c101d00 */
        /* <DEDUP_REMOVED lines=8> */
[----:B------:R-:W-:Y:S02]  /*f3c0*/  VIADD R46, R23, UR39 ;  /* 0x00000027172e7c36 */ /* 0x000fe40008000000 */
[C---:B------:R-:W-:Y:S02]  /*f3d0*/  IMAD R45, R49.reuse, UR7, R2 ;  /* 0x00000007312d7c24 */ /* 0x040fe4000f8e0202 */
[----:B------:R-:W-:Y:S01]  /*f3e0*/  IMAD.WIDE.U32 R20, R49, UR6, R20 ;  /* 0x0000000631147c25 */ /* 0x000fe2000f8e0014 */
[C---:B------:R-:W-:Y:S01]  /*f3f0*/  ISETP.GE.AND P2, PT, R46.reuse, R53, PT ;  /* 0x000000352e00720c */ /* 0x040fe20003f46270 */
[----:B------:R-:W-:Y:S02]  /*f400*/  ULDC.64 UR6, c[0x0][0xa80] ;  /* 0x0002a00000067ab9 */ /* 0x000fe40000000a00 */
[----:B------:R-:W-:Y:S01]  /*f410*/  VIADD R0, R46, 0x20 ;  /* 0x000000202e007836 */ /* 0x000fe20000000000 */
[----:B------:R-:W-:Y:S01]  /*f420*/  LEA R44, P3, R20, UR6, 0x1 ;  /* 0x00000006142c7c11 */ /* 0x000fe2000f8608ff */
[----:B------:R-:W-:-:S02]  /*f430*/  IMAD.IADD R21, R21, 0x1, R45 ;  /* 0x0000000115157824 */ /* 0x000fc400078e022d */
[----:B------:R-:W-:Y:S01]  /*f440*/  VIADD R3, R3, 0x29820 ;  /* 0x0002982003037836 */ /* 0x000fe20000000000 */
[-C--:B------:R-:W-:Y:S01]  /*f450*/  ISETP.GE.AND P0, PT, R0, R53.reuse, PT ;  /* 0x000000350000720c */ /* 0x080fe20003f06270 */
[----:B------:R-:W-:Y:S01]  /*f460*/  VIADD R0, R46, 0x40 ;  /* 0x000000402e007836 */ /* 0x000fe20000000000 */
[----:B------:R-:W-:Y:S02]  /*f470*/  LEA.HI.X R45, R20, UR7, R21, 0x1, P3 ;  /* 0x00000007142d7c11 */ /* 0x000fe400098f0c15 */
        /* <DEDUP_REMOVED lines=16> */
.L_x_2417:
[----:B------:R-:W-:Y:S05]  /*f580*/  BSYNC B1 ;  /* 0x0000000000017941 */ /* 0x000fea0003800000 */
.L_x_2416:
        /* <DEDUP_REMOVED lines=13> */
.L_x_2419:
[----:B------:R-:W-:Y:S05]  /*f660*/  BSYNC B1 ;  /* 0x0000000000017941 */ /* 0x000fea0003800000 */
.L_x_2418:
[----:B----4-:R4:W0:Y:S01]  /*f670*/  SHFL.IDX PT, R0, R45, 0x2, 0x181f ;  /* 0x00581f002d007f89 */ /* 0x01082200000e0000 */
        /* <DEDUP_REMOVED lines=12> */
.L_x_2421:
[----:B------:R-:W-:Y:S05]  /*f740*/  BSYNC B1 ;  /* 0x0000000000017941 */ /* 0x000fea0003800000 */
.L_x_2420:
[----:B0-----:R-:W-:Y:S01]  /*f750*/  VIADD R0, R46, 0x60 ;  /* 0x000000602e007836 */ /* 0x001fe20000000000 */
[----:B--2-4-:R-:W4:Y:S04]  /*f760*/  SHFL.IDX PT, R45, R45, 0x3, 0x181f ;  /* 0x00781f002d2d7f89 */ /* 0x014f2800000e0000 */
        /* <DEDUP_REMOVED lines=14> */
.L_x_2414:
        /* <DEDUP_REMOVED lines=8> */
[----:B------:R-:W-:Y:S02]  /*f8d0*/  IMAD.U32 R2, RZ, RZ, UR6 ;  /* 0x00000006ff027e24 */ /* 0x000fe4000f8e00ff */
[----:B------:R-:W-:Y:S01]  /*f8e0*/  IMAD.U32 R3, RZ, RZ, UR7 ;  /* 0x00000007ff037e24 */ /* 0x000fe2000f8e00ff */
[----:B------:R-:W-:Y:S02]  /*f8f0*/  ULDC.64 UR6, c[0x0][0xc08] ;  /* 0x0003020000067ab9 */ /* 0x000fe40000000a00 */
[----:B------:R-:W-:-:S03]  /*f900*/  UISETP.NE.U32.AND UP1, UPT, UR6, URZ, UPT ;  /* 0x0000003f0600728c */ /* 0x000fc6000bf25070 */
[----:B------:R-:W2:Y:S01]  /*f910*/  @P2 LDG.E R6, desc[UR54][R2.64] ;  /* 0x0000003602062981 */ /* 0x000ea2000c1e1900 */
[----:B------:R-:W-:Y:S01]  /*f920*/  UISETP.NE.AND.EX UP1, UPT, UR7, URZ, UPT, UP1 ;  /* 0x0000003f0700728c */ /* 0x000fe2000bf25310 */
[----:B------:R-:W-:-:S05]  /*f930*/  IMAD.U32 R0, RZ, RZ, UR4 ;  /* 0x00000004ff007e24 */ /* 0x000fca000f8e00ff */
        /* <DEDUP_REMOVED lines=18> */
.L_x_2423:
[----:B------:R-:W-:Y:S01]  /*fa60*/  USEL UR36, UR36, URZ, !UP0 ;  /* 0x0000003f24247287 */ /* 0x000fe2000c000000 */
[----:B------:R-:W-:Y:S01]  /*fa70*/  BSSY B1, `(.L_x_2424) ;  /* 0x000002c000017945 */ /* 0x000fe20003800000 */
[----:B------:R-:W-:-:S03]  /*fa80*/  USEL UR37, UR37, URZ, !UP0 ;  /* 0x0000003f25257287 */ /* 0x000fc6000c000000 */
[----:B------:R-:W-:Y:S09]  /*fa90*/  @P1 BRA `(.L_x_2425) ;  /* 0x0000000000a41947 */ /* 0x000ff20003800000 */
[----:B------:R-:W0:Y:S01]  /*faa0*/  S2R R3, SR_TID.X ;  /* 0x0000000000037919 */ /* 0x000e220000002100 */
[----:B------:R-:W1:Y:S01]  /*fab0*/  LDC R7, c[0x0][0xbe8] ;  /* 0x0002fa00ff077b82 */ /* 0x000e620000000800 */
[----:B------:R-:W-:Y:S02]  /*fac0*/  IMAD.U32 R4, RZ, RZ, UR39 ;  /* 0x00000027ff047e24 */ /* 0x000fe4000f8e00ff */
[----:B-1---5:R-:W-:-:S03]  /*fad0*/  IMAD R2, R0, R7, RZ ;  /* 0x0000000700027224 */ /* 0x022fc600078e02ff */
[----:B0-----:R-:W-:-:S04]  /*fae0*/  IADD3 R4, R4, -0x80, R3 ;  /* 0xffffff8004047810 */ /* 0x001fc80007ffe003 */
[----:B------:R-:W-:-:S13]  /*faf0*/  ISETP.GE.AND P1, PT, R4, R2, PT ;  /* 0x000000020400720c */ /* 0x000fda0003f26270 */
[----:B------:R-:W-:Y:S05]  /*fb00*/  @P1 BRA `(.L_x_2425) ;  /* 0x0000000000881947 */ /* 0x000fea0003800000 */
[----:B------:R-:W-:Y:S01]  /*fb10*/  ISETP.NE.AND P1, PT, R7, 0x1, PT ;  /* 0x000000010700780c */ /* 0x000fe20003f25270 */
[----:B------:R-:W-:Y:S01]  /*fb20*/  ULDC.64 UR12, c[0x0][0xb90] ;  /* 0x0002e400000c7ab9 */ /* 0x000fe20000000a00 */
[----:B------:R-:W-:Y:S01]  /*fb30*/  UMOV UR6, UR4 ;  /* 0x0000000400067c82 */ /* 0x000fe20008000000 */
[----:B------:R-:W-:Y:S01]  /*fb40*/  UIMAD UR8, UR10, UR12, URZ ;  /* 0x0000000c0a0872a4 */ /* 0x000fe2000f8e023f */
[----:B------:R-:W-:Y:S01]  /*fb50*/  IMAD.MOV.U32 R2, RZ, RZ, R4 ;  /* 0x000000ffff027224 */ /* 0x000fe200078e0004 */
[----:B------:R-:W-:Y:S02]  /*fb60*/  UMOV UR7, UR9 ;  /* 0x0000000900077c82 */ /* 0x000fe40008000000 */
[----:B------:R-:W-:Y:S02]  /*fb70*/  UIMAD.WIDE.U32 UR6, UR38, UR12, UR6 ;  /* 0x0000000c260672a5 */ /* 0x000fe4000f8e0006 */
[----:B------:R-:W-:-:S03]  /*fb80*/  UIMAD UR8, UR38, UR13, UR8 ;  /* 0x0000000d260872a4 */ /* 0x000fc6000f8e0208 */
[----:B------:R-:W-:Y:S01]  /*fb90*/  ULDC.64 UR12, c[0x0][0xb98] ;  /* 0x0002e600000c7ab9 */ /* 0x000fe20000000a00 */
[----:B------:R-:W0:Y:S01]  /*fba0*/  @P1 LDC R3, c[0x0][0xbec] ;  /* 0x0002fb00ff031b82 */ /* 0x000e220000000800 */
[----:B------:R-:W-:Y:S02]  /*fbb0*/  UIADD3 UR7, UR7, UR8, URZ ;  /* 0x0000000807077290 */ /* 0x000fe4000fffe03f */
[----:B------:R-:W-:Y:S02]  /*fbc0*/  UIMAD UR8, UR37, UR12, URZ ;  /* 0x0000000c250872a4 */ /* 0x000fe4000f8e023f */
[----:B------:R-:W-:Y:S02]  /*fbd0*/  UIMAD.WIDE.U32 UR6, UR36, UR12, UR6 ;  /* 0x0000000c240672a5 */ /* 0x000fe4000f8e0006 */
[----:B------:R-:W-:Y:S01]  /*fbe0*/  UIMAD UR8, UR36, UR13, UR8 ;  /* 0x0000000d240872a4 */ /* 0x000fe2000f8e0208 */
[----:B------:R-:W1:Y:S02]  /*fbf0*/  @P1 LDC R6, c[0x0][0xbf0] ;  /* 0x0002fc00ff061b82 */ /* 0x000e640000000800 */
[----:B------:R-:W-:Y:S01]  /*fc00*/  ULDC.64 UR12, c[0x0][0xb88] ;  /* 0x0002e200000c7ab9 */ /* 0x000fe20000000a00 */
[----:B0-----:R-:W-:-:S05]  /*fc10*/  @P1 IMAD.HI.U32 R3, R4, R3, RZ ;  /* 0x0000000304031227 */ /* 0x001fca00078e00ff */
[----:B-1----:R-:W-:Y:S01]  /*fc20*/  @P1 SHF.R.U32.HI R2, RZ, R6, R3 ;  /* 0x00000006ff021219 */ /* 0x002fe20000011603 */
[----:B------:R-:W-:-:S03]  /*fc30*/  IMAD.U32 R6, RZ, RZ, UR8 ;  /* 0x00000008ff067e24 */ /* 0x000fc6000f8e00ff */
[--C-:B------:R-:W-:Y:S01]  /*fc40*/  SHF.R.S32.HI R3, RZ, 0x1f, R2.reuse ;  /* 0x0000001fff037819 */ /* 0x100fe20000011402 */
[----:B------:R-:W-:Y:S01]  /*fc50*/  IMAD.MOV R5, RZ, RZ, -R2 ;  /* 0x000000ffff057224 */ /* 0x000fe200078e0a02 */
[----:B------:R-:W-:-:S03]  /*fc60*/  IADD3 R2, P1, R2, UR6, RZ ;  /* 0x0000000602027c10 */ /* 0x000fc6000ff3e0ff */
[----:B------:R-:W-:Y:S01]  /*fc70*/  IMAD R5, R7, R5, R4 ;  /* 0x0000000507057224 */ /* 0x000fe200078e0204 */
[----:B------:R-:W-:Y:S01]  /*fc80*/  IADD3.X R3, R3, UR7, R6, P1, !PT ;  /* 0x0000000703037c10 */ /* 0x000fe20008ffe406 */
[----:B------:R-:W-:-:S03]  /*fc90*/  ULDC.64 UR6, c[0x0][0xb50] ;  /* 0x0002d40000067ab9 */ /* 0x000fc60000000a00 */
[----:B------:R-:W-:Y:S01]  /*fca0*/  SHF.R.S32.HI R4, RZ, 0x1f, R5 ;  /* 0x0000001fff047819 */ /* 0x000fe20000011405 */
[----:B------:R-:W-:-:S04]  /*fcb0*/  IMAD.WIDE.U32 R2, R5, UR12, R2 ;  /* 0x0000000c05027c25 */ /* 0x000fc8000f8e0002 */
[----:B------:R-:W-:-:S04]  /*fcc0*/  IMAD R4, R4, UR12, RZ ;  /* 0x0000000c04047c24 */ /* 0x000fc8000f8e02ff */
[----:B------:R-:W-:Y:S01]  /*fcd0*/  IMAD R7, R5, UR13, R4 ;  /* 0x0000000d05077c24 */ /* 0x000fe2000f8e0204 */
[----:B------:R-:W-:-:S03]  /*fce0*/  LEA R4, P1, R2, UR6, 0x2 ;  /* 0x0000000602047c11 */ /* 0x000fc6000f8210ff */
[----:B------:R-:W-:-:S05]  /*fcf0*/  IMAD.IADD R3, R3, 0x1, R7 ;  /* 0x0000000103037824 */ /* 0x000fca00078e0207 */
[----:B------:R-:W-:Y:S01]  /*fd00*/  LEA.HI.X R5, R2, UR7, R3, 0x2, P1 ;  /* 0x0000000702057c11 */ /* 0x000fe200088f1403 */
[----:B------:R-:W-:-:S05]  /*fd10*/  IMAD.MOV.U32 R3, RZ, RZ, -0x800000 ;  /* 0xff800000ff037424 */ /* 0x000fca00078e00ff */
[----:B------:R0:W-:Y:S02]  /*fd20*/  STG.E desc[UR54][R4.64], R3 ;  /* 0x0000000304007986 */ /* 0x0001e4000c101936 */
.L_x_2425:
[----:B------:R-:W-:Y:S05]  /*fd30*/  BSYNC B1 ;  /* 0x0000000000017941 */ /* 0x000fea0003800000 */
.L_x_2424:
[----:B0-----:R-:W0:Y:S01]  /*fd40*/  @P0 LDC R3, c[0x0][0xbf0] ;  /* 0x0002fc00ff030b82 */ /* 0x001e220000000800 */
[----:B------:R-:W-:Y:S01]  /*fd50*/  ULDC.64 UR12, c[0x0][0xaa0] ;  /* 0x0002a800000c7ab9 */ /* 0x000fe20000000a00 */
[----:B------:R-:W-:Y:S01]  /*fd60*/  LEA R2, R22, R23, 0x5 ;  /* 0x0000001716027211 */ /* 0x000fe200078e28ff */
[----:B------:R-:W-:Y:S01]  /*fd70*/  UIMAD UR8, UR9, UR12, URZ ;  /* 0x0000000c090872a4 */ /* 0x000fe2000f8e023f */
[----:B------:R-:W-:Y:S01]  /*fd80*/  BSSY B1, `(.L_x_2426) ;  /* 0x0000039000017945 */ /* 0x000fe20003800000 */
[----:B------:R-:W-:Y:S02]  /*fd90*/  UIMAD.WIDE.U32 UR6, UR4, UR12, URZ ;  /* 0x0000000c040672a5 */ /* 0x000fe4000f8e003f */
[----:B------:R-:W-:Y:S01]  /*fda0*/  UIMAD UR8, UR4, UR13, UR8 ;  /* 0x0000000d040872a4 */ /* 0x000fe2000f8e0208 */
[----:B------:R-:W-:Y:S02]  /*fdb0*/  VIADD R6, R2, UR39 ;  /* 0x0000002702067c36 */ /* 0x000fe40008000000 */
[----:B------:R-:W-:Y:S01]  /*fdc0*/  ULDC.64 UR12, c[0x0][0xae8] ;  /* 0x0002ba00000c7ab9 */ /* 0x000fe20000000a00 */
[----:B------:R-:W-:Y:S01]  /*fdd0*/  UIADD3 UR7, UR7, UR8, URZ ;  /* 0x0000000807077290 */ /* 0x000fe2000fffe03f */
[----:B------:R-:W-:Y:S01]  /*fde0*/  @P0 IMAD.HI.U32 R2, R6, R9, RZ ;  /* 0x0000000906020227 */ /* 0x000fe200078e00ff */
[----:B------:R-:W-:-:S02]  /*fdf0*/  UIMAD UR4, UR10, UR12, URZ ;  /* 0x0000000c0a0472a4 */ /* 0x000fc4000f8e023f */
[----:B------:R-:W-:Y:S01]  /*fe00*/  UIMAD.WIDE.U32 UR6, UR38, UR12, UR6 ;  /* 0x0000000c260672a5 */ /* 0x000fe2000f8e0006 */
[----:B------:R-:W-:Y:S01]  /*fe10*/  IMAD.MOV.U32 R5, RZ, RZ, R6 ;  /* 0x000000ffff057224 */ /* 0x000fe200078e0006 */
[----:B------:R-:W-:Y:S01]  /*fe20*/  UIMAD UR4, UR38, UR13, UR4 ;  /* 0x0000000d260472a4 */ /* 0x000fe2000f8e0204 */
[----:B------:R-:W-:-:S03]  /*fe30*/  ULDC.64 UR8, c[0x0][0xaf0] ;  /* 0x0002bc0000087ab9 */ /* 0x000fc60000000a00 */
[----:B------:R-:W-:Y:S02]  /*fe40*/  UIADD3 UR7, UR7, UR4, URZ ;  /* 0x0000000407077290 */ /* 0x000fe4000fffe03f */
[----:B------:R-:W-:Y:S01]  /*fe50*/  UIMAD UR4, UR37, UR8, URZ ;  /* 0x00000008250472a4 */ /* 0x000fe2000f8e023f */
[----:B0-----:R-:W-:Y:S01]  /*fe60*/  @P0 SHF.R.U32.HI R5, RZ, R3, R2 ;  /* 0x00000003ff050219 */ /* 0x001fe20000011602 */
        /* <DEDUP_REMOVED lines=11> */
[----:B------:R-:W-:Y:S02]  /*ff20*/  IMAD.U32 R3, RZ, RZ, UR4 ;  /* 0x00000004ff037e24 */ /* 0x000fe4000f8e00ff */
[C---:B------:R-:W-:Y:S01]  /*ff30*/  IMAD R9, R5.reuse, UR9, R4 ;  /* 0x0000000905097c24 */ /* 0x040fe2000f8e0204 */
[----:B------:R-:W-:Y:S01]  /*ff40*/  SHF.R.S32.HI R4, RZ, 0x1f, R7 ;  /* 0x0000001fff047819 */ /* 0x000fe20000011407 */
[----:B------:R-:W-:-:S04]  /*ff50*/  IMAD.WIDE.U32 R2, R5, UR8, R2 ;  /* 0x0000000805027c25 */ /* 0x000fc8000f8e0002 */
[----:B------:R-:W-:Y:S02]  /*ff60*/  IMAD.IADD R3, R3, 0x1, R9 ;  /* 0x0000000103037824 */ /* 0x000fe400078e0209 */
[----:B------:R-:W-:Y:S02]  /*ff70*/  IMAD R4, R4, UR6, RZ ;  /* 0x0000000604047c24 */ /* 0x000fe4000f8e02ff */
[----:B------:R-:W-:Y:S02]  /*ff80*/  VIADD R6, R23, UR39 ;  /* 0x0000002717067c36 */ /* 0x000fe40008000000 */
[----:B-----5:R-:W-:Y:S02]  /*ff90*/  IMAD R11, R0, R11, RZ ;  /* 0x0000000b000b7224 */ /* 0x020fe400078e02ff */
        /* <DEDUP_REMOVED lines=23> */
.L_x_2427:
[----:B------:R-:W-:Y:S05]  /*10110*/  BSYNC B1 ;  /* 0x0000000000017941 */ /* 0x000fea0003800000 */
.L_x_2426:
        /* <DEDUP_REMOVED lines=13> */
.L_x_2429:
[----:B------:R-:W-:Y:S05]  /*101f0*/  BSYNC B1 ;  /* 0x0000000000017941 */ /* 0x000fea0003800000 */
.L_x_2428:
        /* <DEDUP_REMOVED lines=13> */
.L_x_2431:
[----:B------:R-:W-:Y:S05]  /*102d0*/  BSYNC B1 ;  /* 0x0000000000017941 */ /* 0x000fea0003800000 */
.L_x_2430:
[----:B0-----:R-:W-:Y:S01]  /*102e0*/  VIADD R0, R6, 0x60 ;  /* 0x0000006006007836 */ /* 0x001fe20000000000 */
[----:B--2-4-:R-:W0:Y:S04]  /*102f0*/  SHFL.IDX PT, R5, R5, 0x3, 0x181f ;  /* 0x00781f0005057f89 */ /* 0x014e2800000e0000 */
[----:B------:R-:W-:Y:S01]  /*10300*/  ISETP.GE.AND P0, PT, R0, R11, PT ;  /* 0x0000000b0000720c */ /* 0x000fe20003f06270 */
[----:B-1-3--:R1:W2:-:S12]  /*10310*/  SHFL.IDX PT, R2, R4, 0x3, 0x181f ;  /* 0x00781f0004027f89 */ /* 0x00a29800000e0000 */
[----:B-1----:R-:W-:Y:S05]  /*10320*/  @P0 BRA `(.L_x_2422) ;  /* 0x0000000000240947 */ /* 0x002fea0003800000 */
[----:B------:R-:W-:Y:S02]  /*10330*/  ULDC UR4, c[0x0][0xac8] ;  /* 0x0002b20000047ab9 */ /* 0x000fe40000000800 */
[----:B------:R-:W-:Y:S02]  /*10340*/  ISETP.GE.AND P2, PT, R16, UR4, PT ;  /* 0x0000000410007c0c */ /* 0x000fe4000bf46270 */
[----:B------:R-:W-:-:S11]  /*10350*/  ISETP.GE.AND P3, PT, R19, UR4, PT ;  /* 0x0000000413007c0c */ /* 0x000fd6000bf66270 */
[CC--:B--2---:R-:W-:Y:S02]  /*10360*/  @!P2 LEA R6, P0, R16.reuse, R2.reuse, 0x1 ;  /* 0x000000021006a211 */ /* 0x0c4fe400078008ff */
[C---:B------:R-:W-:Y:S02]  /*10370*/  @!P3 LEA R2, P1, R19.reuse, R2, 0x1 ;  /* 0x000000021302b211 */ /* 0x040fe400078208ff */
[-C--:B0-----:R-:W-:Y:S02]  /*10380*/  @!P2 LEA.HI.X R7, R16, R5.reuse, R193, 0x1, P0 ;  /* 0x000000051007a211 */ /* 0x081fe400000f0cc1 */
[----:B------:R-:W-:-:S03]  /*10390*/  @!P3 LEA.HI.X R3, R19, R5, R192, 0x1, P1 ;  /* 0x000000051303b211 */ /* 0x000fc600008f0cc0 */
[----:B------:R1:W-:Y:S04]  /*103a0*/  @!P2 ST.E.128 desc[UR54][R6.64], RZ ;  /* 0x000000ff0600a985 */ /* 0x0003e8000c101d36 */
[----:B------:R1:W-:Y:S02]  /*103b0*/  @!P3 ST.E.128 desc[UR54][R2.64], RZ ;  /* 0x000000ff0200b985 */ /* 0x0003e4000c101d36 */
.L_x_2422:
[----:B------:R-:W-:Y:S05]  /*103c0*/  BSYNC B0 ;  /* 0x0000000000007941 */ /* 0x000fea0003800000 */
.L_x_2413:
[----:B------:R-:W-:Y:S02]  /*103d0*/  ULDC UR4, c[0x0][0xc3c] ;  /* 0x00030f0000047ab9 */ /* 0x000fe40000000800 */
[----:B------:R-:W-:-:S13]  /*103e0*/  ISETP.GE.AND P0, PT, R47, UR4, PT ;  /* 0x000000042f007c0c */ /* 0x000fda000bf06270 */
[----:B------:R-:W-:Y:S05]  /*103f0*/  @!P0 BRA `(.L_x_2432) ;  /* 0xffffff0800508947 */ /* 0x000fea000383ffff */
[----:B------:R-:W-:Y:S05]  /*10400*/  EXIT ;  /* 0x000000000000794d */ /* 0x000fea0003800000 */
.L_x_2371:
        /* <DEDUP_REMOVED lines=55> */
.L_x_2438:
        /* <DEDUP_REMOVED lines=12> */
.L_x_2437:
[----:B------:R-:W-:Y:S05]  /*10840*/  BSYNC B0 ;  /* 0x0000000000007941 */ /* 0x000fea0003800000 */
.L_x_2436:
[----:B0----5:R-:W0:Y:S02]  /*10850*/  SHFL.UP PT, R2, R0, 0x1, RZ ;  /* 0x0420000000027989 */ /* 0x021e2400000e00ff */
        /* <DEDUP_REMOVED lines=20> */
.L_x_2434:
[----:B------:R-:W-:-:S04]  /*109a0*/  IMAD.IADD R13, R4, 0x1, -R3 ;  /* 0x00000001040d7824 */ /* 0x000fc800078e0a03 */
[----:B------:R-:W-:-:S05]  /*109b0*/  IMAD R2, R8, R9, R13 ;  /* 0x0000000908027224 */ /* 0x000fca00078e020d */
[----:B------:R-:W-:-:S13]  /*109c0*/  ISETP.GT.AND P0, PT, R2, R7, PT ;  /* 0x000000070200720c */ /* 0x000fda0003f04270 */
[----:B------:R-:W-:Y:S02]  /*109d0*/  VOTEU.ANY UR7, UPT, !P0 ;  /* 0x0000000000077886 */ /* 0x000fe400040e0100 */
[----:B------:R-:W-:-:S04]  /*109e0*/  UPOPC UR6, UR7 ;  /* 0x00000007000672bf */ /* 0x000fc80008000000 */
[----:B------:R-:W-:-:S03]  /*109f0*/  UIADD3 UR39, UR6, UR4, URZ ;  /* 0x0000000406277290 */ /* 0x000fc6000fffe03f */
[----:B------:R-:W-:Y:S02]  /*10a00*/  ULDC.64 UR4, c[0x0][0xc90] ;  /* 0x0003240000047ab9 */ /* 0x000fe40000000a00 */
[----:B------:R-:W-:-:S06]  /*10a10*/  UIMAD.WIDE UR4, UR39, 0x4, UR4 ;  /* 0x00000004270478a5 */ /* 0x000fcc000f8e0204 */
[----:B------:R-:W-:Y:S02]  /*10a20*/  IMAD.U32 R2, RZ, RZ, UR4 ;  /* 0x00000004ff027e24 */ /* 0x000fe4000f8e00ff */
[----:B------:R-:W-:-:S05]  /*10a30*/  IMAD.U32 R3, RZ, RZ, UR5 ;  /* 0x00000005ff037e24 */ /* 0x000fca000f8e00ff */
[----:B------:R-:W2:Y:S01]  /*10a40*/  LDG.E R6, desc[UR54][R2.64] ;  /* 0x0000003602067981 */ /* 0x000ea2000c1e1900 */
[----:B------:R-:W-:Y:S01]  /*10a50*/  IMAD.U32 R15, RZ, RZ, UR6 ;  /* 0x00000006ff0f7e24 */ /* 0x000fe2000f8e00ff */
[----:B------:R-:W-:-:S04]  /*10a60*/  ISETP.NE.AND P0, PT, RZ, UR7, PT ;  /* 0x00000007ff007c0c */ /* 0x000fc8000bf05270 */
        /* <DEDUP_REMOVED lines=8> */
[----:B------:R-:W-:-:S06]  /*10af0*/  UIADD3 UR4, UR6, -0x1, URZ ;  /* 0xffffffff06047890 */ /* 0x000fcc000fffe03f */
[----:B0-----:R-:W-:-:S05]  /*10b00*/  IMAD.U32 R11, RZ, RZ, UR4 ;  /* 0x00000004ff0b7e24 */ /* 0x001fca000f8e00ff */
[----:B------:R2:W3:Y:S02]  /*10b10*/  SHFL.IDX PT, R16, R8, R11, 0x1f ;  /* 0x00001f0b08107589 */ /* 0x0004e400000e0000 */
.L_x_2439:
[----:B-1----:R-:W-:Y:S02]  /*10b20*/  IMAD.MOV R2, RZ, RZ, -R3 ;  /* 0x000000ffff027224 */ /* 0x002fe400078e0a03 */
[----:B---3--:R-:W-:Y:S02]  /*10b30*/  IMAD R16, R16, R9, R13 ;  /* 0x0000000910107224 */ /* 0x008fe400078e020d */
[----:B------:R-:W-:Y:S01]  /*10b40*/  IMAD.MOV.U32 R13, RZ, RZ, R2 ;  /* 0x000000ffff0d7224 */ /* 0x000fe200078e0002 */
[----:B------:R-:W-:Y:S01]  /*10b50*/  IABS R2, R4 ;  /* 0x0000000400027213 */ /* 0x000fe20000000000 */
[----:B0-2---:R-:W-:Y:S02]  /*10b60*/  IMAD.IADD R11, R7, 0x1, -R16 ;  /* 0x00000001070b7824 */ /* 0x005fe400078e0a10 */
[----:B------:R-:W-:Y:S02]  /*10b70*/  IMAD R7, R13, R12, RZ ;  /* 0x0000000c0d077224 */ /* 0x000fe400078e02ff */
[----:B------:R-:W-:Y:S01]  /*10b80*/  IMAD.MOV R10, RZ, RZ, -R2 ;  /* 0x000000ffff0a7224 */ /* 0x000fe200078e0a02 */
        /* <DEDUP_REMOVED lines=20> */
[----:B------:R-:W-:-:S03]  /*10cd0*/  IMAD R4, R4, R7, R11 ;  /* 0x0000000704047224 */ /* 0x000fc600078e020b */
[----:B------:R-:W-:Y:S02]  /*10ce0*/  VIADDMNMX R15, R3, R9, R6, PT ;  /* 0x00000009030f7246 */ /* 0x000fe40003800106 */
[----:B------:R-:W-:Y:S02]  /*10cf0*/  IABS R9, R4 ;  /* 0x0000000400097213 */ /* 0x000fe40000000000 */
[-C--:B------:R-:W-:Y:S01]  /*10d00*/  IABS R8, R15.reuse ;  /* 0x0000000f00087213 */ /* 0x080fe20000000000 */
[----:B------:R-:W-:Y:S01]  /*10d10*/  IMAD.MOV R18, RZ, RZ, -R15 ;  /* 0x000000ffff127224 */ /* 0x000fe200078e0a0f */
[----:B------:R-:W-:Y:S02]  /*10d20*/  IABS R10, R15 ;  /* 0x0000000f000a7213 */ /* 0x000fe40000000000 */
[----:B------:R-:W0:Y:S08]  /*10d30*/  I2F.RP R6, R8 ;  /* 0x0000000800067306 */ /* 0x000e300000209400 */
[----:B0-----:R-:W0:Y:S02]  /*10d40*/  MUFU.RCP R6, R6 ;  /* 0x0000000600067308 */ /* 0x001e240000001000 */
[----:B0-----:R-:W-:-:S06]  /*10d50*/  IADD3 R3, R6, 0xffffffe, RZ ;  /* 0x0ffffffe06037810 */ /* 0x001fcc0007ffe0ff */
[----:B------:R-:W0:Y:S02]  /*10d60*/  F2I.FTZ.U32.TRUNC.NTZ R3, R3 ;  /* 0x0000000300037305 */ /* 0x000e24000021f000 */
[----:B0-----:R-:W-:-:S04]  /*10d70*/  IMAD.MOV R2, RZ, RZ, -R3 ;  /* 0x000000ffff027224 */ /* 0x001fc800078e0a03 */
[----:B------:R-:W-:Y:S02]  /*10d80*/  IMAD.MOV.U32 R7, RZ, RZ, R2 ;  /* 0x000000ffff077224 */ /* 0x000fe400078e0002 */
[----:B------:R-:W-:Y:S02]  /*10d90*/  IMAD.MOV.U32 R2, RZ, RZ, RZ ;  /* 0x000000ffff027224 */ /* 0x000fe400078e00ff */
        /* <DEDUP_REMOVED lines=20> */
.L_x_2435:
[----:B------:R-:W-:Y:S01]  /*10ee0*/  IMAD.MOV.U32 R16, RZ, RZ, R7 ;  /* 0x000000ffff107224 */ /* 0x000fe200078e0007 */
[----:B------:R-:W-:Y:S01]  /*10ef0*/  ULDC UR39, c[0x0][0xc3c] ;  /* 0x00030f0000277ab9 */ /* 0x000fe20000000800 */
[----:B------:R-:W-:Y:S02]  /*10f00*/  IMAD.MOV.U32 R17, RZ, RZ, RZ ;  /* 0x000000ffff117224 */ /* 0x000fe400078e00ff */
[----:B------:R-:W-:-:S07]  /*10f10*/  IMAD.MOV.U32 R18, RZ, RZ, RZ ;  /* 0x000000ffff127224 */ /* 0x000fce00078e00ff */
.L_x_2440:
[----:B------:R-:W-:Y:S01]  /*10f20*/  ISETP.NE.AND P0, PT, R5, RZ, PT ;  /* 0x000000ff0500720c */ /* 0x000fe20003f05270 */
[----:B------:R-:W-:-:S12]  /*10f30*/  IMAD.U32 R19, RZ, RZ, UR39 ;  /* 0x00000027ff137e24 */ /* 0x000fd8000f8e00ff */
[----:B------:R-:W0:Y:S01]  /*10f40*/  @!P0 S2R R3, SR_CgaCtaId ;  /* 0x0000000000038919 */ /* 0x000e220000008800 */
[----:B------:R-:W-:-:S04]  /*10f50*/  @!P0 MOV R0, 0x400 ;  /* 0x0000040000008802 */ /* 0x000fc80000000f00 */
[----:B0-----:R-:W-:-:S05]  /*10f60*/  @!P0 LEA R0, R3, R0, 0x18 ;  /* 0x0000000003008211 */ /* 0x001fca00078ec0ff */
[----:B------:R0:W-:Y:S01]  /*10f70*/  @!P0 STS.128 [R0+0x298d0], R16 ;  /* 0x0298d01000008388 */ /* 0x0001e20000000c00 */
[----:B------:R-:W-:Y:S06]  /*10f80*/  BAR.ARV 0x5, 0x180 ;  /* 0x0146000000007b1d */ /* 0x000fec0000002000 */
.L_x_2433:
        /* <DEDUP_REMOVED lines=8> */
[----:B------:R-:W2:Y:S01]  /*11010*/  S2UR UR4, SR_CgaCtaId ;  /* 0x00000000000479c3 */ /* 0x000ea20000008800 */
        /* <DEDUP_REMOVED lines=8> */
[C---:B------:R-:W-:Y:S01]  /*110a0*/  LOP3.LUT R13, R14.reuse, 0x7f, RZ, 0xc0, !PT ;  /* 0x0000007f0e0d7812 */ /* 0x040fe200078ec0ff */
[C---:B------:R-:W-:Y:S01]  /*110b0*/  IMAD.SHL.U32 R3, R14.reuse, 0x2, RZ ;  /* 0x000000020e037824 */ /* 0x040fe200078e00ff */
[C---:B------:R-:W-:Y:S01]  /*110c0*/  R2P PR, R14.reuse, 0x14 ;  /* 0x000000140e007804 */ /* 0x040fe20000000000 */
[----:B------:R-:W-:Y:S01]  /*110d0*/  IMAD.SHL.U32 R11, R14, 0x4, RZ ;  /* 0x000000040e0b7824 */ /* 0x000fe200078e00ff */
[----:B0-----:R-:W-:-:S02]  /*110e0*/  LOP3.LUT R0, R4, 0x1b0, RZ, 0xc0, !PT ;  /* 0x000001b004007812 */ /* 0x001fc400078ec0ff */
[----:B------:R-:W-:Y:S02]  /*110f0*/  SHF.R.U32.HI R2, RZ, 0x5, R13 ;  /* 0x00000005ff027819 */ /* 0x000fe4000001160d */
[----:B------:R-:W-:Y:S01]  /*11100*/  LOP3.LUT R10, R0, 0x30, R3, 0x78, !PT ;  /* 0x00000030000a7812 */ /* 0x000fe200078e7803 */
[----:B------:R-:W-:Y:S01]  /*11110*/  IMAD.SHL.U32 R3, R14, 0x80, RZ ;  /* 0x000000800e037824 */ /* 0x000fe200078e00ff */
        /* <DEDUP_REMOVED lines=29> */
[----:B--2---:R-:W-:-:S05]  /*112f0*/  IMAD.U32 R3, RZ, RZ, UR4 ;  /* 0x00000004ff037e24 */ /* 0x004fca000f8e00ff */
[----:B------:R-:W-:Y:S01]  /*11300*/  LEA R22, R3, R22, 0x18 ;  /* 0x0000001603167211 */ /* 0x000fe200078ec0ff */
[----:B------:R0:W-:Y:S04]  /*11310*/  STL [R1+0x4], R3 ;  /* 0x0000040301007387 */ /* 0x0001e80000100800 */
[----:B------:R-:W-:Y:S01]  /*11320*/  IMAD.IADD R0, R22, 0x1, R12 ;  /* 0x0000000116007824 */ /* 0x000fe200078e020c */
[----:B------:R1:W-:Y:S04]  /*11330*/  STL [R1+0x1c], RZ ;  /* 0x00001cff01007387 */ /* 0x0003e80000100800 */
[----:B------:R1:W-:Y:S01]  /*11340*/  STL [R1+0x18], R0 ;  /* 0x0000180001007387 */ /* 0x0003e20000100800 */
[----:B0-----:R-:W-:-:S07]  /*11350*/  LOP3.LUT R3, R37, 0x80, RZ, 0xfc, !PT ;  /* 0x0000008025037812 */ /* 0x001fce00078efcff */
.L_x_2518:
[----:B------:R-:W-:Y:S01]  /*11360*/  ULDC.64 UR4, c[0x0][0xc88] ;  /* 0x0003220000047ab9 */ /* 0x000fe20000000a00 */
[----:B------:R-:W-:Y:S01]  /*11370*/  ULDC.64 UR6, c[0x0][0xa18] ;  /* 0x0002860000067ab9 */ /* 0x000fe20000000a00 */
[----:B------:R-:W-:Y:S01]  /*11380*/  UIMAD.WIDE UR4, UR39, 0x4, UR4 ;  /* 0x00000004270478a5 */ /* 0x000fe2000f8e0204 */
[----:B------:R-:W-:-:S05]  /*11390*/  ULDC.64 UR8, c[0x0][0xa00] ;  /* 0x0002800000087ab9 */ /* 0x000fca0000000a00 */
[----:B0-----:R-:W-:Y:S02]  /*113a0*/  IMAD.U32 R2, RZ, RZ, UR4 ;  /* 0x00000004ff027e24 */ /* 0x001fe4000f8e00ff */
        /* <DEDUP_REMOVED lines=44> */
.L_x_2442:
        /* <DEDUP_REMOVED lines=16> */
[----:B------:R-:W-:-:S04]  /*11770*/  IMAD.U32 R2, RZ, RZ, UR4 ;  /* 0x00000004ff027e24 */ /* 0x000fc8000f8e00ff */
[----:B------:R-:W-:-:S05]  /*11780*/  IMAD.U32 R3, RZ, RZ, UR5 ;  /* 0x00000005ff037e24 */ /* 0x000fca000f8e00ff */
[----:B------:R-:W2:Y:S02]  /*11790*/  LDG.E R2, desc[UR54][R2.64] ;  /* 0x0000003602027981 */ /* 0x000ea4000c1e1900 */
[----:B--2---:R-:W-:Y:S01]  /*117a0*/  R2UR UR36, R2 ;  /* 0x00000000022472ca */ /* 0x004fe200000e0000 */
[----:B------:R-:W-:-:S14]  /*117b0*/  BRA `(.L_x_2444) ;  /* 0x00000000002c7947 */ /* 0x000fdc0003800000 */
.L_x_2443:
        /* <DEDUP_REMOVED lines=11> */
.L_x_2444:
[----:B------:R-:W-:Y:S01]  /*11870*/  R2UR UR6, R17 ;  /* 0x00000000110672ca */ /* 0x000fe200000e0000 */
[----:B------:R-:W-:Y:S01]  /*11880*/  ULDC UR4, c[0x0][0x448] ;  /* 0x0001120000047ab9 */ /* 0x000fe20000000800 */
[----:B------:R-:W-:Y:S01]  /*11890*/  UIADD3 UR36, -UR38, UR36, URZ ;  /* 0x0000002426247290 */ /* 0x000fe2000fffe13f */
[----:B------:R-:W-:Y:S01]  /*118a0*/  BSSY B7, `(.L_x_2445) ;  /* 0x0000467000077945 */ /* 0x000fe20003800000 */
[----:B------:R-:W-:Y:S02]  /*118b0*/  UISETP.NE.AND UP0, UPT, UR4, 0x1, UPT ;  /* 0x000000010400788c */ /* 0x000fe4000bf05270 */
[----:B------:R-:W-:Y:S02]  /*118c0*/  UIADD3 UR7, UR36, 0xa0, -UR40 ;  /* 0x000000a024077890 */ /* 0x000fe4000fffe828 */
[----:B------:R-:W-:-:S05]  /*118d0*/  UP2UR UR49, UPR, URZ, 0x1 ;  /* 0x000000013f317883 */ /* 0x000fca0008000000 */
[----:B------:R-:W-:Y:S02]  /*118e0*/  USHF.L.U32 UR6, UR6, 0x7, URZ ;  /* 0x0000000706067899 */ /* 0x000fe4000800063f */
[----:B------:R-:W-:Y:S01]  /*118f0*/  @UP0 ULDC UR4, c[0x0][0x44c] ;  /* 0x0001130000040ab9 */ /* 0x000fe20000000800 */
[----:B------:R-:W-:Y:S01]  /*11900*/  @UP0 ULDC UR8, c[0x0][0x450] ;  /* 0x0001140000080ab9 */ /* 0x000fe20000000800 */
[----:B------:R-:W-:-:S04]  /*11910*/  UIADD3 UR6, UR6, 0x7f, URZ ;  /* 0x0000007f06067890 */ /* 0x000fc8000fffe03f */
[----:B------:R-:W-:Y:S02]  /*11920*/  UIMAD.WIDE.U32 UR4, UR6, UR4, URZ ;  /* 0x00000004060472a5 */ /* 0x000fe4000f8e003f */
[----:B------:R-:W-:Y:S02]  /*11930*/  UIADD3 UR4, UR36, 0x9f, URZ ;  /* 0x0000009f24047890 */ /* 0x000fe4000fffe03f */
[----:B------:R-:W-:Y:S02]  /*11940*/  @UP0 USHF.R.U32.HI UR6, URZ, UR8, UR5 ;  /* 0x000000083f060299 */ /* 0x000fe40008011605 */
[----:B------:R-:W-:Y:S02]  /*11950*/  UIMAD.WIDE UR4, UR4, 0x66666667, URZ ;  /* 0x66666667040478a5 */ /* 0x000fe4000f8e023f */
[----:B------:R-:W-:Y:S02]  /*11960*/  UIADD3 UR6, UR7, UR6, URZ ;  /* 0x0000000607067290 */ /* 0x000fe4000fffe03f */
[----:B------:R-:W-:-:S02]  /*11970*/  USHF.R.U32.HI UR4, URZ, 0x1f, UR5 ;  /* 0x0000001f3f047899 */ /* 0x000fc40008011605 */
[----:B------:R-:W-:Y:S02]  /*11980*/  UIMAD.WIDE UR6, UR6, 0x66666667, URZ ;  /* 0x66666667060678a5 */ /* 0x000fe4000f8e023f */
[----:B------:R-:W-:Y:S02]  /*11990*/  ULEA.HI.SX32 UR4, UR5, UR4, 0x1a ;  /* 0x0000000405047291 */ /* 0x000fe4000f8fd23f */
[----:B------:R-:W-:-:S04]  /*119a0*/  USHF.R.U32.HI UR6, URZ, 0x1f, UR7 ;  /* 0x0000001f3f067899 */ /* 0x000fc80008011607 */
[----:B------:R-:W-:-:S04]  /*119b0*/  ULEA.HI.SX32 UR6, UR7, UR6, 0x1a ;  /* 0x0000000607067291 */ /* 0x000fc8000f8fd23f */
[----:B------:R-:W-:-:S04]  /*119c0*/  UISETP.LT.AND UP0, UPT, UR4, UR6, UPT ;  /* 0x000000060400728c */ /* 0x000fc8000bf01270 */
[----:B------:R-:W-:-:S06]  /*119d0*/  USEL UR41, UR4, UR6, UP0 ;  /* 0x0000000604297287 */ /* 0x000fcc0008000000 */
[----:B------:R-:W-:-:S13]  /*119e0*/  ISETP.LT.AND P0, PT, RZ, UR41, PT ;  /* 0x00000029ff007c0c */ /* 0x000fda000bf01270 */
        /* <DEDUP_REMOVED lines=18> */
.L_x_2446:
        /* <DEDUP_REMOVED lines=10> */
[----:B------:R-:W0:Y:S01]  /*11bb0*/  LDC.64 R2, c[0x4][R2] ;  /* 0x0100000002027b82 */ /* 0x000e220000000a00 */
        /* <DEDUP_REMOVED lines=8> */
[----:B0-----:R-:W-:Y:S05]  /*11c40*/  CALL.ABS.NOINC R2 ;  /* 0x0000000002007343 */ /* 0x001fea0003c00000 */
.L_x_2449:
[----:B------:R-:W-:Y:S05]  /*11c50*/  BSYNC B6 ;  /* 0x0000000000067941 */ /* 0x000fea0003800000 */
.L_x_2448:
        /* <DEDUP_REMOVED lines=22> */
.L_x_2451:
[----:B------:R-:W-:Y:S05]  /*11dc0*/  BSYNC B6 ;  /* 0x0000000000067941 */ /* 0x000fea0003800000 */
.L_x_2450:
        /* <DEDUP_REMOVED lines=20> */
.L_x_2453:
[----:B------:R-:W-:Y:S05]  /*11f10*/  BSYNC B6 ;  /* 0x0000000000067941 */ /* 0x000fea0003800000 */
.L_x_2452:
        /* <DEDUP_REMOVED lines=19> */
.L_x_2455:
[----:B------:R-:W-:Y:S05]  /*12050*/  BSYNC B6 ;  /* 0x0000000000067941 */ /* 0x000fea0003800000 */
.L_x_2454:
        /* <DEDUP_REMOVED lines=34> */
.L_x_2538:
        /* <DEDUP_REMOVED lines=28> */
[----:B------:R-:W-:-:S04]  /*12440*/  @!P0 IMAD.WIDE.U32 R2, R32, R2, R6 ;  /* 0x0000000220028225 */ /* 0x000fc800078e0006 */
[----:B------:R-:W-:Y:S01]  /*12450*/  @!P0 IMAD.IADD R9, R9, 0x1, R3 ;  /* 0x0000000109098824 */ /* 0x000fe200078e0203 */
[----:B-1----:R-:W-:Y:S01]  /*12460*/  @!P0 LEA R4, P1, R2, R4, 0x2 ;  /* 0x0000000402048211 */ /* 0x002fe200078210ff */
[----:B------:R-:W-:-:S03]  /*12470*/  IMAD.MOV.U32 R6, RZ, RZ, RZ ;  /* 0x000000ffff067224 */ /* 0x000fc600078e00ff */
        /* <DEDUP_REMOVED lines=11> */
[----:B------:R-:W-:Y:S02]  /*12530*/  @!P0 SHF.R.S32.HI R5, RZ, 0x1f, R7 ;  /* 0x0000001fff058819 */ /* 0x000fe40000011407 */
[----:B------:R-:W-:Y:S01]  /*12540*/  @!P0 MOV R4, R7 ;  /* 0x0000000700048202 */ /* 0x000fe20000000f00 */
[----:B----4-:R-:W-:-:S04]  /*12550*/  @!P0 IMAD R10, R10, R2, RZ ;  /* 0x000000020a0a8224 */ /* 0x010fc800078e02ff */
        /* <DEDUP_REMOVED lines=14> */
[----:B------:R-:W-:Y:S02]  /*12640*/  IMAD R7, R19, R5, R8 ;  /* 0x0000000513077224 */ /* 0x000fe400078e0208 */
[----:B0-----:R-:W-:-:S02]  /*12650*/  IMAD.U32 R2, RZ, RZ, UR46 ;  /* 0x0000002eff027e24 */ /* 0x001fc4000f8e00ff */
[----:B------:R-:W-:Y:S02]  /*12660*/  IMAD R5, R19, R0, R9 ;  /* 0x0000000013057224 */ /* 0x000fe400078e0209 */
[----:B------:R-:W-:Y:S01]  /*12670*/  VIADD R12, R12, 0xffffffff ;  /* 0xffffffff0c0c7836 */ /* 0x000fe20000000000 */
[----:B------:R-:W-:-:S13]  /*12680*/  ISETP.NE.AND P2, PT, R2, 0x3, PT ;  /* 0x000000030200780c */ /* 0x000fda0003f45270 */
[----:B------:R-:W-:-:S04]  /*12690*/  @P2 LOP3.LUT R23, R23, 0x40, RZ, 0xfc, !PT ;  /* 0x0000004017172812 */ /* 0x000fc800078efcff */
[----:B------:R-:W-:-:S04]  /*126a0*/  LOP3.LUT R23, R23, 0xffffffdf, RZ, 0xc0, !PT ;  /* 0xffffffdf17177812 */ /* 0x000fc800078ec0ff */
[----:B------:R-:W-:Y:S01]  /*126b0*/  @P0 LOP3.LUT R23, R23, 0x20, RZ, 0xfc, !PT ;  /* 0x0000002017170812 */ /* 0x000fe200078efcff */
[----:B------:R-:W-:Y:S06]  /*126c0*/  @!P2 BRA `(.L_x_2457) ;  /* 0x000000000004a947 */ /* 0x000fec0003800000 */
[----:B------:R-:W-:Y:S01]  /*126d0*/  BPT.TRAP 0x1 ;  /* 0x000000040000795c */ /* 0x000fe20000300000 */
.L_x_2457:
[----:B------:R-:W-:Y:S01]  /*126e0*/  IMAD R0, R28, 0x8, R22 ;  /* 0x000000081c007824 */ /* 0x000fe200078e0216 */
[----:B------:R-:W-:Y:S01]  /*126f0*/  SHF.L.U32 R31, R33, 0x1f, RZ ;  /* 0x0000001f211f7819 */ /* 0x000fe200000006ff */
[----:B------:R-:W-:Y:S01]  /*12700*/  BSSY B0, `(.L_x_2458) ;  /* 0x0000004000007945 */ /* 0x000fe20003800000 */
[----:B------:R-:W-:Y:S02]  /*12710*/  SHF.R.S32.HI R29, RZ, 0x1f, R5 ;  /* 0x0000001fff1d7819 */ /* 0x000fe40000011405 */
[----:B------:R-:W0:Y:S02]  /*12720*/  SYNCS.PHASECHK.TRANS64.TRYWAIT P0, [R0+URZ+0x29880], R31 ;  /* 0x0298801f000075a7 */ /* 0x000e24000800017f */
[----:B0-----:R-:W-:Y:S05]  /*12730*/  @!P0 BRA `(.L_x_2459) ;  /* 0x0000004800c48947 */ /* 0x001fea0003800000 */
.L_x_2539:
[----:B------:R-:W-:Y:S05]  /*12740*/  BSYNC B0 ;  /* 0x0000000000007941 */ /* 0x000fea0003800000 */
.L_x_2458:
        /* <DEDUP_REMOVED lines=87> */
.L_x_2551:
        /* <DEDUP_REMOVED lines=12> */
.L_x_2461:
        /* <DEDUP_REMOVED lines=11> */
.L_x_2462:
[----:B------:R2:W-:Y:S01]  /*12e30*/  SYNCS.ARRIVE.TRANS64.A1T0 RZ, [R0+URZ+0x29870], RZ ;  /* 0x029870ff00ff79a7 */ /* 0x0005e2000810003f */
[----:B------:R-:W-:Y:S05]  /*12e40*/  @!P6 BRA `(.L_x_2463) ;  /* 0x000000000004e947 */ /* 0x000fea0003800000 */
[----:B------:R-:W-:Y:S01]  /*12e50*/  BPT.TRAP 0x1 ;  /* 0x000000040000795c */ /* 0x000fe20000300000 */
.L_x_2463:
[----:B------:R-:W3:Y:S01]  /*12e60*/  SYNCS.PHASECHK.TRANS64.TRYWAIT P0, [R0+URZ+0x29840], R31 ;  /* 0x0298401f000075a7 */ /* 0x000ee2000800017f */
[----:B------:R-:W-:Y:S04]  /*12e70*/  BSSY B0, `(.L_x_2464) ;  /* 0x0000002000007945 */ /* 0x000fe80003800000 */
[----:B---3--:R-:W-:Y:S05]  /*12e80*/  @!P0 BRA `(.L_x_2465) ;  /* 0x0000004800cc8947 */ /* 0x008fea0003800000 */
.L_x_2552:
[----:B------:R-:W-:Y:S05]  /*12e90*/  BSYNC B0 ;  /* 0x0000000000007941 */ /* 0x000fea0003800000 */
.L_x_2464:
        /* <DEDUP_REMOVED lines=11> */
[----:B------:R-:W-:-:S03]  /*12f50*/  IMAD R8, R7, UR5, R8 ;  /* 0x0000000507087c24 */ /* 0x000fc6000f8e0208 */
[----:B------:R-:W-:Y:S01]  /*12f60*/  IADD3 R5, R3, R4, RZ ;  /* 0x0000000403057210 */ /* 0x000fe20007ffe0ff */
        /* <DEDUP_REMOVED lines=67> */
.L_x_2564:
[----:B------:R-:W-:Y:S01]  /*133a0*/  LOP3.LUT P0, RZ, R23, 0x100, RZ, 0xc0, !PT ;  /* 0x0000010017ff7812 */ /* 0x000fe2000780c0ff */
[----:B------:R-:W-:-:S12]  /*133b0*/  BSSY B0, `(.L_x_2467) ;  /* 0x000000e000007945 */ /* 0x000fd80003800000 */
[----:B------:R-:W-:Y:S05]  /*133c0*/  @!P0 BRA `(.L_x_2468) ;  /* 0x0000000000308947 */ /* 0x000fea0003800000 */
[C---:B------:R-:W-:Y:S01]  /*133d0*/  LOP3.LUT P3, RZ, R23.reuse, 0x10, RZ, 0xc0, !PT ;  /* 0x0000001017ff7812 */ /* 0x040fe2000786c0ff */
[----:B------:R-:W-:Y:S01]  /*133e0*/  IMAD.IADD R5, R22, 0x1, R4 ;  /* 0x0000000116057824 */ /* 0x000fe200078e0204 */
[C---:B------:R-:W-:Y:S02]  /*133f0*/  LOP3.LUT P2, RZ, R23.reuse, 0x8, RZ, 0xc0, !PT ;  /* 0x0000000817ff7812 */ /* 0x040fe4000784c0ff */
[----:B------:R-:W-:Y:S02]  /*13400*/  LOP3.LUT P1, RZ, R23, 0x4, RZ, 0xc0, !PT ;  /* 0x0000000417ff7812 */ /* 0x000fe4000782c0ff */
[----:B----4-:R-:W-:-:S05]  /*13410*/  IADD3 R2, P0, R37, R14, RZ ;  /* 0x0000000e25027210 */ /* 0x010fca0007f1e0ff */
[----:B------:R-:W-:-:S05]  /*13420*/  IMAD.X R3, RZ, RZ, R7, P0 ;  /* 0x000000ffff037224 */ /* 0x000fca00000e0607 */
[----:B------:R-:W-:Y:S01]  /*13430*/  @!PT LDS RZ, [RZ] ;  /* 0x00000000fffff984 */ /* 0x000fe20000000800 */
[----:B------:R-:W-:Y:S01]  /*13440*/  @!PT LDS RZ, [RZ] ;  /* 0x00000000fffff984 */ /* 0x000fe20000000800 */
[----:B------:R-:W-:Y:S01]  /*13450*/  @!PT LDS RZ, [RZ] ;  /* 0x00000000fffff984 */ /* 0x000fe20000000800 */
[----:B------:R4:W-:Y:S04]  /*13460*/  LDGSTS.E.BYPASS.LTC128B.128 [R5+0x1c400], desc[UR54][R2.64], !P3 ;  /* 0x1c40000002057fae */ /* 0x0009e8000d901d76 */
[----:B------:R4:W-:Y:S04]  /*13470*/  LDGSTS.E.BYPASS.LTC128B.128 [R5+0x1ec00], desc[UR54][R2.64+0x40], !P2 ;  /* 0x1ec0004002057fae */ /* 0x0009e8000d101d76 */
[----:B------:R4:W-:Y:S02]  /*13480*/  LDGSTS.E.BYPASS.LTC128B.128 [R5+0x21400], desc[UR54][R2.64+0x80], !P1 ;  /* 0x2140008002057fae */ /* 0x0009e4000c901d76 */
.L_x_2468:
[----:B------:R-:W-:Y:S05]  /*13490*/  BSYNC B0 ;  /* 0x0000000000007941 */ /* 0x000fea0003800000 */
.L_x_2467:
[----:B------:R-:W-:Y:S01]  /*134a0*/  NOP ;  /* 0x0000000000007918 */ /* 0x000fe20000000000 */
[----:B------:R-:W-:-:S13]  /*134b0*/  PLOP3.LUT P0, PT, PT, PT, PT, 0x80, 0x0 ;  /* 0x000000000000781c */ /* 0x000fda0003f0f070 */
.L_x_2469:
        /* <DEDUP_REMOVED lines=11> */
.L_x_2470:
        /* <DEDUP_REMOVED lines=33> */
[----:B01----:R-:W-:Y:S05]  /*13780*/  CALL.ABS.NOINC R2 ;  /* 0x0000000002007343 */ /* 0x003fea0003c00000 */
.L_x_2472:
[----:B------:R-:W-:Y:S05]  /*13790*/  BSYNC B6 ;  /* 0x0000000000067941 */ /* 0x000fea0003800000 */
.L_x_2471:
[----:B------:R0:W5:Y:S01]  /*137a0*/  LDL R8, [R1+0x18] ;  /* 0x0000180001087983 */ /* 0x0001620000100800 */
[----:B------:R-:W-:Y:S01]  /*137b0*/  UISETP.NE.AND UP0, UPT, UR49, URZ, UPT ;  /* 0x0000003f3100728c */ /* 0x000fe2000bf05270 */
[----:B------:R-:W2:Y:S01]  /*137c0*/  S2R R2, SR_TID.X ;  /* 0x0000000000027919 */ /* 0x000ea20000002100 */
[----:B------:R-:W-:Y:S01]  /*137d0*/  R2UR UR6, R34 ;  /* 0x00000000220672ca */ /* 0x000fe200000e0000 */
[----:B------:R-:W-:-:S03]  /*137e0*/  ULDC.64 UR8, c[0x0][0x2d8] ;  /* 0x0000b60000087ab9 */ /* 0x000fc60000000a00 */
[----:B------:R-:W-:Y:S01]  /*137f0*/  PLOP3.LUT P0, PT, PT, PT, UP0, 0x80, 0x0 ;  /* 0x000000000000781c */ /* 0x000fe20003f0f008 */
[----:B------:R-:W3:Y:S04]  /*13800*/  LDC R4, c[0x0][0x448] ;  /* 0x00011200ff047b82 */ /* 0x000ee80000000800 */
[----:B------:R-:W-:Y:S01]  /*13810*/  @UP0 ULDC UR4, c[0x0][0x44c] ;  /* 0x0001130000040ab9 */ /* 0x000fe20000000800 */
[C---:B------:R-:W-:Y:S02]  /*13820*/  R2UR UR7, R18.reuse ;  /* 0x00000000120772ca */ /* 0x040fe400000e0000 */
[----:B------:R-:W-:Y:S02]  /*13830*/  R2UR UR10, R18 ;  /* 0x00000000120a72ca */ /* 0x000fe400000e0000 */
[C---:B--2---:R-:W-:Y:S01]  /*13840*/  LOP3.LUT R19, R2.reuse, 0x7f, RZ, 0xc0, !PT ;  /* 0x0000007f02137812 */ /* 0x044fe200078ec0ff */
[----:B------:R-:W-:-:S03]  /*13850*/  IMAD.SHL.U32 R2, R2, 0x20, RZ ;  /* 0x0000002002027824 */ /* 0x000fc600078e00ff */
[----:B------:R-:W-:-:S04]  /*13860*/  SHF.R.U32.HI R19, RZ, 0x2, R19 ;  /* 0x00000002ff137819 */ /* 0x000fc80000011613 */
[----:B------:R-:W-:-:S05]  /*13870*/  LOP3.LUT R2, R19, 0x60, R2, 0xf8, !PT ;  /* 0x0000006013027812 */ /* 0x000fca00078ef802 */
[----:B------:R-:W-:-:S04]  /*13880*/  IMAD R7, R17, 0x80, R2 ;  /* 0x0000008011077824 */ /* 0x000fc800078e0202 */
[----:B------:R-:W-:Y:S01]  /*13890*/  @P0 IMAD.HI.U32 R0, R7, UR4, RZ ;  /* 0x0000000407000c27 */ /* 0x000fe2000f8e00ff */
[----:B------:R-:W-:Y:S01]  /*138a0*/  PLOP3.LUT P0, PT, PT, PT, UP0, 0x80, 0x0 ;  /* 0x000000000000781c */ /* 0x000fe20003f0f008 */
[----:B------:R-:W-:Y:S01]  /*138b0*/  @UP0 ULDC UR4, c[0x0][0x450] ;  /* 0x0001140000040ab9 */ /* 0x000fe20000000800 */
[----:B------:R-:W-:Y:S01]  /*138c0*/  UIMAD UR6, UR6, UR8, URZ ;  /* 0x00000008060672a4 */ /* 0x000fe2000f8e023f */
[----:B------:R-:W-:Y:S01]  /*138d0*/  IMAD.MOV.U32 R2, RZ, RZ, R7 ;  /* 0x000000ffff027224 */ /* 0x000fe200078e0007 */
[----:B------:R-:W-:Y:S02]  /*138e0*/  UMOV UR5, UR45 ;  /* 0x0000002d00057c82 */ /* 0x000fe40008000000 */
[----:B------:R-:W-:-:S07]  /*138f0*/  UIMAD UR6, UR10, UR9, UR6 ;  /* 0x000000090a0672a4 */ /* 0x000fce000f8e0206 */
[----:B------:R-:W-:Y:S01]  /*13900*/  @P0 SHF.R.U32.HI R2, RZ, UR4, R0 ;  /* 0x00000004ff020c19 */ /* 0x000fe20008011600 */
[----:B------:R-:W-:Y:S02]  /*13910*/  UMOV UR4, UR36 ;  /* 0x0000002400047c82 */ /* 0x000fe40008000000 */
[----:B------:R-:W-:-:S03]  /*13920*/  UIMAD.WIDE.U32 UR4, UR7, UR8, UR4 ;  /* 0x00000008070472a5 */ /* 0x000fc6000f8e0004 */
[----:B------:R-:W-:Y:S01]  /*13930*/  ULDC.64 UR8, c[0x0][0x2e0] ;  /* 0x0000b80000087ab9 */ /* 0x000fe20000000a00 */
[----:B------:R-:W-:Y:S02]  /*13940*/  UIADD3 UR5, UR5, UR6, URZ ;  /* 0x0000000605057290 */ /* 0x000fe4000fffe03f */
[----:B------:R-:W-:Y:S01]  /*13950*/  UIMAD UR7, UR44, UR8, URZ ;  /* 0x000000082c0772a4 */ /* 0x000fe2000f8e023f */
[----:B------:R-:W-:Y:S01]  /*13960*/  SHF.R.S32.HI R0, RZ, 0x1f, R2 ;  /* 0x0000001fff007819 */ /* 0x000fe20000011402 */
[----:B------:R-:W-:Y:S01]  /*13970*/  UIMAD.WIDE.U32 UR4, UR43, UR8, UR4 ;  /* 0x000000082b0472a5 */ /* 0x000fe2000f8e0004 */
[----:B------:R-:W2:Y:S01]  /*13980*/  S2R R19, SR_TID.X ;  /* 0x0000000000137919 */ /* 0x000ea20000002100 */
[----:B------:R-:W-:-:S03]  /*13990*/  UIMAD UR7, UR43, UR9, UR7 ;  /* 0x000000092b0772a4 */ /* 0x000fc6000f8e0207 */
[----:B------:R-:W-:Y:S01]  /*139a0*/  ULDC.64 UR8, c[0x0][0x2d0] ;  /* 0x0000b40000087ab9 */ /* 0x000fe20000000a00 */
[----:B------:R-:W-:Y:S01]  /*139b0*/  UIADD3 UR5, UR5, UR7, URZ ;  /* 0x0000000705057290 */ /* 0x000fe2000fffe03f */
[----:B------:R-:W-:Y:S02]  /*139c0*/  IMAD R5, R0, UR8, RZ ;  /* 0x0000000800057c24 */ /* 0x000fe4000f8e02ff */
[----:B------:R-:W-:Y:S02]  /*139d0*/  IMAD.U32 R3, RZ, RZ, UR8 ;  /* 0x00000008ff037e24 */ /* 0x000fe4000f8e00ff */
[----:B------:R-:W-:Y:S02]  /*139e0*/  IMAD.MOV R0, RZ, RZ, -R2 ;  /* 0x000000ffff007224 */ /* 0x000fe400078e0a02 */
[C---:B------:R-:W-:Y:S02]  /*139f0*/  IMAD R5, R2.reuse, UR9, R5 ;  /* 0x0000000902057c24 */ /* 0x040fe4000f8e0205 */
[----:B------:R-:W-:Y:S01]  /*13a00*/  IMAD.WIDE.U32 R2, R2, R3, UR4 ;  /* 0x0000000402027e25 */ /* 0x000fe2000f8e0003 */
[----:B------:R-:W-:-:S03]  /*13a10*/  ULDC.64 UR4, c[0x0][0x2c8] ;  /* 0x0000b20000047ab9 */ /* 0x000fc60000000a00 */
[----:B---3--:R-:W-:Y:S02]  /*13a20*/  IMAD R0, R4, R0, R7 ;  /* 0x0000000004007224 */ /* 0x008fe400078e0207 */
[----:B------:R-:W-:-:S03]  /*13a30*/  IMAD.IADD R3, R3, 0x1, R5 ;  /* 0x0000000103037824 */ /* 0x000fc600078e0205 */
[----:B------:R-:W-:Y:S01]  /*13a40*/  SHF.R.S32.HI R5, RZ, 0x1f, R0 ;  /* 0x0000001fff057819 */ /* 0x000fe20000011400 */
[----:B------:R-:W-:-:S04]  /*13a50*/  IMAD.WIDE.U32 R2, R0, UR4, R2 ;  /* 0x0000000400027c25 */ /* 0x000fc8000f8e0002 */
[----:B------:R-:W-:-:S04]  /*13a60*/  IMAD R5, R5, UR4, RZ ;  /* 0x0000000405057c24 */ /* 0x000fc8000f8e02ff */
        /* <DEDUP_REMOVED lines=16> */
[----:B------:R-:W-:Y:S01]  /*13b70*/  IMAD R17, R17, 0x80, R9 ;  /* 0x0000008011117824 */ /* 0x000fe200078e0209 */
[----:B------:R-:W2:Y:S03]  /*13b80*/  SHFL.IDX PT, R2, R5, RZ, 0x1c1f ;  /* 0x001c1fff05027589 */ /* 0x000ea600000e0000 */
[C---:B------:R-:W-:Y:S01]  /*13b90*/  VIADD R7, R17.reuse, 0x20 ;  /* 0x0000002011077836 */ /* 0x040fe20000000000 */
[----:B------:R-:W-:Y:S01]  /*13ba0*/  ISETP.GE.AND P0, PT, R17, R4, PT ;  /* 0x000000041100720c */ /* 0x000fe20003f06270 */
[----:B------:R-:W3:-:S12]  /*13bb0*/  SHFL.IDX PT, R14, R0, 0x1, 0x1c1f ;  /* 0x003c1f00000e7f89 */ /* 0x000ed800000e0000 */
[----:B0-----:R-:W-:-:S05]  /*13bc0*/  @!P0 IADD3 R6, P4, R37, R3, RZ ;  /* 0x0000000325068210 */ /* 0x001fca0007f9e0ff */
[----:B--2---:R-:W-:Y:S02]  /*13bd0*/  @!P0 IMAD.X R3, RZ, RZ, R2, P4 ;  /* 0x000000ffff038224 */ /* 0x004fe400020e0602 */
[----:B------:R-:W-:-:S05]  /*13be0*/  @!P0 IMAD.MOV.U32 R2, RZ, RZ, R6 ;  /* 0x000000ffff028224 */ /* 0x000fca00078e0006 */
[----:B-----5:R-:W-:Y:S04]  /*13bf0*/  @!P0 LDGSTS.E.BYPASS.LTC128B.128 [R8+0x14400], desc[UR54][R2.64], !P3 ;  /* 0x1440000002088fae */ /* 0x020fe8000d901d76 */
[----:B------:R-:W-:Y:S04]  /*13c00*/  @!P0 LDGSTS.E.BYPASS.LTC128B.128 [R8+0x16400], desc[UR54][R2.64+0x40], !P2 ;  /* 0x1640004002088fae */ /* 0x000fe8000d101d76 */
[----:B------:R0:W-:Y:S01]  /*13c10*/  @!P0 LDGSTS.E.BYPASS.LTC128B.128 [R8+0x18400], desc[UR54][R2.64+0x80], !P1 ;  /* 0x1840008002088fae */ /* 0x0001e2000c901d76 */
[----:B------:R-:W-:-:S03]  /*13c20*/  ISETP.GE.AND P0, PT, R7, R4, PT ;  /* 0x000000040700720c */ /* 0x000fc60003f06270 */
[----:B0-----:R-:W0:Y:S10]  /*13c30*/  SHFL.IDX PT, R2, R5, 0x1, 0x1c1f ;  /* 0x003c1f0005027f89 */ /* 0x001e3400000e0000 */
[----:B---3--:R-:W-:-:S05]  /*13c40*/  @!P0 IADD3 R14, P4, R37, R14, RZ ;  /* 0x0000000e250e8210 */ /* 0x008fca0007f9e0ff */
[----:B0-----:R-:W-:Y:S02]  /*13c50*/  @!P0 IMAD.X R7, RZ, RZ, R2, P4 ;  /* 0x000000ffff078224 */ /* 0x001fe400020e0602 */
[----:B------:R-:W-:Y:S02]  /*13c60*/  @!P0 IMAD.MOV.U32 R2, RZ, RZ, R14 ;  /* 0x000000ffff028224 */ /* 0x000fe400078e000e */
[----:B------:R-:W-:Y:S01]  /*13c70*/  @!P0 IMAD.MOV.U32 R3, RZ, RZ, R7 ;  /* 0x000000ffff038224 */ /* 0x000fe200078e0007 */
[----:B------:R-:W0:Y:S01]  /*13c80*/  SHFL.IDX PT, R14, R0, 0x2, 0x1c1f ;  /* 0x005c1f00000e7f89 */ /* 0x000e2200000e0000 */
[----:B------:R-:W-:-:S03]  /*13c90*/  VIADD R7, R17, 0x40 ;  /* 0x0000004011077836 */ /* 0x000fc60000000000 */
        /* <DEDUP_REMOVED lines=14> */
.L_x_2573:
[----:B------:R-:W-:Y:S01]  /*13d80*/  VIADD R17, R17, 0x60 ;  /* 0x0000006011117836 */ /* 0x000fe20000000000 */
[----:B------:R-:W-:Y:S04]  /*13d90*/  BSSY B0, `(.L_x_2474) ;  /* 0x000000b000007945 */ /* 0x000fe80003800000 */
        /* <DEDUP_REMOVED lines=10> */
.L_x_2475:
[----:B------:R-:W-:Y:S05]  /*13e40*/  BSYNC B0 ;  /* 0x0000000000007941 */ /* 0x000fea0003800000 */
.L_x_2474:
[----:B------:R-:W-:Y:S01]  /*13e50*/  NOP ;  /* 0x0000000000007918 */ /* 0x000fe20000000000 */
[----:B------:R-:W-:-:S13]  /*13e60*/  PLOP3.LUT P0, PT, PT, PT, PT, 0x80, 0x0 ;  /* 0x000000000000781c */ /* 0x000fda0003f0f070 */
.L_x_2476:
        /* <DEDUP_REMOVED lines=18> */
.L_x_2574:
[----:B------:R-:W-:Y:S05]  /*13f90*/  BSYNC B0 ;  /* 0x0000000000007941 */ /* 0x000fea0003800000 */
.L_x_2477:
[----:B------:R-:W-:-:S06]  /*13fa0*/  UISETP.GE.AND UP0, UPT, UR41, 0x2, UPT ;  /* 0x000000022900788c */ /* 0x000fcc000bf06270 */
[----:B------:R-:W-:-:S13]  /*13fb0*/  PLOP3.LUT P0, PT, PT, PT, UP0, 0x40, 0x0 ;  /* 0x000000000000781c */ /* 0x000fda0003f0e808 */
[----:B------:R-:W-:Y:S05]  /*13fc0*/  @P0 BRA `(.L_x_2479) ;  /* 0x0000001400cc0947 */ /* 0x000fea0003800000 */
[----:B------:R-:W-:Y:S01]  /*13fd0*/  UIADD3 UR4, UR41, -0x2, URZ ;  /* 0xfffffffe29047890 */ /* 0x000fe2000fffe03f */
[----:B------:R-:W-:Y:S02]  /*13fe0*/  IMAD.MOV.U32 R20, RZ, RZ, R33 ;  /* 0x000000ffff147224 */ /* 0x000fe400078e0021 */
[----:B------:R-:W-:-:S03]  /*13ff0*/  IMAD.MOV.U32 R19, RZ, RZ, R28 ;  /* 0x000000ffff137224 */ /* 0x000fc600078e001c */
[----:B------:R-:W-:-:S07]  /*14000*/  MOV R31, UR4 ;  /* 0x00000004001f7c02 */ /* 0x000fce0008000f00 */
.L_x_2499:
        /* <DEDUP_REMOVED lines=16> */
[----:B------:R-:W-:Y:S02]  /*14110*/  IMAD R2, R31, R2, UR38 ;  /* 0x000000261f027e24 */ /* 0x000fe4000f8e0202 */
[----:B---3--:R-:W-:-:S05]  /*14120*/  IMAD.SHL.U32 R9, R8, 0x20, RZ ;  /* 0x0000002008097824 */ /* 0x008fca00078e00ff */
        /* <DEDUP_REMOVED lines=50> */
.L_x_2480:
[----:B------:R-:W-:Y:S01]  /*14450*/  IMAD R0, R28, 0x8, R22 ;  /* 0x000000081c007824 */ /* 0x000fe200078e0216 */
[----:B------:R-:W-:Y:S01]  /*14460*/  SHF.L.U32 R30, R33, 0x1f, RZ ;  /* 0x0000001f211e7819 */ /* 0x000fe200000006ff */
[----:B------:R-:W-:Y:S01]  /*14470*/  BSSY B0, `(.L_x_2481) ;  /* 0x0000004000007945 */ /* 0x000fe20003800000 */
[----:B------:R-:W-:Y:S02]  /*14480*/  SHF.R.S32.HI R27, RZ, 0x1f, R4 ;  /* 0x0000001fff1b7819 */ /* 0x000fe40000011404 */
[----:B------:R-:W0:Y:S02]  /*14490*/  SYNCS.PHASECHK.TRANS64.TRYWAIT P0, [R0+URZ+0x29880], R30 ;  /* 0x0298801e000075a7 */ /* 0x000e24000800017f */
[----:B0-----:R-:W-:Y:S05]  /*144a0*/  @!P0 BRA `(.L_x_2482) ;  /* 0x0000004000888947 */ /* 0x001fea0003800000 */
.L_x_2575:
[----:B------:R-:W-:Y:S05]  /*144b0*/  BSYNC B0 ;  /* 0x0000000000007941 */ /* 0x000fea0003800000 */
.L_x_2481:
        /* <DEDUP_REMOVED lines=67> */
.L_x_2587:
        /* <DEDUP_REMOVED lines=9> */
.L_x_2484:
        /* <DEDUP_REMOVED lines=11> */
.L_x_2485:
[----:B------:R2:W-:Y:S01]  /*14a30*/  SYNCS.ARRIVE.TRANS64.A1T0 RZ, [R0+URZ+0x29870], RZ ;  /* 0x029870ff00ff79a7 */ /* 0x0005e2000810003f */
[----:B------:R-:W-:Y:S05]  /*14a40*/  @!P3 BRA `(.L_x_2486) ;  /* 0x000000000004b947 */ /* 0x000fea0003800000 */
[----:B------:R-:W-:Y:S01]  /*14a50*/  BPT.TRAP 0x1 ;  /* 0x000000040000795c */ /* 0x000fe20000300000 */
.L_x_2486:
[----:B------:R-:W3:Y:S01]  /*14a60*/  SYNCS.PHASECHK.TRANS64.TRYWAIT P0, [R0+URZ+0x29840], R30 ;  /* 0x0298401e000075a7 */ /* 0x000ee2000800017f */
[----:B------:R-:W-:Y:S04]  /*14a70*/  BSSY B0, `(.L_x_2487) ;  /* 0x0000002000007945 */ /* 0x000fe80003800000 */
[----:B---3--:R-:W-:Y:S05]  /*14a80*/  @!P0 BRA `(.L_x_2488) ;  /* 0x0000004000988947 */ /* 0x008fea0003800000 */
.L_x_2588:
[----:B------:R-:W-:Y:S05]  /*14a90*/  BSYNC B0 ;  /* 0x0000000000007941 */ /* 0x000fea0003800000 */
.L_x_2487:
        /* <DEDUP_REMOVED lines=14> */
[----:B------:R-:W-:Y:S02]  /*14b80*/  IMAD.MOV.U32 R4, RZ, RZ, R2 ;  /* 0x000000ffff047224 */ /* 0x000fe400078e0002 */
[----:B------:R-:W-:Y:S02]  /*14b90*/  IMAD.IADD R5, R3, 0x1, R5 ;  /* 0x0000000103057824 */ /* 0x000fe400078e0205 */
        /* <DEDUP_REMOVED lines=51> */
.L_x_2600:
        /* <DEDUP_REMOVED lines=10> */
.L_x_2490:
        /* <DEDUP_REMOVED lines=11> */
.L_x_2491:
[----:B------:R0:W-:Y:S02]  /*15020*/  SYNCS.ARRIVE.TRANS64.A1T0 RZ, [R0+URZ+0x29830], RZ ;  /* 0x029830ff00ff79a7 */ /* 0x0001e4000810003f */
[----:B0-23--:R-:W-:-:S05]  /*15030*/  IMAD.U32 R0, RZ, RZ, UR47 ;  /* 0x0000002fff007e24 */ /* 0x00dfca000f8e00ff */
[----:B------:R-:W-:-:S13]  /*15040*/  ISETP.NE.AND P0, PT, R0, 0x3, PT ;  /* 0x000000030000780c */ /* 0x000fda0003f05270 */
[----:B------:R-:W-:Y:S05]  /*15050*/  @!P0 BRA `(.L_x_2492) ;  /* 0x0000000000048947 */ /* 0x000fea0003800000 */
[----:B------:R-:W-:Y:S01]  /*15060*/  BPT.TRAP 0x1 ;  /* 0x000000040000795c */ /* 0x000fe20000300000 */
.L_x_2492:
[----:B------:R-:W-:Y:S01]  /*15070*/  LOP3.LUT R0, R20, 0x1, RZ, 0x3c, !PT ;  /* 0x0000000114007812 */ /* 0x000fe200078e3cff */
[----:B------:R-:W-:Y:S01]  /*15080*/  IMAD R3, R19, 0x8, R22 ;  /* 0x0000000813037824 */ /* 0x000fe200078e0216 */
[----:B------:R-:W-:Y:S02]  /*15090*/  BSSY B0, `(.L_x_2493) ;  /* 0x0000004000007945 */ /* 0x000fe40003800000 */
[----:B------:R-:W-:-:S04]  /*150a0*/  SHF.L.U32 R0, R0, 0x1f, RZ ;  /* 0x0000001f00007819 */ /* 0x000fc800000006ff */
[----:B------:R-:W0:Y:S02]  /*150b0*/  SYNCS.PHASECHK.TRANS64.TRYWAIT P1, [R3+URZ+0x29870], R0 ;  /* 0x02987000030075a7 */ /* 0x000e24000802017f */
[----:B0-----:R-:W-:Y:S05]  /*150c0*/  @!P1 BRA `(.L_x_2494) ;  /* 0x0000004000989947 */ /* 0x001fea0003800000 */
.L_x_2601:
[----:B------:R-:W-:Y:S05]  /*150d0*/  BSYNC B0 ;  /* 0x0000000000007941 */ /* 0x000fea0003800000 */
.L_x_2493:
[----:B------:R-:W-:-:S05]  /*150e0*/  IMAD.U32 R2, RZ, RZ, UR46 ;  /* 0x0000002eff027e24 */ /* 0x000fca000f8e00ff */
[----:B------:R-:W-:-:S13]  /*150f0*/  ISETP.NE.AND P1, PT, R2, 0x3, PT ;  /* 0x000000030200780c */ /* 0x000fda0003f25270 */
[----:B------:R-:W-:Y:S05]  /*15100*/  @!P1 BRA `(.L_x_2495) ;  /* 0x0000000000049947 */ /* 0x000fea0003800000 */
[----:B------:R-:W-:Y:S01]  /*15110*/  BPT.TRAP 0x1 ;  /* 0x000000040000795c */ /* 0x000fe20000300000 */
.L_x_2495:
[----:B0-----:R-:W-:Y:S01]  /*15120*/  SHF.L.U32 R0, R20, 0x1f, RZ ;  /* 0x0000001f14007819 */ /* 0x001fe200000006ff */
[----:B------:R-:W-:-:S03]  /*15130*/  IMAD R12, R19, 0x5000, RZ ;  /* 0x00005000130c7824 */ /* 0x000fc600078e02ff */
[----:B------:R-:W0:Y:S02]  /*15140*/  SYNCS.PHASECHK.TRANS64.TRYWAIT P1, [R3+URZ+0x29860], R0 ;  /* 0x02986000030075a7 */ /* 0x000e24000802017f */
[----:B0-----:R-:W-:Y:S05]  /*15150*/  @!P1 BRA `(.L_x_2496) ;  /* 0x0000004000889947 */ /* 0x001fea0003800000 */
.L_x_2602:
        /* <DEDUP_REMOVED lines=79> */
.L_x_2497:
[----:B-1----:R1:W-:Y:S01]  /*15650*/  SYNCS.ARRIVE.TRANS64.A1T0 RZ, [R3+URZ+0x29850], RZ ;  /* 0x029850ff03ff79a7 */ /* 0x0023e2000810003f */
[----:B------:R-:W-:Y:S06]  /*15660*/  BAR.SYNC.DEFER_BLOCKING 0x2, 0x80 ;  /* 0x0082000000007b1d */ /* 0x000fec0000010000 */
[----:B------:R-:W-:Y:S05]  /*15670*/  @!P0 BRA `(.L_x_2498) ;  /* 0x0000000000048947 */ /* 0x000fea0003800000 */
[----:B------:R-:W-:Y:S01]  /*15680*/  BPT.TRAP 0x1 ;  /* 0x000000040000795c */ /* 0x000fe20000300000 */
.L_x_2498:
[----:B------:R-:W2:Y:S01]  /*15690*/  LDL R0, [R1+0x4] ;  /* 0x0000040001007983 */ /* 0x000ea20000100800 */
[----:B-1----:R-:W-:Y:S02]  /*156a0*/  VIADD R3, R3, 0x29880 ;  /* 0x0002988003037836 */ /* 0x002fe40000000000 */
[----:B------:R-:W-:Y:S02]  /*156b0*/  IMAD.MOV.U32 R20, RZ, RZ, R33 ;  /* 0x000000ffff147224 */ /* 0x000fe400078e0021 */
[----:B------:R-:W-:Y:S01]  /*156c0*/  IMAD.MOV.U32 R19, RZ, RZ, R28 ;  /* 0x000000ffff137224 */ /* 0x000fe200078e001c */
[----:B--2---:R-:W-:-:S04]  /*156d0*/  PRMT R3, R0, 0x654, R3 ;  /* 0x0000065400037816 */ /* 0x004fc80000000003 */
[----:B------:R2:W-:Y:S01]  /*156e0*/  SYNCS.ARRIVE.TRANS64.RED.A1T0 RZ, [R3+URZ], RZ ;  /* 0x000000ff03ff79a7 */ /* 0x0005e2000810043f */
[----:B------:R-:W-:Y:S05]  /*156f0*/  @P2 BRA `(.L_x_2499) ;  /* 0xffffffe800442947 */ /* 0x000fea000383ffff */
.L_x_2479:
[----:B------:R-:W4:Y:S01]  /*15700*/  S2R R0, SR_TID.X ;  /* 0x0000000000007919 */ /* 0x000f220000002100 */
[----:B------:R-:W-:Y:S01]  /*15710*/  BSSY B0, `(.L_x_2500) ;  /* 0x0000012000007945 */ /* 0x000fe20003800000 */
[----:B----4-:R-:W-:Y:S01]  /*15720*/  LOP3.LUT R2, R0, 0x7f, RZ, 0xc0, !PT ;  /* 0x0000007f00027812 */ /* 0x010fe200078ec0ff */
[----:B------:R-:W-:-:S03]  /*15730*/  IMAD.U32 R0, RZ, RZ, UR47 ;  /* 0x0000002fff007e24 */ /* 0x000fc6000f8e00ff */
        /* <DEDUP_REMOVED lines=15> */
.L_x_2501:
[----:B------:R-:W-:Y:S05]  /*15830*/  BSYNC B0 ;  /* 0x0000000000007941 */ /* 0x000fea0003800000 */
.L_x_2500:
[----:B------:R-:W-:Y:S05]  /*15840*/  @!P0 BRA `(.L_x_2502) ;  /* 0x0000000000048947 */ /* 0x000fea0003800000 */
[----:B------:R-:W-:Y:S01]  /*15850*/  BPT.TRAP 0x1 ;  /* 0x000000040000795c */ /* 0x000fe20000300000 */
.L_x_2502:
[----:B------:R-:W-:Y:S01]  /*15860*/  LOP3.LUT R0, R33, 0x1, RZ, 0x3c, !PT ;  /* 0x0000000121007812 */ /* 0x000fe200078e3cff */
[----:B0-----:R-:W-:Y:S01]  /*15870*/  IMAD R17, R28, 0x8, R22 ;  /* 0x000000081c117824 */ /* 0x001fe200078e0216 */
[----:B------:R-:W-:Y:S02]  /*15880*/  BSSY B0, `(.L_x_2503) ;  /* 0x0000004000007945 */ /* 0x000fe40003800000 */
[----:B------:R-:W-:-:S04]  /*15890*/  SHF.L.U32 R0, R0, 0x1f, RZ ;  /* 0x0000001f00007819 */ /* 0x000fc800000006ff */
[----:B------:R-:W0:Y:S02]  /*158a0*/  SYNCS.PHASECHK.TRANS64.TRYWAIT P1, [R17+URZ+0x29870], R0 ;  /* 0x02987000110075a7 */ /* 0x000e24000802017f */
[----:B0-----:R-:W-:Y:S05]  /*158b0*/  @!P1 BRA `(.L_x_2504) ;  /* 0x0000003800c49947 */ /* 0x001fea0003800000 */
.L_x_2603:
[----:B------:R-:W-:Y:S05]  /*158c0*/  BSYNC B0 ;  /* 0x0000000000007941 */ /* 0x000fea0003800000 */
.L_x_2503:
[----:B------:R-:W-:-:S05]  /*158d0*/  IMAD.U32 R2, RZ, RZ, UR46 ;  /* 0x0000002eff027e24 */ /* 0x000fca000f8e00ff */
[----:B------:R-:W-:-:S13]  /*158e0*/  ISETP.NE.AND P1, PT, R2, 0x3, PT ;  /* 0x000000030200780c */ /* 0x000fda0003f25270 */
[----:B------:R-:W-:Y:S05]  /*158f0*/  @!P1 BRA `(.L_x_2505) ;  /* 0x0000000000049947 */ /* 0x000fea0003800000 */
[----:B------:R-:W-:Y:S01]  /*15900*/  BPT.TRAP 0x1 ;  /* 0x000000040000795c */ /* 0x000fe20000300000 */
.L_x_2505:
[----:B0-----:R-:W-:-:S04]  /*15910*/  SHF.L.U32 R0, R33, 0x1f, RZ ;  /* 0x0000001f21007819 */ /* 0x001fc800000006ff */
[----:B------:R-:W0:Y:S02]  /*15920*/  SYNCS.PHASECHK.TRANS64.TRYWAIT P1, [R17+URZ+0x29860], R0 ;  /* 0x02986000110075a7 */ /* 0x000e24000802017f */
[----:B0-----:R-:W-:Y:S05]  /*15930*/  @!P1 BRA `(.L_x_2506) ;  /* 0x0000003800b89947 */ /* 0x001fea0003800000 */
.L_x_2604:
        /* <DEDUP_REMOVED lines=80> */
.L_x_2507:
[----:B-1----:R1:W-:Y:S01]  /*15e40*/  SYNCS.ARRIVE.TRANS64.A1T0 RZ, [R17+URZ+0x29850], RZ ;  /* 0x029850ff11ff79a7 */ /* 0x0023e2000810003f */
[----:B------:R-:W-:Y:S06]  /*15e50*/  BAR.SYNC.DEFER_BLOCKING 0x2, 0x80 ;  /* 0x0082000000007b1d */ /* 0x000fec0000010000 */
[----:B------:R-:W-:Y:S05]  /*15e60*/  @!P0 BRA `(.L_x_2508) ;  /* 0x0000000000048947 */ /* 0x000fea0003800000 */
[----:B------:R-:W-:Y:S01]  /*15e70*/  BPT.TRAP 0x1 ;  /* 0x000000040000795c */ /* 0x000fe20000300000 */
.L_x_2508:
        /* <DEDUP_REMOVED lines=9> */
.L_x_2447:
[----:B------:R-:W-:Y:S05]  /*15f10*/  BSYNC B7 ;  /* 0x0000000000077941 */ /* 0x000fea0003800000 */
.L_x_2445:
        /* <DEDUP_REMOVED lines=12> */
.L_x_2509:
[----:B------:R-:W1:Y:S01]  /*15fe0*/  S2R R0, SR_TID.X ;  /* 0x0000000000007919 */ /* 0x000e620000002100 */
[----:B------:R-:W-:Y:S01]  /*15ff0*/  ULDC UR4, c[0x0][0xc3c] ;  /* 0x00030f0000047ab9 */ /* 0x000fe20000000800 */
[----:B0-----:R-:W-:Y:S01]  /*16000*/  IMAD.MOV.U32 R17, RZ, RZ, RZ ;  /* 0x000000ffff117224 */ /* 0x001fe200078e00ff */
[----:B-1----:R-:W-:-:S04]  /*16010*/  LOP3.LUT R6, R0, 0x1f, RZ, 0xc0, !PT ;  /* 0x0000001f00067812 */ /* 0x002fc800078ec0ff */
[C---:B------:R-:W-:Y:S01]  /*16020*/  ISETP.NE.AND P0, PT, R6.reuse, 0x1f, PT ;  /* 0x0000001f0600780c */ /* 0x040fe20003f05270 */
[----:B------:R-:W-:-:S05]  /*16030*/  VIADD R5, R6, UR39 ;  /* 0x0000002706057c36 */ /* 0x000fca0008000000 */
[----:B------:R-:W-:Y:S01]  /*16040*/  ISETP.GE.OR P1, PT, R5, UR4, !P0 ;  /* 0x0000000405007c0c */ /* 0x000fe2000c726670 */
[----:B------:R-:W-:-:S12]  /*16050*/  ULDC UR4, c[0x0][0xc3c] ;  /* 0x00030f0000047ab9 */ /* 0x000fd80000000800 */
[----:B------:R-:W0:Y:S02]  /*16060*/  @!P1 LDC.64 R2, c[0x0][0xc80] ;  /* 0x00032000ff029b82 */ /* 0x000e240000000a00 */
[----:B0-----:R-:W-:-:S05]  /*16070*/  @!P1 IMAD.WIDE R2, R5, 0x4, R2 ;  /* 0x0000000405029825 */ /* 0x001fca00078e0202 */
[----:B------:R-:W2:Y:S01]  /*16080*/  @!P1 LDG.E R17, desc[UR54][R2.64] ;  /* 0x0000003602119981 */ /* 0x000ea2000c1e1900 */
[C---:B------:R-:W-:Y:S02]  /*16090*/  ISETP.NE.AND P1, PT, R6.reuse, RZ, PT ;  /* 0x000000ff0600720c */ /* 0x040fe40003f25270 */
        /* <DEDUP_REMOVED lines=13> */
[----:B------:R-:W-:Y:S04]  /*16170*/  SHFL.IDX PT, R5, R16, RZ, 0x1f ;  /* 0x00001fff10057589 */ /* 0x000fe800000e0000 */
[----:B------:R-:W0:Y:S02]  /*16180*/  SHFL.UP PT, R2, R4, 0x8, RZ ;  /* 0x0500000004027989 */ /* 0x000e2400000e00ff */
[----:B0-----:R-:W-:Y:S02]  /*16190*/  SEL R3, R2, RZ, P4 ;  /* 0x000000ff02037207 */ /* 0x001fe40002000000 */
[----:B------:R-:W-:Y:S03]  /*161a0*/  SHFL.IDX PT, R2, R16, 0x1, 0x1f ;  /* 0x00201f0010027f89 */ /* 0x000fe600000e0000 */
        /* <DEDUP_REMOVED lines=9> */
[----:B------:R-:W-:Y:S05]  /*16240*/  @P6 BRA `(.L_x_2511) ;  /* 0x0000000000946947 */ /* 0x000fea0003800000 */
.L_x_2515:
[----:B------:R-:W-:-:S04]  /*16250*/  UIADD3 UR39, UR39, 0x1f, URZ ;  /* 0x0000001f27277890 */ /* 0x000fc8000fffe03f */
[----:B------:R-:W-:-:S06]  /*16260*/  UISETP.GE.AND UP0, UPT, UR39, UR4, UPT ;  /* 0x000000042700728c */ /* 0x000fcc000bf06270 */
[----:B------:R-:W-:-:S13]  /*16270*/  PLOP3.LUT P6, PT, PT, PT, UP0, 0x40, 0x0 ;  /* 0x000000000000781c */ /* 0x000fda0003fce808 */
[----:B------:R-:W-:Y:S05]  /*16280*/  @!P6 BRA `(.L_x_2512) ;  /* 0x0000000400c8e947 */ /* 0x000fea0003800000 */
[----:B------:R-:W0:Y:S01]  /*16290*/  S2R R0, SR_TID.X ;  /* 0x0000000000007919 */ /* 0x000e220000002100 */
[----:B------:R-:W-:Y:S01]  /*162a0*/  BSSY B0, `(.L_x_2513) ;  /* 0x0000009000007945 */ /* 0x000fe20003800000 */
[----:B------:R-:W-:Y:S01]  /*162b0*/  IMAD.MOV.U32 R17, RZ, RZ, RZ ;  /* 0x000000ffff117224 */ /* 0x000fe200078e00ff */
[----:B0-----:R-:W-:-:S04]  /*162c0*/  LOP3.LUT R0, R0, 0x1f, RZ, 0xc0, !PT ;  /* 0x0000001f00007812 */ /* 0x001fc800078ec0ff */
[----:B------:R-:W-:-:S04]  /*162d0*/  IADD3 R7, R0, UR39, RZ ;  /* 0x0000002700077c10 */ /* 0x000fc8000fffe0ff */
[----:B------:R-:W-:-:S13]  /*162e0*/  ISETP.GE.OR P6, PT, R7, UR4, !P0 ;  /* 0x0000000407007c0c */ /* 0x000fda000c7c6670 */
[----:B------:R-:W-:Y:S05]  /*162f0*/  @P6 BRA `(.L_x_2514) ;  /* 0x00000000000c6947 */ /* 0x000fea0003800000 */
[----:B------:R-:W0:Y:S02]  /*16300*/  LDC.64 R2, c[0x0][0xc80] ;  /* 0x00032000ff027b82 */ /* 0x000e240000000a00 */
[----:B0-----:R-:W-:-:S05]  /*16310*/  IMAD.WIDE R2, R7, 0x4, R2 ;  /* 0x0000000407027825 */ /* 0x001fca00078e0202 */
[----:B------:R0:W5:Y:S02]  /*16320*/  LDG.E R17, desc[UR54][R2.64] ;  /* 0x0000003602117981 */ /* 0x000164000c1e1900 */
.L_x_2514:
[----:B------:R-:W-:Y:S05]  /*16330*/  BSYNC B0 ;  /* 0x0000000000007941 */ /* 0x000fea0003800000 */
.L_x_2513:
[----:B-----5:R-:W1:Y:S02]  /*16340*/  SHFL.UP PT, R0, R17, 0x1, RZ ;  /* 0x0420000011007989 */ /* 0x020e6400000e00ff */
[----:B-1----:R-:W-:-:S05]  /*16350*/  SEL R0, R0, RZ, P1 ;  /* 0x000000ff00007207 */ /* 0x002fca0000800000 */
[----:B------:R-:W-:-:S05]  /*16360*/  IMAD.IADD R0, R17, 0x1, R0 ;  /* 0x0000000111007824 */ /* 0x000fca00078e0200 */
[----:B0-----:R-:W0:Y:S02]  /*16370*/  SHFL.UP PT, R2, R0, 0x2, RZ ;  /* 0x0440000000027989 */ /* 0x001e2400000e00ff */
[----:B0-----:R-:W-:-:S05]  /*16380*/  SEL R3, R2, RZ, P2 ;  /* 0x000000ff02037207 */ /* 0x001fca0001000000 */
[----:B------:R-:W-:Y:S02]  /*16390*/  IMAD.IADD R3, R0, 0x1, R3 ;  /* 0x0000000100037824 */ /* 0x000fe400078e0203 */
[----:B------:R-:W0:Y:S03]  /*163a0*/  LDC R0, c[0x0][0xc38] ;  /* 0x00030e00ff007b82 */ /* 0x000e260000000800 */
        /* <DEDUP_REMOVED lines=9> */
[----:B------:R-:W0:Y:S02]  /*16440*/  SHFL.IDX PT, R9, R6, 0x1f, 0x1f ;  /* 0x03e01f0006097f89 */ /* 0x000e2400000e0000 */
[----:B0-----:R-:W-:-:S04]  /*16450*/  IMAD R9, R9, R0, RZ ;  /* 0x0000000009097224 */ /* 0x001fc800078e02ff */
[----:B------:R-:W-:-:S05]  /*16460*/  IMAD.IADD R4, R9, 0x1, R4 ;  /* 0x0000000109047824 */ /* 0x000fca00078e0204 */
[----:B------:R-:W-:-:S13]  /*16470*/  ISETP.GT.AND P6, PT, R4, R5, PT ;  /* 0x000000050400720c */ /* 0x000fda0003fc4270 */
[----:B------:R-:W-:Y:S05]  /*16480*/  @!P6 BRA `(.L_x_2515) ;  /* 0xfffffffc0070e947 */ /* 0x000fea000383ffff */
[----:B------:R-:W-:-:S07]  /*16490*/  IMAD.MOV.U32 R7, RZ, RZ, R6 ;  /* 0x000000ffff077224 */ /* 0x000fce00078e0006 */
.L_x_2511:
[----:B------:R-:W-:Y:S01]  /*164a0*/  IMAD.IADD R9, R4, 0x1, -R9 ;  /* 0x0000000104097824 */ /* 0x000fe200078e0a09 */
[----:B------:R-:W-:-:S03]  /*164b0*/  ULDC.64 UR4, c[0x0][0xc90] ;  /* 0x0003240000047ab9 */ /* 0x000fc60000000a00 */
[----:B------:R-:W-:-:S05]  /*164c0*/  IMAD R2, R7, R0, R9 ;  /* 0x0000000007027224 */ /* 0x000fca00078e0209 */
[----:B------:R-:W-:-:S13]  /*164d0*/  ISETP.GT.AND P0, PT, R2, R5, PT ;  /* 0x000000050200720c */ /* 0x000fda0003f04270 */
[----:B------:R-:W-:Y:S02]  /*164e0*/  VOTEU.ANY UR7, UPT, !P0 ;  /* 0x0000000000077886 */ /* 0x000fe400040e0100 */
[----:B------:R-:W-:-:S04]  /*164f0*/  UPOPC UR6, UR7 ;  /* 0x00000007000672bf */ /* 0x000fc80008000000 */
[----:B------:R-:W-:-:S04]  /*16500*/  UIADD3 UR39, UR6, UR39, URZ ;  /* 0x0000002706277290 */ /* 0x000fc8000fffe03f */
[----:B------:R-:W-:-:S06]  /*16510*/  UIMAD.WIDE UR4, UR39, 0x4, UR4 ;  /* 0x00000004270478a5 */ /* 0x000fcc000f8e0204 */
[----:B------:R-:W-:Y:S02]  /*16520*/  IMAD.U32 R2, RZ, RZ, UR4 ;  /* 0x00000004ff027e24 */ /* 0x000fe4000f8e00ff */
[----:B------:R-:W-:-:S05]  /*16530*/  IMAD.U32 R3, RZ, RZ, UR5 ;  /* 0x00000005ff037e24 */ /* 0x000fca000f8e00ff */
[----:B------:R-:W2:Y:S01]  /*16540*/  LDG.E R6, desc[UR54][R2.64] ;  /* 0x0000003602067981 */ /* 0x000ea2000c1e1900 */
[----:B------:R-:W-:Y:S01]  /*16550*/  IMAD.U32 R12, RZ, RZ, UR6 ;  /* 0x00000006ff0c7e24 */ /* 0x000fe2000f8e00ff */
[----:B------:R-:W-:Y:S01]  /*16560*/  ISETP.NE.AND P0, PT, RZ, UR7, PT ;  /* 0x00000007ff007c0c */ /* 0x000fe2000bf05270 */
[----:B------:R-:W-:-:S03]  /*16570*/  IMAD.MOV.U32 R16, RZ, RZ, RZ ;  /* 0x000000ffff107224 */ /* 0x000fc600078e00ff */
[----:B------:R-:W2:Y:S02]  /*16580*/  SHFL.IDX PT, R17, R17, R12, 0x1f ;  /* 0x00001f0c11117589 */ /* 0x000ea400000e0000 */
[----:B--2---:R-:W-:-:S05]  /*16590*/  IMAD R4, R17, R6, RZ ;  /* 0x0000000611047224 */ /* 0x004fca00078e02ff */
[----:B------:R-:W-:-:S04]  /*165a0*/  IABS R8, R4 ;  /* 0x0000000400087213 */ /* 0x000fc80000000000 */
[----:B------:R-:W0:Y:S08]  /*165b0*/  I2F.RP R10, R8 ;  /* 0x00000008000a7306 */ /* 0x000e300000209400 */
[----:B0-----:R-:W0:Y:S02]  /*165c0*/  MUFU.RCP R10, R10 ;  /* 0x0000000a000a7308 */ /* 0x001e240000001000 */
[----:B0-----:R-:W-:-:S06]  /*165d0*/  VIADD R11, R10, 0xffffffe ;  /* 0x0ffffffe0a0b7836 */ /* 0x001fcc0000000000 */
[----:B------:R-:W0:Y:S02]  /*165e0*/  F2I.FTZ.U32.TRUNC.NTZ R3, R11 ;  /* 0x0000000b00037305 */ /* 0x000e24000021f000 */
[----:B0-----:R-:W-:Y:S01]  /*165f0*/  IMAD.MOV R13, RZ, RZ, -R3 ;  /* 0x000000ffff0d7224 */ /* 0x001fe200078e0a03 */
[----:B------:R-:W-:Y:S06]  /*16600*/  @!P0 BRA `(.L_x_2516) ;  /* 0x00000000000c8947 */ /* 0x000fec0003800000 */
[----:B------:R-:W-:-:S06]  /*16610*/  UIADD3 UR4, UR6, -0x1, URZ ;  /* 0xffffffff06047890 */ /* 0x000fcc000fffe03f */
[----:B------:R-:W-:-:S06]  /*16620*/  IMAD.U32 R16, RZ, RZ, UR4 ;  /* 0x00000004ff107e24 */ /* 0x000fcc000f8e00ff */
[----:B------:R0:W1:Y:S02]  /*16630*/  SHFL.IDX PT, R16, R7, R16, 0x1f ;  /* 0x00001f1007107589 */ /* 0x00006400000e0000 */
.L_x_2516:
[----:B-1----:R-:W-:Y:S02]  /*16640*/  IMAD R16, R16, R0, R9 ;  /* 0x0000000010107224 */ /* 0x002fe400078e0209 */
[----:B0-----:R-:W-:Y:S02]  /*16650*/  IMAD R7, R13, R8, RZ ;  /* 0x000000080d077224 */ /* 0x001fe400078e02ff */
[----:B------:R-:W-:Y:S02]  /*16660*/  IMAD.MOV.U32 R2, RZ, RZ, RZ ;  /* 0x000000ffff027224 */ /* 0x000fe400078e00ff */
[----:B------:R-:W-:Y:S02]  /*16670*/  IMAD.IADD R5, R5, 0x1, -R16 ;  /* 0x0000000105057824 */ /* 0x000fe400078e0a10 */
        /* <DEDUP_REMOVED lines=17> */
[----:B------:R-:W-:-:S03]  /*16790*/  IMAD.MOV R9, RZ, RZ, -R9 ;  /* 0x000000ffff097224 */ /* 0x000fc600078e0a09 */
[----:B------:R-:W-:Y:S01]  /*167a0*/  IADD3 R3, -R7, RZ, RZ ;  /* 0x000000ff07037210 */ /* 0x000fe20007ffe1ff */
[----:B------:R-:W-:-:S03]  /*167b0*/  IMAD R4, R4, R9, R5 ;  /* 0x0000000904047224 */ /* 0x000fc600078e0205 */
[----:B------:R-:W-:-:S04]  /*167c0*/  VIADDMNMX R0, R3, R0, R6, PT ;  /* 0x0000000003007246 */ /* 0x000fc80003800106 */
[----:B------:R-:W-:-:S04]  /*167d0*/  IABS R6, R0 ;  /* 0x0000000000067213 */ /* 0x000fc80000000000 */
[----:B------:R-:W0:Y:S08]  /*167e0*/  I2F.RP R8, R6 ;  /* 0x0000000600087306 */ /* 0x000e300000209400 */
[----:B0-----:R-:W0:Y:S02]  /*167f0*/  MUFU.RCP R8, R8 ;  /* 0x0000000800087308 */ /* 0x001e240000001000 */
[----:B0-----:R-:W-:Y:S01]  /*16800*/  VIADD R2, R8, 0xffffffe ;  /* 0x0ffffffe08027836 */ /* 0x001fe20000000000 */
[----:B------:R-:W-:-:S05]  /*16810*/  IABS R8, R4 ;  /* 0x0000000400087213 */ /* 0x000fca0000000000 */
[----:B------:R0:W1:Y:S02]  /*16820*/  F2I.FTZ.U32.TRUNC.NTZ R3, R2 ;  /* 0x0000000200037305 */ /* 0x000064000021f000 */
[----:B0-----:R-:W-:Y:S02]  /*16830*/  IMAD.MOV.U32 R2, RZ, RZ, RZ ;  /* 0x000000ffff027224 */ /* 0x001fe400078e00ff */
[----:B-1----:R-:W-:-:S04]  /*16840*/  IMAD.MOV R5, RZ, RZ, -R3 ;  /* 0x000000ffff057224 */ /* 0x002fc800078e0a03 */
[----:B------:R-:W-:-:S04]  /*16850*/  IMAD R5, R5, R6, RZ ;  /* 0x0000000605057224 */ /* 0x000fc800078e02ff */
[----:B------:R-:W-:Y:S01]  /*16860*/  IMAD.HI.U32 R3, R3, R5, R2 ;  /* 0x0000000503037227 */ /* 0x000fe200078e0002 */
[-C--:B------:R-:W-:Y:S02]  /*16870*/  IABS R5, R0.reuse ;  /* 0x0000000000057213 */ /* 0x080fe40000000000 */
[C---:B------:R-:W-:Y:S01]  /*16880*/  LOP3.LUT R2, R4.reuse, R0, RZ, 0x3c, !PT ;  /* 0x0000000004027212 */ /* 0x040fe200078e3cff */
[----:B------:R-:W-:Y:S02]  /*16890*/  IMAD.IADD R4, R4, 0x1, R7 ;  /* 0x0000000104047824 */ /* 0x000fe400078e0207 */
[----:B------:R-:W-:Y:S01]  /*168a0*/  IMAD.MOV R5, RZ, RZ, -R5 ;  /* 0x000000ffff057224 */ /* 0x000fe200078e0a05 */
[----:B------:R-:W-:Y:S01]  /*168b0*/  ISETP.GE.AND P2, PT, R2, RZ, PT ;  /* 0x000000ff0200720c */ /* 0x000fe20003f46270 */
[----:B------:R-:W-:-:S04]  /*168c0*/  IMAD.HI.U32 R3, R3, R8, RZ ;  /* 0x0000000803037227 */ /* 0x000fc800078e00ff */
[----:B------:R-:W-:-:S05]  /*168d0*/  IMAD R5, R3, R5, R8 ;  /* 0x0000000503057224 */ /* 0x000fca00078e0208 */
[----:B------:R-:W-:-:S13]  /*168e0*/  ISETP.GT.U32.AND P1, PT, R6, R5, PT ;  /* 0x000000050600720c */ /* 0x000fda0003f24070 */
        /* <DEDUP_REMOVED lines=12> */
.L_x_2512:
[----:B------:R-:W-:Y:S01]  /*169b0*/  IMAD.MOV.U32 R16, RZ, RZ, R5 ;  /* 0x000000ffff107224 */ /* 0x000fe200078e0005 */
[----:B------:R-:W-:Y:S01]  /*169c0*/  ULDC UR39, c[0x0][0xc3c] ;  /* 0x00030f0000277ab9 */ /* 0x000fe20000000800 */
[----:B------:R-:W-:Y:S02]  /*169d0*/  IMAD.MOV.U32 R17, RZ, RZ, RZ ;  /* 0x000000ffff117224 */ /* 0x000fe400078e00ff */
[----:B------:R-:W-:-:S07]  /*169e0*/  IMAD.MOV.U32 R18, RZ, RZ, RZ ;  /* 0x000000ffff127224 */ /* 0x000fce00078e00ff */
.L_x_2517:
        /* <DEDUP_REMOVED lines=12> */
.L_x_2510:
[----:B------:R-:W-:Y:S02]  /*16ab0*/  ULDC UR4, c[0x0][0xc3c] ;  /* 0x00030f0000047ab9 */ /* 0x000fe40000000800 */
[----:B------:R-:W-:-:S06]  /*16ac0*/  UISETP.GE.AND UP0, UPT, UR39, UR4, UPT ;  /* 0x000000042700728c */ /* 0x000fcc000bf06270 */
[----:B------:R-:W-:-:S13]  /*16ad0*/  PLOP3.LUT P0, PT, PT, PT, UP0, 0x80, 0x0 ;  /* 0x000000000000781c */ /* 0x000fda0003f0f008 */
[----:B------:R-:W-:Y:S05]  /*16ae0*/  @!P0 BRA `(.L_x_2518) ;  /* 0xffffffa8001c8947 */ /* 0x000fea000383ffff */
.L_x_2441:
[----:B0-----:R-:W2:Y:S01]  /*16af0*/  LDL.LU R0, [R1+0x1c] ;  /* 0x00001c0001007983 */ /* 0x001ea20000300800 */
[----:B------:R-:W-:Y:S01]  /*16b00*/  BSSY B0, `(.L_x_2519) ;  /* 0x000000b000007945 */ /* 0x000fe20003800000 */
[----:B------:R-:W0:Y:S01]  /*16b10*/  S2R R5, SR_CgaCtaId ;  /* 0x0000000000057919 */ /* 0x000e220000008800 */
[----:B--2---:R-:W-:-:S05]  /*16b20*/  VIADD R0, R0, 0x1 ;  /* 0x0000000100007836 */ /* 0x004fca0000000000 */
        /* <DEDUP_REMOVED lines=8> */
.L_x_2605:
[----:B------:R-:W-:Y:S05]  /*16bb0*/  BSYNC B0 ;  /* 0x0000000000007941 */ /* 0x000fea0003800000 */
.L_x_2519:
[----:B------:R-:W-:-:S03]  /*16bc0*/  UMOV UR4, 0xffffffff ;  /* 0xffffffff00047882 */ /* 0x000fc60000000000 */
[----:B------:R-:W-:Y:S05]  /*16bd0*/  BRA.DIV UR4, `(.L_x_2521) ;  /* 0x0000002a04387947 */ /* 0x000fea000b800000 */
[----:B0-----:R-:W0:Y:S02]  /*16be0*/  S2R R0, SR_TID.X ;  /* 0x0000000000007919 */ /* 0x001e240000002100 */
[----:B0-----:R-:W-:-:S04]  /*16bf0*/  SHF.R.U32.HI R0, RZ, 0x5, R0 ;  /* 0x00000005ff007819 */ /* 0x001fc80000011600 */
[----:B------:R-:W-:-:S05]  /*16c00*/  LOP3.LUT R0, R0, 0x3, RZ, 0xc0, !PT ;  /* 0x0000000300007812 */ /* 0x000fca00078ec0ff */
[----:B------:R0:W1:Y:S02]  /*16c10*/  SHFL.IDX PT, R14, R0, RZ, 0x1f ;  /* 0x00001fff000e7589 */ /* 0x00006400000e0000 */
.L_x_2608:
[----:B-1----:R-:W-:Y:S01]  /*16c20*/  ISETP.NE.AND P0, PT, R14, RZ, PT ;  /* 0x000000ff0e00720c */ /* 0x002fe20003f05270 */
[----:B------:R-:W-:-:S12]  /*16c30*/  BSSY B0, `(.L_x_2522) ;  /* 0x000002c000007945 */ /* 0x000fd80003800000 */
[----:B------:R-:W-:Y:S05]  /*16c40*/  @P0 BRA `(.L_x_2523) ;  /* 0x0000000000a80947 */ /* 0x000fea0003800000 */
[----:B------:R-:W-:-:S03]  /*16c50*/  UMOV UR4, 0xffffffff ;  /* 0xffffffff00047882 */ /* 0x000fc60000000000 */
[----:B------:R-:W-:Y:S05]  /*16c60*/  BRA.DIV UR4, `(.L_x_2524) ;  /* 0x0000002a04487947 */ /* 0x000fea000b800000 */
[----:B------:R-:W-:-:S13]  /*16c70*/  ELECT P6, URZ, PT ;  /* 0x00000000003f782f */ /* 0x000fda00038c0000 */
.L_x_2611:
[----:B------:R-:W-:Y:S05]  /*16c80*/  @!P6 BRA `(.L_x_2523) ;  /* 0x000000000098e947 */ /* 0x000fea0003800000 */
[----:B------:R-:W-:-:S06]  /*16c90*/  ULOP3.LUT UR4, UR42, 0x2, URZ, 0xfc, !UPT ;  /* 0x000000022a047892 */ /* 0x000fcc000f8efc3f */
[----:B0-----:R-:W-:-:S05]  /*16ca0*/  IMAD.U32 R0, RZ, RZ, UR4 ;  /* 0x00000004ff007e24 */ /* 0x001fca000f8e00ff */
[----:B------:R-:W-:-:S13]  /*16cb0*/  ISETP.NE.AND P0, PT, R0, 0x3, PT ;  /* 0x000000030000780c */ /* 0x000fda0003f05270 */
[----:B------:R-:W-:Y:S05]  /*16cc0*/  @!P0 BRA `(.L_x_2525) ;  /* 0x0000000000048947 */ /* 0x000fea0003800000 */
[----:B------:R-:W-:Y:S01]  /*16cd0*/  BPT.TRAP 0x1 ;  /* 0x000000040000795c */ /* 0x000fe20000300000 */
.L_x_2525:
[C---:B------:R-:W-:Y:S01]  /*16ce0*/  IMAD R3, R28.reuse, 0x8, R5 ;  /* 0x000000081c037824 */ /* 0x040fe200078e0205 */
[----:B------:R-:W-:Y:S01]  /*16cf0*/  SHF.L.U32 R2, R33, 0x1f, RZ ;  /* 0x0000001f21027819 */ /* 0x000fe200000006ff */
[----:B------:R-:W-:-:S03]  /*16d00*/  VIADD R28, R28, 0x1 ;  /* 0x000000011c1c7836 */ /* 0x000fc60000000000 */
[----:B------:R-:W0:Y:S02]  /*16d10*/  SYNCS.PHASECHK.TRANS64.TRYWAIT P1, [R3+URZ+0x29840], R2 ;  /* 0x02984002030075a7 */ /* 0x000e24000802017f */
[----:B------:R-:W-:-:S04]  /*16d20*/  ISETP.NE.AND P2, PT, R28, 0x2, PT ;  /* 0x000000021c00780c */ /* 0x000fc80003f45270 */
[----:B------:R-:W-:Y:S01]  /*16d30*/  SEL R0, RZ, 0x1, P2 ;  /* 0x00000001ff007807 */ /* 0x000fe20001000000 */
[----:B0-----:R-:W-:Y:S08]  /*16d40*/  @!P1 BRA `(.L_x_2526) ;  /* 0x0000002800309947 */ /* 0x001ff00003800000 */
.L_x_2612:
[----:B------:R-:W-:Y:S02]  /*16d50*/  SEL R28, R28, RZ, P2 ;  /* 0x000000ff1c1c7207 */ /* 0x000fe40001000000 */
[----:B------:R-:W-:Y:S01]  /*16d60*/  LOP3.LUT R0, R33, R0, RZ, 0x3c, !PT ;  /* 0x0000000021007212 */ /* 0x000fe200078e3cff */
[----:B------:R-:W-:Y:S06]  /*16d70*/  @!P0 BRA `(.L_x_2527) ;  /* 0x0000000000048947 */ /* 0x000fec0003800000 */
[----:B------:R-:W-:Y:S01]  /*16d80*/  BPT.TRAP 0x1 ;  /* 0x000000040000795c */ /* 0x000fe20000300000 */
.L_x_2527:
[----:B------:R-:W-:Y:S01]  /*16d90*/  IMAD R5, R28, 0x8, R5 ;  /* 0x000000081c057824 */ /* 0x000fe200078e0205 */
[----:B------:R-:W-:-:S04]  /*16da0*/  SHF.L.U32 R0, R0, 0x1f, RZ ;  /* 0x0000001f00007819 */ /* 0x000fc800000006ff */
[----:B------:R-:W1:Y:S02]  /*16db0*/  SYNCS.PHASECHK.TRANS64.TRYWAIT P1, [R5+URZ+0x29840], R0 ;  /* 0x02984000050075a7 */ /* 0x000e64000802017f */
[----:B-1----:R-:W-:Y:S05]  /*16dc0*/  @!P1 BRA `(.L_x_2528) ;  /* 0x0000002800249947 */ /* 0x002fea0003800000 */
.L_x_2613:
[----:B------:R-:W-:Y:S05]  /*16dd0*/  @!P0 BRA `(.L_x_2529) ;  /* 0x0000000000048947 */ /* 0x000fea0003800000 */
[----:B------:R-:W-:Y:S01]  /*16de0*/  BPT.TRAP 0x1 ;  /* 0x000000040000795c */ /* 0x000fe20000300000 */
.L_x_2529:
[----:B------:R-:W2:Y:S02]  /*16df0*/  SYNCS.PHASECHK.TRANS64.TRYWAIT P1, [R3+URZ+0x29860], R2 ;  /* 0x02986002030075a7 */ /* 0x000ea4000802017f */
[----:B--2---:R-:W-:Y:S05]  /*16e00*/  @!P1 BRA `(.L_x_2530) ;  /* 0x0000002800289947 */ /* 0x004fea0003800000 */
.L_x_2614:
[----:B------:R-:W-:Y:S05]  /*16e10*/  @!P0 BRA `(.L_x_2531) ;  /* 0x0000000000048947 */ /* 0x000fea0003800000 */
[----:B------:R-:W-:Y:S01]  /*16e20*/  BPT.TRAP 0x1 ;  /* 0x000000040000795c */ /* 0x000fe20000300000 */
.L_x_2531:
[----:B------:R-:W3:Y:S02]  /*16e30*/  SYNCS.PHASECHK.TRANS64.TRYWAIT P1, [R5+URZ+0x29860], R0 ;  /* 0x02986000050075a7 */ /* 0x000ee4000802017f */
[----:B---3--:R-:W-:Y:S05]  /*16e40*/  @!P1 BRA `(.L_x_2532) ;  /* 0x00000028002c9947 */ /* 0x008fea0003800000 */
.L_x_2615:
[----:B------:R-:W-:Y:S05]  /*16e50*/  @!P0 BRA `(.L_x_2533) ;  /* 0x0000000000048947 */ /* 0x000fea0003800000 */
[----:B------:R-:W-:Y:S01]  /*16e60*/  BPT.TRAP 0x1 ;  /* 0x000000040000795c */ /* 0x000fe20000300000 */
.L_x_2533:
[----:B------:R-:W4:Y:S02]  /*16e70*/  SYNCS.PHASECHK.TRANS64.TRYWAIT P1, [R3+URZ+0x29880], R2 ;  /* 0x02988002030075a7 */ /* 0x000f24000802017f */
[----:B----4-:R-:W-:Y:S05]  /*16e80*/  @!P1 BRA `(.L_x_2534) ;  /* 0x0000002800309947 */ /* 0x010fea0003800000 */
.L_x_2616:
[----:B------:R-:W-:Y:S05]  /*16e90*/  @!P0 BRA `(.L_x_2535) ;  /* 0x0000000000048947 */ /* 0x000fea0003800000 */
[----:B------:R-:W-:Y:S01]  /*16ea0*/  BPT.TRAP 0x1 ;  /* 0x000000040000795c */ /* 0x000fe20000300000 */
.L_x_2535:
[----:B------:R0:W0:Y:S02]  /*16eb0*/  SYNCS.PHASECHK.TRANS64.TRYWAIT P0, [R5+URZ+0x29880], R0 ;  /* 0x02988000050075a7 */ /* 0x000024000800017f */
[----:B0-----:R-:W-:Y:S05]  /*16ec0*/  @!P0 NANOSLEEP.SYNCS 0x989680 ;  /* 0x009896800000895d */ /* 0x001fea0003900000 */
[----:B------:R-:W0:Y:S02]  /*16ed0*/  @!P0 SYNCS.PHASECHK.TRANS64 P0, [R5+URZ+0x29880], R0 ;  /* 0x02988000050085a7 */ /* 0x000e24000800007f */
[----:B0-----:R-:W-:Y:S05]  /*16ee0*/  @!P0 BRA `(.L_x_2535) ;  /* 0xfffffffc00f08947 */ /* 0x001fea000383ffff */
.L_x_2523:
[----:B------:R-:W-:Y:S05]  /*16ef0*/  BSYNC B0 ;  /* 0x0000000000007941 */ /* 0x000fea0003800000 */
.L_x_2522:
[----:B------:R-:W-:Y:S05]  /*16f00*/  EXIT ;  /* 0x000000000000794d */ /* 0x000fea0003800000 */
.L_x_2378:
[----:B0-----:R-:W-:-:S04]  /*16f10*/  IMAD.U32 R3, RZ, RZ, UR41 ;  /* 0x00000029ff037e24 */ /* 0x001fc8000f8e00ff */
[----:B------:R0:W1:Y:S03]  /*16f20*/  SYNCS.PHASECHK.TRANS64.TRYWAIT P1, [R3+URZ+0x29800], R6 ;  /* 0x02980006030075a7 */ /* 0x000066000802017f */
[----:B-1----:R-:W-:Y:S05]  /*16f30*/  @!P1 NANOSLEEP.SYNCS 0x989680 ;  /* 0x009896800000995d */ /* 0x002fea0003900000 */
[----:B------:R-:W1:Y:S02]  /*16f40*/  @!P1 SYNCS.PHASECHK.TRANS64 P1, [R3+URZ+0x29800], R6 ;  /* 0x02980006030095a7 */ /* 0x000e64000802007f */
[----:B-1----:R-:W-:Y:S05]  /*16f50*/  @!P1 BRA `(.L_x_2378) ;  /* 0xfffffffc00ec9947 */ /* 0x002fea000383ffff */
[----:B------:R-:W-:Y:S05]  /*16f60*/  BRA `(.L_x_2536) ;  /* 0xfffffea800dc7947 */ /* 0x000fea000383ffff */
.L_x_2382:
[----:B-1----:R1:W2:Y:S02]  /*16f70*/  SYNCS.PHASECHK.TRANS64.TRYWAIT P1, [R2+URZ+0x29830], R3 ;  /* 0x02983003020075a7 */ /* 0x0022a4000802017f */
[----:B--2---:R-:W-:Y:S05]  /*16f80*/  @!P1 NANOSLEEP.SYNCS 0x989680 ;  /* 0x009896800000995d */ /* 0x004fea0003900000 */
[----:B------:R-:W2:Y:S02]  /*16f90*/  @!P1 SYNCS.PHASECHK.TRANS64 P1, [R2+URZ+0x29830], R3 ;  /* 0x02983003020095a7 */ /* 0x000ea4000802007f */
[----:B--2---:R-:W-:Y:S05]  /*16fa0*/  @!P1 BRA `(.L_x_2382) ;  /* 0xfffffffc00f09947 */ /* 0x004fea000383ffff */
[----:B------:R-:W-:Y:S05]  /*16fb0*/  BRA `(.L_x_2381) ;  /* 0xfffffea800f87947 */ /* 0x000fea000383ffff */
.L_x_2388:
[----:B-1----:R-:W-:-:S04]  /*16fc0*/  MOV R7, UR6 ;  /* 0x0000000600077c02 */ /* 0x002fc80008000f00 */
[----:B------:R1:W2:Y:S03]  /*16fd0*/  SYNCS.PHASECHK.TRANS64.TRYWAIT P1, [R7+URZ+0x29830], R6 ;  /* 0x02983006070075a7 */ /* 0x0002a6000802017f */
[----:B--2---:R-:W-:Y:S05]  /*16fe0*/  @!P1 NANOSLEEP.SYNCS 0x989680 ;  /* 0x009896800000995d */ /* 0x004fea0003900000 */
[----:B------:R-:W2:Y:S02]  /*16ff0*/  @!P1 SYNCS.PHASECHK.TRANS64 P1, [R7+URZ+0x29830], R6 ;  /* 0x02983006070095a7 */ /* 0x000ea4000802007f */
[----:B--2---:R-:W-:Y:S05]  /*17000*/  @!P1 BRA `(.L_x_2388) ;  /* 0xfffffffc00ec9947 */ /* 0x004fea000383ffff */
[----:B------:R-:W-:Y:S05]  /*17010*/  BRA `(.L_x_2385) ;  /* 0xfffffee800647947 */ /* 0x000fea000383ffff */
.L_x_2392:
[----:B-1----:R-:W-:-:S04]  /*17020*/  IMAD.U32 R7, RZ, RZ, UR6 ;  /* 0x00000006ff077e24 */ /* 0x002fc8000f8e00ff */
[----:B------:R1:W2:Y:S03]  /*17030*/  SYNCS.PHASECHK.TRANS64.TRYWAIT P1, [R7+URZ+0x29850], R6 ;  /* 0x02985006070075a7 */ /* 0x0002a6000802017f */
[----:B--2---:R-:W-:Y:S05]  /*17040*/  @!P1 NANOSLEEP.SYNCS 0x989680 ;  /* 0x009896800000995d */ /* 0x004fea0003900000 */
[----:B------:R-:W2:Y:S02]  /*17050*/  @!P1 SYNCS.PHASECHK.TRANS64 P1, [R7+URZ+0x29850], R6 ;  /* 0x02985006070095a7 */ /* 0x000ea4000802007f */
[----:B--2---:R-:W-:Y:S05]  /*17060*/  @!P1 BRA `(.L_x_2392) ;  /* 0xfffffffc00ec9947 */ /* 0x004fea000383ffff */
[----:B------:R-:W-:Y:S05]  /*17070*/  BRA `(.L_x_2389) ;  /* 0xfffffef4006c7947 */ /* 0x000fea000383ffff */
.L_x_2400:
[----:B-1----:R-:W-:-:S04]  /*17080*/  IMAD.U32 R7, RZ, RZ, UR6 ;  /* 0x00000006ff077e24 */ /* 0x002fc8000f8e00ff */
[----:B------:R1:W2:Y:S03]  /*17090*/  SYNCS.PHASECHK.TRANS64.TRYWAIT P1, [R7+URZ+0x29830], R6 ;  /* 0x02983006070075a7 */ /* 0x0002a6000802017f */
[----:B--2---:R-:W-:Y:S05]  /*170a0*/  @!P1 NANOSLEEP.SYNCS 0x989680 ;  /* 0x009896800000995d */ /* 0x004fea0003900000 */
[----:B------:R-:W2:Y:S02]  /*170b0*/  @!P1 SYNCS.PHASECHK.TRANS64 P1, [R7+URZ+0x29830], R6 ;  /* 0x02983006070095a7 */ /* 0x000ea4000802007f */
[----:B--2---:R-:W-:Y:S05]  /*170c0*/  @!P1 BRA `(.L_x_2400) ;  /* 0xfffffffc00ec9947 */ /* 0x004fea000383ffff */
[----:B------:R-:W-:Y:S05]  /*170d0*/  BRA `(.L_x_2397) ;  /* 0xffffff2800d07947 */ /* 0x000fea000383ffff */
.L_x_2404:
[----:B-1----:R-:W-:-:S04]  /*170e0*/  IMAD.U32 R7, RZ, RZ, UR6 ;  /* 0x00000006ff077e24 */ /* 0x002fc8000f8e00ff */
[----:B------:R1:W2:Y:S03]  /*170f0*/  SYNCS.PHASECHK.TRANS64.TRYWAIT P1, [R7+URZ+0x29850], R6 ;  /* 0x02985006070075a7 */ /* 0x0002a6000802017f */
[----:B--2---:R-:W-:Y:S05]  /*17100*/  @!P1 NANOSLEEP.SYNCS 0x989680 ;  /* 0x009896800000995d */ /* 0x004fea0003900000 */
[----:B------:R-:W2:Y:S02]  /*17110*/  @!P1 SYNCS.PHASECHK.TRANS64 P1, [R7+URZ+0x29850], R6 ;  /* 0x02985006070095a7 */ /* 0x000ea4000802007f */
[----:B--2---:R-:W-:Y:S05]  /*17120*/  @!P1 BRA `(.L_x_2404) ;  /* 0xfffffffc00ec9947 */ /* 0x004fea000383ffff */
[----:B------:R-:W-:Y:S05]  /*17130*/  BRA `(.L_x_2401) ;  /* 0xffffff3400cc7947 */ /* 0x000fea000383ffff */
.L_x_2411:
[----:B-1----:R-:W-:-:S04]  /*17140*/  IMAD.U32 R5, RZ, RZ, UR9 ;  /* 0x00000009ff057e24 */ /* 0x002fc8000f8e00ff */
[----:B------:R1:W2:Y:S03]  /*17150*/  SYNCS.PHASECHK.TRANS64.TRYWAIT P1, [R5+URZ+0x29850], R0 ;  /* 0x02985000050075a7 */ /* 0x0002a6000802017f */
[----:B--2---:R-:W-:Y:S05]  /*17160*/  @!P1 NANOSLEEP.SYNCS 0x989680 ;  /* 0x009896800000995d */ /* 0x004fea0003900000 */
[----:B------:R-:W2:Y:S02]  /*17170*/  @!P1 SYNCS.PHASECHK.TRANS64 P1, [R5+URZ+0x29850], R0 ;  /* 0x02985000050095a7 */ /* 0x000ea4000802007f */
[----:B--2---:R-:W-:Y:S05]  /*17180*/  @!P1 BRA `(.L_x_2411) ;  /* 0xfffffffc00ec9947 */ /* 0x004fea000383ffff */
[----:B------:R-:W-:Y:S05]  /*17190*/  BRA `(.L_x_2410) ;  /* 0xffffff6000287947 */ /* 0x000fea000383ffff */
.L_x_2456:
        /* <DEDUP_REMOVED lines=10> */
.L_x_2537:
[----:B------:R-:W-:Y:S05]  /*17240*/  BRA `(.L_x_2538) ;  /* 0xffffffb0000c7947 */ /* 0x000fea000383ffff */
.L_x_2459:
[----:B0-----:R0:W1:Y:S02]  /*17250*/  SYNCS.PHASECHK.TRANS64.TRYWAIT P0, [R0+URZ+0x29880], R31 ;  /* 0x0298801f000075a7 */ /* 0x001064000800017f */
[----:B-1----:R-:W-:Y:S05]  /*17260*/  @!P0 NANOSLEEP.SYNCS 0x989680 ;  /* 0x009896800000895d */ /* 0x002fea0003900000 */
[----:B------:R-:W1:Y:S02]  /*17270*/  @!P0 SYNCS.PHASECHK.TRANS64 P0, [R0+URZ+0x29880], R31 ;  /* 0x0298801f000085a7 */ /* 0x000e64000800007f */
[----:B-1----:R-:W-:Y:S05]  /*17280*/  @!P0 BRA `(.L_x_2459) ;  /* 0xfffffffc00f08947 */ /* 0x002fea000383ffff */
[----:B------:R-:W-:Y:S05]  /*17290*/  BRA `(.L_x_2539) ;  /* 0xffffffb400287947 */ /* 0x000fea000383ffff */
.L_x_2460:
        /* <DEDUP_REMOVED lines=8> */
.L_x_2541:
[----:B------:R-:W-:Y:S05]  /*17320*/  BSYNC B0 ;  /* 0x0000000000007941 */ /* 0x000fea0003800000 */
.L_x_2540:
        /* <DEDUP_REMOVED lines=14> */
.L_x_2542:
[----:B------:R-:W-:Y:S02]  /*17410*/  IMAD.MOV.U32 R13, RZ, RZ, R8 ;  /* 0x000000ffff0d7224 */ /* 0x000fe400078e0008 */
[----:B------:R-:W-:Y:S02]  /*17420*/  IMAD.MOV.U32 R12, RZ, RZ, 0x1 ;  /* 0x00000001ff0c7424 */ /* 0x000fe400078e00ff */
[----:B------:R-:W-:-:S07]  /*17430*/  IMAD.MOV.U32 R2, RZ, RZ, R14 ;  /* 0x000000ffff027224 */ /* 0x000fce00078e000e */
[----:B------:R-:W-:Y:S05]  /*17440*/  WARPSYNC.COLLECTIVE R15, `(.L_x_2543) ;  /* 0x000000000f087348 */ /* 0x000fea0003c00000 */
[----:B------:R0:W1:Y:S02]  /*17450*/  SHFL.IDX P6, R14, R13, R12, R11 ;  /* 0x0000000c0d0e7389 */ /* 0x00006400000c000b */
[----:B01----:R-:W-:Y:S01]  /*17460*/  ENDCOLLECTIVE ;  /* 0x000000000000791b */ /* 0x003fe20003800000 */
.L_x_2543:
        /* <DEDUP_REMOVED lines=14> */
.L_x_2544:
[----:B------:R-:W-:Y:S02]  /*17550*/  IMAD.MOV.U32 R13, RZ, RZ, R8 ;  /* 0x000000ffff0d7224 */ /* 0x000fe400078e0008 */
[----:B------:R-:W-:Y:S02]  /*17560*/  IMAD.MOV.U32 R12, RZ, RZ, 0x2 ;  /* 0x00000002ff0c7424 */ /* 0x000fe400078e00ff */
[----:B------:R-:W-:-:S07]  /*17570*/  IMAD.MOV.U32 R2, RZ, RZ, R14 ;  /* 0x000000ffff027224 */ /* 0x000fce00078e000e */
[----:B------:R-:W-:Y:S05]  /*17580*/  WARPSYNC.COLLECTIVE R15, `(.L_x_2545) ;  /* 0x000000000f087348 */ /* 0x000fea0003c00000 */
[----:B------:R0:W1:Y:S02]  /*17590*/  SHFL.IDX P6, R14, R13, R12, R11 ;  /* 0x0000000c0d0e7389 */ /* 0x00006400000c000b */
[----:B01----:R-:W-:Y:S01]  /*175a0*/  ENDCOLLECTIVE ;  /* 0x000000000000791b */ /* 0x003fe20003800000 */
.L_x_2545:
        /* <DEDUP_REMOVED lines=14> */
.L_x_2546:
[----:B------:R-:W-:Y:S02]  /*17690*/  IMAD.MOV.U32 R13, RZ, RZ, R8 ;  /* 0x000000ffff0d7224 */ /* 0x000fe400078e0008 */
[----:B------:R-:W-:Y:S02]  /*176a0*/  IMAD.MOV.U32 R12, RZ, RZ, 0x3 ;  /* 0x00000003ff0c7424 */ /* 0x000fe400078e00ff */
[----:B------:R-:W-:-:S07]  /*176b0*/  IMAD.MOV.U32 R2, RZ, RZ, R14 ;  /* 0x000000ffff027224 */ /* 0x000fce00078e000e */
[----:B------:R-:W-:Y:S05]  /*176c0*/  WARPSYNC.COLLECTIVE R15, `(.L_x_2547) ;  /* 0x000000000f087348 */ /* 0x000fea0003c00000 */
[----:B------:R0:W1:Y:S02]  /*176d0*/  SHFL.IDX P6, R14, R13, R12, R11 ;  /* 0x0000000c0d0e7389 */ /* 0x00006400000c000b */
[----:B01----:R-:W-:Y:S01]  /*176e0*/  ENDCOLLECTIVE ;  /* 0x000000000000791b */ /* 0x003fe20003800000 */
.L_x_2547:
        /* <DEDUP_REMOVED lines=13> */
.L_x_2548:
        /* <DEDUP_REMOVED lines=10> */
.L_x_2549:
        /* <DEDUP_REMOVED lines=14> */
.L_x_2550:
        /* <DEDUP_REMOVED lines=8> */
.L_x_2465:
[----:B---3--:R3:W4:Y:S02]  /*179c0*/  SYNCS.PHASECHK.TRANS64.TRYWAIT P0, [R0+URZ+0x29840], R31 ;  /* 0x0298401f000075a7 */ /* 0x008724000800017f */
[----:B----4-:R-:W-:Y:S05]  /*179d0*/  @!P0 NANOSLEEP.SYNCS 0x989680 ;  /* 0x009896800000895d */ /* 0x010fea0003900000 */
[----:B------:R-:W4:Y:S02]  /*179e0*/  @!P0 SYNCS.PHASECHK.TRANS64 P0, [R0+URZ+0x29840], R31 ;  /* 0x0298401f000085a7 */ /* 0x000f24000800007f */
[----:B----4-:R-:W-:Y:S05]  /*179f0*/  @!P0 BRA `(.L_x_2465) ;  /* 0xfffffffc00f08947 */ /* 0x010fea000383ffff */
[----:B------:R-:W-:Y:S05]  /*17a00*/  BRA `(.L_x_2552) ;  /* 0xffffffb400207947 */ /* 0x000fea000383ffff */
.L_x_2466:
        /* <DEDUP_REMOVED lines=8> */
.L_x_2554:
[----:B------:R-:W-:Y:S05]  /*17a90*/  BSYNC B0 ;  /* 0x0000000000007941 */ /* 0x000fea0003800000 */
.L_x_2553:
        /* <DEDUP_REMOVED lines=11> */
.L_x_2555:
        /* <DEDUP_REMOVED lines=18> */
.L_x_2556:
        /* <DEDUP_REMOVED lines=11> */
.L_x_2557:
        /* <DEDUP_REMOVED lines=16> */
.L_x_2558:
        /* <DEDUP_REMOVED lines=12> */
.L_x_2559:
[----:B------:R-:W-:Y:S01]  /*17ee0*/  IMAD.MOV.U32 R13, RZ, RZ, R6 ;  /* 0x000000ffff0d7224 */ /* 0x000fe200078e0006 */
[----:B------:R-:W-:Y:S01]  /*17ef0*/  MOV R12, 0x3 ;  /* 0x00000003000c7802 */ /* 0x000fe20000000f00 */
[----:B------:R-:W-:-:S07]  /*17f00*/  IMAD.MOV.U32 R3, RZ, RZ, R14 ;  /* 0x000000ffff037224 */ /* 0x000fce00078e000e */
[----:B------:R-:W-:Y:S05]  /*17f10*/  WARPSYNC.COLLECTIVE R15, `(.L_x_2560) ;  /* 0x000000000f087348 */ /* 0x000fea0003c00000 */
[----:B------:R0:W1:Y:S02]  /*17f20*/  SHFL.IDX P6, R14, R13, R12, R11 ;  /* 0x0000000c0d0e7389 */ /* 0x00006400000c000b */
[----:B01----:R-:W-:Y:S01]  /*17f30*/  ENDCOLLECTIVE ;  /* 0x000000000000791b */ /* 0x003fe20003800000 */
.L_x_2560:
        /* <DEDUP_REMOVED lines=10> */
.L_x_2561:
[----:B------:R-:W-:Y:S01]  /*17fe0*/  @!PT LDS RZ, [RZ] ;  /* 0x00000000fffff984 */ /* 0x000fe20000000800 */
[----:B------:R-:W-:Y:S01]  /*17ff0*/  @!PT LDS RZ, [RZ] ;  /* 0x00000000fffff984 */ /* 0x000fe20000000800 */
[----:B------:R-:W-:Y:S01]  /*18000*/  @!PT LDS RZ, [RZ] ;  /* 0x00000000fffff984 */ /* 0x000fe20000000800 */
[----:B------:R-:W-:Y:S04]  /*18010*/  @P3 LDGSTS.E.BYPASS.LTC128B.128 [R9+0x1b400], desc[UR54][R2.64], !P4 ;  /* 0x1b40000002093fae */ /* 0x000fe8000e101d76 */
[----:B------:R-:W-:Y:S04]  /*18020*/  @P3 LDGSTS.E.BYPASS.LTC128B.128 [R9+0x1dc00], desc[UR54][R2.64+0x40], !P5 ;  /* 0x1dc0004002093fae */ /* 0x000fe8000e901d76 */
[----:B------:R0:W-:Y:S01]  /*18030*/  @P3 LDGSTS.E.BYPASS.LTC128B.128 [R9+0x20400], desc[UR54][R2.64+0x80], !P1 ;  /* 0x2040008002093fae */ /* 0x0001e2000c901d76 */
[----:B------:R-:W-:Y:S02]  /*18040*/  IMAD.MOV.U32 R13, RZ, RZ, R7 ;  /* 0x000000ffff0d7224 */ /* 0x000fe400078e0007 */
[----:B------:R-:W-:-:S02]  /*18050*/  IMAD.MOV.U32 R12, RZ, RZ, RZ ;  /* 0x000000ffff0c7224 */ /* 0x000fc400078e00ff */
[----:B0-----:R-:W-:-:S07]  /*18060*/  IMAD.MOV.U32 R2, RZ, RZ, R14 ;  /* 0x000000ffff027224 */ /* 0x001fce00078e000e */
[----:B------:R-:W-:Y:S05]  /*18070*/  WARPSYNC.COLLECTIVE R15, `(.L_x_2562) ;  /* 0x000000000f087348 */ /* 0x000fea0003c00000 */
[----:B------:R0:W1:Y:S02]  /*18080*/  SHFL.IDX P6, R14, R13, R12, R11 ;  /* 0x0000000c0d0e7389 */ /* 0x00006400000c000b */
[----:B01----:R-:W-:Y:S01]  /*18090*/  ENDCOLLECTIVE ;  /* 0x000000000000791b */ /* 0x003fe20003800000 */
.L_x_2562:
        /* <DEDUP_REMOVED lines=13> */
.L_x_2563:
[----:B------:R-:W-:Y:S05]  /*18170*/  BRA `(.L_x_2564) ;  /* 0xffffffb000887947 */ /* 0x000fea000383ffff */
.L_x_2473:
[----:B------:R-:W-:Y:S02]  /*18180*/  IMAD.MOV.U32 R13, RZ, RZ, R5 ;  /* 0x000000ffff0d7224 */ /* 0x000fe400078e0005 */
[----:B------:R-:W-:Y:S02]  /*18190*/  IMAD.MOV.U32 R12, RZ, RZ, RZ ;  /* 0x000000ffff0c7224 */ /* 0x000fe400078e00ff */
[----:B------:R-:W-:Y:S02]  /*181a0*/  IMAD.MOV.U32 R11, RZ, RZ, 0x1c1f ;  /* 0x00001c1fff0b7424 */ /* 0x000fe400078e00ff */
[----:B------:R-:W-:Y:S02]  /*181b0*/  IMAD.MOV.U32 R15, RZ, RZ, -0x1 ;  /* 0xffffffffff0f7424 */ /* 0x000fe400078e00ff */
[----:B------:R-:W-:Y:S02]  /*181c0*/  IMAD R4, R4, UR40, RZ ;  /* 0x0000002804047c24 */ /* 0x000fe4000f8e02ff */
[----:B------:R-:W-:-:S07]  /*181d0*/  IMAD R17, R17, 0x80, R9 ;  /* 0x0000008011117824 */ /* 0x000fce00078e0209 */
[----:B-1---5:R-:W-:Y:S05]  /*181e0*/  WARPSYNC.COLLECTIVE R15, `(.L_x_2565) ;  /* 0x000000000f087348 */ /* 0x022fea0003c00000 */
[----:B------:R0:W2:Y:S02]  /*181f0*/  SHFL.IDX P6, R14, R13, R12, R11 ;  /* 0x0000000c0d0e7389 */ /* 0x0000a400000c000b */
[----:B012--5:R-:W-:Y:S01]  /*18200*/  ENDCOLLECTIVE ;  /* 0x000000000000791b */ /* 0x027fe20003800000 */
.L_x_2565:
[C---:B------:R-:W-:Y:S01]  /*18210*/  VIADD R7, R17.reuse, 0x20 ;  /* 0x0000002011077836 */ /* 0x040fe20000000000 */
[----:B------:R-:W-:Y:S01]  /*18220*/  ISETP.GE.AND P0, PT, R17, R4, PT ;  /* 0x000000041100720c */ /* 0x000fe20003f06270 */
[----:B------:R-:W-:Y:S02]  /*18230*/  IMAD.MOV.U32 R13, RZ, RZ, R0 ;  /* 0x000000ffff0d7224 */ /* 0x000fe400078e0000 */
[----:B------:R-:W-:-:S10]  /*18240*/  IMAD.MOV.U32 R2, RZ, RZ, R14 ;  /* 0x000000ffff027224 */ /* 0x000fd400078e000e */
[----:B------:R-:W-:Y:S05]  /*18250*/  WARPSYNC.COLLECTIVE R15, `(.L_x_2566) ;  /* 0x000000000f087348 */ /* 0x000fea0003c00000 */
[----:B------:R0:W1:Y:S02]  /*18260*/  SHFL.IDX P6, R14, R13, R12, R11 ;  /* 0x0000000c0d0e7389 */ /* 0x00006400000c000b */
[----:B01----:R-:W-:Y:S01]  /*18270*/  ENDCOLLECTIVE ;  /* 0x000000000000791b */ /* 0x003fe20003800000 */
.L_x_2566:
[----:B------:R-:W-:Y:S02]  /*18280*/  IMAD.MOV.U32 R13, RZ, RZ, R5 ;  /* 0x000000ffff0d7224 */ /* 0x000fe400078e0005 */
[----:B------:R-:W-:Y:S02]  /*18290*/  IMAD.MOV.U32 R12, RZ, RZ, 0x1 ;  /* 0x00000001ff0c7424 */ /* 0x000fe400078e00ff */
[----:B------:R-:W-:-:S07]  /*182a0*/  IMAD.MOV.U32 R3, RZ, RZ, R14 ;  /* 0x000000ffff037224 */ /* 0x000fce00078e000e */
[----:B------:R-:W-:Y:S05]  /*182b0*/  WARPSYNC.COLLECTIVE R15, `(.L_x_2567) ;  /* 0x000000000f087348 */ /* 0x000fea0003c00000 */
[----:B------:R0:W1:Y:S02]  /*182c0*/  SHFL.IDX P6, R14, R13, R12, R11 ;  /* 0x0000000c0d0e7389 */ /* 0x00006400000c000b */
[----:B01----:R-:W-:Y:S01]  /*182d0*/  ENDCOLLECTIVE ;  /* 0x000000000000791b */ /* 0x003fe20003800000 */
.L_x_2567:
        /* <DEDUP_REMOVED lines=10> */
[----:B------:R-:W-:Y:S02]  /*18380*/  ISETP.GE.AND P0, PT, R7, R4, PT ;  /* 0x000000040700720c */ /* 0x000fe40003f06270 */
[----:B0-----:R-:W-:-:S11]  /*18390*/  MOV R2, R14 ;  /* 0x0000000e00027202 */ /* 0x001fd60000000f00 */
[----:B------:R-:W-:Y:S05]  /*183a0*/  WARPSYNC.COLLECTIVE R15, `(.L_x_2568) ;  /* 0x000000000f087348 */ /* 0x000fea0003c00000 */
[----:B------:R0:W1:Y:S02]  /*183b0*/  SHFL.IDX P6, R14, R13, R12, R11 ;  /* 0x0000000c0d0e7389 */ /* 0x00006400000c000b */
[----:B01----:R-:W-:Y:S01]  /*183c0*/  ENDCOLLECTIVE ;  /* 0x000000000000791b */ /* 0x003fe20003800000 */
.L_x_2568:
        /* <DEDUP_REMOVED lines=8> */
.L_x_2569:
[----:B------:R-:W-:Y:S02]  /*18450*/  @!P0 IMAD.MOV.U32 R3, RZ, RZ, R7 ;  /* 0x000000ffff038224 */ /* 0x000fe400078e0007 */
[----:B------:R-:W-:-:S03]  /*18460*/  VIADD R7, R17, 0x40 ;  /* 0x0000004011077836 */ /* 0x000fc60000000000 */
        /* <DEDUP_REMOVED lines=12> */
.L_x_2570:
        /* <DEDUP_REMOVED lines=8> */
.L_x_2571:
        /* <DEDUP_REMOVED lines=12> */
.L_x_2572:
[----:B------:R-:W-:Y:S05]  /*18670*/  BRA `(.L_x_2573) ;  /* 0xffffffb400c07947 */ /* 0x000fea000383ffff */
.L_x_2478:
[----:B0-----:R0:W2:Y:S02]  /*18680*/  SYNCS.PHASECHK.TRANS64.TRYWAIT P0, [R22+URZ+0x29820], R3 ;  /* 0x02982003160075a7 */ /* 0x0010a4000800017f */
[----:B--2---:R-:W-:Y:S05]  /*18690*/  @!P0 NANOSLEEP.SYNCS 0x989680 ;  /* 0x009896800000895d */ /* 0x004fea0003900000 */
[----:B------:R-:W2:Y:S02]  /*186a0*/  @!P0 SYNCS.PHASECHK.TRANS64 P0, [R22+URZ+0x29820], R3 ;  /* 0x02982003160085a7 */ /* 0x000ea4000800007f */
[----:B--2---:R-:W-:Y:S05]  /*186b0*/  @!P0 BRA `(.L_x_2478) ;  /* 0xfffffffc00f08947 */ /* 0x004fea000383ffff */
[----:B------:R-:W-:Y:S05]  /*186c0*/  BRA `(.L_x_2574) ;  /* 0xffffffb800307947 */ /* 0x000fea000383ffff */
.L_x_2482:
[----:B0-----:R0:W1:Y:S02]  /*186d0*/  SYNCS.PHASECHK.TRANS64.TRYWAIT P0, [R0+URZ+0x29880], R30 ;  /* 0x0298801e000075a7 */ /* 0x001064000800017f */
[----:B-1----:R-:W-:Y:S05]  /*186e0*/  @!P0 NANOSLEEP.SYNCS 0x989680 ;  /* 0x009896800000895d */ /* 0x002fea0003900000 */
[----:B------:R-:W1:Y:S02]  /*186f0*/  @!P0 SYNCS.PHASECHK.TRANS64 P0, [R0+URZ+0x29880], R30 ;  /* 0x0298801e000085a7 */ /* 0x000e64000800007f */
[----:B-1----:R-:W-:Y:S05]  /*18700*/  @!P0 BRA `(.L_x_2482) ;  /* 0xfffffffc00f08947 */ /* 0x002fea000383ffff */
[----:B------:R-:W-:Y:S05]  /*18710*/  BRA `(.L_x_2575) ;  /* 0xffffffbc00647947 */ /* 0x000fea000383ffff */
.L_x_2483:
        /* <DEDUP_REMOVED lines=8> */
.L_x_2577:
[----:B------:R-:W-:Y:S05]  /*187a0*/  BSYNC B0 ;  /* 0x0000000000007941 */ /* 0x000fea0003800000 */
.L_x_2576:
        /* <DEDUP_REMOVED lines=10> */
.L_x_2578:
[----:B------:R-:W-:Y:S02]  /*18850*/  IMAD.MOV.U32 R13, RZ, RZ, R9 ;  /* 0x000000ffff0d7224 */ /* 0x000fe400078e0009 */
[----:B------:R-:W-:Y:S02]  /*18860*/  IMAD.MOV.U32 R12, RZ, RZ, 0x1 ;  /* 0x00000001ff0c7424 */ /* 0x000fe400078e00ff */
[----:B------:R-:W-:-:S07]  /*18870*/  IMAD.MOV.U32 R2, RZ, RZ, R14 ;  /* 0x000000ffff027224 */ /* 0x000fce00078e000e */
[----:B------:R-:W-:Y:S05]  /*18880*/  WARPSYNC.COLLECTIVE R15, `(.L_x_2579) ;  /* 0x000000000f087348 */ /* 0x000fea0003c00000 */
[----:B------:R0:W1:Y:S02]  /*18890*/  SHFL.IDX P6, R14, R13, R12, R11 ;  /* 0x0000000c0d0e7389 */ /* 0x00006400000c000b */
[----:B01----:R-:W-:Y:S01]  /*188a0*/  ENDCOLLECTIVE ;  /* 0x000000000000791b */ /* 0x003fe20003800000 */
.L_x_2579:
        /* <DEDUP_REMOVED lines=12> */
.L_x_2580:
[----:B------:R-:W-:Y:S02]  /*18970*/  IMAD.MOV.U32 R13, RZ, RZ, R9 ;  /* 0x000000ffff0d7224 */ /* 0x000fe400078e0009 */
[----:B------:R-:W-:Y:S02]  /*18980*/  IMAD.MOV.U32 R12, RZ, RZ, 0x2 ;  /* 0x00000002ff0c7424 */ /* 0x000fe400078e00ff */
[----:B------:R-:W-:-:S07]  /*18990*/  IMAD.MOV.U32 R2, RZ, RZ, R14 ;  /* 0x000000ffff027224 */ /* 0x000fce00078e000e */
[----:B------:R-:W-:Y:S05]  /*189a0*/  WARPSYNC.COLLECTIVE R15, `(.L_x_2581) ;  /* 0x000000000f087348 */ /* 0x000fea0003c00000 */
[----:B------:R0:W1:Y:S02]  /*189b0*/  SHFL.IDX P6, R14, R13, R12, R11 ;  /* 0x0000000c0d0e7389 */ /* 0x00006400000c000b */
[----:B01----:R-:W-:Y:S01]  /*189c0*/  ENDCOLLECTIVE ;  /* 0x000000000000791b */ /* 0x003fe20003800000 */
.L_x_2581:
        /* <DEDUP_REMOVED lines=12> */
.L_x_2582:
[----:B------:R-:W-:Y:S02]  /*18a90*/  IMAD.MOV.U32 R13, RZ, RZ, R9 ;  /* 0x000000ffff0d7224 */ /* 0x000fe400078e0009 */
[----:B------:R-:W-:Y:S02]  /*18aa0*/  IMAD.MOV.U32 R12, RZ, RZ, 0x3 ;  /* 0x00000003ff0c7424 */ /* 0x000fe400078e00ff */
[----:B------:R-:W-:-:S07]  /*18ab0*/  IMAD.MOV.U32 R2, RZ, RZ, R14 ;  /* 0x000000ffff027224 */ /* 0x000fce00078e000e */
[----:B------:R-:W-:Y:S05]  /*18ac0*/  WARPSYNC.COLLECTIVE R15, `(.L_x_2583) ;  /* 0x000000000f087348 */ /* 0x000fea0003c00000 */
[----:B------:R0:W1:Y:S02]  /*18ad0*/  SHFL.IDX P6, R14, R13, R12, R11 ;  /* 0x0000000c0d0e7389 */ /* 0x00006400000c000b */
[----:B01----:R-:W-:Y:S01]  /*18ae0*/  ENDCOLLECTIVE ;  /* 0x000000000000791b */ /* 0x003fe20003800000 */
.L_x_2583:
        /* <DEDUP_REMOVED lines=12> */
.L_x_2584:
[----:B------:R-:W-:Y:S02]  /*18bb0*/  IMAD.MOV.U32 R13, RZ, RZ, R21 ;  /* 0x000000ffff0d7224 */ /* 0x000fe400078e0015 */
[----:B------:R-:W-:Y:S02]  /*18bc0*/  IMAD.MOV.U32 R12, RZ, RZ, RZ ;  /* 0x000000ffff0c7224 */ /* 0x000fe400078e00ff */
[----:B------:R-:W-:-:S07]  /*18bd0*/  IMAD.MOV.U32 R2, RZ, RZ, R14 ;  /* 0x000000ffff027224 */ /* 0x000fce00078e000e */
[----:B------:R-:W-:Y:S05]  /*18be0*/  WARPSYNC.COLLECTIVE R15, `(.L_x_2585) ;  /* 0x000000000f087348 */ /* 0x000fea0003c00000 */
[----:B------:R0:W1:Y:S02]  /*18bf0*/  SHFL.IDX P6, R14, R13, R12, R11 ;  /* 0x0000000c0d0e7389 */ /* 0x00006400000c000b */
[----:B01----:R-:W-:Y:S01]  /*18c00*/  ENDCOLLECTIVE ;  /* 0x000000000000791b */ /* 0x003fe20003800000 */
.L_x_2585:
        /* <DEDUP_REMOVED lines=12> */
.L_x_2586:
[----:B------:R-:W-:Y:S01]  /*18cd0*/  IMAD.MOV.U32 R2, RZ, RZ, R14 ;  /* 0x000000ffff027224 */ /* 0x000fe200078e000e */
[----:B------:R-:W-:Y:S06]  /*18ce0*/  BRA `(.L_x_2587) ;  /* 0xffffffbc00007947 */ /* 0x000fec000383ffff */
.L_x_2488:
[----:B---3--:R3:W4:Y:S02]  /*18cf0*/  SYNCS.PHASECHK.TRANS64.TRYWAIT P0, [R0+URZ+0x29840], R30 ;  /* 0x0298401e000075a7 */ /* 0x008724000800017f */
[----:B----4-:R-:W-:Y:S05]  /*18d00*/  @!P0 NANOSLEEP.SYNCS 0x989680 ;  /* 0x009896800000895d */ /* 0x010fea0003900000 */
[----:B------:R-:W4:Y:S02]  /*18d10*/  @!P0 SYNCS.PHASECHK.TRANS64 P0, [R0+URZ+0x29840], R30 ;  /* 0x0298401e000085a7 */ /* 0x000f24000800007f */
[----:B----4-:R-:W-:Y:S05]  /*18d20*/  @!P0 BRA `(.L_x_2488) ;  /* 0xfffffffc00f08947 */ /* 0x010fea000383ffff */
[----:B------:R-:W-:Y:S05]  /*18d30*/  BRA `(.L_x_2588) ;  /* 0xffffffbc00547947 */ /* 0x000fea000383ffff */
.L_x_2489:
        /* <DEDUP_REMOVED lines=8> */
.L_x_2590:
[----:B------:R-:W-:Y:S05]  /*18dc0*/  BSYNC B0 ;  /* 0x0000000000007941 */ /* 0x000fea0003800000 */
.L_x_2589:
        /* <DEDUP_REMOVED lines=9> */
.L_x_2591:
[----:B------:R-:W-:Y:S02]  /*18e60*/  IMAD.MOV.U32 R13, RZ, RZ, R5 ;  /* 0x000000ffff0d7224 */ /* 0x000fe400078e0005 */
[----:B------:R-:W-:Y:S02]  /*18e70*/  IMAD.MOV.U32 R12, RZ, RZ, 0x1 ;  /* 0x00000001ff0c7424 */ /* 0x000fe400078e00ff */
[----:B------:R-:W-:-:S07]  /*18e80*/  IMAD.MOV.U32 R2, RZ, RZ, R14 ;  /* 0x000000ffff027224 */ /* 0x000fce00078e000e */
[----:B------:R-:W-:Y:S05]  /*18e90*/  WARPSYNC.COLLECTIVE R15, `(.L_x_2592) ;  /* 0x000000000f087348 */ /* 0x000fea0003c00000 */
[----:B------:R0:W1:Y:S02]  /*18ea0*/  SHFL.IDX P6, R14, R13, R12, R11 ;  /* 0x0000000c0d0e7389 */ /* 0x00006400000c000b */
[----:B01----:R-:W-:Y:S01]  /*18eb0*/  ENDCOLLECTIVE ;  /* 0x000000000000791b */ /* 0x003fe20003800000 */
.L_x_2592:
        /* <DEDUP_REMOVED lines=13> */
.L_x_2593:
[----:B------:R-:W-:Y:S02]  /*18f90*/  IMAD.MOV.U32 R13, RZ, RZ, R5 ;  /* 0x000000ffff0d7224 */ /* 0x000fe400078e0005 */
[----:B------:R-:W-:Y:S02]  /*18fa0*/  IMAD.MOV.U32 R12, RZ, RZ, 0x2 ;  /* 0x00000002ff0c7424 */ /* 0x000fe400078e00ff */
[----:B------:R-:W-:-:S07]  /*18fb0*/  IMAD.MOV.U32 R2, RZ, RZ, R14 ;  /* 0x000000ffff027224 */ /* 0x000fce00078e000e */
[----:B------:R-:W-:Y:S05]  /*18fc0*/  WARPSYNC.COLLECTIVE R15, `(.L_x_2594) ;  /* 0x000000000f087348 */ /* 0x000fea0003c00000 */
[----:B------:R0:W1:Y:S02]  /*18fd0*/  SHFL.IDX P6, R14, R13, R12, R11 ;  /* 0x0000000c0d0e7389 */ /* 0x00006400000c000b */
[----:B01----:R-:W-:Y:S01]  /*18fe0*/  ENDCOLLECTIVE ;  /* 0x000000000000791b */ /* 0x003fe20003800000 */
.L_x_2594:
        /* <DEDUP_REMOVED lines=13> */
.L_x_2595:
[----:B------:R-:W-:Y:S02]  /*190c0*/  IMAD.MOV.U32 R13, RZ, RZ, R5 ;  /* 0x000000ffff0d7224 */ /* 0x000fe400078e0005 */
[----:B------:R-:W-:Y:S02]  /*190d0*/  IMAD.MOV.U32 R12, RZ, RZ, 0x3 ;  /* 0x00000003ff0c7424 */ /* 0x000fe400078e00ff */
[----:B------:R-:W-:-:S07]  /*190e0*/  IMAD.MOV.U32 R2, RZ, RZ, R14 ;  /* 0x000000ffff027224 */ /* 0x000fce00078e000e */
[----:B------:R-:W-:Y:S05]  /*190f0*/  WARPSYNC.COLLECTIVE R15, `(.L_x_2596) ;  /* 0x000000000f087348 */ /* 0x000fea0003c00000 */
[----:B------:R0:W1:Y:S02]  /*19100*/  SHFL.IDX P6, R14, R13, R12, R11 ;  /* 0x0000000c0d0e7389 */ /* 0x00006400000c000b */
[----:B01----:R-:W-:Y:S01]  /*19110*/  ENDCOLLECTIVE ;  /* 0x000000000000791b */ /* 0x003fe20003800000 */
.L_x_2596:
        /* <DEDUP_REMOVED lines=13> */
.L_x_2597:
[----:B------:R-:W-:Y:S02]  /*191f0*/  IMAD.MOV.U32 R13, RZ, RZ, R8 ;  /* 0x000000ffff0d7224 */ /* 0x000fe400078e0008 */
[----:B------:R-:W-:Y:S02]  /*19200*/  IMAD.MOV.U32 R12, RZ, RZ, RZ ;  /* 0x000000ffff0c7224 */ /* 0x000fe400078e00ff */
[----:B------:R-:W-:-:S07]  /*19210*/  IMAD.MOV.U32 R2, RZ, RZ, R14 ;  /* 0x000000ffff027224 */ /* 0x000fce00078e000e */
[----:B------:R-:W-:Y:S05]  /*19220*/  WARPSYNC.COLLECTIVE R15, `(.L_x_2598) ;  /* 0x000000000f087348 */ /* 0x000fea0003c00000 */
[----:B------:R0:W1:Y:S02]  /*19230*/  SHFL.IDX P6, R14, R13, R12, R11 ;  /* 0x0000000c0d0e7389 */ /* 0x00006400000c000b */
[----:B01----:R-:W-:Y:S01]  /*19240*/  ENDCOLLECTIVE ;  /* 0x000000000000791b */ /* 0x003fe20003800000 */
.L_x_2598:
        /* <DEDUP_REMOVED lines=13> */
.L_x_2599:
[----:B------:R-:W-:Y:S05]  /*19320*/  BRA `(.L_x_2600) ;  /* 0xffffffb800e87947 */ /* 0x000fea000383ffff */
.L_x_2494:
[----:B0-----:R0:W2:Y:S02]  /*19330*/  SYNCS.PHASECHK.TRANS64.TRYWAIT P1, [R3+URZ+0x29870], R0 ;  /* 0x02987000030075a7 */ /* 0x0010a4000802017f */
[----:B--2---:R-:W-:Y:S05]  /*19340*/  @!P1 NANOSLEEP.SYNCS 0x989680 ;  /* 0x009896800000995d */ /* 0x004fea0003900000 */
[----:B------:R-:W2:Y:S02]  /*19350*/  @!P1 SYNCS.PHASECHK.TRANS64 P1, [R3+URZ+0x29870], R0 ;  /* 0x02987000030095a7 */ /* 0x000ea4000802007f */
[----:B--2---:R-:W-:Y:S05]  /*19360*/  @!P1 BRA `(.L_x_2494) ;  /* 0xfffffffc00f09947 */ /* 0x004fea000383ffff */
[----:B------:R-:W-:Y:S05]  /*19370*/  BRA `(.L_x_2601) ;  /* 0xffffffbc00547947 */ /* 0x000fea000383ffff */
.L_x_2496:
[----:B0-----:R0:W2:Y:S02]  /*19380*/  SYNCS.PHASECHK.TRANS64.TRYWAIT P1, [R3+URZ+0x29860], R0 ;  /* 0x02986000030075a7 */ /* 0x0010a4000802017f */
[----:B--2---:R-:W-:Y:S05]  /*19390*/  @!P1 NANOSLEEP.SYNCS 0x989680 ;  /* 0x009896800000995d */ /* 0x004fea0003900000 */
[----:B------:R-:W2:Y:S02]  /*193a0*/  @!P1 SYNCS.PHASECHK.TRANS64 P1, [R3+URZ+0x29860], R0 ;  /* 0x02986000030095a7 */ /* 0x000ea4000802007f */
[----:B--2---:R-:W-:Y:S05]  /*193b0*/  @!P1 BRA `(.L_x_2496) ;  /* 0xfffffffc00f09947 */ /* 0x004fea000383ffff */
[----:B------:R-:W-:Y:S05]  /*193c0*/  BRA `(.L_x_2602) ;  /* 0xffffffbc00647947 */ /* 0x000fea000383ffff */
.L_x_2504:
[----:B0-----:R0:W4:Y:S02]  /*193d0*/  SYNCS.PHASECHK.TRANS64.TRYWAIT P1, [R17+URZ+0x29870], R0 ;  /* 0x02987000110075a7 */ /* 0x001124000802017f */
[----:B----4-:R-:W-:Y:S05]  /*193e0*/  @!P1 NANOSLEEP.SYNCS 0x989680 ;  /* 0x009896800000995d */ /* 0x010fea0003900000 */
[----:B------:R-:W4:Y:S02]  /*193f0*/  @!P1 SYNCS.PHASECHK.TRANS64 P1, [R17+URZ+0x29870], R0 ;  /* 0x02987000110095a7 */ /* 0x000f24000802007f */
[----:B----4-:R-:W-:Y:S05]  /*19400*/  @!P1 BRA `(.L_x_2504) ;  /* 0xfffffffc00f09947 */ /* 0x010fea000383ffff */
[----:B------:R-:W-:Y:S05]  /*19410*/  BRA `(.L_x_2603) ;  /* 0xffffffc400287947 */ /* 0x000fea000383ffff */
.L_x_2506:
[----:B0-----:R0:W4:Y:S02]  /*19420*/  SYNCS.PHASECHK.TRANS64.TRYWAIT P1, [R17+URZ+0x29860], R0 ;  /* 0x02986000110075a7 */ /* 0x001124000802017f */
[----:B----4-:R-:W-:Y:S05]  /*19430*/  @!P1 NANOSLEEP.SYNCS 0x989680 ;  /* 0x009896800000995d */ /* 0x010fea0003900000 */
[----:B------:R-:W4:Y:S02]  /*19440*/  @!P1 SYNCS.PHASECHK.TRANS64 P1, [R17+URZ+0x29860], R0 ;  /* 0x02986000110095a7 */ /* 0x000f24000802007f */
[----:B----4-:R-:W-:Y:S05]  /*19450*/  @!P1 BRA `(.L_x_2506) ;  /* 0xfffffffc00f09947 */ /* 0x010fea000383ffff */
[----:B------:R-:W-:Y:S05]  /*19460*/  BRA `(.L_x_2604) ;  /* 0xffffffc400347947 */ /* 0x000fea000383ffff */
.L_x_2520:
[----:B0-----:R0:W1:Y:S02]  /*19470*/  SYNCS.PHASECHK.TRANS64.TRYWAIT P0, [R5+URZ+0x29820], R0 ;  /* 0x02982000050075a7 */ /* 0x001064000800017f */
[----:B-1----:R-:W-:Y:S05]  /*19480*/  @!P0 NANOSLEEP.SYNCS 0x989680 ;  /* 0x009896800000895d */ /* 0x002fea0003900000 */
[----:B------:R-:W1:Y:S02]  /*19490*/  @!P0 SYNCS.PHASECHK.TRANS64 P0, [R5+URZ+0x29820], R0 ;  /* 0x02982000050085a7 */ /* 0x000e64000800007f */
[----:B-1----:R-:W-:Y:S05]  /*194a0*/  @!P0 BRA `(.L_x_2520) ;  /* 0xfffffffc00f08947 */ /* 0x002fea000383ffff */
[----:B------:R-:W-:Y:S05]  /*194b0*/  BRA `(.L_x_2605) ;  /* 0xffffffd400bc7947 */ /* 0x000fea000383ffff */
.L_x_2521:
        /* <DEDUP_REMOVED lines=11> */
.L_x_2607:
[----:B------:R-:W-:Y:S05]  /*19570*/  BSYNC B0 ;  /* 0x0000000000007941 */ /* 0x000fea0003800000 */
.L_x_2606:
[----:B------:R-:W-:Y:S05]  /*19580*/  BRA `(.L_x_2608) ;  /* 0xffffffd400a47947 */ /* 0x000fea000383ffff */
.L_x_2524:
[----:B------:R-:W-:Y:S01]  /*19590*/  BSSY B1, `(.L_x_2609) ;  /* 0x0000006000017945 */ /* 0x000fe20003800000 */
[----:B------:R-:W-:-:S07]  /*195a0*/  IMAD.MOV.U32 R15, RZ, RZ, -0x1 ;  /* 0xffffffffff0f7424 */ /* 0x000fce00078e00ff */
[----:B0-----:R-:W-:Y:S05]  /*195b0*/  WARPSYNC.COLLECTIVE R15, `(.L_x_2610) ;  /* 0x000000000f0c7348 */ /* 0x001fea0003c00000 */
[----:B------:R-:W-:Y:S02]  /*195c0*/  ELECT P6, UR62, PT ;  /* 0x00000000003e782f */ /* 0x000fe400038c0000 */
[----:B------:R-:W-:Y:S01]  /*195d0*/  MOV R14, UR62 ;  /* 0x0000003e000e7c02 */ /* 0x000fe20008000f00 */
[----:B0-----:R-:W-:Y:S10]  /*195e0*/  ENDCOLLECTIVE ;  /* 0x000000000000791b */ /* 0x001ff40003800000 */
.L_x_2610:
[----:B------:R-:W-:Y:S05]  /*195f0*/  BSYNC B1 ;  /* 0x0000000000017941 */ /* 0x000fea0003800000 */
.L_x_2609:
[----:B------:R-:W-:Y:S05]  /*19600*/  BRA `(.L_x_2611) ;  /* 0xffffffd4009c7947 */ /* 0x000fea000383ffff */
.L_x_2526:
[----:B0-----:R0:W1:Y:S02]  /*19610*/  SYNCS.PHASECHK.TRANS64.TRYWAIT P1, [R3+URZ+0x29840], R2 ;  /* 0x02984002030075a7 */ /* 0x001064000802017f */
[----:B-1----:R-:W-:Y:S05]  /*19620*/  @!P1 NANOSLEEP.SYNCS 0x989680 ;  /* 0x009896800000995d */ /* 0x002fea0003900000 */
[----:B------:R-:W1:Y:S02]  /*19630*/  @!P1 SYNCS.PHASECHK.TRANS64 P1, [R3+URZ+0x29840], R2 ;  /* 0x02984002030095a7 */ /* 0x000e64000802007f */
[----:B-1----:R-:W-:Y:S05]  /*19640*/  @!P1 BRA `(.L_x_2526) ;  /* 0xfffffffc00f09947 */ /* 0x002fea000383ffff */
[----:B------:R-:W-:Y:S05]  /*19650*/  BRA `(.L_x_2612) ;  /* 0xffffffd400bc7947 */ /* 0x000fea000383ffff */
.L_x_2528:
[----:B-1----:R1:W2:Y:S02]  /*19660*/  SYNCS.PHASECHK.TRANS64.TRYWAIT P1, [R5+URZ+0x29840], R0 ;  /* 0x02984000050075a7 */ /* 0x0022a4000802017f */
[----:B--2---:R-:W-:Y:S05]  /*19670*/  @!P1 NANOSLEEP.SYNCS 0x989680 ;  /* 0x009896800000995d */ /* 0x004fea0003900000 */
[----:B------:R-:W2:Y:S02]  /*19680*/  @!P1 SYNCS.PHASECHK.TRANS64 P1, [R5+URZ+0x29840], R0 ;  /* 0x02984000050095a7 */ /* 0x000ea4000802007f */
[----:B--2---:R-:W-:Y:S05]  /*19690*/  @!P1 BRA `(.L_x_2528) ;  /* 0xfffffffc00f09947 */ /* 0x004fea000383ffff */
[----:B------:R-:W-:Y:S05]  /*196a0*/  BRA `(.L_x_2613) ;  /* 0xffffffd400c87947 */ /* 0x000fea000383ffff */
.L_x_2530:
[----:B--2---:R2:W3:Y:S02]  /*196b0*/  SYNCS.PHASECHK.TRANS64.TRYWAIT P1, [R3+URZ+0x29860], R2 ;  /* 0x02986002030075a7 */ /* 0x0044e4000802017f */
[----:B---3--:R-:W-:Y:S05]  /*196c0*/  @!P1 NANOSLEEP.SYNCS 0x989680 ;  /* 0x009896800000995d */ /* 0x008fea0003900000 */
[----:B------:R-:W3:Y:S02]  /*196d0*/  @!P1 SYNCS.PHASECHK.TRANS64 P1, [R3+URZ+0x29860], R2 ;  /* 0x02986002030095a7 */ /* 0x000ee4000802007f */
[----:B---3--:R-:W-:Y:S05]  /*196e0*/  @!P1 BRA `(.L_x_2530) ;  /* 0xfffffffc00f09947 */ /* 0x008fea000383ffff */
[----:B------:R-:W-:Y:S05]  /*196f0*/  BRA `(.L_x_2614) ;  /* 0xffffffd400c47947 */ /* 0x000fea000383ffff */
.L_x_2532:
[----:B---3--:R3:W4:Y:S02]  /*19700*/  SYNCS.PHASECHK.TRANS64.TRYWAIT P1, [R5+URZ+0x29860], R0 ;  /* 0x02986000050075a7 */ /* 0x008724000802017f */
[----:B----4-:R-:W-:Y:S05]  /*19710*/  @!P1 NANOSLEEP.SYNCS 0x989680 ;  /* 0x009896800000995d */ /* 0x010fea0003900000 */
[----:B------:R-:W4:Y:S02]  /*19720*/  @!P1 SYNCS.PHASECHK.TRANS64 P1, [R5+URZ+0x29860], R0 ;  /* 0x02986000050095a7 */ /* 0x000f24000802007f */
[----:B----4-:R-:W-:Y:S05]  /*19730*/  @!P1 BRA `(.L_x_2532) ;  /* 0xfffffffc00f09947 */ /* 0x010fea000383ffff */
[----:B------:R-:W-:Y:S05]  /*19740*/  BRA `(.L_x_2615) ;  /* 0xffffffd400c07947 */ /* 0x000fea000383ffff */
.L_x_2534:
[----:B----4-:R4:W0:Y:S02]  /*19750*/  SYNCS.PHASECHK.TRANS64.TRYWAIT P1, [R3+URZ+0x29880], R2 ;  /* 0x02988002030075a7 */ /* 0x010824000802017f */
[----:B0-----:R-:W-:Y:S05]  /*19760*/  @!P1 NANOSLEEP.SYNCS 0x989680 ;  /* 0x009896800000995d */ /* 0x001fea0003900000 */
[----:B------:R-:W0:Y:S02]  /*19770*/  @!P1 SYNCS.PHASECHK.TRANS64 P1, [R3+URZ+0x29880], R2 ;  /* 0x02988002030095a7 */ /* 0x000e24000802007f */
[----:B0-----:R-:W-:Y:S05]  /*19780*/  @!P1 BRA `(.L_x_2534) ;  /* 0xfffffffc00f09947 */ /* 0x001fea000383ffff */
[----:B------:R-:W-:Y:S05]  /*19790*/  BRA `(.L_x_2616) ;  /* 0xffffffd400bc7947 */ /* 0x000fea000383ffff */
.L_x_2617:
        /* <DEDUP_REMOVED lines=14> */
.L_x_3197:


//--------------------- .text._ZN7cutlass13device_kernelIN5flash11enable_sm90INS1_16FlashAttnFwdSm90INS1_25CollectiveMainloopFwdSm90ILi2EN4cute5tupleIJNS5_1CILi1EEES8_S8_EEENS6_IJNS7_ILi128EEENS7_ILi160EEENS7_ILi192EEEEEELi128ENS_12float_e4m3_tEfNS_4arch4Sm90ELb1ELb0ELb1ELb1ELb1ELb1ELb0ELb1ELb1ELb1ELb0ELb0EEENS1_21CollectiveEpilogueFwdINS6_IJSA_SA_SB_EEES9_NS_10bfloat16_tESG_Li256ELb1ELb1ELb0ELb1EEENS1_36VarlenDynamicPersistentTileSchedulerILi128ELi160ELi256ELi128ELb0ELb1ELb1ELb1ELb1ELb1EEEEEEEEEvNT_6ParamsE --------------------------
	.section	.text._ZN7cutlass13device_kernelIN5flash11enable_sm90INS1_16FlashAttnFwdSm90INS1_25CollectiveMainloopFwdSm90ILi2EN4cute5tupleIJNS5_1CILi1EEES8_S8_EEENS6_IJNS7_ILi128EEENS7_ILi160EEENS7_ILi192EEEEEELi128ENS_12float_e4m3_tEfNS_4arch4Sm90ELb1ELb0ELb1ELb1ELb1ELb1ELb0ELb1ELb1ELb1ELb0ELb0EEENS1_21CollectiveEpilogueFwdINS6_IJSA_SA_SB_EEES9_NS_10bfloat16_tESG_Li256ELb1ELb1ELb0ELb1EEENS1_36VarlenDynamicPersistentTileSchedulerILi128ELi160ELi256ELi128ELb0ELb1ELb1ELb1ELb1ELb1EEEEEEEEEvNT_6ParamsE,"ax",@progbits
	.align	128
.text._ZN7cutlass13device_kernelIN5flash11enable_sm90INS1_16FlashAttnFwdSm90INS1_25CollectiveMainloopFwdSm90ILi2EN4cute5tupleIJNS5_1CILi1EEES8_S8_EEENS6_IJNS7_ILi128EEENS7_ILi160EEENS7_ILi192EEEEEELi128ENS_12float_e4m3_tEfNS_4arch4Sm90ELb1ELb0ELb1ELb1ELb1ELb1ELb0ELb1ELb1ELb1ELb0ELb0EEENS1_21CollectiveEpilogueFwdINS6_IJSA_SA_SB_EEES9_NS_10bfloat16_tESG_Li256ELb1ELb1ELb0ELb1EEENS1_36VarlenDynamicPersistentTileSchedulerILi128ELi160ELi256ELi128ELb0ELb1ELb1ELb1ELb1ELb1EEEEEEEEEvNT_6ParamsE:
        .type           _ZN7cutlass13device_kernelIN5flash11enable_sm90INS1_16FlashAttnFwdSm90INS1_25CollectiveMainloopFwdSm90ILi2EN4cute5tupleIJNS5_1CILi1EEES8_S8_EEENS6_IJNS7_ILi128EEENS7_ILi160EEENS7_ILi192EEEEEELi128ENS_12float_e4m3_tEfNS_4arch4Sm90ELb1ELb0ELb1ELb1ELb1ELb1ELb0ELb1ELb1ELb1ELb0ELb0EEENS1_21CollectiveEpilogueFwdINS6_IJSA_SA_SB_EEES9_NS_10bfloat16_tESG_Li256ELb1ELb1ELb0ELb1EEENS1_36VarlenDynamicPersistentTileSchedulerILi128ELi160ELi256ELi128ELb0ELb1ELb1ELb1ELb1ELb1EEEEEEEEEvNT_6ParamsE,@function
        .size           _ZN7cutlass13device_kernelIN5flash11enable_sm90INS1_16FlashAttnFwdSm90INS1_25CollectiveMainloopFwdSm90ILi2EN4cute5tupleIJNS5_1CILi1EEES8_S8_EEENS6_IJNS7_ILi128EEENS7_ILi160EEENS7_ILi192EEEEEELi128ENS_12float_e4m3_tEfNS_4arch4Sm90ELb1ELb0ELb1ELb1ELb1ELb1ELb0ELb1ELb1ELb1ELb0ELb0EEENS1_21CollectiveEpilogueFwdINS6_IJSA_SA_SB_EEES9_NS_10bfloat16_tESG_Li256ELb1ELb1ELb0ELb1EEENS1_36VarlenDynamicPersistentTileSchedulerILi128ELi160ELi256ELi128ELb0ELb1ELb1ELb1ELb1ELb1EEEEEEEEEvNT_6ParamsE,(.L_x_3198 - _ZN7cutlass13device_kernelIN5flash11enable_sm90INS1_16FlashAttnFwdSm90INS1_25CollectiveMainloopFwdSm90ILi2EN4cute5tupleIJNS5_1CILi1EEES8_S8_EEENS6_IJNS7_ILi128EEENS7_ILi160EEENS7_ILi192EEEEEELi128ENS_12float_e4m3_tEfNS_4arch4Sm90ELb1ELb0ELb1ELb1ELb1ELb1ELb0ELb1ELb1ELb1ELb0ELb0EEENS1_21CollectiveEpilogueFwdINS6_IJSA_SA_SB_EEES9_NS_10bfloat16_tESG_Li256ELb1ELb1ELb0ELb1EEENS1_36VarlenDynamicPersistentTileSchedulerILi128ELi160ELi256ELi128ELb0ELb1ELb1ELb1ELb1ELb1EEEEEEEEEvNT_6ParamsE)
        .other          _ZN7cutlass13device_kernelIN5flash11enable_sm90INS1_16FlashAttnFwdSm90INS1_25CollectiveMainloopFwdSm90ILi2EN4cute5tupleIJNS5_1CILi1EEES8_S8_EEENS6_IJNS7_ILi128EEENS7_ILi160EEENS7_ILi192EEEEEELi128ENS_12float_e4m3_tEfNS_4arch4Sm90ELb1ELb0ELb1ELb1ELb1ELb1ELb0ELb1ELb1ELb1ELb0ELb0EEENS1_21CollectiveEpilogueFwdINS6_IJSA_SA_SB_EEES9_NS_10bfloat16_tESG_Li256ELb1ELb1ELb0ELb1EEENS1_36VarlenDynamicPersistentTileSchedulerILi128ELi160ELi256ELi128ELb0ELb1ELb1ELb1ELb1ELb1EEEEEEEEEvNT_6ParamsE,@"STO_CUDA_ENTRY STV_DEFAULT"
_ZN7cutlass13device_kernelIN5flash11enable_sm90INS1_16FlashAttnFwdSm90INS1_25CollectiveMainloopFwdSm90ILi2EN4cute5tupleIJNS5_1CILi1EEES8_S8_EEENS6_IJNS7_ILi128EEENS7_ILi160EEENS7_ILi192EEEEEELi128ENS_12float_e4m3_tEfNS_4arch4Sm90ELb1ELb0ELb1ELb1ELb1ELb1ELb0ELb1ELb1ELb1ELb0ELb0EEENS1_21CollectiveEpilogueFwdINS6_IJSA_SA_SB_EEES9_NS_10bfloat16_tESG_Li256ELb1ELb1ELb0ELb1EEENS1_36VarlenDynamicPersistentTileSchedulerILi128ELi160ELi256ELi128ELb0ELb1ELb1ELb1ELb1ELb1EEEEEEEEEvNT_6ParamsE:
        /* <DEDUP_REMOVED lines=18> */
.L_x_2619:
[----:B------:R-:W-:Y:S05]  /*0120*/  BSYNC B0 ;  /* 0x0000000000007941 */ /* 0x000fea0003800000 */
.L_x_2618:
        /* <DEDUP_REMOVED lines=41> */
.L_x_2620:
        /* <DEDUP_REMOVED lines=22> */
.L_x_2621:
        /* <DEDUP_REMOVED lines=18> */
.L_x_2622:
        /* <DEDUP_REMOVED lines=22> */
.L_x_2623:
        /* <DEDUP_REMOVED lines=23> */
.L_x_2624:
        /* <DEDUP_REMOVED lines=8> */
.L_x_2627:
        /* <DEDUP_REMOVED lines=24> */
[----:B------:R-:W-:Y:S01]  /*0b10*/  R2UR UR39, R18 ;  /* 0x00000000122772ca */ /* 0x000fe200000e0000 */
[----:B------:R-:W-:Y:S01]  /*0b20*/  IMAD.MOV.U32 R199, RZ, RZ, RZ ;  /* 0x000000ffffc77224 */ /* 0x000fe200078e00ff */
[----:B------:R-:W-:Y:S01]  /*0b30*/  MOV R194, RZ ;  /* 0x000000ff00c27202 */ /* 0x000fe20000000f00 */
[----:B------:R-:W-:Y:S01]  /*0b40*/  IMAD.MOV.U32 R188, RZ, RZ, RZ ;  /* 0x000000ffffbc7224 */ /* 0x000fe200078e00ff */
[----:B------:R-:W-:Y:S01]  /*0b50*/  ULOP3.LUT UR48, UR36, 0x1, URZ, 0xfc, !UPT ;  /* 0x0000000124307892 */ /* 0x000fe2000f8efc3f */
[----:B------:R-:W-:-:S08]  /*0b60*/  UMOV UR37, URZ ;  /* 0x0000003f00257c82 */ /* 0x000fd00008000000 */
[----:B------:R-:W-:Y:S01]  /*0b70*/  UIADD3 UR39, UR39, 0x14400, URZ ;  /* 0x0001440027277890 */ /* 0x000fe2000fffe03f */
[----:B0-----:R-:W-:-:S05]  /*0b80*/  VIADD R24, R0, 0xffffff80 ;  /* 0xffffff8000187836 */ /* 0x001fca0000000000 */
[----:B------:R-:W-:Y:S02]  /*0b90*/  SHF.R.S32.HI R0, RZ, 0x1f, R24 ;  /* 0x0000001fff007819 */ /* 0x000fe40000011418 */
[-C--:B------:R-:W-:Y:S02]  /*0ba0*/  LEA.HI R7, R24, R24.reuse, RZ, 0x1 ;  /* 0x0000001818077211 */ /* 0x080fe400078f08ff */
[CC--:B------:R-:W-:Y:S02]  /*0bb0*/  LEA.HI R3, R0.reuse, R24.reuse, RZ, 0x5 ;  /* 0x0000001800037211 */ /* 0x0c0fe400078f28ff */
[----:B------:R-:W-:Y:S02]  /*0bc0*/  LEA.HI R2, R0, R24, RZ, 0x4 ;  /* 0x0000001800027211 */ /* 0x000fe400078f20ff */
[----:B------:R-:W-:Y:S02]  /*0bd0*/  SHF.L.U32 R4, R3, 0x5, RZ ;  /* 0x0000000503047819 */ /* 0x000fe400000006ff */
[----:B------:R-:W-:-:S02]  /*0be0*/  LOP3.LUT R3, R2, 0x3fffff0, RZ, 0xc0, !PT ;  /* 0x03fffff002037812 */ /* 0x000fc400078ec0ff */
[----:B------:R-:W-:Y:S02]  /*0bf0*/  LOP3.LUT R4, R4, 0xfffffc00, RZ, 0xc0, !PT ;  /* 0xfffffc0004047812 */ /* 0x000fe400078ec0ff */
[----:B------:R-:W-:Y:S01]  /*0c00*/  LEA.HI R6, R0, R24, RZ, 0x2 ;  /* 0x0000001800067211 */ /* 0x000fe200078f10ff */
[----:B------:R-:W-:Y:S01]  /*0c10*/  IMAD.IADD R3, R24, 0x1, -R3 ;  /* 0x0000000118037824 */ /* 0x000fe200078e0a03 */
[----:B------:R-:W-:Y:S02]  /*0c20*/  SHF.R.S32.HI R198, RZ, 0x1, R7 ;  /* 0x00000001ffc67819 */ /* 0x000fe40000011407 */
[----:B------:R-:W-:Y:S01]  /*0c30*/  SHF.R.S32.HI R8, RZ, 0x2, R6 ;  /* 0x00000002ff087819 */ /* 0x000fe20000011406 */
[----:B------:R-:W-:Y:S01]  /*0c40*/  IMAD R5, R3, 0x40, R4 ;  /* 0x0000004003057824 */ /* 0x000fe200078e0204 */
[----:B------:R-:W-:Y:S01]  /*0c50*/  LOP3.LUT R4, R7, 0xfffffffe, RZ, 0xc0, !PT ;  /* 0xfffffffe07047812 */ /* 0x000fe200078ec0ff */
[----:B------:R-:W-:Y:S01]  /*0c60*/  VIADD R25, R198, 0x80 ;  /* 0x00000080c6197836 */ /* 0x000fe20000000000 */
[----:B------:R-:W-:-:S02]  /*0c70*/  SHF.R.S32.HI R3, RZ, 0x4, R2 ;  /* 0x00000004ff037819 */ /* 0x000fc40000011402 */
[----:B------:R-:W-:Y:S01]  /*0c80*/  SHF.R.S32.HI R9, RZ, 0x1f, R6 ;  /* 0x0000001fff097819 */ /* 0x000fe20000011406 */
[----:B------:R-:W-:Y:S01]  /*0c90*/  IMAD.IADD R10, R24, 0x1, -R4 ;  /* 0x00000001180a7824 */ /* 0x000fe200078e0a04 */
[----:B------:R-:W-:Y:S02]  /*0ca0*/  LOP3.LUT R6, R6, 0xfffffffc, RZ, 0xc0, !PT ;  /* 0xfffffffc06067812 */ /* 0x000fe400078ec0ff */
[----:B------:R-:W-:Y:S01]  /*0cb0*/  LEA.HI R2, R2, R3, RZ, 0x1 ;  /* 0x0000000302027211 */ /* 0x000fe200078f08ff */
[----:B------:R-:W-:Y:S01]  /*0cc0*/  IMAD.SHL.U32 R190, R10, 0x8, RZ ;  /* 0x000000080abe7824 */ /* 0x000fe200078e00ff */
[----:B------:R-:W-:Y:S02]  /*0cd0*/  IADD3 R6, R24, -R6, RZ ;  /* 0x8000000618067210 */ /* 0x000fe40007ffe0ff */
[----:B------:R-:W-:Y:S01]  /*0ce0*/  LOP3.LUT R2, R2, 0x1ffffffe, RZ, 0xc0, !PT ;  /* 0x1ffffffe02027812 */ /* 0x000fe200078ec0ff */
[----:B------:R-:W-:Y:S01]  /*0cf0*/  VIADD R202, R190, 0x40 ;  /* 0x00000040beca7836 */ /* 0x000fe20000000000 */
[----:B------:R-:W-:Y:S01]  /*0d00*/  LEA.HI R4, R6, R6, RZ, 0x1 ;  /* 0x0000000606047211 */ /* 0x000fe200078f08ff */
[C---:B------:R-:W-:Y:S01]  /*0d10*/  VIADD R201, R190.reuse, 0x10 ;  /* 0x00000010bec97836 */ /* 0x040fe20000000000 */
[----:B------:R-:W-:Y:S01]  /*0d20*/  IADD3 R200, R190, 0x20, RZ ;  /* 0x00000020bec87810 */ /* 0x000fe20007ffe0ff */
[----:B------:R-:W-:Y:S01]  /*0d30*/  IMAD.IADD R2, R3, 0x1, -R2 ;  /* 0x0000000103027824 */ /* 0x000fe200078e0a02 */
[----:B------:R-:W-:Y:S01]  /*0d40*/  LOP3.LUT R11, R4, 0x1ffffffe, RZ, 0xc0, !PT ;  /* 0x1ffffffe040b7812 */ /* 0x000fe200078ec0ff */
[----:B------:R-:W-:Y:S01]  /*0d50*/  VIADD R204, R190, 0x50 ;  /* 0x00000050becc7836 */ /* 0x000fe20000000000 */
[----:B------:R-:W-:Y:S01]  /*0d60*/  LEA.HI R9, R9, R8, RZ, 0x2 ;  /* 0x0000000809097211 */ /* 0x000fe200078f10ff */
[----:B------:R-:W-:Y:S01]  /*0d70*/  IMAD R2, R2, 0x8, R5 ;  /* 0x0000000802027824 */ /* 0x000fe200078e0205 */
[----:B------:R-:W-:Y:S01]  /*0d80*/  IADD3 R218, R6, -R11, RZ ;  /* 0x8000000b06da7210 */ /* 0x000fe20007ffe0ff */
[C---:B------:R-:W-:Y:S01]  /*0d90*/  IMAD.IADD R4, R190.reuse, 0x1, R200 ;  /* 0x00000001be047824 */ /* 0x040fe200078e02c8 */
[----:B------:R-:W-:Y:S01]  /*0da0*/  SHF.R.S32.HI R5, RZ, 0x1f, R7 ;  /* 0x0000001fff057819 */ /* 0x000fe20000011407 */
[----:B------:R-:W-:Y:S01]  /*0db0*/  IMAD.IADD R6, R190, 0x1, R202 ;  /* 0x00000001be067824 */ /* 0x000fe200078e02ca */
[----:B------:R0:W-:Y:S01]  /*0dc0*/  STL [R1+0x38], R2 ;  /* 0x0000380201007387 */ /* 0x0001e20000100800 */
[----:B------:R-:W-:-:S02]  /*0dd0*/  LOP3.LUT R9, R9, 0xfffffffc, RZ, 0xc0, !PT ;  /* 0xfffffffc09097812 */ /* 0x000fc400078ec0ff */
[----:B------:R-:W-:Y:S02]  /*0de0*/  SHF.R.S32.HI R11, RZ, 0x1f, R4 ;  /* 0x0000001fff0b7819 */ /* 0x000fe40000011404 */
[----:B------:R-:W-:Y:S01]  /*0df0*/  LEA.HI R5, R5, R198, RZ, 0x3 ;  /* 0x000000c605057211 */ /* 0x000fe200078f18ff */
[----:B------:R-:W-:Y:S01]  /*0e00*/  IMAD.IADD R9, R8, 0x1, -R9 ;  /* 0x0000000108097824 */ /* 0x000fe200078e0a09 */
[CC--:B------:R-:W-:Y:S02]  /*0e10*/  LEA.HI R192, R11.reuse, R4.reuse, RZ, 0x4 ;  /* 0x000000040bc07211 */ /* 0x0c0fe400078f20ff */
[----:B------:R-:W-:Y:S02]  /*0e20*/  LEA.HI R17, R11, R4, RZ, 0x6 ;  /* 0x000000040b117211 */ /* 0x000fe400078f30ff */
[----:B0-----:R-:W-:Y:S02]  /*0e30*/  LEA.HI R2, R0, R24, RZ, 0x7 ;  /* 0x0000001800027211 */ /* 0x001fe400078f38ff */
[----:B------:R-:W-:-:S02]  /*0e40*/  SHF.R.S32.HI R13, RZ, 0x1f, R6 ;  /* 0x0000001fff0d7819 */ /* 0x000fc40000011406 */
[----:B------:R-:W-:Y:S02]  /*0e50*/  LOP3.LUT R4, R2, 0xffffff80, RZ, 0xc0, !PT ;  /* 0xffffff8002047812 */ /* 0x000fe400078ec0ff */
[----:B------:R-:W-:Y:S02]  /*0e60*/  LOP3.LUT R5, R5, 0xfffffff8, RZ, 0xc0, !PT ;  /* 0xfffffff805057812 */ /* 0x000fe400078ec0ff */
[CC--:B------:R-:W-:Y:S01]  /*0e70*/  LEA.HI R12, R13.reuse, R6.reuse, RZ, 0x4 ;  /* 0x000000060d0c7211 */ /* 0x0c0fe200078f20ff */
[----:B------:R-:W-:Y:S01]  /*0e80*/  IMAD.IADD R20, R24, 0x1, -R4 ;  /* 0x0000000118147824 */ /* 0x000fe200078e0a04 */
[----:B------:R-:W-:Y:S02]  /*0e90*/  LEA.HI R19, R13, R6, RZ, 0x6 ;  /* 0x000000060d137211 */ /* 0x000fe400078f30ff */
[----:B------:R-:W-:Y:S01]  /*0ea0*/  SHF.L.U32 R16, R10, 0x4, RZ ;  /* 0x000000040a107819 */ /* 0x000fe200000006ff */
[----:B------:R-:W-:Y:S01]  /*0eb0*/  IMAD.IADD R10, R198, 0x1, -R5 ;  /* 0x00000001c60a7824 */ /* 0x000fe200078e0a05 */
[----:B------:R-:W-:Y:S01]  /*0ec0*/  SHF.R.S32.HI R6, RZ, 0x1f, R20 ;  /* 0x0000001fff067819 */ /* 0x000fe20000011414 */
[----:B------:R-:W-:Y:S01]  /*0ed0*/  IMAD.SHL.U32 R19, R19, 0x80, RZ ;  /* 0x0000008013137824 */ /* 0x000fe200078e00ff */
[----:B------:R-:W-:Y:S01]  /*0ee0*/  SHF.R.S32.HI R4, RZ, 0x1f, R25 ;  /* 0x0000001fff047819 */ /* 0x000fe20000011419 */
[----:B------:R-:W-:Y:S01]  /*0ef0*/  VIADD R195, R16, 0x80 ;  /* 0x0000008010c37836 */ /* 0x000fe20000000000 */
[-C--:B------:R-:W-:Y:S01]  /*0f00*/  LEA.HI R13, R25, R25.reuse, RZ, 0x1 ;  /* 0x00000019190d7211 */ /* 0x080fe200078f08ff */
[----:B------:R0:W-:Y:S01]  /*0f10*/  STL [R1+0x34], R10 ;  /* 0x0000340a01007387 */ /* 0x0001e20000100800 */
[----:B------:R-:W-:Y:S01]  /*0f20*/  LEA.HI R8, R6, R20, RZ, 0x2 ;  /* 0x0000001406087211 */ /* 0x000fe200078f10ff */
[----:B------:R-:W-:Y:S01]  /*0f30*/  VIADD R196, R16, 0xa0 ;  /* 0x000000a010c47836 */ /* 0x000fe20000000000 */
[----:B------:R-:W-:Y:S01]  /*0f40*/  LEA.HI R5, R4, R25, RZ, 0x3 ;  /* 0x0000001904057211 */ /* 0x000fe200078f18ff */
[----:B------:R-:W-:Y:S01]  /*0f50*/  IMAD.SHL.U32 R4, R10, 0x80, RZ ;  /* 0x000000800a047824 */ /* 0x000fe200078e00ff */
[----:B------:R-:W-:-:S02]  /*0f60*/  LOP3.LUT R14, R13, 0x3fffffe, RZ, 0xc0, !PT ;  /* 0x03fffffe0d0e7812 */ /* 0x000fc400078ec0ff */
[--C-:B------:R-:W-:Y:S01]  /*0f70*/  SHF.R.S32.HI R11, RZ, 0x1f, R8.reuse ;  /* 0x0000001fff0b7819 */ /* 0x100fe20000011408 */
[----:B------:R-:W-:Y:S01]  /*0f80*/  IMAD.SHL.U32 R15, R5, 0x40, RZ ;  /* 0x00000040050f7824 */ /* 0x000fe200078e00ff */
[----:B------:R-:W-:Y:S02]  /*0f90*/  IADD3 R14, R25, -R14, RZ ;  /* 0x8000000e190e7210 */ /* 0x000fe40007ffe0ff */
[----:B0-----:R-:W-:Y:S02]  /*0fa0*/  SHF.R.S32.HI R10, RZ, 0x2, R8 ;  /* 0x00000002ff0a7819 */ /* 0x001fe40000011408 */
[----:B------:R-:W-:Y:S02]  /*0fb0*/  LOP3.LUT R5, R4, 0x380, RZ, 0xc0, !PT ;  /* 0x0000038004057812 */ /* 0x000fe400078ec0ff */
[----:B------:R-:W-:Y:S02]  /*0fc0*/  LEA.HI R11, R11, R10, RZ, 0x3 ;  /* 0x0000000a0b0b7211 */ /* 0x000fe400078f18ff */
[----:B------:R-:W-:-:S02]  /*0fd0*/  SHF.R.S32.HI R25, RZ, 0x7, R2 ;  /* 0x00000007ff197819 */ /* 0x000fc40000011402 */
[----:B------:R-:W-:Y:S02]  /*0fe0*/  LEA.HI R7, R7, R198, RZ, 0x1 ;  /* 0x000000c607077211 */ /* 0x000fe400078f08ff */
[----:B------:R-:W-:Y:S02]  /*0ff0*/  LEA.HI R0, R0, R24, RZ, 0x3 ;  /* 0x0000001800007211 */ /* 0x000fe400078f18ff */
[----:B------:R-:W-:Y:S02]  /*1000*/  SHF.R.U32.HI R4, RZ, 0x3, R5 ;  /* 0x00000003ff047819 */ /* 0x000fe40000011605 */
[----:B------:R-:W-:Y:S02]  /*1010*/  LOP3.LUT R11, R11, 0xfffffff8, RZ, 0xc0, !PT ;  /* 0xfffffff80b0b7812 */ /* 0x000fe400078ec0ff */
[----:B------:R-:W-:Y:S02]  /*1020*/  LEA.HI R6, R6, R20, RZ, 0x5 ;  /* 0x0000001406067211 */ /* 0x000fe400078f28ff */
[----:B------:R-:W-:Y:S01]  /*1030*/  LEA.HI R2, R2, R25, RZ, 0x1 ;  /* 0x0000001902027211 */ /* 0x000fe200078f08ff */
[----:B------:R-:W-:Y:S01]  /*1040*/  IMAD.IADD R11, R10, 0x1, -R11 ;  /* 0x000000010a0b7824 */ /* 0x000fe200078e0a0b */
[----:B------:R-:W-:-:S02]  /*1050*/  LOP3.LUT R5, R5, 0x10, R16, 0xf8, !PT ;  /* 0x0000001005057812 */ /* 0x000fc400078ef810 */
[----:B------:R-:W-:Y:S02]  /*1060*/  LOP3.LUT R7, R7, 0x3fffffe, RZ, 0xc0, !PT ;  /* 0x03fffffe07077812 */ /* 0x000fe400078ec0ff */
[----:B------:R-:W-:Y:S02]  /*1070*/  LOP3.LUT R223, R0, 0xfffffff8, RZ, 0xc0, !PT ;  /* 0xfffffff800df7812 */ /* 0x000fe400078ec0ff */
[----:B------:R-:W-:Y:S02]  /*1080*/  SHF.L.U32 R207, R9, 0x7, RZ ;  /* 0x0000000709cf7819 */ /* 0x000fe400000006ff */
[----:B------:R-:W-:Y:S01]  /*1090*/  SHF.R.S32.HI R6, RZ, 0x5, R6 ;  /* 0x00000005ff067819 */ /* 0x000fe20000011406 */
[----:B------:R-:W-:Y:S01]  /*10a0*/  IMAD.IADD R223, R24, 0x1, -R223 ;  /* 0x0000000118df7824 */ /* 0x000fe200078e0adf */
[----:B------:R-:W-:Y:S02]  /*10b0*/  LOP3.LUT R2, R2, 0x3fffffe, RZ, 0xc0, !PT ;  /* 0x03fffffe02027812 */ /* 0x000fe400078ec0ff */
[----:B------:R-:W-:Y:S01]  /*10c0*/  LOP3.LUT R220, R5, R4, RZ, 0x3c, !PT ;  /* 0x0000000405dc7212 */ /* 0x000fe200078e3cff */
[----:B------:R-:W-:Y:S01]  /*10d0*/  IMAD.IADD R4, R198, 0x1, -R7 ;  /* 0x00000001c6047824 */ /* 0x000fe200078e0a07 */
[----:B------:R-:W-:Y:S01]  /*10e0*/  LOP3.LUT R207, R207, 0x180, RZ, 0xc0, !PT ;  /* 0x00000180cfcf7812 */ /* 0x000fe200078ec0ff */
[----:B------:R-:W-:Y:S01]  /*10f0*/  IMAD R11, R6, 0x10, R11 ;  /* 0x00000010060b7824 */ /* 0x000fe200078e020b */
[----:B------:R-:W-:Y:S01]  /*1100*/  LOP3.LUT R15, R15, 0xfffffe00, RZ, 0xc0, !PT ;  /* 0xfffffe000f0f7812 */ /* 0x000fe200078ec0ff */
[----:B------:R-:W-:Y:S01]  /*1110*/  IMAD.IADD R2, R25, 0x1, -R2 ;  /* 0x0000000119027824 */ /* 0x000fe200078e0a02 */
[----:B------:R-:W-:Y:S01]  /*1120*/  SHF.R.U32.HI R208, RZ, 0x3, R207 ;  /* 0x00000003ffd07819 */ /* 0x000fe200000116cf */
[----:B------:R-:W-:Y:S01]  /*1130*/  IMAD R4, R3, 0x8, R4 ;  /* 0x0000000803047824 */ /* 0x000fe200078e0204 */
[----:B------:R-:W-:Y:S01]  /*1140*/  LOP3.LUT R7, R207, 0x30, R12, 0xf8, !PT ;  /* 0x00000030cf077812 */ /* 0x000fe200078ef80c */
[----:B------:R-:W-:Y:S01]  /*1150*/  IMAD.SHL.U32 R215, R223, 0x8, RZ ;  /* 0x00000008dfd77824 */ /* 0x000fe200078e00ff */
[----:B------:R-:W-:Y:S01]  /*1160*/  IADD3 R203, R190, 0x30, RZ ;  /* 0x00000030becb7810 */ /* 0x000fe20007ffe0ff */
[----:B------:R-:W-:Y:S01]  /*1170*/  IMAD.SHL.U32 R209, R4, 0x40, RZ ;  /* 0x0000004004d17824 */ /* 0x000fe200078e00ff */
[----:B------:R-:W-:Y:S01]  /*1180*/  LEA R10, R2, R11, 0x6 ;  /* 0x0000000b020a7211 */ /* 0x000fe200078e30ff */
[----:B------:R-:W-:Y:S01]  /*1190*/  IMAD R220, R3, 0x400, R220 ;  /* 0x0000040003dc7824 */ /* 0x000fe200078e02dc */
[----:B------:R-:W-:Y:S01]  /*11a0*/  SHF.R.S32.HI R229, RZ, 0x3, R0 ;  /* 0x00000003ffe57819 */ /* 0x000fe20000011400 */
[----:B------:R-:W-:Y:S01]  /*11b0*/  IMAD R211, R14, 0x40, R15 ;  /* 0x000000400ed37824 */ /* 0x000fe200078e020f */
[----:B------:R-:W-:Y:S01]  /*11c0*/  LOP3.LUT R6, R19, 0xffffe000, RZ, 0xc0, !PT ;  /* 0xffffe00013067812 */ /* 0x000fe200078ec0ff */
[----:B------:R-:W-:Y:S01]  /*11d0*/  STL [R1+0x30], R10 ;  /* 0x0000300a01007387 */ /* 0x000fe20000100800 */
[----:B------:R-:W-:Y:S01]  /*11e0*/  LOP3.LUT R7, R7, R208, RZ, 0x3c, !PT ;  /* 0x000000d007077212 */ /* 0x000fe200078e3cff */
[----:B------:R-:W-:Y:S01]  /*11f0*/  VIADD R222, R215, 0x40 ;  /* 0x00000040d7de7836 */ /* 0x000fe20000000000 */
[----:B------:R-:W-:Y:S01]  /*1200*/  SHF.R.S32.HI R0, RZ, 0x1f, R215 ;  /* 0x0000001fff007819 */ /* 0x000fe200000114d7 */
[----:B------:R-:W-:Y:S01]  /*1210*/  IMAD.MOV.U32 R19, RZ, RZ, RZ ;  /* 0x000000ffff137224 */ /* 0x000fe200078e00ff */
[----:B------:R-:W-:Y:S01]  /*1220*/  SHF.R.S32.HI R2, RZ, 0x1f, R201 ;  /* 0x0000001fff027819 */ /* 0x000fe200000114c9 */
[----:B------:R-:W-:Y:S01]  /*1230*/  IMAD R218, R218, 0x8, R10 ;  /* 0x00000008dada7824 */ /* 0x000fe200078e020a */
[----:B------:R-:W-:-:S02]  /*1240*/  SHF.L.U32 R17, R17, 0x7, RZ ;  /* 0x0000000711117819 */ /* 0x000fc400000006ff */
[----:B------:R-:W-:Y:S01]  /*1250*/  LOP3.LUT R5, R207, 0x30, R192, 0xf8, !PT ;  /* 0x00000030cf057812 */ /* 0x000fe200078ef8c0 */
[----:B------:R0:W-:Y:S01]  /*1260*/  STL [R1+0x1c], R2 ;  /* 0x00001c0201007387 */ /* 0x0001e20000100800 */
[----:B------:R-:W-:Y:S02]  /*1270*/  SHF.R.S32.HI R0, RZ, 0x1f, R200 ;  /* 0x0000001fff007819 */ /* 0x000fe400000114c8 */
[----:B------:R-:W-:Y:S02]  /*1280*/  SHF.R.S32.HI R3, RZ, 0x1f, R203 ;  /* 0x0000001fff037819 */ /* 0x000fe400000114cb */
[----:B------:R-:W-:Y:S01]  /*1290*/  IADD3 R15, R7, R209, R6 ;  /* 0x000000d1070f7210 */ /* 0x000fe20007ffe006 */
[----:B------:R1:W-:Y:S01]  /*12a0*/  STL [R1+0x18], R0 ;  /* 0x0000180001007387 */ /* 0x0003e20000100800 */
[----:B------:R-:W-:Y:S02]  /*12b0*/  LOP3.LUT R4, R17, 0xffffe000, RZ, 0xc0, !PT ;  /* 0xffffe00011047812 */ /* 0x000fe400078ec0ff */
[----:B------:R-:W-:Y:S01]  /*12c0*/  LOP3.LUT R5, R5, R208, RZ, 0x3c, !PT ;  /* 0x000000d005057212 */ /* 0x000fe200078e3cff */
[----:B------:R2:W-:Y:S01]  /*12d0*/  STL [R1+0x14], R3 ;  /* 0x0000140301007387 */ /* 0x0005e20000100800 */
[----:B------:R-:W-:-:S02]  /*12e0*/  LOP3.LUT R7, R207, 0x30, R16, 0xf8, !PT ;  /* 0x00000030cf077812 */ /* 0x000fc400078ef810 */
[----:B0-----:R-:W-:Y:S02]  /*12f0*/  SHF.R.S32.HI R2, RZ, 0x1f, R202 ;  /* 0x0000001fff027819 */ /* 0x001fe400000114ca */
[----:B------:R-:W-:Y:S02]  /*1300*/  LOP3.LUT P0, RZ, R9, 0x2, RZ, 0xc0, !PT ;  /* 0x0000000209ff7812 */ /* 0x000fe4000780c0ff */
[----:B-1----:R-:W-:Y:S01]  /*1310*/  SHF.R.S32.HI R0, RZ, 0x1f, R204 ;  /* 0x0000001fff007819 */ /* 0x002fe200000114cc */
[----:B------:R0:W-:Y:S01]  /*1320*/  STL [R1+0x10], R2 ;  /* 0x0000100201007387 */ /* 0x0001e20000100800 */
[----:B------:R-:W-:Y:S01]  /*1330*/  IADD3 R9, R5, R209, R4 ;  /* 0x000000d105097210 */ /* 0x000fe20007ffe004 */
[----:B------:R-:W-:Y:S01]  /*1340*/  IMAD.MOV.U32 R5, RZ, RZ, 0x20 ;  /* 0x00000020ff057424 */ /* 0x000fe200078e00ff */
[----:B--2---:R-:W-:Y:S01]  /*1350*/  LOP3.LUT R3, R207, 0x10, R16, 0xf8, !PT ;  /* 0x00000010cf037812 */ /* 0x004fe200078ef810 */
[----:B------:R1:W-:Y:S01]  /*1360*/  STL [R1+0xc], R0 ;  /* 0x00000c0001007387 */ /* 0x0003e20000100800 */
[----:B------:R-:W-:-:S02]  /*1370*/  LOP3.LUT R7, R7, R208, RZ, 0x3c, !PT ;  /* 0x000000d007077212 */ /* 0x000fc400078e3cff */
[----:B------:R-:W-:Y:S02]  /*1380*/  LOP3.LUT R216, R3, R208, RZ, 0x3c, !PT ;  /* 0x000000d003d87212 */ /* 0x000fe400078e3cff */
[C---:B------:R-:W-:Y:S01]  /*1390*/  IADD3 R3, R18.reuse, R209, R7 ;  /* 0x000000d112037210 */ /* 0x040fe20007ffe007 */
[----:B0-----:R-:W-:Y:S01]  /*13a0*/  IMAD.IADD R2, R18, 0x1, R9 ;  /* 0x0000000112027824 */ /* 0x001fe200078e0209 */
[----:B------:R-:W-:Y:S01]  /*13b0*/  SHF.R.S32.HI R13, RZ, 0x1, R13 ;  /* 0x00000001ff0d7819 */ /* 0x000fe2000001140d */
[----:B------:R-:W-:Y:S01]  /*13c0*/  IMAD.IADD R216, R209, 0x1, R216 ;  /* 0x00000001d1d87824 */ /* 0x000fe200078e02d8 */
[----:B------:R-:W-:Y:S01]  /*13d0*/  IADD3 R189, R16, 0x60, RZ ;  /* 0x0000006010bd7810 */ /* 0x000fe20007ffe0ff */
[----:B------:R0:W-:Y:S01]  /*13e0*/  STL [R1+0x28], R3 ;  /* 0x0000280301007387 */ /* 0x0001e20000100800 */
[----:B-1----:R-:W-:Y:S01]  /*13f0*/  SHF.R.S32.HI R0, RZ, 0x1f, R222 ;  /* 0x0000001fff007819 */ /* 0x002fe200000114de */
[----:B------:R-:W-:Y:S01]  /*1400*/  IMAD.IADD R0, R18, 0x1, R15 ;  /* 0x0000000112007824 */ /* 0x000fe200078e020f */
[----:B------:R-:W-:Y:S01]  /*1410*/  LOP3.LUT R217, R8, 0x7ffffffc, RZ, 0xc0, !PT ;  /* 0x7ffffffc08d97812 */ /* 0x000fe200078ec0ff */
[----:B------:R0:W-:Y:S01]  /*1420*/  STL [R1+0x24], R2 ;  /* 0x0000240201007387 */ /* 0x0001e20000100800 */
[----:B------:R-:W-:Y:S01]  /*1430*/  IMAD.SHL.U32 R13, R13, 0x80, RZ ;  /* 0x000000800d0d7824 */ /* 0x000fe200078e00ff */
[----:B------:R-:W-:-:S02]  /*1440*/  SEL R5, R5, 0xffffffe0, !P0 ;  /* 0xffffffe005057807 */ /* 0x000fc40004000000 */
[----:B------:R0:W-:Y:S01]  /*1450*/  STL [R1+0x20], R0 ;  /* 0x0000200001007387 */ /* 0x0001e20000100800 */
[----:B------:R-:W-:Y:S02]  /*1460*/  SHF.R.S32.HI R17, RZ, 0x1f, R16 ;  /* 0x0000001fff117819 */ /* 0x000fe40000011410 */
[----:B------:R-:W-:Y:S02]  /*1470*/  SHF.R.S32.HI R197, RZ, 0x1f, R189 ;  /* 0x0000001fffc57819 */ /* 0x000fe400000114bd */
[----:B------:R-:W-:Y:S02]  /*1480*/  SHF.R.S32.HI R206, RZ, 0x1f, R195 ;  /* 0x0000001fffce7819 */ /* 0x000fe400000114c3 */
[----:B------:R-:W-:Y:S02]  /*1490*/  SHF.R.S32.HI R205, RZ, 0x1f, R196 ;  /* 0x0000001fffcd7819 */ /* 0x000fe400000114c4 */
[----:B------:R-:W-:Y:S02]  /*14a0*/  LOP3.LUT R210, R13, 0x180, RZ, 0xc0, !PT ;  /* 0x000001800dd27812 */ /* 0x000fe400078ec0ff */
[----:B------:R-:W-:-:S02]  /*14b0*/  IADD3 R217, R20, -R217, RZ ;  /* 0x800000d914d97210 */ /* 0x000fc40007ffe0ff */
[----:B------:R-:W-:Y:S02]  /*14c0*/  SHF.R.S32.HI R192, RZ, 0x4, R192 ;  /* 0x00000004ffc07819 */ /* 0x000fe400000114c0 */
[----:B------:R-:W-:Y:S02]  /*14d0*/  SHF.R.S32.HI R193, RZ, 0x4, R12 ;  /* 0x00000004ffc17819 */ /* 0x000fe4000001140c */
[C---:B------:R-:W-:Y:S02]  /*14e0*/  IADD3 R219, R5.reuse, R216, RZ ;  /* 0x000000d805db7210 */ /* 0x040fe40007ffe0ff */
[----:B0-----:R-:W-:-:S07]  /*14f0*/  IADD3 R228, R5, UR39, R216 ;  /* 0x0000002705e47c10 */ /* 0x001fce000fffe0d8 */
.L_x_2840:
[----:B0---4-:R-:W0:Y:S02]  /*1500*/  LDC.64 R2, c[0x0][0xc88] ;  /* 0x00032200ff027b82 */ /* 0x011e240000000a00 */
[----:B0-----:R-:W-:-:S05]  /*1510*/  IMAD.WIDE R2, R23, 0x4, R2 ;  /* 0x0000000417027825 */ /* 0x001fca00078e0202 */
[----:B--2---:R-:W2:Y:S01]  /*1520*/  LDG.E R221, desc[UR52][R2.64] ;  /* 0x0000003402dd7981 */ /* 0x004ea2000c1e1900 */
[----:B------:R-:W-:Y:S05]  /*1530*/  YIELD ;  /* 0x0000000000007946 */ /* 0x000fea0003800000 */
[----:B------:R-:W-:Y:S01]  /*1540*/  ULDC.64 UR4, c[0x0][0xa28] ;  /* 0x00028a0000047ab9 */ /* 0x000fe20000000a00 */
[----:B------:R-:W-:Y:S01]  /*1550*/  ULDC.64 UR8, c[0x0][0xa18] ;  /* 0x0002860000087ab9 */ /* 0x000fe20000000a00 */
[----:B------:R-:W-:Y:S01]  /*1560*/  ISETP.NE.U32.AND P1, PT, RZ, UR4, PT ;  /* 0x00000004ff007c0c */ /* 0x000fe2000bf25070 */
[----:B------:R-:W-:Y:S01]  /*1570*/  ULDC.64 UR6, c[0x0][0xa08] ;  /* 0x0002820000067ab9 */ /* 0x000fe20000000a00 */
[----:B------:R-:W-:Y:S01]  /*1580*/  IMAD.MOV.U32 R0, RZ, RZ, RZ ;  /* 0x000000ffff007224 */ /* 0x000fe200078e00ff */
[----:B------:R-:W-:-:S02]  /*1590*/  ISETP.NE.U32.AND P0, PT, RZ, UR6, PT ;  /* 0x00000006ff007c0c */ /* 0x000fc4000bf05070 */
[----:B------:R-:W-:Y:S02]  /*15a0*/  ISETP.NE.AND.EX P1, PT, RZ, UR5, PT, P1 ;  /* 0x00000005ff007c0c */ /* 0x000fe4000bf25310 */
[----:B------:R-:W-:Y:S02]  /*15b0*/  ISETP.NE.AND.EX P0, PT, RZ, UR7, PT, P0 ;  /* 0x00000007ff007c0c */ /* 0x000fe4000bf05300 */
[----:B------:R-:W-:Y:S02]  /*15c0*/  MOV R26, RZ ;  /* 0x000000ff001a7202 */ /* 0x000fe40000000f00 */
[----:B--2---:R-:W-:Y:S01]  /*15d0*/  SHF.R.S32.HI R227, RZ, 0x1f, R221 ;  /* 0x0000001fffe37819 */ /* 0x004fe200000114dd */
[----:B------:R-:W-:-:S06]  /*15e0*/  IMAD.SHL.U32 R225, R221, 0x4, RZ ;  /* 0x00000004dde17824 */ /* 0x000fcc00078e00ff */
        /* <DEDUP_REMOVED lines=22> */
[----:B------:R-:W-:Y:S01]  /*1750*/  IMAD.U32 R2, RZ, RZ, UR5 ;  /* 0x00000005ff027e24 */ /* 0x000fe2000f8e00ff */
[----:B------:R-:W-:Y:S01]  /*1760*/  MOV R25, UR4 ;  /* 0x0000000400197c02 */ /* 0x000fe20008000f00 */
[----:B------:R-:W-:Y:S01]  /*1770*/  IMAD.MOV.U32 R23, RZ, RZ, R221 ;  /* 0x000000ffff177224 */ /* 0x000fe200078e00dd */
[----:B0-----:R-:W-:Y:S06]  /*1780*/  @P2 BRA `(.L_x_2629) ;  /* 0x0000000000242947 */ /* 0x001fec0003800000 */
        /* <DEDUP_REMOVED lines=9> */
.L_x_2629:
[----:B------:R-:W-:Y:S01]  /*1820*/  ULDC.64 UR4, c[0x0][0xa20] ;  /* 0x0002880000047ab9 */ /* 0x000fe20000000a00 */
[----:B------:R-:W-:Y:S01]  /*1830*/  IMAD.MOV.U32 R224, RZ, RZ, R22 ;  /* 0x000000ffffe07224 */ /* 0x000fe200078e0016 */
[----:B------:R-:W-:-:S04]  /*1840*/  ISETP.NE.U32.AND P1, PT, RZ, UR4, PT ;  /* 0x00000004ff007c0c */ /* 0x000fc8000bf25070 */
[----:B------:R-:W-:-:S13]  /*1850*/  ISETP.NE.AND.EX P1, PT, RZ, UR5, PT, P1 ;  /* 0x00000005ff007c0c */ /* 0x000fda000bf25310 */
[----:B------:R-:W-:Y:S05]  /*1860*/  @!P1 BRA `(.L_x_2630) ;  /* 0x0000000000109947 */ /* 0x000fea0003800000 */
[----:B------:R-:W-:-:S04]  /*1870*/  IADD3 R4, P0, R225, UR4, RZ ;  /* 0x00000004e1047c10 */ /* 0x000fc8000ff1e0ff */
[----:B------:R-:W-:-:S05]  /*1880*/  IADD3.X R5, R226, UR5, RZ, P0, !PT ;  /* 0x00000005e2057c10 */ /* 0x000fca00087fe4ff */
[----:B------:R0:W5:Y:S01]  /*1890*/  LDG.E R25, desc[UR52][R4.64] ;  /* 0x0000003404197981 */ /* 0x000162000c1e1900 */
[----:B------:R-:W-:Y:S05]  /*18a0*/  BRA `(.L_x_2631) ;  /* 0x0000000000107947 */ /* 0x000fea0003800000 */
.L_x_2630:
[----:B------:R-:W-:Y:S05]  /*18b0*/  @!P0 BRA `(.L_x_2631) ;  /* 0x00000000000c8947 */ /* 0x000fea0003800000 */
[----:B------:R-:W2:Y:S04]  /*18c0*/  LDG.E R4, desc[UR52][R8.64] ;  /* 0x0000003408047981 */ /* 0x000ea8000c1e1900 */
[----:B------:R-:W2:Y:S02]  /*18d0*/  LDG.E R25, desc[UR52][R8.64+0x4] ;  /* 0x0000043408197981 */ /* 0x000ea4000c1e1900 */
[----:B--2---:R-:W-:-:S07]  /*18e0*/  IMAD.IADD R25, R25, 0x1, -R4 ;  /* 0x0000000119197824 */ /* 0x004fce00078e0a04 */
.L_x_2631:
[----:B------:R-:W-:Y:S01]  /*18f0*/  ULDC.64 UR4, c[0x0][0xa10] ;  /* 0x0002840000047ab9 */ /* 0x000fe20000000a00 */
[----:B------:R-:W1:Y:S01]  /*1900*/  LDC R9, c[0x0][0x448] ;  /* 0x00011200ff097b82 */ /* 0x000e620000000800 */
[----:B------:R-:W-:-:S04]  /*1910*/  ISETP.NE.U32.AND P0, PT, RZ, UR4, PT ;  /* 0x00000004ff007c0c */ /* 0x000fc8000bf05070 */
[----:B------:R-:W-:Y:S01]  /*1920*/  ISETP.NE.AND.EX P0, PT, RZ, UR5, PT, P0 ;  /* 0x00000005ff007c0c */ /* 0x000fe2000bf05300 */
[----:B------:R-:W-:-:S12]  /*1930*/  ULDC.64 UR4, c[0x0][0xa30] ;  /* 0x00028c0000047ab9 */ /* 0x000fd80000000a00 */
[----:B0-----:R-:W0:Y:S02]  /*1940*/  @P0 LDC.64 R4, c[0x0][0xa10] ;  /* 0x00028400ff040b82 */ /* 0x001e240000000a00 */
[----:B0-----:R-:W-:-:S05]  /*1950*/  @P0 IMAD.WIDE R4, R23, 0x4, R4 ;  /* 0x0000000417040825 */ /* 0x001fca00078e0204 */
[----:B------:R-:W2:Y:S04]  /*1960*/  @P0 LDG.E R3, desc[UR52][R4.64] ;  /* 0x0000003404030981 */ /* 0x000ea8000c1e1900 */
[----:B------:R0:W2:Y:S01]  /*1970*/  @P0 LDG.E R8, desc[UR52][R4.64+0x4] ;  /* 0x0000043404080981 */ /* 0x0000a2000c1e1900 */
[----:B------:R-:W-:Y:S02]  /*1980*/  ISETP.NE.U32.AND P1, PT, RZ, UR4, PT ;  /* 0x00000004ff007c0c */ /* 0x000fe4000bf25070 */
[----:B-----5:R-:W-:Y:S02]  /*1990*/  MOV R135, R25 ;  /* 0x0000001900877202 */ /* 0x020fe40000000f00 */
[----:B------:R-:W-:-:S13]  /*19a0*/  ISETP.NE.AND.EX P1, PT, RZ, UR5, PT, P1 ;  /* 0x00000005ff007c0c */ /* 0x000fda000bf25310 */
[----:B------:R-:W-:-:S04]  /*19b0*/  @P1 IADD3 R6, P2, R225, UR4, RZ ;  /* 0x00000004e1061c10 */ /* 0x000fc8000ff5e0ff */
[----:B------:R-:W-:-:S05]  /*19c0*/  @P1 IADD3.X R7, R226, UR5, RZ, P2, !PT ;  /* 0x00000005e2071c10 */ /* 0x000fca00097fe4ff */
[----:B------:R3:W5:Y:S01]  /*19d0*/  @P1 LDG.E R135, desc[UR52][R6.64] ;  /* 0x0000003406871981 */ /* 0x000762000c1e1900 */
[----:B-1----:R-:W-:Y:S01]  /*19e0*/  ISETP.NE.AND P1, PT, R9, 0x1, PT ;  /* 0x000000010900780c */ /* 0x002fe20003f25270 */
[----:B------:R-:W-:-:S04]  /*19f0*/  IMAD.SHL.U32 R212, R21, 0x80, RZ ;  /* 0x0000008015d47824 */ /* 0x000fc800078e00ff */
[----:B0-----:R-:W-:-:S08]  /*1a00*/  VIADD R4, R212, 0x7f ;  /* 0x0000007fd4047836 */ /* 0x001fd00000000000 */
[----:B------:R-:W0:Y:S08]  /*1a10*/  @P1 LDC R9, c[0x0][0x44c] ;  /* 0x00011300ff091b82 */ /* 0x000e300000000800 */
[----:B------:R-:W1:Y:S01]  /*1a20*/  @P1 LDC R5, c[0x0][0x450] ;  /* 0x00011400ff051b82 */ /* 0x000e620000000800 */
[----:B--2---:R-:W-:Y:S01]  /*1a30*/  @P0 IMAD.IADD R2, R8, 0x1, -R3 ;  /* 0x0000000108020824 */ /* 0x004fe200078e0a03 */
[----:B------:R-:W-:Y:S01]  /*1a40*/  IADD3 R8, -R0, R25, RZ ;  /* 0x0000001900087210 */ /* 0x000fe20007ffe1ff */
[----:B0-----:R-:W-:-:S04]  /*1a50*/  @P1 IMAD.HI.U32 R0, R4, R9, RZ ;  /* 0x0000000904001227 */ /* 0x001fc800078e00ff */
[----:B------:R-:W-:Y:S01]  /*1a60*/  IMAD.IADD R214, R8, 0x1, R2 ;  /* 0x0000000108d67824 */ /* 0x000fe200078e0202 */
[----:B-1----:R-:W-:-:S03]  /*1a70*/  @P1 SHF.R.U32.HI R4, RZ, R5, R0 ;  /* 0x00000005ff041219 */ /* 0x002fc60000011600 */
[C---:B------:R-:W-:Y:S01]  /*1a80*/  VIADD R0, R214.reuse, 0x9f ;  /* 0x0000009fd6007836 */ /* 0x040fe20000000000 */
[----:B------:R-:W-:-:S03]  /*1a90*/  IADD3 R151, R214, 0xa0, -R213 ;  /* 0x000000a0d6977810 */ /* 0x000fc60007ffe8d5 */
[----:B------:R-:W-:-:S04]  /*1aa0*/  IMAD.HI R0, R0, 0x66666667, RZ ;  /* 0x6666666700007827 */ /* 0x000fc800078e02ff */
[----:B------:R-:W-:Y:S01]  /*1ab0*/  IMAD.IADD R4, R151, 0x1, R4 ;  /* 0x0000000197047824 */ /* 0x000fe200078e0204 */
[----:B------:R-:W-:-:S03]  /*1ac0*/  SHF.R.U32.HI R3, RZ, 0x1f, R0 ;  /* 0x0000001fff037819 */ /* 0x000fc60000011600 */
[----:B------:R-:W-:Y:S01]  /*1ad0*/  IMAD.HI R4, R4, 0x66666667, RZ ;  /* 0x6666666704047827 */ /* 0x000fe200078e02ff */
[----:B------:R-:W-:-:S04]  /*1ae0*/  LEA.HI.SX32 R152, R0, R3, 0x1a ;  /* 0x0000000300987211 */ /* 0x000fc800078fd2ff */
[----:B------:R-:W-:-:S04]  /*1af0*/  SHF.R.U32.HI R5, RZ, 0x1f, R4 ;  /* 0x0000001fff057819 */ /* 0x000fc80000011604 */
[----:B------:R-:W-:Y:S02]  /*1b00*/  LEA.HI.SX32 R5, R4, R5, 0x1a ;  /* 0x0000000504057211 */ /* 0x000fe400078fd2ff */
[----:B------:R-:W-:Y:S02]  /*1b10*/  IADD3 R4, -R8, RZ, RZ ;  /* 0x000000ff08047210 */ /* 0x000fe40007ffe1ff */
[----:B------:R-:W-:Y:S02]  /*1b20*/  VIMNMX R5, R152, R5, PT ;  /* 0x0000000598057248 */ /* 0x000fe40003fe0100 */
[----:B------:R-:W-:-:S03]  /*1b30*/  VIMNMX R4, RZ, R4, !PT ;  /* 0x00000004ff047248 */ /* 0x000fc60007fe0100 */
[----:B------:R-:W-:-:S05]  /*1b40*/  IMAD R5, R5, 0xa0, -R8 ;  /* 0x000000a005057824 */ /* 0x000fca00078e0a08 */
[----:B------:R-:W-:-:S04]  /*1b50*/  VIMNMX R3, R5, R2, PT ;  /* 0x0000000205037248 */ /* 0x000fc80003fe0100 */
        /* <DEDUP_REMOVED lines=10> */
[----:B---3--:R-:W-:Y:S05]  /*1c00*/  @!P1 BRA `(.L_x_2632) ;  /* 0x000000e400649947 */ /* 0x008fea0003800000 */
[----:B------:R-:W-:Y:S01]  /*1c10*/  VIADD R0, R18, 0x1a400 ;  /* 0x0001a40012007836 */ /* 0x000fe20000000000 */
[----:B------:R-:W-:Y:S04]  /*1c20*/  BSSY B6, `(.L_x_2633) ;  /* 0x0000013000067945 */ /* 0x000fe80003800000 */
[----:B------:R-:W-:-:S13]  /*1c30*/  LOP3.LUT P0, RZ, R0, 0x1bf, RZ, 0xc0, !PT ;  /* 0x000001bf00ff7812 */ /* 0x000fda000780c0ff */
[----:B------:R-:W-:Y:S05]  /*1c40*/  @!P0 BRA `(.L_x_2634) ;  /* 0x0000000000408947 */ /* 0x000fea0003800000 */
[----:B------:R-:W-:Y:S01]  /*1c50*/  MOV R0, 0x0 ;  /* 0x0000000000007802 */ /* 0x000fe20000000f00 */
[----:B------:R-:W-:Y:S01]  /*1c60*/  ULDC.64 UR4, c[0x4][0xc8] ;  /* 0x0100320000047ab9 */ /* 0x000fe20000000a00 */
[----:B------:R-:W-:Y:S01]  /*1c70*/  ULDC.64 UR6, c[0x4][0x30] ;  /* 0x01000c0000067ab9 */ /* 0x000fe20000000a00 */
[----:B------:R-:W-:Y:S01]  /*1c80*/  MOV R4, UR4 ;  /* 0x0000000400047c02 */ /* 0x000fe20008000f00 */
[----:B------:R0:W1:Y:S01]  /*1c90*/  LDC.64 R14, c[0x4][R0] ;  /* 0x01000000000e7b82 */ /* 0x0000620000000a00 */
[----:B------:R-:W-:Y:S01]  /*1ca0*/  IMAD.U32 R5, RZ, RZ, UR5 ;  /* 0x00000005ff057e24 */ /* 0x000fe2000f8e00ff */
[----:B------:R-:W-:Y:S01]  /*1cb0*/  ULDC.64 UR4, c[0x4][0xd0] ;  /* 0x0100340000047ab9 */ /* 0x000fe20000000a00 */
[----:B------:R-:W-:Y:S01]  /*1cc0*/  MOV R10, UR6 ;  /* 0x00000006000a7c02 */ /* 0x000fe20008000f00 */
[----:B------:R-:W-:Y:S01]  /*1cd0*/  IMAD.U32 R6, RZ, RZ, UR4 ;  /* 0x00000004ff067e24 */ /* 0x000fe2000f8e00ff */
[----:B------:R-:W-:Y:S01]  /*1ce0*/  MOV R13, RZ ;  /* 0x000000ff000d7202 */ /* 0x000fe20000000f00 */
[----:B------:R-:W-:-:S02]  /*1cf0*/  IMAD.U32 R7, RZ, RZ, UR5 ;  /* 0x00000005ff077e24 */ /* 0x000fc4000f8e00ff */
[----:B------:R-:W-:Y:S02]  /*1d00*/  IMAD.U32 R11, RZ, RZ, UR7 ;  /* 0x00000007ff0b7e24 */ /* 0x000fe4000f8e00ff */
[----:B------:R-:W-:Y:S02]  /*1d10*/  IMAD.MOV.U32 R8, RZ, RZ, 0x70 ;  /* 0x00000070ff087424 */ /* 0x000fe400078e00ff */
[----:B0-----:R-:W-:-:S07]  /*1d20*/  IMAD.MOV.U32 R12, RZ, RZ, 0x1 ;  /* 0x00000001ff0c7424 */ /* 0x001fce00078e00ff */
[----:B------:R-:W-:-:S07]  /*1d30*/  LEPC R20, `(.L_x_2634) ;  /* 0x000000001014794e */ /* 0x000fce0000000000 */
[----:B-1---5:R-:W-:Y:S05]  /*1d40*/  CALL.ABS.NOINC R14 ;  /* 0x000000000e007343 */ /* 0x022fea0003c00000 */
.L_x_2634:
[----:B------:R-:W-:Y:S05]  /*1d50*/  BSYNC B6 ;  /* 0x0000000000067941 */ /* 0x000fea0003800000 */
.L_x_2633:
        /* <DEDUP_REMOVED lines=12> */
[----:B------:R-:W-:Y:S01]  /*1e20*/  IMAD.U32 R7, RZ, RZ, UR7 ;  /* 0x00000007ff077e24 */ /* 0x000fe2000f8e00ff */
[----:B------:R-:W-:Y:S01]  /*1e30*/  MOV R8, 0x70 ;  /* 0x0000007000087802 */ /* 0x000fe20000000f00 */
[----:B------:R-:W-:-:S02]  /*1e40*/  IMAD.U32 R10, RZ, RZ, UR4 ;  /* 0x00000004ff0a7e24 */ /* 0x000fc4000f8e00ff */
[----:B------:R-:W-:Y:S02]  /*1e50*/  IMAD.U32 R11, RZ, RZ, UR5 ;  /* 0x00000005ff0b7e24 */ /* 0x000fe4000f8e00ff */
[----:B------:R-:W-:Y:S02]  /*1e60*/  IMAD.MOV.U32 R12, RZ, RZ, 0x1 ;  /* 0x00000001ff0c7424 */ /* 0x000fe400078e00ff */
[----:B0-----:R-:W-:-:S07]  /*1e70*/  IMAD.MOV.U32 R13, RZ, RZ, RZ ;  /* 0x000000ffff0d7224 */ /* 0x001fce00078e00ff */
[----:B------:R-:W-:-:S07]  /*1e80*/  LEPC R20, `(.L_x_2636) ;  /* 0x000000001014794e */ /* 0x000fce0000000000 */
[----:B-1---5:R-:W-:Y:S05]  /*1e90*/  CALL.ABS.NOINC R14 ;  /* 0x000000000e007343 */ /* 0x022fea0003c00000 */
.L_x_2636:
[----:B------:R-:W-:Y:S05]  /*1ea0*/  BSYNC B6 ;  /* 0x0000000000067941 */ /* 0x000fea0003800000 */
.L_x_2635:
[----:B------:R-:W2:Y:S01]  /*1eb0*/  LDL.LU R10, [R1] ;  /* 0x00000000010a7983 */ /* 0x000ea20000300800 */
[----:B------:R-:W-:Y:S01]  /*1ec0*/  ULDC.64 UR4, c[0x0][0x9f8] ;  /* 0x00027e0000047ab9 */ /* 0x000fe20000000a00 */
[----:B------:R-:W0:Y:S01]  /*1ed0*/  S2R R20, SR_TID.X ;  /* 0x0000000000147919 */ /* 0x000e220000002100 */
[----:B------:R-:W-:Y:S01]  /*1ee0*/  ISETP.NE.U32.AND P0, PT, RZ, UR4, PT ;  /* 0x00000004ff007c0c */ /* 0x000fe2000bf05070 */
[C---:B------:R-:W-:Y:S01]  /*1ef0*/  VIADD R0, R16.reuse, 0x20 ;  /* 0x0000002010007836 */ /* 0x040fe20000000000 */
[----:B------:R-:W-:Y:S01]  /*1f00*/  IADD3 R3, R16, 0x40, RZ ;  /* 0x0000004010037810 */ /* 0x000fe20007ffe0ff */
[----:B------:R-:W3:Y:S01]  /*1f10*/  LDL R14, [R1+0x34] ;  /* 0x00003400010e7983 */ /* 0x000ee20000100800 */
[----:B------:R-:W-:Y:S01]  /*1f20*/  ISETP.NE.AND.EX P0, PT, RZ, UR5, PT, P0 ;  /* 0x00000005ff007c0c */ /* 0x000fe2000bf05300 */
[----:B------:R-:W1:Y:S08]  /*1f30*/  LDC.64 R102, c[0x0][0x3f8] ;  /* 0x0000fe00ff667b82 */ /* 0x000e700000000a00 */
[----:B------:R-:W4:Y:S04]  /*1f40*/  LDC R13, c[0x0][0x3f4] ;  /* 0x0000fd00ff0d7b82 */ /* 0x000f280000000800 */
[----:B------:R-:W-:Y:S01]  /*1f50*/  @P0 IADD3 R4, P1, R225, UR4, RZ ;  /* 0x00000004e1040c10 */ /* 0x000fe2000ff3e0ff */
[----:B------:R-:W-:-:S03]  /*1f60*/  ULDC UR4, c[0x0][0x320] ;  /* 0x0000c80000047ab9 */ /* 0x000fc60000000800 */
[----:B------:R-:W-:Y:S01]  /*1f70*/  @P0 IADD3.X R5, R226, UR5, RZ, P1, !PT ;  /* 0x00000005e2050c10 */ /* 0x000fe20008ffe4ff */
[----:B------:R-:W4:Y:S04]  /*1f80*/  LDC.64 R96, c[0x0][0x408] ;  /* 0x00010200ff607b82 */ /* 0x000f280000000a00 */
        /* <DEDUP_REMOVED lines=12> */
[----:B------:R-:W-:-:S03]  /*2050*/  SEL R4, RZ, 0x1, P4 ;  /* 0x00000001ff047807 */ /* 0x000fc60002000000 */
[----:B------:R-:W-:Y:S01]  /*2060*/  IMAD.SHL.U32 R5, R5, 0x2, RZ ;  /* 0x0000000205057824 */ /* 0x000fe200078e00ff */
[----:B------:R-:W-:-:S04]  /*2070*/  ISETP.GE.AND P4, PT, R189, UR4, PT ;  /* 0x00000004bd007c0c */ /* 0x000fc8000bf86270 */
[----:B------:R-:W-:Y:S02]  /*2080*/  LOP3.LUT R6, R5, 0x2, R4, 0xe2, !PT ;  /* 0x0000000205067812 */ /* 0x000fe400078ee204 */
[----:B------:R-:W-:Y:S02]  /*2090*/  SEL R5, RZ, 0xffffffff, P3 ;  /* 0xffffffffff057807 */ /* 0x000fe40001800000 */
[----:B------:R-:W-:Y:S02]  /*20a0*/  ISETP.GE.AND P3, PT, R3, UR4, PT ;  /* 0x0000000403007c0c */ /* 0x000fe4000bf66270 */
[----:B------:R-:W-:Y:S01]  /*20b0*/  SHF.R.S32.HI R9, RZ, 0x1f, R198 ;  /* 0x0000001fff097819 */ /* 0x000fe200000114c6 */
[----:B------:R-:W-:Y:S01]  /*20c0*/  IMAD.SHL.U32 R11, R5, 0x2, RZ ;  /* 0x00000002050b7824 */ /* 0x000fe200078e00ff */
[----:B------:R-:W-:Y:S02]  /*20d0*/  SEL R5, RZ, 0x4, P3 ;  /* 0x00000004ff057807 */ /* 0x000fe40001800000 */
[----:B------:R-:W-:Y:S01]  /*20e0*/  SEL R7, RZ, 0x8, P4 ;  /* 0x00000008ff077807 */ /* 0x000fe20002000000 */
[----:B------:R-:W-:Y:S01]  /*20f0*/  IMAD R8, R9, R102, RZ ;  /* 0x0000006609087224 */ /* 0x000fe200078e02ff */
[----:B------:R-:W-:-:S02]  /*2100*/  SEL R4, RZ, 0x1, P2 ;  /* 0x00000001ff047807 */ /* 0x000fc40001000000 */
[----:B------:R-:W-:Y:S02]  /*2110*/  LOP3.LUT R7, R7, R6, R5, 0xfe, !PT ;  /* 0x0000000607077212 */ /* 0x000fe400078efe05 */
[----:B------:R-:W-:Y:S02]  /*2120*/  ISETP.GE.AND P2, PT, R195, UR4, PT ;  /* 0x00000004c3007c0c */ /* 0x000fe4000bf46270 */
[----:B------:R-:W-:Y:S02]  /*2130*/  SEL R5, RZ, 0x4, P0 ;  /* 0x00000004ff057807 */ /* 0x000fe40000000000 */
[-C--:B----4-:R-:W-:Y:S02]  /*2140*/  ISETP.GE.AND P0, PT, R16, R13.reuse, PT ;  /* 0x0000000d1000720c */ /* 0x090fe40003f06270 */
[-C--:B------:R-:W-:Y:S02]  /*2150*/  ISETP.GE.AND P3, PT, R0, R13.reuse, PT ;  /* 0x0000000d0000720c */ /* 0x080fe40003f66270 */
[----:B------:R-:W-:-:S02]  /*2160*/  ISETP.GE.AND P5, PT, R3, R13, PT ;  /* 0x0000000d0300720c */ /* 0x000fc40003fa6270 */
[----:B------:R-:W-:Y:S01]  /*2170*/  LOP3.LUT R4, R11, 0x2, R4, 0xe2, !PT ;  /* 0x000000020b047812 */ /* 0x000fe200078ee204 */
[----:B------:R-:W-:Y:S01]  /*2180*/  IMAD R11, R198, R103, R8 ;  /* 0x00000067c60b7224 */ /* 0x000fe200078e0208 */
[----:B------:R-:W-:Y:S02]  /*2190*/  SEL R6, RZ, 0x8, P1 ;  /* 0x00000008ff067807 */ /* 0x000fe40000800000 */
[----:B------:R-:W-:Y:S02]  /*21a0*/  SEL R8, RZ, 0x10, P2 ;  /* 0x00000010ff087807 */ /* 0x000fe40001000000 */
[----:B------:R-:W-:Y:S02]  /*21b0*/  LOP3.LUT R20, R6, R4, R5, 0xfe, !PT ;  /* 0x0000000406147212 */ /* 0x000fe400078efe05 */
[----:B------:R-:W-:Y:S02]  /*21c0*/  LOP3.LUT R12, R7, R8, RZ, 0xfc, !PT ;  /* 0x00000008070c7212 */ /* 0x000fe400078efcff */
[----:B------:R-:W-:-:S02]  /*21d0*/  SEL R5, R13, RZ, P0 ;  /* 0x000000ff0d057207 */ /* 0x000fc40000000000 */
[C---:B------:R-:W-:Y:S02]  /*21e0*/  SEL R7, R13.reuse, RZ, P3 ;  /* 0x000000ff0d077207 */ /* 0x040fe40001800000 */
[----:B------:R-:W-:Y:S02]  /*21f0*/  IADD3 R5, R16, R5, RZ ;  /* 0x0000000510057210 */ /* 0x000fe40007ffe0ff */
[--C-:B------:R-:W-:Y:S01]  /*2200*/  SHF.R.S32.HI R191, RZ, 0x1f, R190.reuse ;  /* 0x0000001fffbf7819 */ /* 0x100fe200000114be */
[----:B------:R-:W-:Y:S01]  /*2210*/  IMAD.IADD R7, R0, 0x1, R7 ;  /* 0x0000000100077824 */ /* 0x000fe200078e0207 */
[----:B------:R-:W-:Y:S01]  /*2220*/  SEL R6, R13, RZ, P5 ;  /* 0x000000ff0d067207 */ /* 0x000fe20002800000 */
[----:B------:R-:W-:Y:S01]  /*2230*/  IMAD R9, R9, R96, RZ ;  /* 0x0000006009097224 */ /* 0x000fe200078e02ff */
[----:B------:R-:W-:Y:S01]  /*2240*/  SHF.R.S32.HI R4, RZ, 0x1f, R5 ;  /* 0x0000001fff047819 */ /* 0x000fe20000011405 */
[----:B------:R-:W-:-:S03]  /*2250*/  IMAD.WIDE.U32 R106, R198, R102, R190 ;  /* 0x00000066c66a7225 */ /* 0x000fc600078e00be */
[-C--:B------:R-:W-:Y:S01]  /*2260*/  LEA.HI R28, R4, R5.reuse, RZ, 0x4 ;  /* 0x00000005041c7211 */ /* 0x080fe200078f20ff */
[----:B------:R-:W-:Y:S01]  /*2270*/  IMAD.WIDE.U32 R104, R198, R102, R16 ;  /* 0x00000066c6687225 */ /* 0x000fe200078e0010 */
[----:B------:R-:W-:-:S03]  /*2280*/  LEA.HI R5, R4, R5, RZ, 0x6 ;  /* 0x0000000504057211 */ /* 0x000fc600078f30ff */
[----:B------:R-:W-:Y:S01]  /*2290*/  IMAD.WIDE.U32 R100, R198, R96, R190 ;  /* 0x00000060c6647225 */ /* 0x000fe200078e00be */
[----:B------:R-:W-:-:S03]  /*22a0*/  IADD3 R107, R107, R11, RZ ;  /* 0x0000000b6b6b7210 */ /* 0x000fc60007ffe0ff */
[C---:B------:R-:W-:Y:S02]  /*22b0*/  IMAD R9, R198.reuse, R97, R9 ;  /* 0x00000061c6097224 */ /* 0x040fe400078e0209 */
[----:B------:R-:W-:Y:S01]  /*22c0*/  IMAD.WIDE.U32 R98, R198, R96, R16 ;  /* 0x00000060c6627225 */ /* 0x000fe200078e0010 */
[----:B------:R-:W-:-:S03]  /*22d0*/  SHF.R.U32.HI R4, RZ, 0x3, R210 ;  /* 0x00000003ff047819 */ /* 0x000fc600000116d2 */
[----:B------:R-:W-:Y:S02]  /*22e0*/  IMAD.IADD R105, R11, 0x1, R105 ;  /* 0x000000010b697824 */ /* 0x000fe400078e0269 */
[----:B------:R-:W-:Y:S02]  /*22f0*/  IMAD.IADD R101, R101, 0x1, R9 ;  /* 0x0000000165657824 */ /* 0x000fe400078e0209 */
[----:B------:R-:W-:Y:S01]  /*2300*/  IMAD.IADD R99, R9, 0x1, R99 ;  /* 0x0000000109637824 */ /* 0x000fe200078e0263 */
[----:B------:R-:W-:-:S04]  /*2310*/  LOP3.LUT R9, R210, 0x30, R28, 0xf8, !PT ;  /* 0x00000030d2097812 */ /* 0x000fc800078ef81c */
[----:B------:R-:W-:Y:S01]  /*2320*/  LOP3.LUT R9, R9, R4, RZ, 0x3c, !PT ;  /* 0x0000000409097212 */ /* 0x000fe200078e3cff */
[----:B------:R-:W-:Y:S02]  /*2330*/  IMAD.MOV.U32 R122, RZ, RZ, 0x20 ;  /* 0x00000020ff7a7424 */ /* 0x000fe400078e00ff */
[----:B------:R-:W-:Y:S02]  /*2340*/  IMAD.MOV.U32 R123, RZ, RZ, 0x40 ;  /* 0x00000040ff7b7424 */ /* 0x000fe400078e00ff */
[----:B------:R-:W-:Y:S01]  /*2350*/  IMAD.IADD R125, R26, 0x1, R25 ;  /* 0x000000011a7d7824 */ /* 0x000fe200078e0219 */
[C---:B------:R-:W-:Y:S01]  /*2360*/  SHF.L.U64.HI R108, R96.reuse, 0x7, R97 ;  /* 0x00000007606c7819 */ /* 0x040fe20000010261 */
[----:B-----5:R-:W-:Y:S01]  /*2370*/  IMAD.WIDE.U32 R106, R135, R102, R106 ;  /* 0x00000066876a7225 */ /* 0x020fe200078e006a */
[----:B------:R-:W-:-:S03]  /*2380*/  SHF.L.U32 R109, R96, 0x7, RZ ;  /* 0x00000007606d7819 */ /* 0x000fc600000006ff */
[----:B------:R-:W-:Y:S01]  /*2390*/  IMAD.WIDE.U32 R104, R135, R102, R104 ;  /* 0x0000006687687225 */ /* 0x000fe200078e0068 */
[----:B------:R-:W-:-:S03]  /*23a0*/  SHF.R.S32.HI R116, RZ, 0x4, R28 ;  /* 0x00000004ff747819 */ /* 0x000fc6000001141c */
[----:B------:R-:W-:Y:S02]  /*23b0*/  IMAD R127, R97, 0xa0, RZ ;  /* 0x000000a0617f7824 */ /* 0x000fe400078e02ff */
[----:B------:R-:W-:-:S04]  /*23c0*/  IMAD.WIDE.U32 R100, R135, R96, R100 ;  /* 0x0000006087647225 */ /* 0x000fc800078e0064 */
[----:B------:R-:W-:Y:S01]  /*23d0*/  IMAD.WIDE.U32 R98, R135, R96, R98 ;  /* 0x0000006087627225 */ /* 0x000fe200078e0062 */
[----:B------:R-:W-:-:S03]  /*23e0*/  IADD3 R150, R21, 0x8, RZ ;  /* 0x0000000815967810 */ /* 0x000fc60007ffe0ff */
[----:B------:R-:W-:Y:S01]  /*23f0*/  IMAD.SHL.U32 R118, R13, 0x2, RZ ;  /* 0x000000020d767824 */ /* 0x000fe200078e00ff */
[----:B--2---:R-:W-:Y:S01]  /*2400*/  LOP3.LUT R10, R10, 0xfffffffe, RZ, 0xc0, !PT ;  /* 0xfffffffe0a0a7812 */ /* 0x004fe200078ec0ff */
[----:B------:R-:W-:Y:S01]  /*2410*/  @!P6 BAR.SYNC.DEFER_BLOCKING 0x9, 0x100 ;  /* 0x024400000000eb1d */ /* 0x000fe20000010000 */
[----:B---3--:R-:W-:-:S05]  /*2420*/  R2P PR, R14, 0x6 ;  /* 0x000000060e007804 */ /* 0x008fca0000000000 */
[----:B------:R-:W0:Y:S01]  /*2430*/  S2R R14, SR_TID.X ;  /* 0x00000000000e7919 */ /* 0x000e220000002100 */
[----:B------:R-:W-:-:S05]  /*2440*/  @P5 LOP3.LUT R10, R10, 0x1, RZ, 0xfc, !PT ;  /* 0x000000010a0a5812 */ /* 0x000fca00078efcff */
[----:B------:R1:W-:Y:S02]  /*2450*/  STL [R1], R10 ;  /* 0x0000000a01007387 */ /* 0x0003e40000100800 */
[----:B-1----:R-:W-:Y:S01]  /*2460*/  IMAD.IADD R10, R3, 0x1, R6 ;  /* 0x00000001030a7824 */ /* 0x002fe200078e0206 */
[----:B------:R-:W-:-:S04]  /*2470*/  SHF.R.S32.HI R6, RZ, 0x1f, R7 ;  /* 0x0000001fff067819 */ /* 0x000fc80000011407 */
[CC--:B------:R-:W-:Y:S02]  /*2480*/  LEA.HI R29, R6.reuse, R7.reuse, RZ, 0x4 ;  /* 0x00000007061d7211 */ /* 0x0c0fe400078f20ff */
[----:B------:R-:W-:Y:S02]  /*2490*/  SHF.R.S32.HI R11, RZ, 0x1f, R10 ;  /* 0x0000001fff0b7819 */ /* 0x000fe4000001140a */
[----:B------:R-:W-:Y:S02]  /*24a0*/  LEA.HI R7, R6, R7, RZ, 0x6 ;  /* 0x0000000706077211 */ /* 0x000fe400078f30ff */
[----:B------:R-:W-:Y:S02]  /*24b0*/  SHF.R.S32.HI R6, RZ, 0x6, R5 ;  /* 0x00000006ff067819 */ /* 0x000fe40000011405 */
[----:B------:R-:W-:Y:S02]  /*24c0*/  LOP3.LUT R5, R207, 0x30, R28, 0xf8, !PT ;  /* 0x00000030cf057812 */ /* 0x000fe400078ef81c */
[CC--:B------:R-:W-:Y:S01]  /*24d0*/  LEA.HI R30, R11.reuse, R10.reuse, RZ, 0x4 ;  /* 0x0000000a0b1e7211 */ /* 0x0c0fe200078f20ff */
[----:B------:R-:W-:Y:S01]  /*24e0*/  IMAD R132, R6, 0x2800, R211 ;  /* 0x0000280006847824 */ /* 0x000fe200078e02d3 */
[----:B------:R-:W-:-:S02]  /*24f0*/  LEA.HI R10, R11, R10, RZ, 0x6 ;  /* 0x0000000a0b0a7211 */ /* 0x000fc400078f30ff */
[----:B------:R-:W-:Y:S01]  /*2500*/  SHF.R.S32.HI R8, RZ, 0x6, R7 ;  /* 0x00000006ff087819 */ /* 0x000fe20000011407 */
[----:B------:R-:W-:Y:S01]  /*2510*/  IMAD R134, R6, 0x2800, R209 ;  /* 0x0000280006867824 */ /* 0x000fe200078e02d1 */
[-C--:B------:R-:W-:Y:S02]  /*2520*/  LOP3.LUT R5, R5, R208.reuse, RZ, 0x3c, !PT ;  /* 0x000000d005057212 */ /* 0x080fe400078e3cff */
[----:B------:R-:W-:Y:S01]  /*2530*/  LOP3.LUT R7, R207, 0x30, R29, 0xf8, !PT ;  /* 0x00000030cf077812 */ /* 0x000fe200078ef81d */
[----:B------:R-:W-:Y:S01]  /*2540*/  IMAD.IADD R132, R132, 0x1, R9 ;  /* 0x0000000184847824 */ /* 0x000fe200078e0209 */
[----:B------:R-:W-:Y:S01]  /*2550*/  SHF.R.S32.HI R10, RZ, 0x6, R10 ;  /* 0x00000006ff0a7819 */ /* 0x000fe2000001140a */
[----:B------:R-:W-:Y:S01]  /*2560*/  IMAD R133, R8, 0x2800, R209 ;  /* 0x0000280008857824 */ /* 0x000fe200078e02d1 */
[--C-:B------:R-:W-:Y:S01]  /*2570*/  LOP3.LUT R9, R210, 0x30, R30.reuse, 0xf8, !PT ;  /* 0x00000030d2097812 */ /* 0x100fe200078ef81e */
[----:B------:R-:W-:Y:S01]  /*2580*/  IMAD.IADD R134, R134, 0x1, R5 ;  /* 0x0000000186867824 */ /* 0x000fe200078e0205 */
[----:B------:R-:W-:Y:S01]  /*2590*/  LOP3.LUT R6, R7, R208, RZ, 0x3c, !PT ;  /* 0x000000d007067212 */ /* 0x000fe200078e3cff */
[----:B0-----:R-:W-:Y:S01]  /*25a0*/  VIADD R31, R14, 0xffffff80 ;  /* 0xffffff800e1f7836 */ /* 0x001fe20000000000 */
[----:B------:R-:W-:Y:S01]  /*25b0*/  LOP3.LUT R5, R207, 0x30, R30, 0xf8, !PT ;  /* 0x00000030cf057812 */ /* 0x000fe200078ef81e */
[----:B------:R-:W-:Y:S01]  /*25c0*/  IMAD R130, R8, 0x2800, R211 ;  /* 0x0000280008827824 */ /* 0x000fe200078e02d3 */
[----:B------:R-:W-:Y:S01]  /*25d0*/  SHF.R.S32.HI R11, RZ, 0x1f, R135 ;  /* 0x0000001fff0b7819 */ /* 0x000fe20000011487 */
[----:B------:R-:W-:Y:S01]  /*25e0*/  IMAD R129, R10, 0x2800, R211 ;  /* 0x000028000a817824 */ /* 0x000fe200078e02d3 */
[----:B------:R-:W-:-:S02]  /*25f0*/  LOP3.LUT R8, R9, R4, RZ, 0x3c, !PT ;  /* 0x0000000409087212 */ /* 0x000fc400078e3cff */
[----:B------:R-:W-:Y:S01]  /*2600*/  IADD3 R133, R133, R6, RZ ;  /* 0x0000000685857210 */ /* 0x000fe20007ffe0ff */
[----:B------:R-:W-:Y:S01]  /*2610*/  IMAD R131, R10, 0x2800, R209 ;  /* 0x000028000a837824 */ /* 0x000fe200078e02d1 */
[----:B------:R-:W-:Y:S02]  /*2620*/  LOP3.LUT R6, R5, R208, RZ, 0x3c, !PT ;  /* 0x000000d005067212 */ /* 0x000fe400078e3cff */
[----:B------:R-:W-:Y:S02]  /*2630*/  LEA.HI R14, R31, R31, RZ, 0x1 ;  /* 0x0000001f1f0e7211 */ /* 0x000fe400078f08ff */
[----:B------:R-:W-:Y:S01]  /*2640*/  SEL R122, R122, 0xffffffe0, !P1 ;  /* 0xffffffe07a7a7807 */ /* 0x000fe20004800000 */
[----:B------:R-:W-:Y:S01]  /*2650*/  IMAD R10, R11, R102, RZ ;  /* 0x000000660b0a7224 */ /* 0x000fe200078e02ff */
[----:B------:R-:W-:Y:S02]  /*2660*/  ISETP.GE.AND P1, PT, R196, UR4, PT ;  /* 0x00000004c4007c0c */ /* 0x000fe4000bf26270 */
[----:B------:R-:W-:Y:S01]  /*2670*/  IADD3 R129, R129, R8, RZ ;  /* 0x0000000881817210 */ /* 0x000fe20007ffe0ff */
[----:B------:R-:W-:Y:S01]  /*2680*/  IMAD R8, R11, R96, RZ ;  /* 0x000000600b087224 */ /* 0x000fe200078e02ff */
[----:B------:R-:W-:Y:S01]  /*2690*/  LOP3.LUT R7, R210, 0x30, R29, 0xf8, !PT ;  /* 0x00000030d2077812 */ /* 0x000fe200078ef81d */
[----:B------:R-:W-:Y:S01]  /*26a0*/  IMAD.IADD R131, R131, 0x1, R6 ;  /* 0x0000000183837824 */ /* 0x000fe200078e0206 */
[----:B------:R-:W-:Y:S01]  /*26b0*/  LOP3.LUT R14, R14, 0xfffffffe, RZ, 0xc0, !PT ;  /* 0xfffffffe0e0e7812 */ /* 0x000fe200078ec0ff */
[----:B------:R-:W-:Y:S01]  /*26c0*/  IMAD R9, R103, 0xa0, RZ ;  /* 0x000000a067097824 */ /* 0x000fe200078e02ff */
[----:B------:R-:W-:Y:S01]  /*26d0*/  SEL R11, RZ, 0x20, P1 ;  /* 0x00000020ff0b7807 */ /* 0x000fe20000800000 */
[----:B------:R-:W-:Y:S01]  /*26e0*/  IMAD R25, R135, R103, R10 ;  /* 0x0000006787197224 */ /* 0x000fe200078e020a */
[C---:B------:R-:W-:Y:S01]  /*26f0*/  SHF.L.U64.HI R5, R102.reuse, 0x7, R103 ;  /* 0x0000000766057819 */ /* 0x040fe20000010267 */
[C---:B------:R-:W-:Y:S01]  /*2700*/  IMAD.SHL.U32 R6, R102.reuse, 0x80, RZ ;  /* 0x0000008066067824 */ /* 0x040fe200078e00ff */
[----:B------:R-:W-:Y:S01]  /*2710*/  LOP3.LUT R7, R7, R4, RZ, 0x3c, !PT ;  /* 0x0000000407077212 */ /* 0x000fe200078e3cff */
[----:B------:R-:W-:Y:S01]  /*2720*/  IMAD.WIDE.U32 R102, R102, 0xa0, RZ ;  /* 0x000000a066667825 */ /* 0x000fe200078e00ff */
[----:B------:R-:W-:-:S02]  /*2730*/  SEL R123, R123, 0xffffffc0, !P2 ;  /* 0xffffffc07b7b7807 */ /* 0x000fc40005000000 */
[----:B------:R-:W-:Y:S01]  /*2740*/  SHF.R.S32.HI R115, RZ, 0x4, R29 ;  /* 0x00000004ff737819 */ /* 0x000fe2000001141d */
[----:B------:R-:W-:Y:S01]  /*2750*/  IMAD R27, R135, R97, R8 ;  /* 0x00000061871b7224 */ /* 0x000fe200078e0208 */
[----:B------:R-:W-:Y:S01]  /*2760*/  SHF.R.S32.HI R114, RZ, 0x4, R30 ;  /* 0x00000004ff727819 */ /* 0x000fe2000001141e */
[----:B------:R-:W-:Y:S01]  /*2770*/  IMAD.WIDE.U32 R96, R96, 0xa0, RZ ;  /* 0x000000a060607825 */ /* 0x000fe200078e00ff */
[----:B------:R-:W-:Y:S02]  /*2780*/  LOP3.LUT R28, R28, 0xfffffff0, RZ, 0xc0, !PT ;  /* 0xfffffff01c1c7812 */ /* 0x000fe400078ec0ff */
[----:B------:R-:W-:Y:S01]  /*2790*/  LOP3.LUT R29, R29, 0xfffffff0, RZ, 0xc0, !PT ;  /* 0xfffffff01d1d7812 */ /* 0x000fe200078ec0ff */
[----:B------:R-:W-:Y:S01]  /*27a0*/  IMAD.IADD R14, R31, 0x1, -R14 ;  /* 0x000000011f0e7824 */ /* 0x000fe200078e0a0e */
[----:B------:R-:W-:Y:S02]  /*27b0*/  LOP3.LUT R30, R30, 0xfffffff0, RZ, 0xc0, !PT ;  /* 0xfffffff01e1e7812 */ /* 0x000fe400078ec0ff */
[----:B------:R-:W-:Y:S01]  /*27c0*/  LOP3.LUT R11, R12, R11, RZ, 0xfc, !PT ;  /* 0x0000000b0c0b7212 */ /* 0x000fe200078efcff */
[----:B------:R-:W-:Y:S01]  /*27d0*/  IMAD.IADD R126, R103, 0x1, R9 ;  /* 0x00000001677e7824 */ /* 0x000fe200078e0209 */
[----:B------:R-:W-:Y:S01]  /*27e0*/  LOP3.LUT R8, R20, 0x1, RZ, 0xc0, !PT ;  /* 0x0000000114087812 */ /* 0x000fe200078ec0ff */
[----:B------:R-:W-:Y:S01]  /*27f0*/  IMAD.IADD R130, R130, 0x1, R7 ;  /* 0x0000000182827824 */ /* 0x000fe200078e0207 */
[C---:B------:R-:W-:Y:S01]  /*2800*/  LOP3.LUT R9, R20.reuse, 0x2, RZ, 0xc0, !PT ;  /* 0x0000000214097812 */ /* 0x040fe200078ec0ff */
[----:B------:R-:W-:Y:S01]  /*2810*/  IMAD.IADD R21, R107, 0x1, R25 ;  /* 0x000000016b157824 */ /* 0x000fe200078e0219 */
[----:B------:R-:W-:Y:S01]  /*2820*/  LOP3.LUT R10, R20, 0x4, RZ, 0xc0, !PT ;  /* 0x00000004140a7812 */ /* 0x000fe200078ec0ff */
[----:B------:R-:W-:Y:S01]  /*2830*/  IMAD.IADD R26, R101, 0x1, R27 ;  /* 0x00000001651a7824 */ /* 0x000fe200078e021b */
[----:B------:R-:W-:Y:S01]  /*2840*/  SHF.R.S32.HI R7, RZ, 0x1f, R22 ;  /* 0x0000001fff077819 */ /* 0x000fe20000011416 */
[----:B------:R-:W-:Y:S01]  /*2850*/  IMAD R113, R14, 0x80, R198 ;  /* 0x000000800e717824 */ /* 0x000fe200078e02c6 */
[----:B------:R-:W-:Y:S01]  /*2860*/  IADD3 R127, R97, R127, RZ ;  /* 0x0000007f617f7210 */ /* 0x000fe20007ffe0ff */
[----:B------:R-:W-:Y:S01]  /*2870*/  IMAD.IADD R128, R123, 0x1, R122 ;  /* 0x000000017b807824 */ /* 0x000fe200078e027a */
[----:B------:R-:W-:Y:S01]  /*2880*/  LOP3.LUT R20, R20, 0x8, RZ, 0xc0, !PT ;  /* 0x0000000814147812 */ /* 0x000fe200078ec0ff */
[----:B------:R-:W-:Y:S01]  /*2890*/  IMAD.IADD R25, R25, 0x1, R105 ;  /* 0x0000000119197824 */ /* 0x000fe200078e0269 */
[----:B------:R-:W-:-:S02]  /*28a0*/  IADD3 R27, R27, R99, RZ ;  /* 0x000000631b1b7210 */ /* 0x000fc40007ffe0ff */
[----:B------:R-:W-:Y:S02]  /*28b0*/  SHF.R.S32.HI R124, RZ, 0x1f, R23 ;  /* 0x0000001fff7c7819 */ /* 0x000fe40000011417 */
[----:B------:R-:W-:Y:S02]  /*28c0*/  SHF.R.S32.HI R112, RZ, 0x1f, R28 ;  /* 0x0000001fff707819 */ /* 0x000fe4000001141c */
[----:B------:R-:W-:Y:S02]  /*28d0*/  SHF.R.S32.HI R111, RZ, 0x1f, R29 ;  /* 0x0000001fff6f7819 */ /* 0x000fe4000001141d */
[----:B------:R-:W-:Y:S02]  /*28e0*/  SHF.R.S32.HI R110, RZ, 0x1f, R30 ;  /* 0x0000001fff6e7819 */ /* 0x000fe4000001141e */
[----:B------:R-:W-:Y:S02]  /*28f0*/  LOP3.LUT R31, R12, 0x1, RZ, 0xc0, !PT ;  /* 0x000000010c1f7812 */ /* 0x000fe400078ec0ff */
[----:B------:R-:W-:-:S02]  /*2900*/  LOP3.LUT R32, R11, 0x2, RZ, 0xc0, !PT ;  /* 0x000000020b207812 */ /* 0x000fc400078ec0ff */
[C---:B------:R-:W-:Y:S02]  /*2910*/  LOP3.LUT R33, R11.reuse, 0x4, RZ, 0xc0, !PT ;  /* 0x000000040b217812 */ /* 0x040fe400078ec0ff */
[C---:B------:R-:W-:Y:S02]  /*2920*/  LOP3.LUT R34, R11.reuse, 0x8, RZ, 0xc0, !PT ;  /* 0x000000080b227812 */ /* 0x040fe400078ec0ff */
[C---:B------:R-:W-:Y:S02]  /*2930*/  LOP3.LUT R35, R11.reuse, 0x10, RZ, 0xc0, !PT ;  /* 0x000000100b237812 */ /* 0x040fe400078ec0ff */
[----:B------:R-:W-:-:S07]  /*2940*/  LOP3.LUT R84, R11, 0x20, RZ, 0xc0, !PT ;  /* 0x000000200b547812 */ /* 0x000fce00078ec0ff */
.L_x_2742:
[----:B------:R-:W2:Y:S01]  /*2950*/  LDL.LU R39, [R1] ;  /* 0x0000000001277983 */ /* 0x000ea20000300800 */
[----:B------:R-:W0:Y:S01]  /*2960*/  LDC R86, c[0x0][0x430] ;  /* 0x00010c00ff567b82 */ /* 0x000e220000000800 */
        /* <DEDUP_REMOVED lines=10> */
[----:B------:R-:W3:Y:S08]  /*2a10*/  @!P1 LDC.64 R12, c[0x0][0x418] ;  /* 0x00010600ff0c9b82 */ /* 0x000ef00000000a00 */
[----:B----4-:R-:W4:Y:S08]  /*2a20*/  @P2 LDC R11, c[0x0][0x434] ;  /* 0x00010d00ff0b2b82 */ /* 0x010f300000000800 */
[----:B------:R-:W1:Y:S01]  /*2a30*/  @P2 LDC R38, c[0x0][0x438] ;  /* 0x00010e00ff262b82 */ /* 0x000e620000000800 */
[----:B----4-:R-:W-:-:S05]  /*2a40*/  @P2 IMAD.HI.U32 R11, R40, R11, RZ ;  /* 0x0000000b280b2227 */ /* 0x010fca00078e00ff */
[----:B-1----:R-:W-:Y:S01]  /*2a50*/  @P2 SHF.R.U32.HI R36, RZ, R38, R11 ;  /* 0x00000026ff242219 */ /* 0x002fe2000001160b */
[----:B0-----:R-:W-:-:S03]  /*2a60*/  @!P1 IMAD R38, R124, R14, RZ ;  /* 0x0000000e7c269224 */ /* 0x001fc600078e02ff */
[----:B------:R-:W-:Y:S01]  /*2a70*/  @!P1 SHF.R.S32.HI R37, RZ, 0x1f, R36 ;  /* 0x0000001fff259819 */ /* 0x000fe20000011424 */
[C---:B------:R-:W-:Y:S02]  /*2a80*/  @!P1 IMAD R11, R23.reuse, R15, R38 ;  /* 0x0000000f170b9224 */ /* 0x040fe400078e0226 */
[----:B------:R-:W-:-:S05]  /*2a90*/  @!P1 IMAD.WIDE.U32 R14, R23, R14, R36 ;  /* 0x0000000e170e9225 */ /* 0x000fca00078e0024 */
[----:B------:R-:W-:Y:S02]  /*2aa0*/  @!P1 IADD3 R11, R15, R11, RZ ;  /* 0x0000000b0f0b9210 */ /* 0x000fe40007ffe0ff */
[----:B---3--:R-:W-:-:S04]  /*2ab0*/  @!P1 LEA R12, P2, R14, R12, 0x2 ;  /* 0x0000000c0e0c9211 */ /* 0x008fc800078410ff */
[----:B------:R-:W-:Y:S02]  /*2ac0*/  @!P1 LEA.HI.X R13, R14, R13, R11, 0x2, P2 ;  /* 0x0000000d0e0d9211 */ /* 0x000fe400010f140b */
[----:B------:R-:W-:-:S03]  /*2ad0*/  ISETP.GT.AND P2, PT, R24, R121, PT ;  /* 0x000000791800720c */ /* 0x000fc60003f44270 */
[----:B------:R0:W5:Y:S01]  /*2ae0*/  @!P1 LDG.E R85, desc[UR52][R12.64] ;  /* 0x000000340c559981 */ /* 0x000162000c1e1900 */
[----:B------:R-:W-:Y:S01]  /*2af0*/  ISETP.GE.AND P1, PT, R117, 0x1, PT ;  /* 0x000000017500780c */ /* 0x000fe20003f26270 */
[----:B------:R-:W-:Y:S01]  /*2b00*/  IMAD.MOV R11, RZ, RZ, -R36 ;  /* 0x000000ffff0b7224 */ /* 0x000fe200078e0a24 */
[----:B------:R-:W-:Y:S05]  /*2b10*/  YIELD ;  /* 0x0000000000007946 */ /* 0x000fea0003800000 */
[----:B------:R-:W-:Y:S01]  /*2b20*/  IMAD R86, R86, R11, R40 ;  /* 0x0000000b56567224 */ /* 0x000fe200078e0228 */
[----:B------:R-:W-:Y:S01]  /*2b30*/  BSSY B0, `(.L_x_2637) ;  /* 0x0000ceb000007945 */ /* 0x000fe20003800000 */
[----:B------:R-:W-:-:S02]  /*2b40*/  IMAD R11, R19, 0x7800, R219 ;  /* 0x00007800130b7824 */ /* 0x000fc400078e02db */
[----:B------:R-:W-:-:S03]  /*2b50*/  IMAD R37, R19, 0x7800, R216 ;  /* 0x0000780013257824 */ /* 0x000fc600078e02d8 */
[C---:B------:R-:W-:Y:S01]  /*2b60*/  IADD3 R36, R18.reuse, R11, RZ ;  /* 0x0000000b12247210 */ /* 0x040fe20007ffe0ff */
        /* <DEDUP_REMOVED lines=12> */
[----:B------:R-:W-:Y:S02]  /*2c30*/  IMAD R38, R127, R24, RZ ;  /* 0x000000187f267224 */ /* 0x000fe400078e02ff */
[----:B------:R-:W-:Y:S01]  /*2c40*/  IMAD R11, R86, UR5, R11 ;  /* 0x00000005560b7c24 */ /* 0x000fe2000f8e020b */
[----:B------:R-:W-:Y:S01]  /*2c50*/  ULDC.64 UR4, c[0x0][0x310] ;  /* 0x0000c40000047ab9 */ /* 0x000fe20000000a00 */
[----:B------:R-:W-:-:S02]  /*2c60*/  IMAD R93, R24, -0xa0, R2 ;  /* 0xffffff60185d7824 */ /* 0x000fc400078e0202 */
[----:B------:R-:W-:Y:S02]  /*2c70*/  IMAD R14, R92, UR4, RZ ;  /* 0x000000045c0e7c24 */ /* 0x000fe4000f8e02ff */
[----:B------:R-:W-:Y:S01]  /*2c80*/  IMAD.IADD R13, R13, 0x1, R11 ;  /* 0x000000010d0d7824 */ /* 0x000fe200078e020b */
[----:B------:R-:W-:Y:S01]  /*2c90*/  SHF.R.S32.HI R11, RZ, 0x1f, R24 ;  /* 0x0000001fff0b7819 */ /* 0x000fe20000011418 */
[----:B------:R-:W-:Y:S01]  /*2ca0*/  IMAD R15, R85, UR5, R14 ;  /* 0x00000005550f7c24 */ /* 0x000fe2000f8e020e */
[----:B------:R-:W-:Y:S01]  /*2cb0*/  VIMNMX R93, R93, 0xa0, PT ;  /* 0x000000a05d5d7848 */ /* 0x000fe20003fe0100 */
[----:B------:R-:W-:Y:S01]  /*2cc0*/  IMAD.WIDE.U32 R12, R85, UR4, R12 ;  /* 0x00000004550c7c25 */ /* 0x000fe2000f8e000c */
[----:B------:R-:W-:-:S03]  /*2cd0*/  ULDC.64 UR4, c[0x0][0x308] ;  /* 0x0000c20000047ab9 */ /* 0x000fc60000000a00 */
[----:B------:R-:W-:Y:S02]  /*2ce0*/  IMAD.IADD R13, R13, 0x1, R15 ;  /* 0x000000010d0d7824 */ /* 0x000fe400078e020f */
[----:B------:R-:W-:Y:S02]  /*2cf0*/  IMAD R15, R7, UR4, RZ ;  /* 0x00000004070f7c24 */ /* 0x000fe4000f8e02ff */
[----:B------:R-:W-:Y:S02]  /*2d00*/  IMAD R43, R11, R96, R38 ;  /* 0x000000600b2b7224 */ /* 0x000fe400078e0226 */
[----:B------:R-:W-:-:S04]  /*2d10*/  IMAD.WIDE.U32 R38, R22, UR4, R12 ;  /* 0x0000000416267c25 */ /* 0x000fc8000f8e000c */
[----:B------:R-:W-:Y:S01]  /*2d20*/  IMAD R119, R22, UR5, R15 ;  /* 0x0000000516777c24 */ /* 0x000fe2000f8e020f */
[----:B------:R-:W-:Y:S01]  /*2d30*/  ULDC.64 UR4, c[0x0][0x2e8] ;  /* 0x0000ba0000047ab9 */ /* 0x000fe20000000a00 */
[-C--:B------:R-:W-:Y:S01]  /*2d40*/  IMAD R14, R126, R24.reuse, RZ ;  /* 0x000000187e0e7224 */ /* 0x080fe200078e02ff */
[----:B------:R-:W-:Y:S01]  /*2d50*/  IADD3 R120, P2, R38, UR4, RZ ;  /* 0x0000000426787c10 */ /* 0x000fe2000ff5e0ff */
[----:B------:R-:W-:-:S03]  /*2d60*/  IMAD.WIDE.U32 R12, R96, R24, RZ ;  /* 0x00000018600c7225 */ /* 0x000fc600078e00ff */
[----:B------:R-:W-:Y:S01]  /*2d70*/  IADD3.X R119, R39, UR5, R119, P2, !PT ;  /* 0x0000000527777c10 */ /* 0x000fe200097fe477 */
[----:B------:R-:W-:Y:S01]  /*2d80*/  IMAD R41, R11, R102, R14 ;  /* 0x000000660b297224 */ /* 0x000fe200078e020e */
[----:B------:R-:W-:Y:S01]  /*2d90*/  IADD3 R90, R13, R43, RZ ;  /* 0x0000002b0d5a7210 */ /* 0x000fe20007ffe0ff */
[----:B------:R-:W-:-:S04]  /*2da0*/  IMAD.WIDE.U32 R14, R102, R24, RZ ;  /* 0x00000018660e7225 */ /* 0x000fc800078e00ff */
        /* <DEDUP_REMOVED lines=54> */
.L_x_2641:
[----:B------:R-:W-:Y:S05]  /*3110*/  BSYNC B1 ;  /* 0x0000000000017941 */ /* 0x000fea0003800000 */
.L_x_2640:
        /* <DEDUP_REMOVED lines=14> */
[----:B------:R-:W-:Y:S01]  /*3200*/  CS2R R60, SRZ ;  /* 0x00000000003c7805 */ /* 0x000fe2000001ff00 */
[----:B------:R-:W-:Y:S01]  /*3210*/  IMAD.MOV.U32 R147, RZ, RZ, R66 ;  /* 0x000000ffff937224 */ /* 0x000fe200078e0042 */
        /* <DEDUP_REMOVED lines=41> */
.L_x_2643:
[----:B------:R-:W-:Y:S05]  /*34b0*/  BSYNC B1 ;  /* 0x0000000000017941 */ /* 0x000fea0003800000 */
.L_x_2642:
[----:B------:R-:W-:Y:S01]  /*34c0*/  UISETP.NE.AND UP0, UPT, UR48, 0x3, UPT ;  /* 0x000000033000788c */ /* 0x000fe2000bf05270 */
[----:B------:R-:W-:Y:S01]  /*34d0*/  MOV R154, R70 ;  /* 0x00000046009a7202 */ /* 0x000fe20000000f00 */
        /* <DEDUP_REMOVED lines=21> */
[----:B------:R-:W-:Y:S01]  /*3630*/  IMAD.MOV.U32 R146, RZ, RZ, R60 ;  /* 0x000000ffff927224 */ /* 0x000fe200078e003c */
[----:B------:R-:W-:Y:S06]  /*3640*/  @!P1 BRA `(.L_x_2644) ;  /* 0x0000000000049947 */ /* 0x000fec0003800000 */
[----:B------:R-:W-:Y:S01]  /*3650*/  BPT.TRAP 0x1 ;  /* 0x000000040000795c */ /* 0x000fe20000300000 */
.L_x_2644:
[----:B------:R-:W-:Y:S01]  /*3660*/  IMAD R94, R19, 0x8, R18 ;  /* 0x00000008135e7824 */ /* 0x000fe200078e0212 */
[----:B------:R-:W-:Y:S01]  /*3670*/  SHF.L.U32 R95, R199, 0x1f, RZ ;  /* 0x0000001fc75f7819 */ /* 0x000fe200000006ff */
[----:B------:R-:W-:Y:S03]  /*3680*/  BSSY B1, `(.L_x_2645) ;  /* 0x0000003000017945 */ /* 0x000fe60003800000 */
[----:B------:R-:W1:Y:S02]  /*3690*/  SYNCS.PHASECHK.TRANS64.TRYWAIT P5, [R94+URZ+0x29890], R95 ;  /* 0x0298905f5e0075a7 */ /* 0x000e6400080a017f */
[----:B-1----:R-:W-:Y:S05]  /*36a0*/  @!P5 BRA `(.L_x_2646) ;  /* 0x000002b800f4d947 */ /* 0x002fea0003800000 */
.L_x_2981:
[----:B------:R-:W-:Y:S05]  /*36b0*/  BSYNC B1 ;  /* 0x0000000000017941 */ /* 0x000fea0003800000 */
.L_x_2645:
[----:B------:R-:W-:-:S03]  /*36c0*/  UMOV UR4, 0xffffffff ;  /* 0xffffffff00047882 */ /* 0x000fc60000000000 */
[----:B------:R-:W-:Y:S05]  /*36d0*/  BRA.DIV UR4, `(.L_x_2647) ;  /* 0x000002ba04fc7947 */ /* 0x000fea000b800000 */
[----:B------:R2:W3:Y:S04]  /*36e0*/  SHFL.IDX PT, R149, R119, RZ, 0x1e1f ;  /* 0x001e1fff77957589 */ /* 0x0004e800000e0000 */
[----:B------:R2:W4:Y:S02]  /*36f0*/  SHFL.IDX PT, R11, R120, RZ, 0x1e1f ;  /* 0x001e1fff780b7589 */ /* 0x00052400000e0000 */
.L_x_2985:
        /* <DEDUP_REMOVED lines=17> */
[----:B------:R-:W-:-:S02]  /*3810*/  LOP3.LUT R89, R89, 0xff0000ff, RZ, 0xc0, !PT ;  /* 0xff0000ff59597812 */ /* 0x000fc400078ec0ff */
[----:B------:R-:W-:Y:S02]  /*3820*/  SHF.L.U32 R164, R164, 0x8, RZ ;  /* 0x00000008a4a47819 */ /* 0x000fe400000006ff */
[----:B------:R-:W-:Y:S02]  /*3830*/  LOP3.LUT R83, R162, 0xff0000, R83, 0xf8, !PT ;  /* 0x00ff0000a2537812 */ /* 0x000fe400078ef853 */
[----:B------:R-:W-:Y:S02]  /*3840*/  F2FP.F16.E4M3.UNPACK_B R88, R161.H1 ;  /* 0x000000a1ff58723e */ /* 0x000fe400030006ff */
[----:B0-----:R-:W-:Y:S02]  /*3850*/  F2FP.F16.E4M3.UNPACK_B R162, R13 ;  /* 0x0000000dffa2723e */ /* 0x001fe400020006ff */
[----:B------:R-:W-:Y:S01]  /*3860*/  LOP3.LUT R164, R89, 0xff00, R164, 0xf8, !PT ;  /* 0x0000ff0059a47812 */ /* 0x000fe200078ef8a4 */
[----:B------:R-:W-:Y:S01]  /*3870*/  HADD2.F32 R166, -RZ, R88.H0_H0 ;  /* 0x20000058ffa67230 */ /* 0x000fe20000004100 */
        /* <DEDUP_REMOVED lines=19> */
[----:B------:R-:W-:Y:S02]  /*39b0*/  IMAD.U32 R13, R82, 0x10000, RZ ;  /* 0x00010000520d7824 */ /* 0x000fe400078e00ff */
[----:B------:R-:W-:Y:S01]  /*39c0*/  IMAD.MOV.U32 R82, RZ, RZ, R15 ;  /* 0x000000ffff527224 */ /* 0x000fe200078e000f */
[----:B------:R-:W-:-:S02]  /*39d0*/  F2FP.F16.E4M3.UNPACK_B R15, R83.H1 ;  /* 0x00000053ff0f723e */ /* 0x000fc400030006ff */
[----:B------:R-:W-:Y:S02]  /*39e0*/  LOP3.LUT R13, R164, 0xff0000, R13, 0xf8, !PT ;  /* 0x00ff0000a40d7812 */ /* 0x000fe400078ef80d */
        /* <DEDUP_REMOVED lines=53> */
[----:B------:R-:W-:Y:S01]  /*3d40*/  MOV R13, R89 ;  /* 0x00000059000d7202 */ /* 0x000fe20000000f00 */
[-C--:B------:R-:W-:Y:S02]  /*3d50*/  FFMA.FTZ R162, R88, R83.reuse, -R162 ;  /* 0x0000005358a27223 */ /* 0x080fe400000108a2 */
        /* <DEDUP_REMOVED lines=11> */
.L_x_2653:
[----:B------:R-:W-:Y:S05]  /*3e10*/  BSYNC B3 ;  /* 0x0000000000037941 */ /* 0x000fea0003800000 */
.L_x_2652:
[----:B----4-:R-:W-:-:S05]  /*3e20*/  IADD3 R82, P2, R16, R11, RZ ;  /* 0x0000000b10527210 */ /* 0x010fca0007f5e0ff */
[----:B---3--:R-:W-:-:S05]  /*3e30*/  IMAD.X R83, R149, 0x1, R17, P2 ;  /* 0x0000000195537824 */ /* 0x008fca00010e0611 */
[----:B0-----:R0:W-:Y:S03]  /*3e40*/  ST.E.128 desc[UR52][R82.64], R12 ;  /* 0x0000000c52007985 */ /* 0x0011e6000c101d34 */
.L_x_2651:
[----:B------:R-:W-:Y:S05]  /*3e50*/  BSYNC B2 ;  /* 0x0000000000027941 */ /* 0x000fea0003800000 */
.L_x_2650:
[----:B------:R-:W-:Y:S01]  /*3e60*/  ISETP.NE.AND P2, PT, R32, RZ, PT ;  /* 0x000000ff2000720c */ /* 0x000fe20003f45270 */
[----:B------:R-:W-:-:S12]  /*3e70*/  BSSY B2, `(.L_x_2654) ;  /* 0x0000076000027945 */ /* 0x000fd80003800000 */
[----:B------:R-:W-:Y:S05]  /*3e80*/  @!P2 BRA `(.L_x_2655) ;  /* 0x0000000400d0a947 */ /* 0x000fea0003800000 */
[----:B0-----:R0:W0:Y:S01]  /*3e90*/  LDS.128 R12, [R36+0x1a400] ;  /* 0x01a40000240c7984 */ /* 0x0010220000000c00 */
[----:B------:R-:W-:Y:S01]  /*3ea0*/  ISETP.GE.AND P2, PT, R201, R117, PT ;  /* 0x00000075c900720c */ /* 0x000fe20003f46270 */
[----:B------:R-:W-:-:S12]  /*3eb0*/  BSSY B3, `(.L_x_2656) ;  /* 0x000006d000037945 */ /* 0x000fd80003800000 */
[----:B------:R-:W-:Y:S05]  /*3ec0*/  @P2 BRA `(.L_x_2657) ;  /* 0x0000000400ac2947 */ /* 0x000fea0003800000 */
[----:B0-----:R-:W-:Y:S01]  /*3ed0*/  IMAD.MOV.U32 R80, RZ, RZ, R13 ;  /* 0x000000ffff507224 */ /* 0x001fe200078e000d */
[----:B------:R-:W-:Y:S02]  /*3ee0*/  F2FP.F16.E4M3.UNPACK_B R82, R158.H1 ;  /* 0x0000009eff52723e */ /* 0x000fe400030006ff */
        /* <DEDUP_REMOVED lines=9> */
[----:B------:R-:W-:Y:S02]  /*3f80*/  HADD2.F32 R13, -RZ, R13.H1_H1 ;  /* 0x3000000dff0d7230 */ /* 0x000fe40000004100 */
[C---:B------:R-:W-:Y:S01]  /*3f90*/  FMUL.FTZ R163, R78.reuse, R83 ;  /* 0x000000534ea37220 */ /* 0x040fe20000410000 */
[----:B------:R-:W-:Y:S02]  /*3fa0*/  HADD2.F32 R160, -RZ, R158.H1_H1 ;  /* 0x3000009effa07230 */ /* 0x000fe40000004100 */
[-C--:B------:R-:W-:Y:S01]  /*3fb0*/  FFMA.FTZ R83, R78, R89.reuse, -R161 ;  /* 0x000000594e537223 */ /* 0x080fe200000108a1 */
        /* <DEDUP_REMOVED lines=36> */
[----:B------:R-:W-:Y:S02]  /*4200*/  SHF.R.U32.HI R158, RZ, 0x10, R79 ;  /* 0x00000010ff9e7819 */ /* 0x000fe4000001164f */
[----:B------:R-:W-:Y:S02]  /*4210*/  SHF.L.U32 R79, R159, 0x8, RZ ;  /* 0x000000089f4f7819 */ /* 0x000fe400000006ff */
[----:B------:R-:W-:Y:S02]  /*4220*/  LOP3.LUT R88, R83, 0xff00, R88, 0xf8, !PT ;  /* 0x0000ff0053587812 */ /* 0x000fe400078ef858 */
[----:B------:R-:W-:Y:S01]  /*4230*/  LOP3.LUT R79, R82, 0xff00, R79, 0xf8, !PT ;  /* 0x0000ff00524f7812 */ /* 0x000fe200078ef84f */
[----:B------:R-:W-:Y:S01]  /*4240*/  IMAD.U32 R82, R158, 0x10000, RZ ;  /* 0x000100009e527824 */ /* 0x000fe200078e00ff */
[----:B------:R-:W-:-:S02]  /*4250*/  LOP3.LUT R88, R88, 0xff0000, R81, 0xf8, !PT ;  /* 0x00ff000058587812 */ /* 0x000fc400078ef851 */
[----:B------:R-:W-:Y:S02]  /*4260*/  MOV R81, R15 ;  /* 0x0000000f00517202 */ /* 0x000fe40000000f00 */
[----:B------:R-:W-:Y:S02]  /*4270*/  LOP3.LUT R83, R79, 0xff0000, R82, 0xf8, !PT ;  /* 0x00ff00004f537812 */ /* 0x000fe400078ef852 */
[----:B------:R-:W-:Y:S02]  /*4280*/  F2FP.F16.E4M3.UNPACK_B R15, R81 ;  /* 0x00000051ff0f723e */ /* 0x000fe400020006ff */
[----:B------:R-:W-:Y:S02]  /*4290*/  F2FP.F16.E4M3.UNPACK_B R158, R88.H1 ;  /* 0x00000058ff9e723e */ /* 0x000fe400030006ff */
[-C--:B------:R-:W-:Y:S01]  /*42a0*/  F2FP.F16.E4M3.UNPACK_B R79, R83.reuse.H1 ;  /* 0x00000053ff4f723e */ /* 0x080fe200030006ff */
[--C-:B------:R-:W-:Y:S01]  /*42b0*/  HADD2.F32 R159, -RZ, R15.reuse.H1_H1 ;  /* 0x3000000fff9f7230 */ /* 0x100fe20000004100 */
[----:B------:R-:W-:Y:S01]  /*42c0*/  F2FP.F16.E4M3.UNPACK_B R83, R83 ;  /* 0x00000053ff53723e */ /* 0x000fe200020006ff */
[----:B------:R-:W-:Y:S01]  /*42d0*/  HADD2.F32 R82, -RZ, R158.H0_H0 ;  /* 0x2000009eff527230 */ /* 0x000fe20000004100 */
[----:B------:R-:W-:Y:S01]  /*42e0*/  F2FP.SATFINITE.E4M3.F32.PACK_AB_MERGE_C R12, R13, R12, RZ ;  /* 0x0000000c0d0c723e */ /* 0x000fe200048070ff */
[----:B------:R-:W-:-:S02]  /*42f0*/  HADD2.F32 R15, -RZ, R15.H0_H0 ;  /* 0x2000000fff0f7230 */ /* 0x000fc40000004100 */
[--C-:B------:R-:W-:Y:S02]  /*4300*/  HADD2.F32 R160, -RZ, R79.reuse.H0_H0 ;  /* 0x2000004fffa07230 */ /* 0x100fe40000004100 */
[-C--:B------:R-:W-:Y:S01]  /*4310*/  FMUL.FTZ R162, R159, R82.reuse ;  /* 0x000000529fa27220 */ /* 0x080fe20000410000 */
[----:B------:R-:W-:Y:S02]  /*4320*/  HADD2.F32 R79, -RZ, R79.H1_H1 ;  /* 0x3000004fff4f7230 */ /* 0x000fe40000004100 */
[C---:B------:R-:W-:Y:S01]  /*4330*/  FMUL.FTZ R164, R15.reuse, R82 ;  /* 0x000000520fa47220 */ /* 0x040fe20000410000 */
[----:B------:R-:W-:Y:S01]  /*4340*/  F2FP.SATFINITE.E4M3.F32.PACK_AB_MERGE_C R12, R80, R89, R12 ;  /* 0x00000059500c723e */ /* 0x000fe2000480700c */
[-C--:B------:R-:W-:Y:S01]  /*4350*/  FFMA.FTZ R82, R15, R160.reuse, -R162 ;  /* 0x000000a00f527223 */ /* 0x080fe200000108a2 */
[----:B------:R-:W-:Y:S02]  /*4360*/  IMAD.MOV.U32 R13, RZ, RZ, R78 ;  /* 0x000000ffff0d7224 */ /* 0x000fe400078e004e */
[----:B------:R-:W-:Y:S01]  /*4370*/  FFMA.FTZ R15, R159, R160, R164 ;  /* 0x000000a09f0f7223 */ /* 0x000fe200000100a4 */
[----:B------:R-:W-:Y:S01]  /*4380*/  F2FP.F16.E4M3.UNPACK_B R159, R81.H1 ;  /* 0x00000051ff9f723e */ /* 0x000fe200030006ff */
[----:B------:R-:W-:-:S02]  /*4390*/  IMAD.MOV.U32 R81, RZ, RZ, R14 ;  /* 0x000000ffff517224 */ /* 0x000fc400078e000e */
        /* <DEDUP_REMOVED lines=30> */
.L_x_2657:
[----:B------:R-:W-:Y:S05]  /*4580*/  BSYNC B3 ;  /* 0x0000000000037941 */ /* 0x000fea0003800000 */
.L_x_2656:
[----:B------:R-:W-:-:S05]  /*4590*/  IMAD.SHL.U32 R80, R192, 0x10, RZ ;  /* 0x00000010c0507824 */ /* 0x000fca00078e00ff */
[----:B----4-:R-:W-:-:S04]  /*45a0*/  IADD3 R78, P2, R11, R80, RZ ;  /* 0x000000500b4e7210 */ /* 0x010fc80007f5e0ff */
[----:B---3--:R-:W-:-:S05]  /*45b0*/  LEA.HI.X.SX32 R79, R80, R149, 0x1, P2 ;  /* 0x00000095504f7211 */ /* 0x008fca00010f0eff */
[----:B0-----:R0:W-:Y:S04]  /*45c0*/  ST.E.128 desc[UR52][R78.64], R12 ;  /* 0x0000000c4e007985 */ /* 0x0011e8000c101d34 */
.L_x_2655:
[----:B------:R-:W-:Y:S05]  /*45d0*/  BSYNC B2 ;  /* 0x0000000000027941 */ /* 0x000fea0003800000 */
.L_x_2654:
[----:B------:R-:W-:Y:S01]  /*45e0*/  ISETP.NE.AND P2, PT, R33, RZ, PT ;  /* 0x000000ff2100720c */ /* 0x000fe20003f45270 */
[----:B------:R-:W-:-:S12]  /*45f0*/  BSSY B2, `(.L_x_2658) ;  /* 0x0000076000027945 */ /* 0x000fd80003800000 */
[----:B------:R-:W-:Y:S05]  /*4600*/  @!P2 BRA `(.L_x_2659) ;  /* 0x0000000400d0a947 */ /* 0x000fea0003800000 */
[----:B0-----:R-:W-:Y:S01]  /*4610*/  SHF.L.U32 R12, R193, 0x4, RZ ;  /* 0x00000004c10c7819 */ /* 0x001fe200000006ff */
[----:B------:R-:W-:Y:S03]  /*4620*/  BSSY B3, `(.L_x_2660) ;  /* 0x0000071000037945 */ /* 0x000fe60003800000 */
        /* <DEDUP_REMOVED lines=20> */
[----:B------:R-:W-:Y:S02]  /*4770*/  IMAD.MOV.U32 R76, RZ, RZ, R12 ;  /* 0x000000ffff4c7224 */ /* 0x000fe400078e000c */
[----:B------:R-:W-:Y:S01]  /*4780*/  HADD2.F32 R83, -RZ, R82.H1_H1 ;  /* 0x30000052ff537230 */ /* 0x000fe20000004100 */
        /* <DEDUP_REMOVED lines=37> */
[----:B------:R-:W-:Y:S01]  /*49e0*/  IMAD.U32 R81, R88, 0x10000, RZ ;  /* 0x0001000058517824 */ /* 0x000fe200078e00ff */
        /* <DEDUP_REMOVED lines=52> */
.L_x_2661:
[----:B------:R-:W-:Y:S05]  /*4d30*/  BSYNC B3 ;  /* 0x0000000000037941 */ /* 0x000fea0003800000 */
.L_x_2660:
[----:B---3--:R0:W-:Y:S02]  /*4d40*/  ST.E.128 desc[UR52][R78.64], R12 ;  /* 0x0000000c4e007985 */ /* 0x0081e4000c101d34 */
.L_x_2659:
[----:B------:R-:W-:Y:S05]  /*4d50*/  BSYNC B2 ;  /* 0x0000000000027941 */ /* 0x000fea0003800000 */
.L_x_2658:
        /* <DEDUP_REMOVED lines=24> */
[----:B------:R-:W-:Y:S01]  /*4ee0*/  MOV R76, R12 ;  /* 0x0000000c004c7202 */ /* 0x000fe20000000f00 */
[----:B------:R-:W-:-:S02]  /*4ef0*/  HADD2.F32 R77, -RZ, R72.H1_H1 ;  /* 0x30000048ff4d7230 */ /* 0x000fc40000004100 */
        /* <DEDUP_REMOVED lines=34> */
[----:B------:R-:W-:Y:S01]  /*5120*/  F2FP.SATFINITE.E4M3.F32.PACK_AB_MERGE_C R12, R81, R76, R72 ;  /* 0x0000004c510c723e */ /* 0x000fe20004807048 */
[----:B------:R-:W-:Y:S01]  /*5130*/  IMAD.U32 R80, R80, 0x10000, RZ ;  /* 0x0001000050507824 */ /* 0x000fe200078e00ff */
[----:B------:R-:W-:Y:S02]  /*5140*/  LOP3.LUT R83, R78, 0xff00, R83, 0xf8, !PT ;  /* 0x0000ff004e537812 */ /* 0x000fe400078ef853 */
[----:B------:R-:W-:Y:S02]  /*5150*/  SHF.R.U32.HI R78, RZ, 0x8, R71 ;  /* 0x00000008ff4e7819 */ /* 0x000fe40000011647 */
[----:B------:R-:W-:-:S02]  /*5160*/  LOP3.LUT R71, R83, 0xff0000, R80, 0xf8, !PT ;  /* 0x00ff000053477812 */ /* 0x000fc400078ef850 */
[----:B------:R-:W-:Y:S01]  /*5170*/  MOV R80, R15 ;  /* 0x0000000f00507202 */ /* 0x000fe20000000f00 */
[----:B------:R-:W-:Y:S01]  /*5180*/  IMAD.SHL.U32 R78, R78, 0x100, RZ ;  /* 0x000001004e4e7824 */ /* 0x000fe200078e00ff */
[----:B------:R-:W-:Y:S02]  /*5190*/  F2FP.F16.E4M3.UNPACK_B R83, R71.H1 ;  /* 0x00000047ff53723e */ /* 0x000fe400030006ff */
        /* <DEDUP_REMOVED lines=47> */
.L_x_2665:
[----:B------:R-:W-:Y:S05]  /*5490*/  BSYNC B3 ;  /* 0x0000000000037941 */ /* 0x000fea0003800000 */
.L_x_2664:
[----:B0-----:R0:W-:Y:S02]  /*54a0*/  ST.E.128 desc[UR52][R74.64], R12 ;  /* 0x0000000c4a007985 */ /* 0x0011e4000c101d34 */
.L_x_2663:
[----:B------:R-:W-:Y:S05]  /*54b0*/  BSYNC B2 ;  /* 0x0000000000027941 */ /* 0x000fea0003800000 */
.L_x_2662:
        /* <DEDUP_REMOVED lines=11> */
[----:B------:R-:W-:Y:S02]  /*5570*/  SHF.R.U32.HI R75, RZ, 0x10, R67 ;  /* 0x00000010ff4b7819 */ /* 0x000fe40000011643 */
[----:B------:R-:W-:Y:S02]  /*5580*/  LOP3.LUT R67, R67, 0xff0000ff, RZ, 0xc0, !PT ;  /* 0xff0000ff43437812 */ /* 0x000fe400078ec0ff */
[----:B------:R-:W-:Y:S02]  /*5590*/  SHF.R.U32.HI R73, RZ, 0x10, R69 ;  /* 0x00000010ff497819 */ /* 0x000fe40000011645 */
[----:B------:R-:W-:Y:S01]  /*55a0*/  LOP3.LUT R72, R69, 0xff0000ff, RZ, 0xc0, !PT ;  /* 0xff0000ff45487812 */ /* 0x000fe200078ec0ff */
[----:B------:R-:W-:Y:S01]  /*55b0*/  IMAD.SHL.U32 R69, R68, 0x100, RZ ;  /* 0x0000010044457824 */ /* 0x000fe200078e00ff */
[----:B------:R-:W-:Y:S01]  /*55c0*/  SHF.L.U32 R66, R66, 0x8, RZ ;  /* 0x0000000842427819 */ /* 0x000fe200000006ff */
[----:B0-----:R-:W-:Y:S01]  /*55d0*/  IMAD.MOV.U32 R68, RZ, RZ, R12 ;  /* 0x000000ffff447224 */ /* 0x001fe200078e000c */
[----:B------:R-:W-:-:S02]  /*55e0*/  F2FP.F16.E4M3.UNPACK_B R12, R13 ;  /* 0x0000000dff0c723e */ /* 0x000fc400020006ff */
[----:B------:R-:W-:Y:S01]  /*55f0*/  LOP3.LUT R67, R67, 0xff00, R66, 0xf8, !PT ;  /* 0x0000ff0043437812 */ /* 0x000fe200078ef842 */
[----:B------:R-:W-:Y:S01]  /*5600*/  IMAD.U32 R66, R75, 0x10000, RZ ;  /* 0x000100004b427824 */ /* 0x000fe200078e00ff */
[----:B------:R-:W-:Y:S02]  /*5610*/  LOP3.LUT R74, R72, 0xff00, R69, 0xf8, !PT ;  /* 0x0000ff00484a7812 */ /* 0x000fe400078ef845 */
[----:B------:R-:W-:Y:S02]  /*5620*/  SHF.L.U32 R69, R73, 0x10, RZ ;  /* 0x0000001049457819 */ /* 0x000fe400000006ff */
[----:B------:R-:W-:Y:S02]  /*5630*/  F2FP.F16.E4M3.UNPACK_B R72, R153.H1 ;  /* 0x00000099ff48723e */ /* 0x000fe400030006ff */
[----:B------:R-:W-:Y:S02]  /*5640*/  LOP3.LUT R66, R67, 0xff0000, R66, 0xf8, !PT ;  /* 0x00ff000043427812 */ /* 0x000fe400078ef842 */
[----:B------:R-:W-:Y:S01]  /*5650*/  LOP3.LUT R67, R74, 0xff0000, R69, 0xf8, !PT ;  /* 0x00ff00004a437812 */ /* 0x000fe200078ef845 */
[----:B------:R-:W-:Y:S01]  /*5660*/  HADD2.F32 R76, -RZ, R72.H0_H0 ;  /* 0x20000048ff4c7230 */ /* 0x000fe20000004100 */
[----:B------:R-:W-:Y:S01]  /*5670*/  F2FP.F16.E4M3.UNPACK_B R74, R147.H1 ;  /* 0x00000093ff4a723e */ /* 0x000fe200030006ff */
[--C-:B------:R-:W-:Y:S01]  /*5680*/  HADD2.F32 R69, -RZ, R12.reuse.H1_H1 ;  /* 0x3000000cff457230 */ /* 0x100fe20000004100 */
[----:B------:R-:W-:Y:S01]  /*5690*/  F2FP.F16.E4M3.UNPACK_B R13, R13.H1 ;  /* 0x0000000dff0d723e */ /* 0x000fe200030006ff */
[----:B------:R-:W-:Y:S01]  /*56a0*/  HADD2.F32 R12, -RZ, R12.H0_H0 ;  /* 0x2000000cff0c7230 */ /* 0x000fe20000004100 */
[----:B------:R-:W-:Y:S01]  /*56b0*/  F2FP.F16.E4M3.UNPACK_B R153, R153 ;  /* 0x00000099ff99723e */ /* 0x000fe200020006ff */
        /* <DEDUP_REMOVED lines=25> */
[----:B------:R-:W-:Y:S01]  /*5850*/  HADD2.F32 R68, -RZ, R147.H1_H1 ;  /* 0x30000093ff447230 */ /* 0x000fe20000004100 */
        /* <DEDUP_REMOVED lines=9> */
[----:B------:R-:W-:Y:S01]  /*58f0*/  FFMA.FTZ R68, R69, R147, -R76 ;  /* 0x0000009345447223 */ /* 0x000fe2000001084c */
        /* <DEDUP_REMOVED lines=44> */
.L_x_2669:
[----:B------:R-:W-:Y:S05]  /*5bc0*/  BSYNC B3 ;  /* 0x0000000000037941 */ /* 0x000fea0003800000 */
.L_x_2668:
[----:B0-----:R0:W-:Y:S02]  /*5bd0*/  ST.E.128 desc[UR52][R70.64], R12 ;  /* 0x0000000c46007985 */ /* 0x0011e4000c101d34 */
.L_x_2667:
[----:B------:R-:W-:Y:S05]  /*5be0*/  BSYNC B2 ;  /* 0x0000000000027941 */ /* 0x000fea0003800000 */
.L_x_2666:
        /* <DEDUP_REMOVED lines=9> */
[--C-:B------:R-:W-:Y:S02]  /*5c80*/  SHF.R.U32.HI R11, RZ, 0x8, R63.reuse ;  /* 0x00000008ff0b7819 */ /* 0x100fe4000001163f */
[----:B------:R-:W-:Y:S01]  /*5c90*/  SHF.R.U32.HI R70, RZ, 0x10, R63 ;  /* 0x00000010ff467819 */ /* 0x000fe2000001163f */
[----:B------:R-:W-:Y:S01]  /*5ca0*/  IMAD.SHL.U32 R69, R69, 0x100, RZ ;  /* 0x0000010045457824 */ /* 0x000fe200078e00ff */
[----:B------:R-:W-:Y:S02]  /*5cb0*/  LOP3.LUT R64, R65, 0xff0000ff, RZ, 0xc0, !PT ;  /* 0xff0000ff41407812 */ /* 0x000fe400078ec0ff */
[----:B------:R-:W-:Y:S01]  /*5cc0*/  SHF.R.U32.HI R68, RZ, 0x10, R65 ;  /* 0x00000010ff447819 */ /* 0x000fe20000011641 */
[----:B------:R-:W-:Y:S01]  /*5cd0*/  IMAD.SHL.U32 R65, R11, 0x100, RZ ;  /* 0x000001000b417824 */ /* 0x000fe200078e00ff */
[----:B------:R-:W-:Y:S01]  /*5ce0*/  LOP3.LUT R62, R63, 0xff0000ff, RZ, 0xc0, !PT ;  /* 0xff0000ff3f3e7812 */ /* 0x000fe200078ec0ff */
[----:B0-----:R-:W-:Y:S01]  /*5cf0*/  IMAD.MOV.U32 R63, RZ, RZ, R12 ;  /* 0x000000ffff3f7224 */ /* 0x001fe200078e000c */
[----:B------:R-:W-:Y:S01]  /*5d00*/  MOV R11, R13 ;  /* 0x0000000d000b7202 */ /* 0x000fe20000000f00 */
[----:B------:R-:W-:Y:S01]  /*5d10*/  IMAD.U32 R13, R70, 0x10000, RZ ;  /* 0x00010000460d7824 */ /* 0x000fe200078e00ff */
[----:B------:R-:W-:Y:S01]  /*5d20*/  LOP3.LUT R64, R64, 0xff00, R69, 0xf8, !PT ;  /* 0x0000ff0040407812 */ /* 0x000fe200078ef845 */
[----:B------:R-:W-:Y:S01]  /*5d30*/  IMAD.U32 R69, R68, 0x10000, RZ ;  /* 0x0001000044457824 */ /* 0x000fe200078e00ff */
[----:B------:R-:W-:-:S02]  /*5d40*/  LOP3.LUT R12, R62, 0xff00, R65, 0xf8, !PT ;  /* 0x0000ff003e0c7812 */ /* 0x000fc400078ef841 */
        /* <DEDUP_REMOVED lines=19> */
[-C--:B------:R-:W-:Y:S01]  /*5e80*/  FMUL.FTZ R72, R68, R70.reuse ;  /* 0x0000004644487220 */ /* 0x080fe20000410000 */
[----:B------:R-:W-:Y:S01]  /*5e90*/  FMUL.FTZ R75, R65, R70 ;  /* 0x00000046414b7220 */ /* 0x000fe20000410000 */
[----:B------:R-:W-:Y:S01]  /*5ea0*/  F2FP.F16.E4M3.UNPACK_B R64, R63.H1 ;  /* 0x0000003fff40723e */ /* 0x000fe200030006ff */
[----:B------:R-:W-:-:S02]  /*5eb0*/  HADD2.F32 R70, -RZ, R148.H1_H1 ;  /* 0x30000094ff467230 */ /* 0x000fc40000004100 */
[-C--:B------:R-:W-:Y:S01]  /*5ec0*/  FFMA.FTZ R72, R65, R69.reuse, -R72 ;  /* 0x0000004541487223 */ /* 0x080fe20000010848 */
[----:B------:R-:W-:Y:S01]  /*5ed0*/  FFMA.FTZ R75, R68, R69, R75 ;  /* 0x00000045444b7223 */ /* 0x000fe2000001004b */
[----:B------:R-:W-:Y:S01]  /*5ee0*/  F2FP.F16.E4M3.UNPACK_B R63, R63 ;  /* 0x0000003fff3f723e */ /* 0x000fe200020006ff */
[--C-:B------:R-:W-:Y:S01]  /*5ef0*/  HADD2.F32 R69, -RZ, R64.reuse.H1_H1 ;  /* 0x30000040ff457230 */ /* 0x100fe20000004100 */
[----:B------:R-:W-:Y:S01]  /*5f00*/  F2FP.F16.E4M3.UNPACK_B R144, R144 ;  /* 0x00000090ff90723e */ /* 0x000fe200020006ff */
[----:B------:R-:W-:Y:S01]  /*5f10*/  HADD2.F32 R68, -RZ, R64.H0_H0 ;  /* 0x20000040ff447230 */ /* 0x000fe20000004100 */
[----:B------:R-:W-:Y:S01]  /*5f20*/  F2FP.F16.E4M3.UNPACK_B R76, R13.H1 ;  /* 0x0000000dff4c723e */ /* 0x000fe200030006ff */
[--C-:B------:R-:W-:Y:S02]  /*5f30*/  HADD2.F32 R64, -RZ, R63.reuse.H0_H0 ;  /* 0x2000003fff407230 */ /* 0x100fe40000004100 */
[----:B------:R-:W-:Y:S01]  /*5f40*/  FMUL.FTZ R73, R69, R70 ;  /* 0x0000004645497220 */ /* 0x000fe20000410000 */
[----:B------:R-:W-:-:S02]  /*5f50*/  HADD2.F32 R65, -RZ, R63.H1_H1 ;  /* 0x3000003fff417230 */ /* 0x000fc40000004100 */
[----:B------:R-:W-:Y:S01]  /*5f60*/  FMUL.FTZ R70, R68, R70 ;  /* 0x0000004644467220 */ /* 0x000fe20000410000 */
[----:B------:R-:W-:Y:S02]  /*5f70*/  HADD2.F32 R148, -RZ, R148.H0_H0 ;  /* 0x20000094ff947230 */ /* 0x000fe40000004100 */
[--C-:B------:R-:W-:Y:S02]  /*5f80*/  HADD2.F32 R63, -RZ, R144.reuse.H1_H1 ;  /* 0x30000090ff3f7230 */ /* 0x100fe40000004100 */
[----:B------:R-:W-:Y:S02]  /*5f90*/  HADD2.F32 R144, -RZ, R144.H0_H0 ;  /* 0x20000090ff907230 */ /* 0x000fe40000004100 */
[-C--:B------:R-:W-:Y:S01]  /*5fa0*/  FMUL.FTZ R71, R65, R148.reuse ;  /* 0x0000009441477220 */ /* 0x080fe20000410000 */
[----:B------:R-:W-:Y:S01]  /*5fb0*/  FMUL.FTZ R148, R64, R148 ;  /* 0x0000009440947220 */ /* 0x000fe20000410000 */
[-C--:B------:R-:W-:Y:S01]  /*5fc0*/  FFMA.FTZ R69, R69, R63.reuse, R70 ;  /* 0x0000003f45457223 */ /* 0x080fe20000010046 */
[----:B------:R-:W-:Y:S01]  /*5fd0*/  FFMA.FTZ R68, R68, R63, -R73 ;  /* 0x0000003f44447223 */ /* 0x000fe20000010849 */
[----:B------:R-:W-:Y:S01]  /*5fe0*/  F2FP.F16.E4M3.UNPACK_B R70, R15.H1 ;  /* 0x0000000fff46723e */ /* 0x000fe200030006ff */
[-C--:B------:R-:W-:Y:S01]  /*5ff0*/  FFMA.FTZ R63, R64, R144.reuse, -R71 ;  /* 0x00000090403f7223 */ /* 0x080fe20000010847 */
[----:B------:R-:W-:Y:S01]  /*6000*/  FFMA.FTZ R64, R65, R144, R148 ;  /* 0x0000009041407223 */ /* 0x000fe20000010094 */
[----:B------:R-:W-:Y:S01]  /*6010*/  F2FP.SATFINITE.E4M3.F32.PACK_AB_MERGE_C R65, R75, R72, RZ ;  /* 0x000000484b41723e */ /* 0x000fe200048070ff */
[----:B------:R-:W-:Y:S01]  /*6020*/  HADD2.F32 R77, -RZ, R76.H1_H1 ;  /* 0x3000004cff4d7230 */ /* 0x000fe20000004100 */
[----:B------:R-:W-:Y:S01]  /*6030*/  F2FP.SATFINITE.E4M3.F32.PACK_AB_MERGE_C R68, R69, R68, RZ ;  /* 0x000000444544723e */ /* 0x000fe200048070ff */
[--C-:B------:R-:W-:Y:S01]  /*6040*/  HADD2.F32 R71, -RZ, R70.reuse.H0_H0 ;  /* 0x20000046ff477230 */ /* 0x100fe20000004100 */
        /* <DEDUP_REMOVED lines=8> */
[CC--:B------:R-:W-:Y:S01]  /*60d0*/  FMUL.FTZ R12, R70.reuse, R77.reuse ;  /* 0x0000004d460c7220 */ /* 0x0c0fe20000410000 */
        /* <DEDUP_REMOVED lines=9> */
[----:B------:R-:W-:Y:S01]  /*6170*/  FFMA.FTZ R74, R70, R74, R77 ;  /* 0x0000004a464a7223 */ /* 0x000fe2000001004d */
[-C--:B------:R-:W-:Y:S01]  /*6180*/  FFMA.FTZ R80, R69, R12.reuse, -R80 ;  /* 0x0000000c45507223 */ /* 0x080fe20000010850 */
[----:B------:R-:W-:Y:S01]  /*6190*/  FFMA.FTZ R77, R13, R12, R78 ;  /* 0x0000000c0d4d7223 */ /* 0x000fe2000001004e */
[----:B------:R-:W-:-:S02]  /*61a0*/  HADD2.F32 R13, -RZ, R15.H0_H0 ;  /* 0x2000000fff0d7230 */ /* 0x000fc40000004100 */
[--C-:B------:R-:W-:Y:S01]  /*61b0*/  HADD2.F32 R12, -RZ, R14.reuse.H0_H0 ;  /* 0x2000000eff0c7230 */ /* 0x100fe20000004100 */
[----:B------:R-:W-:Y:S01]  /*61c0*/  F2FP.SATFINITE.E4M3.F32.PACK_AB_MERGE_C R74, R74, R79, RZ ;  /* 0x0000004f4a4a723e */ /* 0x000fe200048070ff */
[----:B------:R-:W-:Y:S01]  /*61d0*/  HADD2.F32 R15, -RZ, R15.H1_H1 ;  /* 0x3000000fff0f7230 */ /* 0x000fe20000004100 */
[----:B------:R-:W-:Y:S01]  /*61e0*/  F2FP.SATFINITE.E4M3.F32.PACK_AB_MERGE_C R77, R77, R80, RZ ;  /* 0x000000504d4d723e */ /* 0x000fe200048070ff */
[----:B------:R-:W-:Y:S02]  /*61f0*/  HADD2.F32 R14, -RZ, R14.H1_H1 ;  /* 0x3000000eff0e7230 */ /* 0x000fe40000004100 */
[----:B------:R-:W-:Y:S02]  /*6200*/  HADD2.F32 R75, -RZ, R75.H0_H0 ;  /* 0x2000004bff4b7230 */ /* 0x000fe40000004100 */
[----:B------:R-:W-:Y:S02]  /*6210*/  HADD2.F32 R69, -RZ, R72.H0_H0 ;  /* 0x20000048ff457230 */ /* 0x000fe40000004100 */
[----:B------:R-:W-:Y:S01]  /*6220*/  FMUL.FTZ R72, R15, R76 ;  /* 0x0000004c0f487220 */ /* 0x000fe20000410000 */
[----:B------:R-:W-:-:S02]  /*6230*/  HADD2.F32 R70, -RZ, R73.H0_H0 ;  /* 0x20000049ff467230 */ /* 0x000fc40000004100 */
[-C--:B------:R-:W-:Y:S01]  /*6240*/  FMUL.FTZ R71, R14, R75.reuse ;  /* 0x0000004b0e477220 */ /* 0x080fe20000410000 */
[C---:B------:R-:W-:Y:S01]  /*6250*/  FMUL.FTZ R76, R13.reuse, R76 ;  /* 0x0000004c0d4c7220 */ /* 0x040fe20000410000 */
[C---:B------:R-:W-:Y:S01]  /*6260*/  FMUL.FTZ R75, R12.reuse, R75 ;  /* 0x0000004b0c4b7220 */ /* 0x040fe20000410000 */
[-C--:B------:R-:W-:Y:S02]  /*6270*/  FFMA.FTZ R72, R13, R70.reuse, -R72 ;  /* 0x000000460d487223 */ /* 0x080fe40000010848 */
[----:B------:R-:W-:Y:S01]  /*6280*/  FFMA.FTZ R15, R15, R70, R76 ;  /* 0x000000460f0f7223 */ /* 0x000fe2000001004c */
[-C--:B------:R-:W-:Y:S01]  /*6290*/  FFMA.FTZ R71, R12, R69.reuse, -R71 ;  /* 0x000000450c477223 */ /* 0x080fe20000010847 */
[----:B------:R-:W-:Y:S01]  /*62a0*/  FFMA.FTZ R14, R14, R69, R75 ;  /* 0x000000450e0e7223 */ /* 0x000fe2000001004b */
[----:B------:R-:W-:Y:S02]  /*62b0*/  F2FP.SATFINITE.E4M3.F32.PACK_AB_MERGE_C R13, R62, R11, R65 ;  /* 0x0000000b3e0d723e */ /* 0x000fe40004807041 */
[----:B------:R-:W-:-:S02]  /*62c0*/  F2FP.SATFINITE.E4M3.F32.PACK_AB_MERGE_C R12, R64, R63, R68 ;  /* 0x0000003f400c723e */ /* 0x000fc40004807044 */
[----:B------:R-:W-:Y:S02]  /*62d0*/  F2FP.SATFINITE.E4M3.F32.PACK_AB_MERGE_C R14, R14, R71, R77 ;  /* 0x000000470e0e723e */ /* 0x000fe4000480704d */
[----:B------:R-:W-:-:S07]  /*62e0*/  F2FP.SATFINITE.E4M3.F32.PACK_AB_MERGE_C R15, R15, R72, R74 ;  /* 0x000000480f0f723e */ /* 0x000fce000480704a */
.L_x_2671:
[----:B------:R-:W-:Y:S05]  /*62f0*/  BSYNC B2 ;  /* 0x0000000000027941 */ /* 0x000fea0003800000 */
.L_x_2670:
[----:B0-----:R0:W-:Y:S02]  /*6300*/  ST.E.128 desc[UR52][R66.64], R12 ;  /* 0x0000000c42007985 */ /* 0x0011e4000c101d34 */
.L_x_2649:
[----:B------:R-:W-:Y:S05]  /*6310*/  BSYNC B1 ;  /* 0x0000000000017941 */ /* 0x000fea0003800000 */
.L_x_2648:
[----:B------:R-:W-:-:S03]  /*6320*/  UMOV UR4, 0xffffffff ;  /* 0xffffffff00047882 */ /* 0x000fc60000000000 */
[----:B------:R-:W-:Y:S05]  /*6330*/  BRA.DIV UR4, `(.L_x_2672) ;  /* 0x0000029204307947 */ /* 0x000fea000b800000 */
[----:B--2---:R-:W2:Y:S04]  /*6340*/  SHFL.IDX PT, R119, R119, 0x1, 0x1e1f ;  /* 0x003e1f0077777f89 */ /* 0x004ea800000e0000 */
[----:B------:R-:W0:Y:S02]  /*6350*/  SHFL.IDX PT, R120, R120, 0x1, 0x1e1f ;  /* 0x003e1f0078787f89 */ /* 0x000e2400000e0000 */
.L_x_2989:
[----:B------:R-:W-:Y:S05]  /*6360*/  @P4 BRA `(.L_x_2673) ;  /* 0x00000094009c4947 */ /* 0x000fea0003800000 */
        /* <DEDUP_REMOVED lines=15> */
[----:B------:R-:W-:Y:S01]  /*6460*/  IMAD.SHL.U32 R65, R65, 0x100, RZ ;  /* 0x0000010041417824 */ /* 0x000fe200078e00ff */
[----:B------:R-:W-:Y:S01]  /*6470*/  SHF.R.U32.HI R66, RZ, 0x10, R59 ;  /* 0x00000010ff427819 */ /* 0x000fe2000001163b */
[----:B0-----:R-:W-:Y:S01]  /*6480*/  IMAD.MOV.U32 R11, RZ, RZ, R13 ;  /* 0x000000ffff0b7224 */ /* 0x001fe200078e000d */
[----:B------:R-:W-:-:S02]  /*6490*/  LOP3.LUT R13, R58, 0xff00, R61, 0xf8, !PT ;  /* 0x0000ff003a0d7812 */ /* 0x000fc400078ef83d */
[----:B------:R-:W-:Y:S01]  /*64a0*/  LOP3.LUT R60, R60, 0xff00, R65, 0xf8, !PT ;  /* 0x0000ff003c3c7812 */ /* 0x000fe200078ef841 */
[----:B------:R-:W-:Y:S01]  /*64b0*/  IMAD.U32 R58, R66, 0x10000, RZ ;  /* 0x00010000423a7824 */ /* 0x000fe200078e00ff */
[----:B------:R-:W-:Y:S01]  /*64c0*/  MOV R59, R12 ;  /* 0x0000000c003b7202 */ /* 0x000fe20000000f00 */
        /* <DEDUP_REMOVED lines=31> */
[----:B------:R-:W-:Y:S02]  /*66c0*/  HADD2.F32 R146, -RZ, R146.H0_H0 ;  /* 0x20000092ff927230 */ /* 0x000fe40000004100 */
[----:B------:R-:W-:Y:S01]  /*66d0*/  FMUL.FTZ R69, R65, R66 ;  /* 0x0000004241457220 */ /* 0x000fe20000410000 */
[----:B------:R-:W-:-:S02]  /*66e0*/  HADD2.F32 R60, -RZ, R59.H0_H0 ;  /* 0x2000003bff3c7230 */ /* 0x000fc40000004100 */
[----:B------:R-:W-:Y:S01]  /*66f0*/  FMUL.FTZ R66, R64, R66 ;  /* 0x0000004240427220 */ /* 0x000fe20000410000 */
[----:B------:R-:W-:Y:S02]  /*6700*/  HADD2.F32 R61, -RZ, R59.H1_H1 ;  /* 0x3000003bff3d7230 */ /* 0x000fe40000004100 */
[--C-:B------:R-:W-:Y:S02]  /*6710*/  HADD2.F32 R59, -RZ, R145.reuse.H1_H1 ;  /* 0x30000091ff3b7230 */ /* 0x100fe40000004100 */
[----:B------:R-:W-:Y:S02]  /*6720*/  HADD2.F32 R145, -RZ, R145.H0_H0 ;  /* 0x20000091ff917230 */ /* 0x000fe40000004100 */
[-C--:B------:R-:W-:Y:S01]  /*6730*/  FMUL.FTZ R67, R61, R146.reuse ;  /* 0x000000923d437220 */ /* 0x080fe20000410000 */
[----:B------:R-:W-:Y:S01]  /*6740*/  FMUL.FTZ R146, R60, R146 ;  /* 0x000000923c927220 */ /* 0x000fe20000410000 */
[-C--:B------:R-:W-:Y:S01]  /*6750*/  FFMA.FTZ R64, R64, R59.reuse, -R69 ;  /* 0x0000003b40407223 */ /* 0x080fe20000010845 */
[----:B------:R-:W-:Y:S01]  /*6760*/  FFMA.FTZ R65, R65, R59, R66 ;  /* 0x0000003b41417223 */ /* 0x000fe20000010042 */
[-C--:B------:R-:W-:Y:S01]  /*6770*/  FFMA.FTZ R59, R60, R145.reuse, -R67 ;  /* 0x000000913c3b7223 */ /* 0x080fe20000010843 */
[----:B------:R-:W-:Y:S01]  /*6780*/  FFMA.FTZ R60, R61, R145, R146 ;  /* 0x000000913d3c7223 */ /* 0x000fe20000010092 */
[----:B------:R-:W-:Y:S01]  /*6790*/  F2FP.F16.E4M3.UNPACK_B R66, R15.H1 ;  /* 0x0000000fff42723e */ /* 0x000fe200030006ff */
[--C-:B------:R-:W-:Y:S01]  /*67a0*/  HADD2.F32 R74, -RZ, R72.reuse.H1_H1 ;  /* 0x30000048ff4a7230 */ /* 0x100fe20000004100 */
[----:B------:R-:W-:Y:S01]  /*67b0*/  F2FP.SATFINITE.E4M3.F32.PACK_AB_MERGE_C R61, R71, R68, RZ ;  /* 0x00000044473d723e */ /* 0x000fe200048070ff */
[----:B------:R-:W-:Y:S01]  /*67c0*/  HADD2.F32 R72, -RZ, R72.H0_H0 ;  /* 0x20000048ff487230 */ /* 0x000fe20000004100 */
[----:B------:R-:W-:Y:S01]  /*67d0*/  F2FP.SATFINITE.E4M3.F32.PACK_AB_MERGE_C R64, R65, R64, RZ ;  /* 0x000000404140723e */ /* 0x000fe200048070ff */
[--C-:B------:R-:W-:Y:S01]  /*67e0*/  HADD2.F32 R67, -RZ, R66.reuse.H0_H0 ;  /* 0x20000042ff437230 */ /* 0x100fe20000004100 */
[----:B------:R-:W-:Y:S01]  /*67f0*/  F2FP.F16.E4M3.UNPACK_B R65, R14.H1 ;  /* 0x0000000eff41723e */ /* 0x000fe200030006ff */
[----:B------:R-:W-:Y:S01]  /*6800*/  HADD2.F32 R66, -RZ, R66.H1_H1 ;  /* 0x30000042ff427230 */ /* 0x000fe20000004100 */
[----:B------:R-:W-:-:S02]  /*6810*/  F2FP.F16.E4M3.UNPACK_B R71, R58 ;  /* 0x0000003aff47723e */ /* 0x000fc400020006ff */
[-C--:B------:R-:W-:Y:S01]  /*6820*/  F2FP.F16.E4M3.UNPACK_B R68, R13.reuse ;  /* 0x0000000dff44723e */ /* 0x080fe200020006ff */
[----:B------:R-:W-:Y:S01]  /*6830*/  HADD2.F32 R58, -RZ, R65.H1_H1 ;  /* 0x30000041ff3a7230 */ /* 0x000fe20000004100 */
[----:B------:R-:W-:Y:S01]  /*6840*/  F2FP.F16.E4M3.UNPACK_B R69, R13.H1 ;  /* 0x0000000dff45723e */ /* 0x000fe200030006ff */
[----:B------:R-:W-:Y:S02]  /*6850*/  HADD2.F32 R73, -RZ, R71.H1_H1 ;  /* 0x30000047ff497230 */ /* 0x000fe40000004100 */
[-C--:B------:R-:W-:Y:S01]  /*6860*/  FMUL.FTZ R76, R66, R74.reuse ;  /* 0x0000004a424c7220 */ /* 0x080fe20000410000 */
[----:B------:R-:W-:Y:S02]  /*6870*/  HADD2.F32 R65, -RZ, R65.H0_H0 ;  /* 0x20000041ff417230 */ /* 0x000fe40000004100 */
[----:B------:R-:W-:Y:S01]  /*6880*/  FMUL.FTZ R75, R67, R74 ;  /* 0x0000004a434b7220 */ /* 0x000fe20000410000 */
[----:B------:R-:W-:Y:S02]  /*6890*/  HADD2.F32 R13, -RZ, R68.H1_H1 ;  /* 0x30000044ff0d7230 */ /* 0x000fe40000004100 */
[----:B------:R-:W-:Y:S01]  /*68a0*/  FMUL.FTZ R74, R58, R73 ;  /* 0x000000493a4a7220 */ /* 0x000fe20000410000 */
[----:B------:R-:W-:Y:S01]  /*68b0*/  F2FP.F16.E4M3.UNPACK_B R15, R15 ;  /* 0x0000000fff0f723e */ /* 0x000fe200020006ff */
[C---:B------:R-:W-:Y:S01]  /*68c0*/  FMUL.FTZ R73, R65.reuse, R73 ;  /* 0x0000004941497220 */ /* 0x040fe20000410000 */
[----:B------:R-:W-:Y:S01]  /*68d0*/  F2FP.F16.E4M3.UNPACK_B R14, R14 ;  /* 0x0000000eff0e723e */ /* 0x000fe200020006ff */
[----:B------:R-:W-:Y:S01]  /*68e0*/  FFMA.FTZ R74, R65, R13, -R74 ;  /* 0x0000000d414a7223 */ /* 0x000fe2000001084a */
[----:B------:R-:W-:-:S02]  /*68f0*/  HADD2.F32 R70, -RZ, R69.H1_H1 ;  /* 0x30000045ff467230 */ /* 0x000fc40000004100 */
[----:B------:R-:W-:Y:S01]  /*6900*/  FFMA.FTZ R73, R58, R13, R73 ;  /* 0x0000000d3a497223 */ /* 0x000fe20000010049 */
[--C-:B------:R-:W-:Y:S02]  /*6910*/  HADD2.F32 R58, -RZ, R15.reuse.H0_H0 ;  /* 0x2000000fff3a7230 */ /* 0x100fe40000004100 */
[--C-:B------:R-:W-:Y:S02]  /*6920*/  HADD2.F32 R13, -RZ, R14.reuse.H0_H0 ;  /* 0x2000000eff0d7230 */ /* 0x100fe40000004100 */
[-C--:B------:R-:W-:Y:S01]  /*6930*/  FFMA.FTZ R75, R66, R70.reuse, R75 ;  /* 0x00000046424b7223 */ /* 0x080fe2000001004b */
[----:B------:R-:W-:Y:S02]  /*6940*/  HADD2.F32 R15, -RZ, R15.H1_H1 ;  /* 0x3000000fff0f7230 */ /* 0x000fe40000004100 */
[----:B------:R-:W-:Y:S01]  /*6950*/  FFMA.FTZ R76, R67, R70, -R76 ;  /* 0x00000046434c7223 */ /* 0x000fe2000001084c */
        /* <DEDUP_REMOVED lines=18> */
.L_x_2677:
[----:B------:R-:W-:Y:S05]  /*6a80*/  BSYNC B2 ;  /* 0x0000000000027941 */ /* 0x000fea0003800000 */
.L_x_2676:
[----:B0-----:R0:W-:Y:S02]  /*6a90*/  ST.E.128 desc[UR52][R62.64], R12 ;  /* 0x0000000c3e007985 */ /* 0x0011e4000c101d34 */
.L_x_2675:
[----:B------:R-:W-:Y:S05]  /*6aa0*/  BSYNC B1 ;  /* 0x0000000000017941 */ /* 0x000fea0003800000 */
.L_x_2674:
[----:B------:R-:W-:Y:S01]  /*6ab0*/  ISETP.NE.AND P2, PT, R32, RZ, PT ;  /* 0x000000ff2000720c */ /* 0x000fe20003f45270 */
[----:B------:R-:W-:-:S12]  /*6ac0*/  BSSY B1, `(.L_x_2678) ;  /* 0x0000073000017945 */ /* 0x000fd80003800000 */
[----:B------:R-:W-:Y:S05]  /*6ad0*/  @!P2 BRA `(.L_x_2679) ;  /* 0x0000000400c4a947 */ /* 0x000fea0003800000 */
[----:B0-----:R0:W0:Y:S01]  /*6ae0*/  LDS.128 R12, [R36+0x1c400] ;  /* 0x01c40000240c7984 */ /* 0x0010220000000c00 */
[----:B----4-:R-:W-:Y:S01]  /*6af0*/  IMAD.SHL.U32 R11, R192, 0x10, RZ ;  /* 0x00000010c00b7824 */ /* 0x010fe200078e00ff */
[----:B------:R-:W-:Y:S04]  /*6b00*/  BSSY B2, `(.L_x_2680) ;  /* 0x000006d000027945 */ /* 0x000fe80003800000 */
[----:B------:R-:W-:-:S04]  /*6b10*/  IADD3 R58, P2, R11, R120, RZ ;  /* 0x000000780b3a7210 */ /* 0x000fc80007f5e0ff */
[----:B--2---:R-:W-:Y:S02]  /*6b20*/  LEA.HI.X.SX32 R59, R11, R119, 0x1, P2 ;  /* 0x000000770b3b7211 */ /* 0x004fe400010f0eff */
[----:B------:R-:W-:-:S13]  /*6b30*/  ISETP.GE.AND P2, PT, R201, R117, PT ;  /* 0x00000075c900720c */ /* 0x000fda0003f46270 */
[----:B------:R-:W-:Y:S05]  /*6b40*/  @P2 BRA `(.L_x_2681) ;  /* 0x0000000400a02947 */ /* 0x000fea0003800000 */
[----:B------:R-:W-:Y:S02]  /*6b50*/  SHF.R.U32.HI R56, RZ, 0x8, R57 ;  /* 0x00000008ff387819 */ /* 0x000fe40000011639 */
[--C-:B------:R-:W-:Y:S02]  /*6b60*/  SHF.R.U32.HI R11, RZ, 0x8, R55.reuse ;  /* 0x00000008ff0b7819 */ /* 0x100fe40000011637 */
[----:B------:R-:W-:Y:S01]  /*6b70*/  SHF.R.U32.HI R62, RZ, 0x10, R55 ;  /* 0x00000010ff3e7819 */ /* 0x000fe20000011637 */
[----:B------:R-:W-:Y:S01]  /*6b80*/  IMAD.SHL.U32 R56, R56, 0x100, RZ ;  /* 0x0000010038387824 */ /* 0x000fe200078e00ff */
[----:B------:R-:W-:Y:S01]  /*6b90*/  LOP3.LUT R54, R55, 0xff0000ff, RZ, 0xc0, !PT ;  /* 0xff0000ff37367812 */ /* 0x000fe200078ec0ff */
[----:B0-----:R-:W-:Y:S01]  /*6ba0*/  IMAD.MOV.U32 R55, RZ, RZ, R12 ;  /* 0x000000ffff377224 */ /* 0x001fe200078e000c */
[----:B------:R-:W-:Y:S01]  /*6bb0*/  LOP3.LUT R61, R57, 0xff0000ff, RZ, 0xc0, !PT ;  /* 0xff0000ff393d7812 */ /* 0x000fe200078ec0ff */
[----:B------:R-:W-:Y:S01]  /*6bc0*/  IMAD.U32 R12, R62, 0x10000, RZ ;  /* 0x000100003e0c7824 */ /* 0x000fe200078e00ff */
[----:B------:R-:W-:-:S02]  /*6bd0*/  SHF.L.U32 R11, R11, 0x8, RZ ;  /* 0x000000080b0b7819 */ /* 0x000fc400000006ff */
[----:B------:R-:W-:Y:S02]  /*6be0*/  SHF.R.U32.HI R60, RZ, 0x10, R57 ;  /* 0x00000010ff3c7819 */ /* 0x000fe40000011639 */
[----:B------:R-:W-:Y:S02]  /*6bf0*/  LOP3.LUT R57, R54, 0xff00, R11, 0xf8, !PT ;  /* 0x0000ff0036397812 */ /* 0x000fe400078ef80b */
[----:B------:R-:W-:Y:S02]  /*6c00*/  LOP3.LUT R61, R61, 0xff00, R56, 0xf8, !PT ;  /* 0x0000ff003d3d7812 */ /* 0x000fe400078ef838 */
[----:B------:R-:W-:Y:S02]  /*6c10*/  SHF.L.U32 R54, R60, 0x10, RZ ;  /* 0x000000103c367819 */ /* 0x000fe400000006ff */
[----:B------:R-:W-:Y:S02]  /*6c20*/  F2FP.F16.E4M3.UNPACK_B R56, R143.H1 ;  /* 0x0000008fff38723e */ /* 0x000fe400030006ff */
[----:B------:R-:W-:-:S02]  /*6c30*/  F2FP.F16.E4M3.UNPACK_B R11, R13 ;  /* 0x0000000dff0b723e */ /* 0x000fc400020006ff */
        /* <DEDUP_REMOVED lines=9> */
[----:B------:R-:W-:Y:S02]  /*6cd0*/  HADD2.F32 R60, -RZ, R57.H0_H0 ;  /* 0x20000039ff3c7230 */ /* 0x000fe40000004100 */
[----:B------:R-:W-:Y:S01]  /*6ce0*/  FMUL.FTZ R64, R54, R61 ;  /* 0x0000003d36407220 */ /* 0x000fe20000410000 */
[----:B------:R-:W-:-:S02]  /*6cf0*/  HADD2.F32 R56, -RZ, R13.H1_H1 ;  /* 0x3000000dff387230 */ /* 0x000fc40000004100 */
[C---:B------:R-:W-:Y:S01]  /*6d00*/  FMUL.FTZ R61, R11.reuse, R61 ;  /* 0x0000003d0b3d7220 */ /* 0x040fe20000410000 */
[----:B------:R-:W-:Y:S02]  /*6d10*/  HADD2.F32 R13, -RZ, R13.H0_H0 ;  /* 0x2000000dff0d7230 */ /* 0x000fe40000004100 */
[----:B------:R-:W-:Y:S01]  /*6d20*/  FFMA.FTZ R11, R11, R60, -R64 ;  /* 0x0000003c0b0b7223 */ /* 0x000fe20000010840 */
[----:B------:R-:W-:Y:S02]  /*6d30*/  HADD2.F32 R57, -RZ, R57.H1_H1 ;  /* 0x30000039ff397230 */ /* 0x000fe40000004100 */
[----:B------:R-:W-:Y:S01]  /*6d40*/  FMUL.FTZ R64, R56, R62 ;  /* 0x0000003e38407220 */ /* 0x000fe20000410000 */
[----:B------:R-:W-:Y:S01]  /*6d50*/  FFMA.FTZ R54, R54, R60, R61 ;  /* 0x0000003c36367223 */ /* 0x000fe2000001003d */
[C---:B------:R-:W-:Y:S01]  /*6d60*/  FMUL.FTZ R65, R13.reuse, R62 ;  /* 0x0000003e0d417220 */ /* 0x040fe20000410000 */
[----:B------:R-:W-:Y:S01]  /*6d70*/  F2FP.F16.E4M3.UNPACK_B R142, R142 ;  /* 0x0000008eff8e723e */ /* 0x000fe200020006ff */
[----:B------:R-:W-:Y:S01]  /*6d80*/  FFMA.FTZ R67, R13, R57, -R64 ;  /* 0x000000390d437223 */ /* 0x000fe20000010840 */
[----:B------:R-:W-:Y:S01]  /*6d90*/  F2FP.F16.E4M3.UNPACK_B R13, R55.H1 ;  /* 0x00000037ff0d723e */ /* 0x000fe200030006ff */
[----:B------:R-:W-:Y:S01]  /*6da0*/  FFMA.FTZ R68, R56, R57, R65 ;  /* 0x0000003938447223 */ /* 0x000fe20000010041 */
[----:B------:R-:W-:Y:S01]  /*6db0*/  HADD2.F32 R61, -RZ, R143.H1_H1 ;  /* 0x3000008fff3d7230 */ /* 0x000fe20000004100 */
        /* <DEDUP_REMOVED lines=10> */
[-C--:B------:R-:W-:Y:S01]  /*6e60*/  FFMA.FTZ R66, R57, R60.reuse, R66 ;  /* 0x0000003c39427223 */ /* 0x080fe20000010042 */
[----:B------:R-:W-:Y:S02]  /*6e70*/  HADD2.F32 R142, -RZ, R142.H0_H0 ;  /* 0x2000008eff8e7230 */ /* 0x000fe40000004100 */
[----:B------:R-:W-:Y:S01]  /*6e80*/  FFMA.FTZ R65, R56, R60, -R65 ;  /* 0x0000003c38417223 */ /* 0x000fe20000010841 */
[----:B------:R-:W-:Y:S01]  /*6e90*/  F2FP.F16.E4M3.UNPACK_B R56, R15.H1 ;  /* 0x0000000fff38723e */ /* 0x000fe200030006ff */
[-C--:B------:R-:W-:Y:S01]  /*6ea0*/  FMUL.FTZ R64, R55, R62.reuse ;  /* 0x0000003e37407220 */ /* 0x080fe20000410000 */
[C---:B------:R-:W-:Y:S01]  /*6eb0*/  FMUL.FTZ R62, R13.reuse, R62 ;  /* 0x0000003e0d3e7220 */ /* 0x040fe20000410000 */
[----:B------:R-:W-:Y:S02]  /*6ec0*/  F2FP.F16.E4M3.UNPACK_B R61, R12 ;  /* 0x0000000cff3d723e */ /* 0x000fe400020006ff */
[----:B------:R-:W-:Y:S01]  /*6ed0*/  F2FP.SATFINITE.E4M3.F32.PACK_AB_MERGE_C R70, R66, R65, RZ ;  /* 0x000000414246723e */ /* 0x000fe200048070ff */
[-C--:B------:R-:W-:Y:S01]  /*6ee0*/  FFMA.FTZ R13, R13, R142.reuse, -R64 ;  /* 0x0000008e0d0d7223 */ /* 0x080fe20000010840 */
[-C--:B------:R-:W-:Y:S01]  /*6ef0*/  F2FP.F16.E4M3.UNPACK_B R65, R63.reuse.H1 ;  /* 0x0000003fff41723e */ /* 0x080fe200030006ff */
[----:B------:R-:W-:Y:S01]  /*6f00*/  FFMA.FTZ R142, R55, R142, R62 ;  /* 0x0000008e378e7223 */ /* 0x000fe2000001003e */
[----:B------:R-:W-:Y:S01]  /*6f10*/  F2FP.F16.E4M3.UNPACK_B R62, R12.H1 ;  /* 0x0000000cff3e723e */ /* 0x000fe200030006ff */
[--C-:B------:R-:W-:Y:S01]  /*6f20*/  HADD2.F32 R60, -RZ, R56.reuse.H1_H1 ;  /* 0x30000038ff3c7230 */ /* 0x100fe20000004100 */
[----:B------:R-:W-:Y:S01]  /*6f30*/  F2FP.F16.E4M3.UNPACK_B R55, R14.H1 ;  /* 0x0000000eff37723e */ /* 0x000fe200030006ff */
[----:B------:R-:W-:Y:S01]  /*6f40*/  HADD2.F32 R67, -RZ, R65.H1_H1 ;  /* 0x30000041ff437230 */ /* 0x000fe20000004100 */
[----:B------:R-:W-:Y:S01]  /*6f50*/  F2FP.F16.E4M3.UNPACK_B R64, R63 ;  /* 0x0000003fff40723e */ /* 0x000fe200020006ff */
[----:B------:R-:W-:Y:S01]  /*6f60*/  HADD2.F32 R57, -RZ, R56.H0_H0 ;  /* 0x20000038ff397230 */ /* 0x000fe20000004100 */
[----:B------:R-:W-:Y:S01]  /*6f70*/  F2FP.F16.E4M3.UNPACK_B R15, R15 ;  /* 0x0000000fff0f723e */ /* 0x000fe200020006ff */
[----:B------:R-:W-:-:S02]  /*6f80*/  HADD2.F32 R63, -RZ, R62.H1_H1 ;  /* 0x3000003eff3f7230 */ /* 0x000fc40000004100 */
[-C--:B------:R-:W-:Y:S01]  /*6f90*/  FMUL.FTZ R12, R60, R67.reuse ;  /* 0x000000433c0c7220 */ /* 0x080fe20000410000 */
[--C-:B------:R-:W-:Y:S02]  /*6fa0*/  HADD2.F32 R56, -RZ, R55.reuse.H1_H1 ;  /* 0x30000037ff387230 */ /* 0x100fe40000004100 */
[C---:B------:R-:W-:Y:S01]  /*6fb0*/  FMUL.FTZ R67, R57.reuse, R67 ;  /* 0x0000004339437220 */ /* 0x040fe20000410000 */
[----:B------:R-:W-:Y:S02]  /*6fc0*/  HADD2.F32 R66, -RZ, R64.H1_H1 ;  /* 0x30000040ff427230 */ /* 0x000fe40000004100 */
[----:B------:R-:W-:Y:S01]  /*6fd0*/  FFMA.FTZ R69, R57, R63, -R12 ;  /* 0x0000003f39457223 */ /* 0x000fe2000001080c */
[----:B------:R-:W-:Y:S01]  /*6fe0*/  HADD2.F32 R55, -RZ, R55.H0_H0 ;  /* 0x20000037ff377230 */ /* 0x000fe20000004100 */
[----:B------:R-:W-:Y:S01]  /*6ff0*/  F2FP.F16.E4M3.UNPACK_B R14, R14 ;  /* 0x0000000eff0e723e */ /* 0x000fe200020006ff */
[----:B------:R-:W-:Y:S02]  /*7000*/  HADD2.F32 R12, -RZ, R61.H1_H1 ;  /* 0x3000003dff0c7230 */ /* 0x000fe40000004100 */
[----:B------:R-:W-:Y:S01]  /*7010*/  FMUL.FTZ R68, R56, R66 ;  /* 0x0000004238447220 */ /* 0x000fe20000410000 */
[----:B------:R-:W-:-:S02]  /*7020*/  HADD2.F32 R62, -RZ, R62.H0_H0 ;  /* 0x2000003eff3e7230 */ /* 0x000fc40000004100 */
[C---:B------:R-:W-:Y:S01]  /*7030*/  FMUL.FTZ R57, R55.reuse, R66 ;  /* 0x0000004237397220 */ /* 0x040fe20000410000 */
[----:B------:R-:W-:Y:S01]  /*7040*/  FFMA.FTZ R66, R60, R63, R67 ;  /* 0x0000003f3c427223 */ /* 0x000fe20000010043 */
[-C--:B------:R-:W-:Y:S01]  /*7050*/  FFMA.FTZ R68, R55, R12.reuse, -R68 ;  /* 0x0000000c37447223 */ /* 0x080fe20000010844 */
[--C-:B------:R-:W-:Y:S02]  /*7060*/  HADD2.F32 R55, -RZ, R15.reuse.H0_H0 ;  /* 0x2000000fff377230 */ /* 0x100fe40000004100 */
[----:B------:R-:W-:Y:S01]  /*7070*/  FFMA.FTZ R67, R56, R12, R57 ;  /* 0x0000000c38437223 */ /* 0x000fe20000010039 */
[--C-:B------:R-:W-:Y:S01]  /*7080*/  HADD2.F32 R12, -RZ, R14.reuse.H0_H0 ;  /* 0x2000000eff0c7230 */ /* 0x100fe20000004100 */
[----:B------:R-:W-:Y:S01]  /*7090*/  F2FP.SATFINITE.E4M3.F32.PACK_AB_MERGE_C R11, R54, R11, R71 ;  /* 0x0000000b360b723e */ /* 0x000fe20004807047 */
[----:B------:R-:W-:Y:S01]  /*70a0*/  HADD2.F32 R15, -RZ, R15.H1_H1 ;  /* 0x3000000fff0f7230 */ /* 0x000fe20000004100 */
[----:B------:R-:W-:Y:S01]  /*70b0*/  F2FP.SATFINITE.E4M3.F32.PACK_AB_MERGE_C R66, R66, R69, RZ ;  /* 0x000000454242723e */ /* 0x000fe200048070ff */
[----:B------:R-:W-:Y:S01]  /*70c0*/  HADD2.F32 R56, -RZ, R65.H0_H0 ;  /* 0x20000041ff387230 */ /* 0x000fe20000004100 */
[----:B------:R-:W-:Y:S01]  /*70d0*/  F2FP.SATFINITE.E4M3.F32.PACK_AB_MERGE_C R67, R67, R68, RZ ;  /* 0x000000444343723e */ /* 0x000fe200048070ff */
[----:B------:R-:W-:-:S02]  /*70e0*/  HADD2.F32 R14, -RZ, R14.H1_H1 ;  /* 0x3000000eff0e7230 */ /* 0x000fc40000004100 */
[----:B------:R-:W-:Y:S02]  /*70f0*/  HADD2.F32 R57, -RZ, R64.H0_H0 ;  /* 0x20000040ff397230 */ /* 0x000fe40000004100 */
[-C--:B------:R-:W-:Y:S01]  /*7100*/  FMUL.FTZ R60, R15, R56.reuse ;  /* 0x000000380f3c7220 */ /* 0x080fe20000410000 */
[----:B------:R-:W-:Y:S02]  /*7110*/  HADD2.F32 R61, -RZ, R61.H0_H0 ;  /* 0x2000003dff3d7230 */ /* 0x000fe40000004100 */
[C---:B------:R-:W-:Y:S01]  /*7120*/  FMUL.FTZ R56, R55.reuse, R56 ;  /* 0x0000003837387220 */ /* 0x040fe20000410000 */
        /* <DEDUP_REMOVED lines=10> */
.L_x_2681:
[----:B------:R-:W-:Y:S05]  /*71d0*/  BSYNC B2 ;  /* 0x0000000000027941 */ /* 0x000fea0003800000 */
.L_x_2680:
[----:B0-----:R0:W-:Y:S02]  /*71e0*/  ST.E.128 desc[UR52][R58.64], R12 ;  /* 0x0000000c3a007985 */ /* 0x0011e4000c101d34 */
.L_x_2679:
[----:B------:R-:W-:Y:S05]  /*71f0*/  BSYNC B1 ;  /* 0x0000000000017941 */ /* 0x000fea0003800000 */
.L_x_2678:
        /* <DEDUP_REMOVED lines=10> */
[----:B------:R-:W-:Y:S01]  /*72a0*/  SHF.R.U32.HI R52, RZ, 0x8, R51 ;  /* 0x00000008ff347819 */ /* 0x000fe20000011633 */
[----:B0-----:R-:W-:Y:S01]  /*72b0*/  IMAD.MOV.U32 R50, RZ, RZ, R12 ;  /* 0x000000ffff327224 */ /* 0x001fe200078e000c */
[----:B------:R-:W-:Y:S02]  /*72c0*/  SHF.R.U32.HI R56, RZ, 0x8, R53 ;  /* 0x00000008ff387819 */ /* 0x000fe40000011635 */
[----:B------:R-:W-:Y:S01]  /*72d0*/  LOP3.LUT R11, R51, 0xff0000ff, RZ, 0xc0, !PT ;  /* 0xff0000ff330b7812 */ /* 0x000fe200078ec0ff */
[----:B------:R-:W-:Y:S01]  /*72e0*/  IMAD.SHL.U32 R52, R52, 0x100, RZ ;  /* 0x0000010034347824 */ /* 0x000fe200078e00ff */
[----:B------:R-:W-:Y:S02]  /*72f0*/  SHF.R.U32.HI R58, RZ, 0x10, R51 ;  /* 0x00000010ff3a7819 */ /* 0x000fe40000011633 */
[----:B------:R-:W-:Y:S02]  /*7300*/  LOP3.LUT R51, R53, 0xff0000ff, RZ, 0xc0, !PT ;  /* 0xff0000ff35337812 */ /* 0x000fe400078ec0ff */
[----:B------:R-:W-:-:S02]  /*7310*/  SHF.L.U32 R56, R56, 0x8, RZ ;  /* 0x0000000838387819 */ /* 0x000fc400000006ff */
[----:B------:R-:W-:Y:S02]  /*7320*/  SHF.R.U32.HI R57, RZ, 0x10, R53 ;  /* 0x00000010ff397819 */ /* 0x000fe40000011635 */
[----:B------:R-:W-:Y:S01]  /*7330*/  LOP3.LUT R12, R51, 0xff00, R56, 0xf8, !PT ;  /* 0x0000ff00330c7812 */ /* 0x000fe200078ef838 */
[----:B------:R-:W-:Y:S01]  /*7340*/  IMAD.U32 R51, R58, 0x10000, RZ ;  /* 0x000100003a337824 */ /* 0x000fe200078e00ff */
[----:B------:R-:W-:Y:S01]  /*7350*/  LOP3.LUT R52, R11, 0xff00, R52, 0xf8, !PT ;  /* 0x0000ff000b347812 */ /* 0x000fe200078ef834 */
[----:B------:R-:W-:Y:S01]  /*7360*/  IMAD.U32 R57, R57, 0x10000, RZ ;  /* 0x0001000039397824 */ /* 0x000fe200078e00ff */
[----:B------:R-:W-:Y:S02]  /*7370*/  F2FP.F16.E4M3.UNPACK_B R53, R141.H1 ;  /* 0x0000008dff35723e */ /* 0x000fe400030006ff */
[-C--:B------:R-:W-:Y:S02]  /*7380*/  F2FP.F16.E4M3.UNPACK_B R11, R13.reuse ;  /* 0x0000000dff0b723e */ /* 0x080fe400020006ff */
        /* <DEDUP_REMOVED lines=18> */
[----:B------:R-:W-:Y:S01]  /*74b0*/  FMUL.FTZ R58, R13, R58 ;  /* 0x0000003a0d3a7220 */ /* 0x000fe20000410000 */
[----:B------:R-:W-:-:S02]  /*74c0*/  HADD2.F32 R57, -RZ, R141.H1_H1 ;  /* 0x3000008dff397230 */ /* 0x000fc40000004100 */
[----:B------:R-:W-:Y:S01]  /*74d0*/  FFMA.FTZ R61, R13, R52, -R60 ;  /* 0x000000340d3d7223 */ /* 0x000fe2000001083c */
[----:B------:R-:W-:Y:S01]  /*74e0*/  F2FP.F16.E4M3.UNPACK_B R13, R50.H1 ;  /* 0x00000032ff0d723e */ /* 0x000fe200030006ff */
[----:B------:R-:W-:Y:S01]  /*74f0*/  FFMA.FTZ R64, R51, R52, R58 ;  /* 0x0000003433407223 */ /* 0x000fe2000001003a */
[----:B------:R-:W-:Y:S01]  /*7500*/  F2FP.F16.E4M3.UNPACK_B R50, R50 ;  /* 0x00000032ff32723e */ /* 0x000fe200020006ff */
[----:B------:R-:W-:Y:S01]  /*7510*/  HADD2.F32 R141, -RZ, R141.H0_H0 ;  /* 0x2000008dff8d7230 */ /* 0x000fe20000004100 */
[----:B------:R-:W-:Y:S01]  /*7520*/  F2FP.F16.E4M3.UNPACK_B R140, R140 ;  /* 0x0000008cff8c723e */ /* 0x000fe200020006ff */
[--C-:B------:R-:W-:Y:S01]  /*7530*/  HADD2.F32 R51, -RZ, R13.reuse.H0_H0 ;  /* 0x2000000dff337230 */ /* 0x100fe20000004100 */
[----:B------:R-:W-:Y:S01]  /*7540*/  F2FP.SATFINITE.E4M3.F32.PACK_AB_MERGE_C R67, R64, R61, RZ ;  /* 0x0000003d4043723e */ /* 0x000fe200048070ff */
[----:B------:R-:W-:Y:S02]  /*7550*/  HADD2.F32 R52, -RZ, R13.H1_H1 ;  /* 0x3000000dff347230 */ /* 0x000fe40000004100 */
[----:B------:R-:W-:-:S02]  /*7560*/  HADD2.F32 R13, -RZ, R50.H0_H0 ;  /* 0x20000032ff0d7230 */ /* 0x000fc40000004100 */
[----:B------:R-:W-:Y:S02]  /*7570*/  HADD2.F32 R50, -RZ, R50.H1_H1 ;  /* 0x30000032ff327230 */ /* 0x000fe40000004100 */
[-C--:B------:R-:W-:Y:S01]  /*7580*/  FMUL.FTZ R60, R52, R57.reuse ;  /* 0x00000039343c7220 */ /* 0x080fe20000410000 */
[--C-:B------:R-:W-:Y:S02]  /*7590*/  HADD2.F32 R53, -RZ, R140.reuse.H1_H1 ;  /* 0x3000008cff357230 */ /* 0x100fe40000004100 */
        /* <DEDUP_REMOVED lines=8> */
[----:B------:R-:W-:-:S02]  /*7620*/  F2FP.F16.E4M3.UNPACK_B R50, R15.H1 ;  /* 0x0000000fff32723e */ /* 0x000fc400030006ff */
[-C--:B------:R-:W-:Y:S02]  /*7630*/  F2FP.F16.E4M3.UNPACK_B R58, R59.reuse.H1 ;  /* 0x0000003bff3a723e */ /* 0x080fe400030006ff */
[----:B------:R-:W-:Y:S01]  /*7640*/  F2FP.F16.E4M3.UNPACK_B R53, R56.H1 ;  /* 0x00000038ff35723e */ /* 0x000fe200030006ff */
        /* <DEDUP_REMOVED lines=44> */
.L_x_2685:
[----:B------:R-:W-:Y:S05]  /*7910*/  BSYNC B2 ;  /* 0x0000000000027941 */ /* 0x000fea0003800000 */
.L_x_2684:
[----:B0-----:R0:W-:Y:S02]  /*7920*/  ST.E.128 desc[UR52][R54.64], R12 ;  /* 0x0000000c36007985 */ /* 0x0011e4000c101d34 */
.L_x_2683:
[----:B------:R-:W-:Y:S05]  /*7930*/  BSYNC B1 ;  /* 0x0000000000017941 */ /* 0x000fea0003800000 */
.L_x_2682:
        /* <DEDUP_REMOVED lines=11> */
[----:B------:R-:W-:Y:S01]  /*79f0*/  LOP3.LUT R48, R47, 0xff0000ff, RZ, 0xc0, !PT ;  /* 0xff0000ff2f307812 */ /* 0x000fe200078ec0ff */
[----:B------:R-:W-:Y:S01]  /*7a00*/  IMAD.SHL.U32 R11, R11, 0x100, RZ ;  /* 0x000001000b0b7824 */ /* 0x000fe200078e00ff */
[----:B------:R-:W-:Y:S02]  /*7a10*/  SHF.R.U32.HI R54, RZ, 0x10, R49 ;  /* 0x00000010ff367819 */ /* 0x000fe40000011631 */
[----:B------:R-:W-:Y:S01]  /*7a20*/  LOP3.LUT R52, R49, 0xff0000ff, RZ, 0xc0, !PT ;  /* 0xff0000ff31347812 */ /* 0x000fe200078ec0ff */
[----:B------:R-:W-:Y:S01]  /*7a30*/  IMAD.SHL.U32 R49, R46, 0x100, RZ ;  /* 0x000001002e317824 */ /* 0x000fe200078e00ff */
[----:B------:R-:W-:Y:S01]  /*7a40*/  SHF.R.U32.HI R55, RZ, 0x10, R47 ;  /* 0x00000010ff377819 */ /* 0x000fe2000001162f */
[----:B0-----:R-:W-:Y:S01]  /*7a50*/  IMAD.MOV.U32 R46, RZ, RZ, R12 ;  /* 0x000000ffff2e7224 */ /* 0x001fe200078e000c */
[----:B------:R-:W-:Y:S01]  /*7a60*/  LOP3.LUT R47, R48, 0xff00, R11, 0xf8, !PT ;  /* 0x0000ff00302f7812 */ /* 0x000fe200078ef80b */
[----:B------:R-:W-:Y:S01]  /*7a70*/  IMAD.U32 R48, R54, 0x10000, RZ ;  /* 0x0001000036307824 */ /* 0x000fe200078e00ff */
[----:B------:R-:W-:-:S02]  /*7a80*/  LOP3.LUT R53, R52, 0xff00, R49, 0xf8, !PT ;  /* 0x0000ff0034357812 */ /* 0x000fc400078ef831 */
[----:B------:R-:W-:Y:S02]  /*7a90*/  SHF.L.U32 R12, R55, 0x10, RZ ;  /* 0x00000010370c7819 */ /* 0x000fe400000006ff */
        /* <DEDUP_REMOVED lines=90> */
.L_x_2689:
[----:B------:R-:W-:Y:S05]  /*8040*/  BSYNC B2 ;  /* 0x0000000000027941 */ /* 0x000fea0003800000 */
.L_x_2688:
[----:B0-----:R0:W-:Y:S02]  /*8050*/  ST.E.128 desc[UR52][R50.64], R12 ;  /* 0x0000000c32007985 */ /* 0x0011e4000c101d34 */
.L_x_2687:
[----:B------:R-:W-:Y:S05]  /*8060*/  BSYNC B1 ;  /* 0x0000000000017941 */ /* 0x000fea0003800000 */
.L_x_2686:
        /* <DEDUP_REMOVED lines=9> */
[----:B------:R-:W-:Y:S01]  /*8100*/  SHF.R.U32.HI R42, RZ, 0x8, R43 ;  /* 0x00000008ff2a7819 */ /* 0x000fe2000001162b */
[----:B0-----:R-:W-:Y:S01]  /*8110*/  IMAD.MOV.U32 R37, RZ, RZ, R12 ;  /* 0x000000ffff257224 */ /* 0x001fe200078e000c */
[----:B------:R-:W-:Y:S02]  /*8120*/  SHF.R.U32.HI R44, RZ, 0x8, R45 ;  /* 0x00000008ff2c7819 */ /* 0x000fe4000001162d */
[----:B----4-:R-:W-:Y:S01]  /*8130*/  LOP3.LUT R11, R43, 0xff0000ff, RZ, 0xc0, !PT ;  /* 0xff0000ff2b0b7812 */ /* 0x010fe200078ec0ff */
[----:B------:R-:W-:Y:S01]  /*8140*/  IMAD.SHL.U32 R42, R42, 0x100, RZ ;  /* 0x000001002a2a7824 */ /* 0x000fe200078e00ff */
[----:B------:R-:W-:Y:S02]  /*8150*/  SHF.R.U32.HI R48, RZ, 0x10, R43 ;  /* 0x00000010ff307819 */ /* 0x000fe4000001162b */
[----:B------:R-:W-:Y:S02]  /*8160*/  LOP3.LUT R43, R45, 0xff0000ff, RZ, 0xc0, !PT ;  /* 0xff0000ff2d2b7812 */ /* 0x000fe400078ec0ff */
[----:B------:R-:W-:-:S02]  /*8170*/  SHF.R.U32.HI R49, RZ, 0x10, R45 ;  /* 0x00000010ff317819 */ /* 0x000fc4000001162d */
[----:B------:R-:W-:Y:S02]  /*8180*/  SHF.L.U32 R44, R44, 0x8, RZ ;  /* 0x000000082c2c7819 */ /* 0x000fe400000006ff */
[----:B------:R-:W-:Y:S01]  /*8190*/  LOP3.LUT R42, R11, 0xff00, R42, 0xf8, !PT ;  /* 0x0000ff000b2a7812 */ /* 0x000fe200078ef82a */
[----:B------:R-:W-:Y:S01]  /*81a0*/  IMAD.U32 R49, R49, 0x10000, RZ ;  /* 0x0001000031317824 */ /* 0x000fe200078e00ff */
[----:B------:R-:W-:Y:S01]  /*81b0*/  LOP3.LUT R12, R43, 0xff00, R44, 0xf8, !PT ;  /* 0x0000ff002b0c7812 */ /* 0x000fe200078ef82c */
[----:B------:R-:W-:Y:S01]  /*81c0*/  IMAD.U32 R43, R48, 0x10000, RZ ;  /* 0x00010000302b7824 */ /* 0x000fe200078e00ff */
[----:B------:R-:W-:Y:S02]  /*81d0*/  F2FP.F16.E4M3.UNPACK_B R11, R13 ;  /* 0x0000000dff0b723e */ /* 0x000fe400020006ff */
[----:B------:R-:W-:Y:S02]  /*81e0*/  F2FP.F16.E4M3.UNPACK_B R44, R137.H1 ;  /* 0x00000089ff2c723e */ /* 0x000fe400030006ff */
[----:B------:R-:W-:-:S02]  /*81f0*/  F2FP.F16.E4M3.UNPACK_B R13, R13.H1 ;  /* 0x0000000dff0d723e */ /* 0x000fc400030006ff */
[----:B------:R-:W-:Y:S01]  /*8200*/  LOP3.LUT R45, R42, 0xff0000, R43, 0xf8, !PT ;  /* 0x00ff00002a2d7812 */ /* 0x000fe200078ef82b */
[--C-:B------:R-:W-:Y:S01]  /*8210*/  HADD2.F32 R48, -RZ, R44.reuse.H0_H0 ;  /* 0x2000002cff307230 */ /* 0x100fe20000004100 */
[----:B------:R-:W-:Y:S01]  /*8220*/  LOP3.LUT R50, R12, 0xff0000, R49, 0xf8, !PT ;  /* 0x00ff00000c327812 */ /* 0x000fe200078ef831 */
[--C-:B------:R-:W-:Y:S01]  /*8230*/  HADD2.F32 R12, -RZ, R11.reuse.H1_H1 ;  /* 0x3000000bff0c7230 */ /* 0x100fe20000004100 */
[----:B------:R-:W-:Y:S01]  /*8240*/  F2FP.F16.E4M3.UNPACK_B R43, R136.H1 ;  /* 0x00000088ff2b723e */ /* 0x000fe200030006ff */
[----:B------:R-:W-:Y:S01]  /*8250*/  HADD2.F32 R11, -RZ, R11.H0_H0 ;  /* 0x2000000bff0b7230 */ /* 0x000fe20000004100 */
[----:B------:R-:W-:Y:S01]  /*8260*/  F2FP.F16.E4M3.UNPACK_B R137, R137 ;  /* 0x00000089ff89723e */ /* 0x000fe200020006ff */
[----:B------:R-:W-:Y:S02]  /*8270*/  HADD2.F32 R49, -RZ, R44.H1_H1 ;  /* 0x3000002cff317230 */ /* 0x000fe40000004100 */
[----:B------:R-:W-:Y:S01]  /*8280*/  FMUL.FTZ R52, R12, R48 ;  /* 0x000000300c347220 */ /* 0x000fe20000410000 */
[----:B------:R-:W-:-:S02]  /*8290*/  HADD2.F32 R42, -RZ, R13.H1_H1 ;  /* 0x3000000dff2a7230 */ /* 0x000fc40000004100 */
[C---:B------:R-:W-:Y:S01]  /*82a0*/  FMUL.FTZ R51, R11.reuse, R48 ;  /* 0x000000300b337220 */ /* 0x040fe20000410000 */
[----:B------:R-:W-:Y:S01]  /*82b0*/  HADD2.F32 R44, -RZ, R43.H0_H0 ;  /* 0x2000002bff2c7230 */ /* 0x000fe20000004100 */
[----:B------:R-:W-:Y:S01]  /*82c0*/  F2FP.F16.E4M3.UNPACK_B R136, R136 ;  /* 0x00000088ff88723e */ /* 0x000fe200020006ff */
[----:B------:R-:W-:Y:S02]  /*82d0*/  HADD2.F32 R13, -RZ, R13.H0_H0 ;  /* 0x2000000dff0d7230 */ /* 0x000fe40000004100 */
[-C--:B------:R-:W-:Y:S01]  /*82e0*/  FMUL.FTZ R48, R42, R49.reuse ;  /* 0x000000312a307220 */ /* 0x080fe20000410000 */
[----:B------:R-:W-:Y:S02]  /*82f0*/  HADD2.F32 R43, -RZ, R43.H1_H1 ;  /* 0x3000002bff2b7230 */ /* 0x000fe40000004100 */
[-C--:B------:R-:W-:Y:S01]  /*8300*/  FFMA.FTZ R11, R11, R44.reuse, -R52 ;  /* 0x0000002c0b0b7223 */ /* 0x080fe20000010834 */
[----:B------:R-:W-:Y:S01]  /*8310*/  FFMA.FTZ R12, R12, R44, R51 ;  /* 0x0000002c0c0c7223 */ /* 0x000fe20000010033 */
[----:B------:R-:W-:Y:S01]  /*8320*/  FMUL.FTZ R49, R13, R49 ;  /* 0x000000310d317220 */ /* 0x000fe20000410000 */
[----:B------:R-:W-:-:S02]  /*8330*/  HADD2.F32 R44, -RZ, R136.H1_H1 ;  /* 0x30000088ff2c7230 */ /* 0x000fc40000004100 */
[----:B------:R-:W-:Y:S01]  /*8340*/  FFMA.FTZ R55, R13, R43, -R48 ;  /* 0x0000002b0d377223 */ /* 0x000fe20000010830 */
[----:B------:R-:W-:Y:S01]  /*8350*/  F2FP.F16.E4M3.UNPACK_B R13, R37.H1 ;  /* 0x00000025ff0d723e */ /* 0x000fe200030006ff */
[----:B------:R-:W-:Y:S01]  /*8360*/  FFMA.FTZ R56, R42, R43, R49 ;  /* 0x0000002b2a387223 */ /* 0x000fe20000010031 */
[----:B------:R-:W-:Y:S01]  /*8370*/  F2FP.F16.E4M3.UNPACK_B R37, R37 ;  /* 0x00000025ff25723e */ /* 0x000fe200020006ff */
[----:B------:R-:W-:Y:S02]  /*8380*/  HADD2.F32 R48, -RZ, R137.H0_H0 ;  /* 0x20000089ff307230 */ /* 0x000fe40000004100 */
[--C-:B------:R-:W-:Y:S01]  /*8390*/  HADD2.F32 R42, -RZ, R13.reuse.H0_H0 ;  /* 0x2000000dff2a7230 */ /* 0x100fe20000004100 */
[----:B------:R-:W-:Y:S01]  /*83a0*/  F2FP.SATFINITE.E4M3.F32.PACK_AB_MERGE_C R58, R56, R55, RZ ;  /* 0x00000037383a723e */ /* 0x000fe200048070ff */
[----:B------:R-:W-:Y:S02]  /*83b0*/  HADD2.F32 R43, -RZ, R13.H1_H1 ;  /* 0x3000000dff2b7230 */ /* 0x000fe40000004100 */
[----:B------:R-:W-:-:S02]  /*83c0*/  HADD2.F32 R13, -RZ, R37.H0_H0 ;  /* 0x20000025ff0d7230 */ /* 0x000fc40000004100 */
[----:B------:R-:W-:Y:S02]  /*83d0*/  HADD2.F32 R37, -RZ, R37.H1_H1 ;  /* 0x30000025ff257230 */ /* 0x000fe40000004100 */
[----:B------:R-:W-:Y:S02]  /*83e0*/  HADD2.F32 R49, -RZ, R137.H1_H1 ;  /* 0x30000089ff317230 */ /* 0x000fe40000004100 */
[----:B------:R-:W-:Y:S02]  /*83f0*/  HADD2.F32 R136, -RZ, R136.H0_H0 ;  /* 0x20000088ff887230 */ /* 0x000fe40000004100 */
[-C--:B------:R-:W-:Y:S01]  /*8400*/  FMUL.FTZ R52, R37, R48.reuse ;  /* 0x0000003025347220 */ /* 0x080fe20000410000 */
[----:B------:R-:W-:Y:S01]  /*8410*/  FMUL.FTZ R48, R13, R48 ;  /* 0x000000300d307220 */ /* 0x000fe20000410000 */
[-C--:B------:R-:W-:Y:S01]  /*8420*/  FMUL.FTZ R51, R43, R49.reuse ;  /* 0x000000312b337220 */ /* 0x080fe20000410000 */
[C---:B------:R-:W-:Y:S01]  /*8430*/  FMUL.FTZ R54, R42.reuse, R49 ;  /* 0x000000312a367220 */ /* 0x040fe20000410000 */
[-C--:B------:R-:W-:Y:S01]  /*8440*/  FFMA.FTZ R53, R13, R136.reuse, -R52 ;  /* 0x000000880d357223 */ /* 0x080fe20000010834 */
[----:B------:R-:W-:Y:S01]  /*8450*/  FFMA.FTZ R136, R37, R136, R48 ;  /* 0x0000008825887223 */ /* 0x000fe20000010030 */
        /* <DEDUP_REMOVED lines=39> */
[CC--:B------:R-:W-:Y:S01]  /*86d0*/  FMUL.FTZ R42, R14.reuse, R50.reuse ;  /* 0x000000320e2a7220 */ /* 0x0c0fe20000410000 */
        /* <DEDUP_REMOVED lines=9> */
.L_x_2693:
[----:B------:R-:W-:Y:S05]  /*8770*/  BSYNC B2 ;  /* 0x0000000000027941 */ /* 0x000fea0003800000 */
.L_x_2692:
[----:B0-----:R0:W-:Y:S02]  /*8780*/  ST.E.128 desc[UR52][R46.64], R12 ;  /* 0x0000000c2e007985 */ /* 0x0011e4000c101d34 */
.L_x_2691:
[----:B------:R-:W-:Y:S05]  /*8790*/  BSYNC B1 ;  /* 0x0000000000017941 */ /* 0x000fea0003800000 */
.L_x_2690:
[----:B------:R-:W-:-:S13]  /*87a0*/  ISETP.NE.AND P2, PT, R84, RZ, PT ;  /* 0x000000ff5400720c */ /* 0x000fda0003f45270 */
[----:B------:R-:W-:Y:S05]  /*87b0*/  @!P2 BRA `(.L_x_2673) ;  /* 0x000000700088a947 */ /* 0x000fea0003800000 */
[----:B0-----:R0:W0:Y:S01]  /*87c0*/  LDS.128 R12, [R36+0x21400] ;  /* 0x02140000240c7984 */ /* 0x0010220000000c00 */
[----:B------:R-:W-:Y:S01]  /*87d0*/  IADD3 R42, P2, R196, R120, RZ ;  /* 0x00000078c42a7210 */ /* 0x000fe20007f5e0ff */
[----:B------:R-:W-:Y:S03]  /*87e0*/  BSSY B1, `(.L_x_2694) ;  /* 0x000006d000017945 */ /* 0x000fe60003800000 */
[----:B--2---:R-:W-:Y:S02]  /*87f0*/  IADD3.X R43, R119, R205, RZ, P2, !PT ;  /* 0x000000cd772b7210 */ /* 0x004fe400017fe4ff */
[----:B------:R-:W-:-:S13]  /*8800*/  ISETP.GE.AND P2, PT, R204, R117, PT ;  /* 0x00000075cc00720c */ /* 0x000fda0003f46270 */
[----:B------:R-:W-:Y:S05]  /*8810*/  @P2 BRA `(.L_x_2695) ;  /* 0x0000000400a42947 */ /* 0x000fea0003800000 */
[----:B----4-:R-:W-:Y:S01]  /*8820*/  SHF.R.U32.HI R11, RZ, 0x8, R39 ;  /* 0x00000008ff0b7819 */ /* 0x010fe20000011627 */
[----:B0-----:R-:W-:Y:S01]  /*8830*/  IMAD.MOV.U32 R36, RZ, RZ, R14 ;  /* 0x000000ffff247224 */ /* 0x001fe200078e000e */
[----:B------:R-:W-:Y:S01]  /*8840*/  SHF.R.U32.HI R40, RZ, 0x8, R41 ;  /* 0x00000008ff287819 */ /* 0x000fe20000011629 */
[----:B------:R-:W-:Y:S01]  /*8850*/  IMAD.MOV.U32 R37, RZ, RZ, R15 ;  /* 0x000000ffff257224 */ /* 0x000fe200078e000f */
[----:B------:R-:W-:Y:S01]  /*8860*/  SHF.R.U32.HI R45, RZ, 0x10, R39 ;  /* 0x00000010ff2d7819 */ /* 0x000fe20000011627 */
[----:B------:R-:W-:Y:S01]  /*8870*/  IMAD.SHL.U32 R11, R11, 0x100, RZ ;  /* 0x000001000b0b7824 */ /* 0x000fe200078e00ff */
[----:B------:R-:W-:Y:S02]  /*8880*/  LOP3.LUT R38, R39, 0xff0000ff, RZ, 0xc0, !PT ;  /* 0xff0000ff27267812 */ /* 0x000fe400078ec0ff */
[----:B------:R-:W-:Y:S02]  /*8890*/  SHF.R.U32.HI R44, RZ, 0x10, R41 ;  /* 0x00000010ff2c7819 */ /* 0x000fe40000011629 */
[----:B------:R-:W-:-:S02]  /*88a0*/  LOP3.LUT R39, R41, 0xff0000ff, RZ, 0xc0, !PT ;  /* 0xff0000ff29277812 */ /* 0x000fc400078ec0ff */
[----:B------:R-:W-:Y:S02]  /*88b0*/  SHF.L.U32 R14, R40, 0x8, RZ ;  /* 0x00000008280e7819 */ /* 0x000fe400000006ff */
        /* <DEDUP_REMOVED lines=95> */
.L_x_2695:
[----:B------:R-:W-:Y:S05]  /*8eb0*/  BSYNC B1 ;  /* 0x0000000000017941 */ /* 0x000fea0003800000 */
.L_x_2694:
[----:B0-----:R0:W-:Y:S01]  /*8ec0*/  ST.E.128 desc[UR52][R42.64], R12 ;  /* 0x0000000c2a007985 */ /* 0x0011e2000c101d34 */
[----:B------:R-:W-:Y:S05]  /*8ed0*/  BRA `(.L_x_2673) ;  /* 0x0000006800c07947 */ /* 0x000fea0003800000 */
.L_x_2639:
        /* <DEDUP_REMOVED lines=43> */
.L_x_2697:
[----:B------:R-:W-:Y:S05]  /*9190*/  BSYNC B1 ;  /* 0x0000000000017941 */ /* 0x000fea0003800000 */
.L_x_2696:
[----:B0-----:R-:W-:Y:S01]  /*91a0*/  IADD3 R62, R198, 0x80, RZ ;  /* 0x00000080c63e7810 */ /* 0x001fe20007ffe0ff */
[----:B------:R-:W-:Y:S01]  /*91b0*/  BSSY B1, `(.L_x_2698) ;  /* 0x000002f000017945 */ /* 0x000fe20003800000 */
[----:B------:R-:W-:Y:S02]  /*91c0*/  CS2R R64, SRZ ;  /* 0x0000000000407805 */ /* 0x000fe4000001ff00 */
[----:B------:R-:W-:Y:S02]  /*91d0*/  CS2R R66, SRZ ;  /* 0x0000000000427805 */ /* 0x000fe4000001ff00 */
[----:B------:R-:W-:Y:S02]  /*91e0*/  ISETP.GE.AND P4, PT, R62, R93, PT ;  /* 0x0000005d3e00720c */ /* 0x000fe40003f86270 */
[----:B------:R-:W-:Y:S02]  /*91f0*/  CS2R R62, SRZ ;  /* 0x00000000003e7805 */ /* 0x000fe4000001ff00 */
        /* <DEDUP_REMOVED lines=42> */
.L_x_2699:
[----:B------:R-:W-:Y:S05]  /*94a0*/  BSYNC B1 ;  /* 0x0000000000017941 */ /* 0x000fea0003800000 */
.L_x_2698:
        /* <DEDUP_REMOVED lines=8> */
[----:B------:R-:W-:Y:S01]  /*9530*/  MOV R157, R58 ;  /* 0x0000003a009d7202 */ /* 0x000fe20000000f00 */
        /* <DEDUP_REMOVED lines=14> */
[----:B------:R-:W-:Y:S01]  /*9620*/  IMAD.MOV.U32 R138, RZ, RZ, R80 ;  /* 0x000000ffff8a7224 */ /* 0x000fe200078e0050 */
[----:B------:R-:W-:Y:S06]  /*9630*/  @!P1 BRA `(.L_x_2700) ;  /* 0x0000000000049947 */ /* 0x000fec0003800000 */
[----:B------:R-:W-:Y:S01]  /*9640*/  BPT.TRAP 0x1 ;  /* 0x000000040000795c */ /* 0x000fe20000300000 */
.L_x_2700:
[----:B------:R-:W-:Y:S01]  /*9650*/  IMAD R94, R19, 0x8, R18 ;  /* 0x00000008135e7824 */ /* 0x000fe200078e0212 */
[----:B------:R-:W-:Y:S01]  /*9660*/  SHF.L.U32 R95, R199, 0x1f, RZ ;  /* 0x0000001fc75f7819 */ /* 0x000fe200000006ff */
[----:B------:R-:W1:Y:S01]  /*9670*/  LDC R136, c[0x0][0x2f4] ;  /* 0x0000bd00ff887b82 */ /* 0x000e620000000800 */
[----:B------:R-:W-:Y:S02]  /*9680*/  BSSY B1, `(.L_x_2701) ;  /* 0x0000003000017945 */ /* 0x000fe40003800000 */
[----:B------:R-:W2:Y:S02]  /*9690*/  SYNCS.PHASECHK.TRANS64.TRYWAIT P5, [R94+URZ+0x29890], R95 ;  /* 0x0298905f5e0075a7 */ /* 0x000ea400080a017f */
[----:B--2---:R-:W-:Y:S05]  /*96a0*/  @!P5 BRA `(.L_x_2702) ;  /* 0x0000025c00a0d947 */ /* 0x004fea0003800000 */
.L_x_2990:
[----:B------:R-:W-:Y:S05]  /*96b0*/  BSYNC B1 ;  /* 0x0000000000017941 */ /* 0x000fea0003800000 */
.L_x_2701:
[----:B------:R-:W-:Y:S01]  /*96c0*/  UMOV UR4, 0xffffffff ;  /* 0xffffffff00047882 */ /* 0x000fe20000000000 */
[----:B-1----:R-:W-:Y:S02]  /*96d0*/  IMAD.IADD R145, R136, 0x1, -R118 ;  /* 0x0000000188917824 */ /* 0x002fe400078e0a76 */
[----:B------:R-:W-:Y:S05]  /*96e0*/  BRA.DIV UR4, `(.L_x_2703) ;  /* 0x0000025e04a47947 */ /* 0x000fea000b800000 */
[----:B------:R1:W3:Y:S04]  /*96f0*/  SHFL.IDX PT, R153, R119, RZ, 0x1e1f ;  /* 0x001e1fff77997589 */ /* 0x0002e800000e0000 */
[----:B------:R1:W4:Y:S02]  /*9700*/  SHFL.IDX PT, R11, R120, RZ, 0x1e1f ;  /* 0x001e1fff780b7589 */ /* 0x00032400000e0000 */
.L_x_2994:
        /* <DEDUP_REMOVED lines=17> */
[----:B------:R-:W-:-:S05]  /*9820*/  IMAD R12, R12, 0x2800, R209 ;  /* 0x000028000c0c7824 */ /* 0x000fca00078e02d1 */
        /* <DEDUP_REMOVED lines=14> */
[----:B------:R-:W-:Y:S02]  /*9910*/  SHF.R.U32.HI R51, RZ, 0x8, R37 ;  /* 0x00000008ff337819 */ /* 0x000fe40000011625 */
[----:B------:R-:W-:-:S02]  /*9920*/  SHF.R.U32.HI R48, RZ, 0x10, R49 ;  /* 0x00000010ff307819 */ /* 0x000fc40000011631 */
[----:B------:R-:W-:Y:S02]  /*9930*/  LOP3.LUT R50, R49, 0xff0000ff, RZ, 0xc0, !PT ;  /* 0xff0000ff31327812 */ /* 0x000fe400078ec0ff */
[----:B------:R-:W-:Y:S01]  /*9940*/  SHF.R.U32.HI R168, RZ, 0x10, R37 ;  /* 0x00000010ffa87819 */ /* 0x000fe20000011625 */
[----:B------:R-:W-:Y:S01]  /*9950*/  IMAD.U32 R48, R48, 0x10000, RZ ;  /* 0x0001000030307824 */ /* 0x000fe200078e00ff */
[----:B------:R-:W-:Y:S02]  /*9960*/  LOP3.LUT R170, R37, 0xff0000ff, RZ, 0xc0, !PT ;  /* 0xff0000ff25aa7812 */ /* 0x000fe400078ec0ff */
[--C-:B------:R-:W-:Y:S01]  /*9970*/  SHF.R.U32.HI R37, RZ, 0x10, R39.reuse ;  /* 0x00000010ff257819 */ /* 0x100fe20000011627 */
[----:B------:R-:W-:Y:S01]  /*9980*/  IMAD.U32 R168, R168, 0x10000, RZ ;  /* 0x00010000a8a87824 */ /* 0x000fe200078e00ff */
[----:B------:R-:W-:Y:S02]  /*9990*/  SHF.R.U32.HI R38, RZ, 0x8, R39 ;  /* 0x00000008ff267819 */ /* 0x000fe40000011627 */
[----:B------:R-:W-:Y:S01]  /*99a0*/  LOP3.LUT R49, R39, 0xff0000ff, RZ, 0xc0, !PT ;  /* 0xff0000ff27317812 */ /* 0x000fe200078ec0ff */
[----:B------:R-:W-:Y:S01]  /*99b0*/  IMAD.SHL.U32 R39, R51, 0x100, RZ ;  /* 0x0000010033277824 */ /* 0x000fe200078e00ff */
[----:B------:R-:W-:Y:S01]  /*99c0*/  SHF.L.U32 R167, R167, 0x8, RZ ;  /* 0x00000008a7a77819 */ /* 0x000fe200000006ff */
[----:B------:R-:W-:Y:S01]  /*99d0*/  IMAD.U32 R37, R37, 0x10000, RZ ;  /* 0x0001000025257824 */ /* 0x000fe200078e00ff */
[----:B------:R-:W-:-:S02]  /*99e0*/  LOP3.LUT R50, R50, 0xff00, R171, 0xf8, !PT ;  /* 0x0000ff0032327812 */ /* 0x000fc400078ef8ab */
        /* <DEDUP_REMOVED lines=22> */
[----:B------:R-:W-:Y:S02]  /*9b50*/  SHF.L.U32 R38, R38, 0x8, RZ ;  /* 0x0000000826267819 */ /* 0x000fe400000006ff */
[----:B------:R-:W-:-:S02]  /*9b60*/  LOP3.LUT R51, R51, 0xff0000, R36, 0xf8, !PT ;  /* 0x00ff000033337812 */ /* 0x000fc400078ef824 */
        /* <DEDUP_REMOVED lines=13> */
[CC--:B------:R-:W-:Y:S01]  /*9c40*/  FMUL.FTZ R174, R13.reuse, R173.reuse ;  /* 0x000000ad0dae7220 */ /* 0x0c0fe20000410000 */
[----:B------:R-:W-:Y:S02]  /*9c50*/  HADD2.F32 R170, -RZ, R170.H1_H1 ;  /* 0x300000aaffaa7230 */ /* 0x000fe40000004100 */
[C---:B------:R-:W-:Y:S01]  /*9c60*/  FMUL.FTZ R173, R50.reuse, R173 ;  /* 0x000000ad32ad7220 */ /* 0x040fe20000410000 */
[----:B------:R-:W-:Y:S02]  /*9c70*/  IMAD.MOV.U32 R37, RZ, RZ, R91 ;  /* 0x000000ffff257224 */ /* 0x000fe400078e005b */
[-C--:B------:R-:W-:Y:S01]  /*9c80*/  FFMA.FTZ R50, R50, R172.reuse, -R174 ;  /* 0x000000ac32327223 */ /* 0x080fe200000108ae */
[----:B------:R-:W-:Y:S01]  /*9c90*/  MOV R91, R15 ;  /* 0x0000000f005b7202 */ /* 0x000fe20000000f00 */
[----:B------:R-:W-:Y:S01]  /*9ca0*/  FFMA.FTZ R13, R13, R172, R173 ;  /* 0x000000ac0d0d7223 */ /* 0x000fe200000100ad */
[----:B------:R-:W-:Y:S01]  /*9cb0*/  HADD2.F32 R172, -RZ, R171.H1_H1 ;  /* 0x300000abffac7230 */ /* 0x000fe20000004100 */
[----:B------:R-:W-:Y:S01]  /*9cc0*/  F2FP.F16.E4M3.UNPACK_B R38, R37 ;  /* 0x00000025ff26723e */ /* 0x000fe200020006ff */
[----:B------:R-:W-:-:S02]  /*9cd0*/  HADD2.F32 R171, -RZ, R169.H1_H1 ;  /* 0x300000a9ffab7230 */ /* 0x000fc40000004100 */
[CC--:B------:R-:W-:Y:S01]  /*9ce0*/  FMUL.FTZ R169, R89.reuse, R170.reuse ;  /* 0x000000aa59a97220 */ /* 0x0c0fe20000410000 */
[----:B------:R-:W-:Y:S01]  /*9cf0*/  F2FP.F16.E4M3.UNPACK_B R15, R91 ;  /* 0x0000005bff0f723e */ /* 0x000fe200020006ff */
[C---:B------:R-:W-:Y:S01]  /*9d00*/  FMUL.FTZ R170, R172.reuse, R170 ;  /* 0x000000aaacaa7220 */ /* 0x040fe20000410000 */
[----:B------:R-:W-:Y:S01]  /*9d10*/  F2FP.F16.E4M3.UNPACK_B R37, R37.H1 ;  /* 0x00000025ff25723e */ /* 0x000fe200030006ff */
[-C--:B------:R-:W-:Y:S01]  /*9d20*/  FFMA.FTZ R169, R172, R171.reuse, -R169 ;  /* 0x000000abaca97223 */ /* 0x080fe200000108a9 */
[----:B------:R-:W-:Y:S02]  /*9d30*/  HADD2.F32 R172, -RZ, R38.H0_H0 ;  /* 0x20000026ffac7230 */ /* 0x000fe40000004100 */
        /* <DEDUP_REMOVED lines=104> */
[----:B------:R-:W-:Y:S02]  /*a3c0*/  IMAD.MOV.U32 R12, RZ, RZ, R168 ;  /* 0x000000ffff0c7224 */ /* 0x000fe400078e00a8 */
[C---:B------:R-:W-:Y:S01]  /*a3d0*/  FMUL.FTZ R174, R163.reuse, R174 ;  /* 0x000000aea3ae7220 */ /* 0x040fe20000410000 */
[----:B------:R-:W-:-:S03]  /*a3e0*/  FFMA.FTZ R170, R163, R164, -R170 ;  /* 0x000000a4a3aa7223 */ /* 0x000fc600000108aa */
[----:B------:R-:W-:Y:S01]  /*a3f0*/  FFMA.FTZ R174, R88, R164, R174 ;  /* 0x000000a458ae7223 */ /* 0x000fe200000100ae */
[CC--:B------:R-:W-:Y:S01]  /*a400*/  FMUL.FTZ R88, R51.reuse, R14.reuse ;  /* 0x0000000e33587220 */ /* 0x0c0fe20000410000 */
[C---:B------:R-:W-:Y:S01]  /*a410*/  FMUL.FTZ R14, R50.reuse, R14 ;  /* 0x0000000e320e7220 */ /* 0x040fe20000410000 */
[----:B------:R-:W-:Y:S02]  /*a420*/  HADD2.F32 R164, -RZ, R162.H0_H0 ;  /* 0x200000a2ffa47230 */ /* 0x000fe40000004100 */
[-C--:B------:R-:W-:Y:S01]  /*a430*/  FFMA.FTZ R50, R50, R89.reuse, -R88 ;  /* 0x0000005932327223 */ /* 0x080fe20000010858 */
[----:B------:R-:W-:Y:S01]  /*a440*/  FFMA.FTZ R14, R51, R89, R14 ;  /* 0x00000059330e7223 */ /* 0x000fe2000001000e */
[----:B------:R-:W-:Y:S02]  /*a450*/  HADD2.F32 R51, -RZ, R90.H0_H0 ;  /* 0x2000005aff337230 */ /* 0x000fe40000004100 */
[----:B------:R-:W-:Y:S01]  /*a460*/  HADD2.F32 R89, -RZ, R49.H0_H0 ;  /* 0x20000031ff597230 */ /* 0x000fe20000004100 */
[----:B------:R-:W-:Y:S01]  /*a470*/  F2FP.SATFINITE.E4M3.F32.PACK_AB_MERGE_C R50, R50, R170, RZ ;  /* 0x000000aa3232723e */ /* 0x000fe200048070ff */
        /* <DEDUP_REMOVED lines=8> */
[----:B------:R-:W-:-:S02]  /*a500*/  HADD2.F32 R165, -RZ, R165.H1_H1 ;  /* 0x300000a5ffa57230 */ /* 0x000fc40000004100 */
[----:B------:R-:W-:Y:S01]  /*a510*/  FMUL.FTZ R51, R90, R162 ;  /* 0x000000a25a337220 */ /* 0x000fe20000410000 */
[----:B------:R-:W-:Y:S01]  /*a520*/  F2FP.SATFINITE.E4M3.F32.PACK_AB_MERGE_C R14, R14, R174, RZ ;  /* 0x000000ae0e0e723e */ /* 0x000fe200048070ff */
[----:B------:R-:W-:Y:S01]  /*a530*/  FMUL.FTZ R162, R49, R162 ;  /* 0x000000a231a27220 */ /* 0x000fe20000410000 */
[----:B------:R-:W-:Y:S01]  /*a540*/  F2FP.SATFINITE.E4M3.F32.PACK_AB_MERGE_C R89, R39, R48, R13 ;  /* 0x000000302759723e */ /* 0x000fe2000480700d */
[-C--:B------:R-:W-:Y:S01]  /*a550*/  FFMA.FTZ R51, R49, R165.reuse, -R51 ;  /* 0x000000a531337223 */ /* 0x080fe20000010833 */
[----:B------:R-:W-:Y:S02]  /*a560*/  IMAD.MOV.U32 R13, RZ, RZ, R167 ;  /* 0x000000ffff0d7224 */ /* 0x000fe400078e00a7 */
[----:B------:R-:W-:Y:S01]  /*a570*/  FFMA.FTZ R162, R90, R165, R162 ;  /* 0x000000a55aa27223 */ /* 0x000fe200000100a2 */
[----:B------:R-:W-:Y:S02]  /*a580*/  MOV R88, R36 ;  /* 0x0000002400587202 */ /* 0x000fe40000000f00 */
[----:B------:R-:W-:-:S02]  /*a590*/  F2FP.SATFINITE.E4M3.F32.PACK_AB_MERGE_C R50, R51, R163, R50 ;  /* 0x000000a33332723e */ /* 0x000fc40004807032 */
[----:B------:R-:W-:Y:S02]  /*a5a0*/  F2FP.SATFINITE.E4M3.F32.PACK_AB_MERGE_C R162, R162, R164, R14 ;  /* 0x000000a4a2a2723e */ /* 0x000fe4000480700e */
[----:B------:R-:W-:Y:S01]  /*a5b0*/  F2FP.SATFINITE.E4M3.F32.PACK_AB_MERGE_C R51, R38, R175, R91 ;  /* 0x000000af2633723e */ /* 0x000fe2000480705b */
[----:B------:R-:W-:Y:S01]  /*a5c0*/  IMAD.MOV.U32 R14, RZ, RZ, R50 ;  /* 0x000000ffff0e7224 */ /* 0x000fe200078e0032 */
[----:B------:R-:W-:Y:S01]  /*a5d0*/  F2FP.SATFINITE.E4M3.F32.PACK_AB_MERGE_C R91, R15, R172, R37 ;  /* 0x000000ac0f5b723e */ /* 0x000fe20004807025 */
[----:B------:R-:W-:Y:S02]  /*a5e0*/  IMAD.MOV.U32 R90, RZ, RZ, R162 ;  /* 0x000000ffff5a7224 */ /* 0x000fe400078e00a2 */
[----:B------:R-:W-:-:S07]  /*a5f0*/  IMAD.MOV.U32 R15, RZ, RZ, R51 ;  /* 0x000000ffff0f7224 */ /* 0x000fce00078e0033 */
.L_x_2709:
[----:B------:R-:W-:Y:S05]  /*a600*/  BSYNC B3 ;  /* 0x0000000000037941 */ /* 0x000fea0003800000 */
.L_x_2708:
[----:B----4-:R-:W-:-:S04]  /*a610*/  IADD3 R36, P2, R28, R11, RZ ;  /* 0x0000000b1c247210 */ /* 0x010fc80007f5e0ff */
[----:B---3--:R-:W-:Y:S02]  /*a620*/  IADD3.X R37, R153, R112, RZ, P2, !PT ;  /* 0x0000007099257210 */ /* 0x008fe400017fe4ff */
[----:B------:R-:W-:-:S03]  /*a630*/  ISETP.GE.AND P2, PT, R166, R136, PT ;  /* 0x00000088a600720c */ /* 0x000fc60003f46270 */
[----:B0-----:R0:W-:Y:S10]  /*a640*/  ST.E.128 desc[UR52][R36.64], R12 ;  /* 0x0000000c24007985 */ /* 0x0011f4000c101d34 */
[----:B------:R-:W-:-:S04]  /*a650*/  @!P2 IADD3 R38, P5, R11, R166, RZ ;  /* 0x000000a60b26a210 */ /* 0x000fc80007fbe0ff */
[----:B------:R-:W-:-:S05]  /*a660*/  @!P2 LEA.HI.X.SX32 R39, R166, R153, 0x1, P5 ;  /* 0x00000099a627a211 */ /* 0x000fca00028f0eff */
[----:B------:R0:W-:Y:S04]  /*a670*/  @!P2 ST.E.128 desc[UR52][R38.64], R88 ;  /* 0x000000582600a985 */ /* 0x0001e8000c101d34 */
.L_x_2707:
[----:B------:R-:W-:Y:S05]  /*a680*/  BSYNC B2 ;  /* 0x0000000000027941 */ /* 0x000fea0003800000 */
.L_x_2706:
        /* <DEDUP_REMOVED lines=15> */
[----:B------:R-:W-:-:S05]  /*a780*/  LOP3.LUT R13, R13, R208, RZ, 0x3c, !PT ;  /* 0x000000d00d0d7212 */ /* 0x000fca00078e3cff */
        /* <DEDUP_REMOVED lines=13> */
[----:B------:R-:W-:Y:S01]  /*a860*/  LOP3.LUT R40, R53, 0xff0000ff, RZ, 0xc0, !PT ;  /* 0xff0000ff35287812 */ /* 0x000fe200078ec0ff */
[----:B------:R-:W-:Y:S01]  /*a870*/  IMAD.SHL.U32 R49, R49, 0x100, RZ ;  /* 0x0000010031317824 */ /* 0x000fe200078e00ff */
[----:B------:R-:W-:-:S02]  /*a880*/  SHF.R.U32.HI R51, RZ, 0x10, R53 ;  /* 0x00000010ff337819 */ /* 0x000fc40000011635 */
[----:B------:R-:W-:Y:S02]  /*a890*/  LOP3.LUT R40, R40, 0xff00, R41, 0xf8, !PT ;  /* 0x0000ff0028287812 */ /* 0x000fe400078ef829 */
[----:B------:R-:W-:Y:S01]  /*a8a0*/  LOP3.LUT R42, R42, 0xff00, R49, 0xf8, !PT ;  /* 0x0000ff002a2a7812 */ /* 0x000fe200078ef831 */
[----:B------:R-:W-:Y:S01]  /*a8b0*/  IMAD.U32 R49, R51, 0x10000, RZ ;  /* 0x0001000033317824 */ /* 0x000fe200078e00ff */
[----:B------:R-:W-:Y:S01]  /*a8c0*/  SHF.L.U32 R41, R50, 0x10, RZ ;  /* 0x0000001032297819 */ /* 0x000fe200000006ff */
[----:B0-----:R-:W-:-:S03]  /*a8d0*/  IMAD.MOV.U32 R51, RZ, RZ, R37 ;  /* 0x000000ffff337224 */ /* 0x001fc600078e0025 */
[----:B------:R-:W-:Y:S02]  /*a8e0*/  LOP3.LUT R50, R42, 0xff0000, R41, 0xf8, !PT ;  /* 0x00ff00002a327812 */ /* 0x000fe400078ef829 */
[----:B------:R-:W-:Y:S02]  /*a8f0*/  F2FP.F16.E4M3.UNPACK_B R53, R51 ;  /* 0x00000033ff35723e */ /* 0x000fe400020006ff */
[----:B------:R-:W-:Y:S02]  /*a900*/  F2FP.F16.E4M3.UNPACK_B R52, R50 ;  /* 0x00000032ff34723e */ /* 0x000fe400020006ff */
[----:B------:R-:W-:Y:S02]  /*a910*/  F2FP.F16.E4M3.UNPACK_B R41, R13 ;  /* 0x0000000dff29723e */ /* 0x000fe400020006ff */
[----:B------:R-:W-:Y:S01]  /*a920*/  LOP3.LUT R49, R40, 0xff0000, R49, 0xf8, !PT ;  /* 0x00ff000028317812 */ /* 0x000fe200078ef831 */
[----:B------:R-:W-:Y:S01]  /*a930*/  HADD2.F32 R40, -RZ, R53.H0_H0 ;  /* 0x20000035ff287230 */ /* 0x000fe20000004100 */
[----:B------:R-:W-:Y:S01]  /*a940*/  F2FP.F16.E4M3.UNPACK_B R51, R51.H1 ;  /* 0x00000033ff33723e */ /* 0x000fe200030006ff */
[----:B------:R-:W-:Y:S01]  /*a950*/  HADD2.F32 R42, -RZ, R41.H0_H0 ;  /* 0x20000029ff2a7230 */ /* 0x000fe20000004100 */
[-C--:B------:R-:W-:Y:S01]  /*a960*/  F2FP.F16.E4M3.UNPACK_B R37, R49.reuse ;  /* 0x00000031ff25723e */ /* 0x080fe200020006ff */
[----:B------:R-:W-:Y:S01]  /*a970*/  HADD2.F32 R53, -RZ, R53.H1_H1 ;  /* 0x30000035ff357230 */ /* 0x000fe20000004100 */
[----:B------:R-:W-:Y:S01]  /*a980*/  F2FP.F16.E4M3.UNPACK_B R49, R49.H1 ;  /* 0x00000031ff31723e */ /* 0x000fe200030006ff */
[----:B------:R-:W-:-:S02]  /*a990*/  HADD2.F32 R54, -RZ, R52.H1_H1 ;  /* 0x30000034ff367230 */ /* 0x000fc40000004100 */
[----:B------:R-:W-:Y:S02]  /*a9a0*/  HADD2.F32 R41, -RZ, R41.H1_H1 ;  /* 0x30000029ff297230 */ /* 0x000fe40000004100 */
        /* <DEDUP_REMOVED lines=31> */
[----:B------:R-:W-:Y:S02]  /*aba0*/  SHF.R.U32.HI R54, RZ, 0x8, R43 ;  /* 0x00000008ff367819 */ /* 0x000fe4000001162b */
[----:B------:R-:W-:Y:S02]  /*abb0*/  SHF.R.U32.HI R88, RZ, 0x10, R55 ;  /* 0x00000010ff587819 */ /* 0x000fe40000011637 */
[----:B------:R-:W-:Y:S01]  /*abc0*/  LOP3.LUT R53, R43, 0xff0000ff, RZ, 0xc0, !PT ;  /* 0xff0000ff2b357812 */ /* 0x000fe200078ec0ff */
[----:B------:R-:W-:Y:S01]  /*abd0*/  IMAD.SHL.U32 R54, R54, 0x100, RZ ;  /* 0x0000010036367824 */ /* 0x000fe200078e00ff */
[----:B------:R-:W-:Y:S01]  /*abe0*/  SHF.R.U32.HI R55, RZ, 0x10, R43 ;  /* 0x00000010ff377819 */ /* 0x000fe2000001162b */
[----:B------:R-:W-:Y:S01]  /*abf0*/  IMAD.SHL.U32 R43, R89, 0x100, RZ ;  /* 0x00000100592b7824 */ /* 0x000fe200078e00ff */
[----:B------:R-:W-:-:S02]  /*ac00*/  F2FP.SATFINITE.E4M3.F32.PACK_AB_MERGE_C R50, R51, R50, RZ ;  /* 0x000000323332723e */ /* 0x000fc400048070ff */
[----:B------:R-:W-:Y:S01]  /*ac10*/  LOP3.LUT R53, R53, 0xff00, R54, 0xf8, !PT ;  /* 0x0000ff0035357812 */ /* 0x000fe200078ef836 */
[----:B------:R-:W-:Y:S01]  /*ac20*/  IMAD.U32 R54, R55, 0x10000, RZ ;  /* 0x0001000037367824 */ /* 0x000fe200078e00ff */
[----:B------:R-:W-:Y:S02]  /*ac30*/  LOP3.LUT R43, R52, 0xff00, R43, 0xf8, !PT ;  /* 0x0000ff00342b7812 */ /* 0x000fe400078ef82b */
[----:B------:R-:W-:Y:S02]  /*ac40*/  SHF.L.U32 R52, R88, 0x10, RZ ;  /* 0x0000001058347819 */ /* 0x000fe400000006ff */
[----:B------:R-:W-:Y:S02]  /*ac50*/  F2FP.F16.E4M3.UNPACK_B R51, R12.H1 ;  /* 0x0000000cff33723e */ /* 0x000fe400030006ff */
[----:B------:R-:W-:Y:S02]  /*ac60*/  LOP3.LUT R43, R43, 0xff0000, R52, 0xf8, !PT ;  /* 0x00ff00002b2b7812 */ /* 0x000fe400078ef834 */
[----:B------:R-:W-:Y:S01]  /*ac70*/  LOP3.LUT R52, R53, 0xff0000, R54, 0xf8, !PT ;  /* 0x00ff000035347812 */ /* 0x000fe200078ef836 */
[----:B------:R-:W-:Y:S01]  /*ac80*/  IMAD.MOV.U32 R54, RZ, RZ, R15 ;  /* 0x000000ffff367224 */ /* 0x000fe200078e000f */
[----:B------:R-:W-:-:S02]  /*ac90*/  F2FP.F16.E4M3.UNPACK_B R15, R39 ;  /* 0x00000027ff0f723e */ /* 0x000fc400020006ff */
        /* <DEDUP_REMOVED lines=132> */
[----:B------:R-:W-:Y:S02]  /*b4e0*/  F2FP.SATFINITE.E4M3.F32.PACK_AB_MERGE_C R39, R15, R91, R52 ;  /* 0x0000005b0f27723e */ /* 0x000fe40004807034 */
[----:B------:R-:W-:Y:S02]  /*b4f0*/  F2FP.SATFINITE.E4M3.F32.PACK_AB_MERGE_C R38, R38, R171, R55 ;  /* 0x000000ab2626723e */ /* 0x000fe40004807037 */
[----:B------:R-:W-:-:S07]  /*b500*/  MOV R15, R53 ;  /* 0x00000035000f7202 */ /* 0x000fce0000000f00 */
.L_x_2713:
[----:B------:R-:W-:Y:S05]  /*b510*/  BSYNC B3 ;  /* 0x0000000000037941 */ /* 0x000fea0003800000 */
.L_x_2712:
[----:B----4-:R-:W-:-:S05]  /*b520*/  IADD3 R40, P2, R29, R11, RZ ;  /* 0x0000000b1d287210 */ /* 0x010fca0007f5e0ff */
[----:B---3--:R-:W-:Y:S01]  /*b530*/  IMAD.X R41, R153, 0x1, R111, P2 ;  /* 0x0000000199297824 */ /* 0x008fe200010e066f */
[----:B------:R-:W-:-:S04]  /*b540*/  ISETP.GE.AND P2, PT, R48, R136, PT ;  /* 0x000000883000720c */ /* 0x000fc80003f46270 */
[----:B0-----:R0:W-:Y:S09]  /*b550*/  ST.E.128 desc[UR52][R40.64], R12 ;  /* 0x0000000c28007985 */ /* 0x0011f2000c101d34 */
[----:B------:R-:W-:-:S04]  /*b560*/  @!P2 IADD3 R42, P5, R11, R48, RZ ;  /* 0x000000300b2aa210 */ /* 0x000fc80007fbe0ff */
[----:B------:R-:W-:-:S05]  /*b570*/  @!P2 LEA.HI.X.SX32 R43, R48, R153, 0x1, P5 ;  /* 0x00000099302ba211 */ /* 0x000fca00028f0eff */
[----:B------:R0:W-:Y:S04]  /*b580*/  @!P2 ST.E.128 desc[UR52][R42.64], R36 ;  /* 0x000000242a00a985 */ /* 0x0001e8000c101d34 */
.L_x_2711:
[----:B------:R-:W-:Y:S05]  /*b590*/  BSYNC B2 ;  /* 0x0000000000027941 */ /* 0x000fea0003800000 */
.L_x_2710:
[----:B------:R-:W-:-:S13]  /*b5a0*/  ISETP.NE.AND P2, PT, R33, RZ, PT ;  /* 0x000000ff2100720c */ /* 0x000fda0003f45270 */
[----:B------:R-:W-:Y:S05]  /*b5b0*/  @!P2 BRA `(.L_x_2705) ;  /* 0x0000000c00bca947 */ /* 0x000fea0003800000 */
[----:B0-----:R-:W5:Y:S01]  /*b5c0*/  LDL R12, [R1] ;  /* 0x00000000010c7983 */ /* 0x001f620000100800 */
[----:B----4-:R-:W-:Y:S01]  /*b5d0*/  IADD3 R40, P2, R30, R11, RZ ;  /* 0x0000000b1e287210 */ /* 0x010fe20007f5e0ff */
[----:B------:R-:W-:Y:S04]  /*b5e0*/  BSSY B2, `(.L_x_2714) ;  /* 0x00000e7000027945 */ /* 0x000fe80003800000 */
[----:B---3--:R-:W-:Y:S01]  /*b5f0*/  IMAD.X R41, R153, 0x1, R110, P2 ;  /* 0x0000000199297824 */ /* 0x008fe200010e066e */
        /* <DEDUP_REMOVED lines=19> */
[----:B------:R-:W3:Y:S01]  /*b730*/  LDS.128 R36, [R36+0x1a400] ;  /* 0x01a4000024247984 */ /* 0x000ee20000000c00 */
[----:B------:R-:W-:Y:S05]  /*b740*/  @P2 BRA `(.L_x_2715) ;  /* 0x0000000c00402947 */ /* 0x000fea0003800000 */
[----:B---3--:R-:W-:Y:S01]  /*b750*/  IMAD.MOV.U32 R44, RZ, RZ, R36 ;  /* 0x000000ffff2c7224 */ /* 0x008fe200078e0024 */
[----:B0-----:R-:W-:Y:S02]  /*b760*/  MOV R42, R12 ;  /* 0x0000000c002a7202 */ /* 0x001fe40000000f00 */
[----:B------:R-:W-:Y:S02]  /*b770*/  F2FP.F16.E4M3.UNPACK_B R50, R154.H1 ;  /* 0x0000009aff32723e */ /* 0x000fe400030006ff */
[----:B------:R-:W-:Y:S02]  /*b780*/  F2FP.F16.E4M3.UNPACK_B R46, R44.H1 ;  /* 0x0000002cff2e723e */ /* 0x000fe400030006ff */
[----:B------:R-:W-:Y:S01]  /*b790*/  F2FP.F16.E4M3.UNPACK_B R43, R42.H1 ;  /* 0x0000002aff2b723e */ /* 0x000fe200030006ff */
[----:B------:R-:W-:Y:S01]  /*b7a0*/  HADD2.F32 R53, -RZ, R50.H0_H0 ;  /* 0x20000032ff357230 */ /* 0x000fe20000004100 */
[----:B------:R-:W-:Y:S01]  /*b7b0*/  F2FP.F16.E4M3.UNPACK_B R49, R156.H1 ;  /* 0x0000009cff31723e */ /* 0x000fe200030006ff */
[----:B------:R-:W-:Y:S01]  /*b7c0*/  HADD2.F32 R12, -RZ, R46.H0_H0 ;  /* 0x2000002eff0c7230 */ /* 0x000fe20000004100 */
[----:B------:R-:W-:Y:S01]  /*b7d0*/  F2FP.F16.E4M3.UNPACK_B R56, R155.H1 ;  /* 0x0000009bff38723e */ /* 0x000fe200030006ff */
        /* <DEDUP_REMOVED lines=8> */
[----:B------:R-:W-:Y:S02]  /*b860*/  HADD2.F32 R91, -RZ, R56.H0_H0 ;  /* 0x20000038ff5b7230 */ /* 0x000fe40000004100 */
[----:B------:R-:W-:Y:S01]  /*b870*/  FFMA.FTZ R12, R12, R51, R53 ;  /* 0x000000330c0c7223 */ /* 0x000fe20000010035 */
[----:B------:R-:W-:Y:S01]  /*b880*/  HADD2.F32 R51, -RZ, R50.H1_H1 ;  /* 0x30000032ff337230 */ /* 0x000fe20000004100 */
[--C-:B------:R-:W-:Y:S01]  /*b890*/  SHF.R.U32.HI R90, RZ, 0x10, R57.reuse ;  /* 0x00000010ff5a7819 */ /* 0x100fe20000011639 */
[----:B------:R-:W-:Y:S01]  /*b8a0*/  HADD2.F32 R50, -RZ, R49.H1_H1 ;  /* 0x30000031ff327230 */ /* 0x000fe20000004100 */
[----:B------:R-:W-:Y:S01]  /*b8b0*/  SHF.R.U32.HI R88, RZ, 0x8, R57 ;  /* 0x00000008ff587819 */ /* 0x000fe20000011639 */
[----:B------:R-:W-:-:S02]  /*b8c0*/  HADD2.F32 R56, -RZ, R56.H1_H1 ;  /* 0x30000038ff387230 */ /* 0x000fc40000004100 */
[-C--:B------:R-:W-:Y:S01]  /*b8d0*/  FMUL.FTZ R52, R46, R51.reuse ;  /* 0x000000332e347220 */ /* 0x080fe20000410000 */
[----:B------:R-:W-:Y:S01]  /*b8e0*/  FMUL.FTZ R51, R43, R51 ;  /* 0x000000332b337220 */ /* 0x000fe20000410000 */
[----:B------:R-:W-:Y:S01]  /*b8f0*/  LOP3.LUT R158, R45, 0xff0000ff, RZ, 0xc0, !PT ;  /* 0xff0000ff2d9e7812 */ /* 0x000fe200078ec0ff */
        /* <DEDUP_REMOVED lines=28> */
[----:B------:R-:W-:Y:S01]  /*bac0*/  IMAD.MOV.U32 R50, RZ, RZ, R14 ;  /* 0x000000ffff327224 */ /* 0x000fe200078e000e */
        /* <DEDUP_REMOVED lines=9> */
[----:B------:R-:W-:Y:S01]  /*bb60*/  HADD2.F32 R55, -RZ, R55.H1_H1 ;  /* 0x30000037ff377230 */ /* 0x000fe20000004100 */
[----:B------:R-:W-:Y:S01]  /*bb70*/  F2FP.SATFINITE.E4M3.F32.PACK_AB_MERGE_C R12, R53, R44, R36 ;  /* 0x0000002c350c723e */ /* 0x000fe20004807024 */
[----:B------:R-:W-:Y:S02]  /*bb80*/  HADD2.F32 R54, -RZ, R54.H1_H1 ;  /* 0x30000036ff367230 */ /* 0x000fe40000004100 */
[C---:B------:R-:W-:Y:S01]  /*bb90*/  FMUL.FTZ R91, R14.reuse, R91 ;  /* 0x0000005b0e5b7220 */ /* 0x040fe20000410000 */
[-C--:B------:R-:W-:Y:S01]  /*bba0*/  FFMA.FTZ R14, R14, R89.reuse, -R159 ;  /* 0x000000590e0e7223 */ /* 0x080fe2000001089f */
[----:B------:R-:W-:Y:S01]  /*bbb0*/  HADD2.F32 R46, -RZ, R46.H1_H1 ;  /* 0x3000002eff2e7230 */ /* 0x000fe20000004100 */
[----:B------:R-:W-:Y:S01]  /*bbc0*/  SHF.L.U32 R159, R154, 0x8, RZ ;  /* 0x000000089a9f7819 */ /* 0x000fe200000006ff */
        /* <DEDUP_REMOVED lines=9> */
[----:B------:R-:W-:Y:S01]  /*bc60*/  F2FP.F16.E4M3.UNPACK_B R43, R13 ;  /* 0x0000000dff2b723e */ /* 0x000fe200020006ff */
[----:B------:R-:W-:Y:S01]  /*bc70*/  HADD2.F32 R54, -RZ, R50.H0_H0 ;  /* 0x20000032ff367230 */ /* 0x000fe20000004100 */
[----:B------:R-:W-:Y:S01]  /*bc80*/  F2FP.SATFINITE.E4M3.F32.PACK_AB_MERGE_C R38, R55, R38, RZ ;  /* 0x000000263726723e */ /* 0x000fe200048070ff */
[----:B------:R-:W-:Y:S01]  /*bc90*/  HADD2.F32 R155, -RZ, R46.H0_H0 ;  /* 0x2000002eff9b7230 */ /* 0x000fe20000004100 */
[----:B------:R-:W-:Y:S01]  /*bca0*/  F2FP.SATFINITE.E4M3.F32.PACK_AB_MERGE_C R14, R89, R14, RZ ;  /* 0x0000000e590e723e */ /* 0x000fe200048070ff */
[----:B------:R-:W-:Y:S01]  /*bcb0*/  HADD2.F32 R52, -RZ, R52.H1_H1 ;  /* 0x30000034ff347230 */ /* 0x000fe20000004100 */
[----:B------:R-:W-:Y:S01]  /*bcc0*/  LOP3.LUT R156, R156, 0xff00, R159, 0xf8, !PT ;  /* 0x0000ff009c9c7812 */ /* 0x000fe200078ef89f */
[----:B------:R-:W-:-:S02]  /*bcd0*/  HADD2.F32 R50, -RZ, R50.H1_H1 ;  /* 0x30000032ff327230 */ /* 0x000fc40000004100 */
[-C--:B------:R-:W-:Y:S01]  /*bce0*/  FMUL.FTZ R157, R56, R155.reuse ;  /* 0x0000009b389d7220 */ /* 0x080fe20000410000 */
[C---:B------:R-:W-:Y:S01]  /*bcf0*/  FMUL.FTZ R155, R54.reuse, R155 ;  /* 0x0000009b369b7220 */ /* 0x040fe20000410000 */
[----:B------:R-:W-:Y:S02]  /*bd00*/  HADD2.F32 R42, -RZ, R43.H0_H0 ;  /* 0x2000002bff2a7230 */ /* 0x000fe40000004100 */
[-C--:B------:R-:W-:Y:S01]  /*bd10*/  FFMA.FTZ R54, R54, R91.reuse, -R157 ;  /* 0x0000005b36367223 */ /* 0x080fe2000001089d */
[----:B------:R-:W-:Y:S01]  /*bd20*/  SHF.R.U32.HI R157, RZ, 0x8, R47 ;  /* 0x00000008ff9d7819 */ /* 0x000fe2000001162f */
[----:B------:R-:W-:Y:S01]  /*bd30*/  FFMA.FTZ R56, R56, R91, R155 ;  /* 0x0000005b38387223 */ /* 0x000fe2000001009b */
[----:B------:R-:W-:Y:S02]  /*bd40*/  LOP3.LUT R91, R57, 0xff0000ff, RZ, 0xc0, !PT ;  /* 0xff0000ff395b7812 */ /* 0x000fe400078ec0ff */
[----:B------:R-:W-:Y:S01]  /*bd50*/  SHF.R.U32.HI R57, RZ, 0x10, R59 ;  /* 0x00000010ff397819 */ /* 0x000fe2000001163b */
[----:B------:R-:W-:Y:S01]  /*bd60*/  IMAD.SHL.U32 R154, R157, 0x100, RZ ;  /* 0x000001009d9a7824 */ /* 0x000fe200078e00ff */
[----:B------:R-:W-:-:S02]  /*bd70*/  SHF.R.U32.HI R155, RZ, 0x8, R45 ;  /* 0x00000008ff9b7819 */ /* 0x000fc4000001162d */
[----:B------:R-:W-:Y:S02]  /*bd80*/  SHF.R.U32.HI R59, RZ, 0x10, R45 ;  /* 0x00000010ff3b7819 */ /* 0x000fe4000001162d */
[----:B------:R-:W-:Y:S01]  /*bd90*/  SHF.R.U32.HI R45, RZ, 0x10, R47 ;  /* 0x00000010ff2d7819 */ /* 0x000fe2000001162f */
[----:B------:R-:W-:Y:S01]  /*bda0*/  IMAD.SHL.U32 R155, R155, 0x100, RZ ;  /* 0x000001009b9b7824 */ /* 0x000fe200078e00ff */
[----:B------:R-:W-:Y:S02]  /*bdb0*/  LOP3.LUT R47, R47, 0xff0000ff, RZ, 0xc0, !PT ;  /* 0xff0000ff2f2f7812 */ /* 0x000fe400078ec0ff */
[----:B------:R-:W-:Y:S01]  /*bdc0*/  LOP3.LUT R91, R91, 0xff00, R88, 0xf8, !PT ;  /* 0x0000ff005b5b7812 */ /* 0x000fe200078ef858 */
[----:B------:R-:W-:Y:S01]  /*bdd0*/  IMAD.U32 R88, R90, 0x10000, RZ ;  /* 0x000100005a587824 */ /* 0x000fe200078e00ff */
[----:B------:R-:W-:Y:S01]  /*bde0*/  LOP3.LUT R154, R47, 0xff00, R154, 0xf8, !PT ;  /* 0x0000ff002f9a7812 */ /* 0x000fe200078ef89a */
[----:B------:R-:W-:Y:S01]  /*bdf0*/  IMAD.U32 R45, R45, 0x10000, RZ ;  /* 0x000100002d2d7824 */ /* 0x000fe200078e00ff */
[----:B------:R-:W-:Y:S01]  /*be00*/  SHF.L.U32 R47, R57, 0x10, RZ ;  /* 0x00000010392f7819 */ /* 0x000fe200000006ff */
[----:B------:R-:W-:Y:S01]  /*be10*/  IMAD.U32 R57, R59, 0x10000, RZ ;  /* 0x000100003b397824 */ /* 0x000fe200078e00ff */
[----:B------:R-:W-:Y:S01]  /*be20*/  LOP3.LUT R158, R158, 0xff00, R155, 0xf8, !PT ;  /* 0x0000ff009e9e7812 */ /* 0x000fe200078ef89b */
[----:B------:R-:W-:Y:S01]  /*be30*/  HADD2.F32 R59, -RZ, R58.H1_H1 ;  /* 0x3000003aff3b7230 */ /* 0x000fe20000004100 */
[----:B------:R-:W-:Y:S01]  /*be40*/  LOP3.LUT R88, R91, 0xff0000, R88, 0xf8, !PT ;  /* 0x00ff00005b587812 */ /* 0x000fe200078ef858 */
[----:B------:R-:W-:Y:S01]  /*be50*/  HADD2.F32 R91, -RZ, R46.H1_H1 ;  /* 0x3000002eff5b7230 */ /* 0x000fe20000004100 */
[----:B------:R-:W-:-:S02]  /*be60*/  LOP3.LUT R57, R158, 0xff0000, R57, 0xf8, !PT ;  /* 0x00ff00009e397812 */ /* 0x000fc400078ef839 */
[----:B------:R-:W-:Y:S02]  /*be70*/  F2FP.F16.E4M3.UNPACK_B R46, R37 ;  /* 0x00000025ff2e723e */ /* 0x000fe400020006ff */
[----:B------:R-:W-:Y:S01]  /*be80*/  F2FP.F16.E4M3.UNPACK_B R44, R57 ;  /* 0x00000039ff2c723e */ /* 0x000fe200020006ff */
[-C--:B------:R-:W-:Y:S01]  /*be90*/  FMUL.FTZ R155, R52, R91.reuse ;  /* 0x0000005b349b7220 */ /* 0x080fe20000410000 */
[C---:B------:R-:W-:Y:S01]  /*bea0*/  FMUL.FTZ R91, R50.reuse, R91 ;  /* 0x0000005b325b7220 */ /* 0x040fe20000410000 */
[----:B------:R-:W-:Y:S01]  /*beb0*/  HADD2.F32 R49, -RZ, R46.H0_H0 ;  /* 0x2000002eff317230 */ /* 0x000fe20000004100 */
[----:B------:R-:W-:Y:S01]  /*bec0*/  F2FP.F16.E4M3.UNPACK_B R51, R88 ;  /* 0x00000058ff33723e */ /* 0x000fe200020006ff */
[----:B------:R-:W-:Y:S02]  /*bed0*/  HADD2.F32 R53, -RZ, R44.H0_H0 ;  /* 0x2000002cff357230 */ /* 0x000fe40000004100 */
[-C--:B------:R-:W-:Y:S01]  /*bee0*/  FFMA.FTZ R155, R50, R59.reuse, -R155 ;  /* 0x0000003b329b7223 */ /* 0x080fe2000001089b */
[----:B------:R-:W-:Y:S01]  /*bef0*/  FFMA.FTZ R91, R52, R59, R91 ;  /* 0x0000003b345b7223 */ /* 0x000fe2000001005b */
[----:B------:R-:W-:Y:S01]  /*bf00*/  HADD2.F32 R50, -RZ, R46.H1_H1 ;  /* 0x3000002eff327230 */ /* 0x000fe20000004100 */
[----:B------:R-:W-:Y:S01]  /*bf10*/  F2FP.F16.E4M3.UNPACK_B R57, R57.H1 ;  /* 0x00000039ff39723e */ /* 0x000fe200030006ff */
[----:B------:R-:W-:-:S02]  /*bf20*/  HADD2.F32 R52, -RZ, R51.H0_H0 ;  /* 0x20000033ff347230 */ /* 0x000fc40000004100 */
[CC--:B------:R-:W-:Y:S01]  /*bf30*/  FMUL.FTZ R55, R49.reuse, R53.reuse ;  /* 0x0000003531377220 */ /* 0x0c0fe20000410000 */
[C---:B------:R-:W-:Y:S01]  /*bf40*/  FMUL.FTZ R46, R42.reuse, R53 ;  /* 0x000000352a2e7220 */ /* 0x040fe20000410000 */
[----:B------:R-:W-:Y:S01]  /*bf50*/  HADD2.F32 R53, -RZ, R44.H1_H1 ;  /* 0x3000002cff357230 */ /* 0x000fe20000004100 */
[----:B------:R-:W-:Y:S01]  /*bf60*/  F2FP.F16.E4M3.UNPACK_B R88, R88.H1 ;  /* 0x00000058ff58723e */ /* 0x000fe200030006ff */
        /* <DEDUP_REMOVED lines=12> */
[----:B------:R-:W-:Y:S01]  /*c030*/  F2FP.SATFINITE.E4M3.F32.PACK_AB_MERGE_C R14, R155, R54, R14 ;  /* 0x000000369b0e723e */ /* 0x000fe2000480700e */
        /* <DEDUP_REMOVED lines=65> */
.L_x_2715:
[----:B------:R-:W-:Y:S05]  /*c450*/  BSYNC B2 ;  /* 0x0000000000027941 */ /* 0x000fea0003800000 */
.L_x_2714:
[----:B------:R-:W-:Y:S01]  /*c460*/  ISETP.GE.AND P2, PT, R48, R136, PT ;  /* 0x000000883000720c */ /* 0x000fe20003f46270 */
[----:B0-----:R0:W-:-:S12]  /*c470*/  ST.E.128 desc[UR52][R40.64], R12 ;  /* 0x0000000c28007985 */ /* 0x0011d8000c101d34 */
[----:B------:R-:W-:-:S04]  /*c480*/  @!P2 IADD3 R42, P5, R11, R48, RZ ;  /* 0x000000300b2aa210 */ /* 0x000fc80007fbe0ff */
[----:B------:R-:W-:-:S05]  /*c490*/  @!P2 LEA.HI.X.SX32 R43, R48, R153, 0x1, P5 ;  /* 0x00000099302ba211 */ /* 0x000fca00028f0eff */
[----:B---3--:R0:W-:Y:S04]  /*c4a0*/  @!P2 ST.E.128 desc[UR52][R42.64], R36 ;  /* 0x000000242a00a985 */ /* 0x0081e8000c101d34 */
.L_x_2705:
[----:B------:R-:W-:Y:S05]  /*c4b0*/  BSYNC B1 ;  /* 0x0000000000017941 */ /* 0x000fea0003800000 */
.L_x_2704:
[----:B------:R-:W-:-:S03]  /*c4c0*/  UMOV UR4, 0xffffffff ;  /* 0xffffffff00047882 */ /* 0x000fc60000000000 */
[----:B------:R-:W-:Y:S05]  /*c4d0*/  BRA.DIV UR4, `(.L_x_2716) ;  /* 0x0000023204747947 */ /* 0x000fea000b800000 */
[----:B-1----:R-:W1:Y:S04]  /*c4e0*/  SHFL.IDX PT, R119, R119, 0x1, 0x1e1f ;  /* 0x003e1f0077777f89 */ /* 0x002e6800000e0000 */
[----:B------:R0:W0:Y:S02]  /*c4f0*/  SHFL.IDX PT, R45, R120, 0x1, 0x1e1f ;  /* 0x003e1f00782d7f89 */ /* 0x00002400000e0000 */
.L_x_2998:
[----:B------:R-:W-:Y:S05]  /*c500*/  @P4 BRA `(.L_x_2673) ;  /* 0x0000003400344947 */ /* 0x000fea0003800000 */
[----:B------:R-:W-:Y:S01]  /*c510*/  ISETP.NE.AND P2, PT, R31, RZ, PT ;  /* 0x000000ff1f00720c */ /* 0x000fe20003f45270 */
[----:B------:R-:W-:-:S12]  /*c520*/  BSSY B1, `(.L_x_2717) ;  /* 0x00000f2000017945 */ /* 0x000fd80003800000 */
[----:B------:R-:W-:Y:S05]  /*c530*/  @!P2 BRA `(.L_x_2718) ;  /* 0x0000000c00c0a947 */ /* 0x000fea0003800000 */
[----:B----4-:R-:W-:Y:S01]  /*c540*/  SEL R11, R118, R145, !P0 ;  /* 0x00000091760b7207 */ /* 0x010fe20004000000 */
[----:B------:R-:W-:Y:S01]  /*c550*/  BSSY B2, `(.L_x_2719) ;  /* 0x00000ec000027945 */ /* 0x000fe20003800000 */
[----:B0-----:R-:W-:Y:S02]  /*c560*/  IADD3 R40, P2, R28, R45, RZ ;  /* 0x0000002d1c287210 */ /* 0x001fe40007f5e0ff */
[----:B------:R-:W-:Y:S02]  /*c570*/  SHF.R.S32.HI R12, RZ, 0x1f, R11 ;  /* 0x0000001fff0c7819 */ /* 0x000fe4000001140b */
[----:B-1----:R-:W-:Y:S02]  /*c580*/  IADD3.X R41, R119, R112, RZ, P2, !PT ;  /* 0x0000007077297210 */ /* 0x002fe400017fe4ff */
[----:B------:R-:W-:-:S04]  /*c590*/  LEA.HI R11, R12, R11, RZ, 0x5 ;  /* 0x0000000b0c0b7211 */ /* 0x000fc800078f28ff */
[----:B------:R-:W-:-:S04]  /*c5a0*/  LEA.HI.SX32 R11, R11, R116, 0x1b ;  /* 0x000000740b0b7211 */ /* 0x000fc800078fdaff */
[----:B------:R-:W-:Y:S01]  /*c5b0*/  SHF.R.S32.HI R14, RZ, 0x1f, R11 ;  /* 0x0000001fff0e7819 */ /* 0x000fe2000001140b */
[----:B------:R-:W-:-:S03]  /*c5c0*/  IMAD.SHL.U32 R12, R11, 0x10, RZ ;  /* 0x000000100b0c7824 */ /* 0x000fc600078e00ff */
[----:B------:R-:W-:Y:S02]  /*c5d0*/  LEA.HI R14, R14, R11, RZ, 0x2 ;  /* 0x0000000b0e0e7211 */ /* 0x000fe400078f10ff */
[----:B------:R-:W-:Y:S02]  /*c5e0*/  ISETP.GE.AND P2, PT, R12, R136, PT ;  /* 0x000000880c00720c */ /* 0x000fe40003f46270 */
[----:B------:R-:W-:Y:S02]  /*c5f0*/  SHF.R.S32.HI R14, RZ, 0x2, R14 ;  /* 0x00000002ff0e7819 */ /* 0x000fe4000001140e */
[----:B------:R-:W-:-:S04]  /*c600*/  LOP3.LUT R11, R210, 0x30, R12, 0xf8, !PT ;  /* 0x00000030d20b7812 */ /* 0x000fc800078ef80c */
[----:B------:R-:W-:-:S05]  /*c610*/  LOP3.LUT R11, R11, R4, RZ, 0x3c, !PT ;  /* 0x000000040b0b7212 */ /* 0x000fca00078e3cff */
[----:B------:R-:W-:-:S04]  /*c620*/  @!P2 IADD3 R42, P4, R12, R45, RZ ;  /* 0x0000002d0c2aa210 */ /* 0x000fc80007f9e0ff */
[----:B------:R-:W-:Y:S01]  /*c630*/  @!P2 LEA.HI.X.SX32 R43, R12, R119, 0x1, P4 ;  /* 0x000000770c2ba211 */ /* 0x000fe200020f0eff */
[----:B------:R-:W-:Y:S01]  /*c640*/  IMAD R12, R14, 0x2800, R211 ;  /* 0x000028000e0c7824 */ /* 0x000fe200078e02d3 */
[----:B------:R-:W-:-:S03]  /*c650*/  ISETP.GE.AND P4, PT, R16, R117, PT ;  /* 0x000000751000720c */ /* 0x000fc60003f86270 */
[----:B------:R-:W-:Y:S02]  /*c660*/  IMAD.IADD R12, R12, 0x1, R11 ;  /* 0x000000010c0c7824 */ /* 0x000fe400078e020b */
[C---:B------:R-:W-:Y:S02]  /*c670*/  IMAD R11, R19.reuse, 0x7800, R132 ;  /* 0x00007800130b7824 */ /* 0x040fe400078e0284 */
[----:B------:R-:W-:Y:S02]  /*c680*/  IMAD R13, R19, 0x7800, R12 ;  /* 0x00007800130d7824 */ /* 0x000fe400078e020c */
[C---:B------:R-:W-:Y:S02]  /*c690*/  IMAD.IADD R11, R18.reuse, 0x1, R11 ;  /* 0x00000001120b7824 */ /* 0x040fe400078e020b */
[----:B------:R-:W-:-:S03]  /*c6a0*/  IMAD.IADD R36, R18, 0x1, R13 ;  /* 0x0000000112247824 */ /* 0x000fc600078e020d */
[----:B------:R0:W1:Y:S04]  /*c6b0*/  LDS.128 R12, [R11+0x1a400] ;  /* 0x01a400000b0c7984 */ /* 0x0000680000000c00 */
[----:B------:R-:W4:Y:S01]  /*c6c0*/  LDS.128 R36, [R36+0x1a400] ;  /* 0x01a4000024247984 */ /* 0x000f220000000c00 */
[----:B------:R-:W-:Y:S05]  /*c6d0*/  @P4 BRA `(.L_x_2720) ;  /* 0x0000000c004c4947 */ /* 0x000fea0003800000 */
[----:B------:R-:W-:Y:S01]  /*c6e0*/  SHF.R.U32.HI R44, RZ, 0x8, R73 ;  /* 0x00000008ff2c7819 */ /* 0x000fe20000011649 */
[----:B----4-:R-:W-:Y:S01]  /*c6f0*/  IMAD.MOV.U32 R49, RZ, RZ, R36 ;  /* 0x000000ffff317224 */ /* 0x010fe200078e0024 */
[----:B-1----:R-:W-:Y:S02]  /*c700*/  MOV R48, R12 ;  /* 0x0000000c00307202 */ /* 0x002fe40000000f00 */
[----:B------:R-:W-:Y:S01]  /*c710*/  SHF.R.U32.HI R51, RZ, 0x8, R75 ;  /* 0x00000008ff337819 */ /* 0x000fe2000001164b */
[----:B------:R-:W-:Y:S01]  /*c720*/  IMAD.SHL.U32 R12, R44, 0x100, RZ ;  /* 0x000001002c0c7824 */ /* 0x000fe200078e00ff */
[----:B0-----:R-:W-:Y:S01]  /*c730*/  LOP3.LUT R11, R73, 0xff0000ff, RZ, 0xc0, !PT ;  /* 0xff0000ff490b7812 */ /* 0x001fe200078ec0ff */
[----:B------:R-:W-:Y:S01]  /*c740*/  IMAD.MOV.U32 R44, RZ, RZ, R14 ;  /* 0x000000ffff2c7224 */ /* 0x000fe200078e000e */
[----:B------:R-:W-:Y:S01]  /*c750*/  SHF.R.U32.HI R56, RZ, 0x10, R73 ;  /* 0x00000010ff387819 */ /* 0x000fe20000011649 */
[----:B------:R-:W-:Y:S01]  /*c760*/  IMAD.SHL.U32 R51, R51, 0x100, RZ ;  /* 0x0000010033337824 */ /* 0x000fe200078e00ff */
[----:B------:R-:W-:-:S02]  /*c770*/  SHF.R.U32.HI R53, RZ, 0x8, R61 ;  /* 0x00000008ff357819 */ /* 0x000fc4000001163d */
[----:B------:R-:W-:Y:S02]  /*c780*/  SHF.R.U32.HI R54, RZ, 0x10, R75 ;  /* 0x00000010ff367819 */ /* 0x000fe4000001164b */
[----:B------:R-:W-:Y:S01]  /*c790*/  SHF.R.U32.HI R55, RZ, 0x8, R63 ;  /* 0x00000008ff377819 */ /* 0x000fe2000001163f */
[----:B------:R-:W-:Y:S01]  /*c7a0*/  IMAD.SHL.U32 R53, R53, 0x100, RZ ;  /* 0x0000010035357824 */ /* 0x000fe200078e00ff */
[----:B------:R-:W-:Y:S02]  /*c7b0*/  LOP3.LUT R11, R11, 0xff00, R12, 0xf8, !PT ;  /* 0x0000ff000b0b7812 */ /* 0x000fe400078ef80c */
[----:B------:R-:W-:Y:S01]  /*c7c0*/  SHF.L.U32 R14, R56, 0x10, RZ ;  /* 0x00000010380e7819 */ /* 0x000fe200000006ff */
[----:B------:R-:W-:Y:S01]  /*c7d0*/  IMAD.SHL.U32 R55, R55, 0x100, RZ ;  /* 0x0000010037377824 */ /* 0x000fe200078e00ff */
[----:B------:R-:W-:Y:S02]  /*c7e0*/  LOP3.LUT R46, R75, 0xff0000ff, RZ, 0xc0, !PT ;  /* 0xff0000ff4b2e7812 */ /* 0x000fe400078ec0ff */
[----:B------:R-:W-:-:S02]  /*c7f0*/  LOP3.LUT R50, R61, 0xff0000ff, RZ, 0xc0, !PT ;  /* 0xff0000ff3d327812 */ /* 0x000fc400078ec0ff */
[----:B------:R-:W-:Y:S01]  /*c800*/  LOP3.LUT R14, R11, 0xff0000, R14, 0xf8, !PT ;  /* 0x00ff00000b0e7812 */ /* 0x000fe200078ef80e */
[----:B------:R-:W-:Y:S01]  /*c810*/  IMAD.U32 R11, R54, 0x10000, RZ ;  /* 0x00010000360b7824 */ /* 0x000fe200078e00ff */
[----:B------:R-:W-:Y:S02]  /*c820*/  LOP3.LUT R46, R46, 0xff00, R51, 0xf8, !PT ;  /* 0x0000ff002e2e7812 */ /* 0x000fe400078ef833 */
[----:B------:R-:W-:Y:S02]  /*c830*/  LOP3.LUT R52, R63, 0xff0000ff, RZ, 0xc0, !PT ;  /* 0xff0000ff3f347812 */ /* 0x000fe400078ec0ff */
[----:B------:R-:W-:Y:S02]  /*c840*/  LOP3.LUT R36, R50, 0xff00, R53, 0xf8, !PT ;  /* 0x0000ff0032247812 */ /* 0x000fe400078ef835 */
[----:B------:R-:W-:Y:S02]  /*c850*/  F2FP.F16.E4M3.UNPACK_B R54, R146.H1 ;  /* 0x00000092ff36723e */ /* 0x000fe400030006ff */
[----:B------:R-:W-:-:S02]  /*c860*/  F2FP.F16.E4M3.UNPACK_B R51, R49.H1 ;  /* 0x00000031ff33723e */ /* 0x000fc400030006ff */
[----:B------:R-:W-:Y:S02]  /*c870*/  F2FP.F16.E4M3.UNPACK_B R50, R48.H1 ;  /* 0x00000030ff32723e */ /* 0x000fe400030006ff */
[----:B------:R-:W-:Y:S01]  /*c880*/  LOP3.LUT R12, R52, 0xff00, R55, 0xf8, !PT ;  /* 0x0000ff00340c7812 */ /* 0x000fe200078ef837 */
[----:B------:R-:W-:Y:S01]  /*c890*/  HADD2.F32 R55, -RZ, R54.H0_H0 ;  /* 0x20000036ff377230 */ /* 0x000fe20000004100 */
[----:B------:R-:W-:Y:S01]  /*c8a0*/  LOP3.LUT R11, R46, 0xff0000, R11, 0xf8, !PT ;  /* 0x00ff00002e0b7812 */ /* 0x000fe200078ef80b */
[----:B------:R-:W-:Y:S01]  /*c8b0*/  HADD2.F32 R46, -RZ, R51.H0_H0 ;  /* 0x20000033ff2e7230 */ /* 0x000fe20000004100 */
[----:B------:R-:W-:Y:S01]  /*c8c0*/  MOV R47, R38 ;  /* 0x00000026002f7202 */ /* 0x000fe20000000f00 */
[----:B------:R-:W-:Y:S01]  /*c8d0*/  HADD2.F32 R38, -RZ, R50.H0_H0 ;  /* 0x20000032ff267230 */ /* 0x000fe20000004100 */
[----:B------:R-:W-:Y:S01]  /*c8e0*/  F2FP.F16.E4M3.UNPACK_B R52, R148.H1 ;  /* 0x00000094ff34723e */ /* 0x000fe200030006ff */
[----:B------:R-:W-:Y:S01]  /*c8f0*/  HADD2.F32 R54, -RZ, R54.H1_H1 ;  /* 0x30000036ff367230 */ /* 0x000fe20000004100 */
[----:B------:R-:W-:Y:S01]  /*c900*/  SHF.R.U32.HI R57, RZ, 0x10, R61 ;  /* 0x00000010ff397819 */ /* 0x000fe2000001163d */
[----:B------:R-:W-:Y:S01]  /*c910*/  FMUL.FTZ R61, R46, R55 ;  /* 0x000000372e3d7220 */ /* 0x000fe20000410000 */
[----:B------:R-:W-:Y:S01]  /*c920*/  SHF.R.U32.HI R59, RZ, 0x10, R63 ;  /* 0x00000010ff3b7819 */ /* 0x000fe2000001163f */
[----:B------:R-:W-:-:S02]  /*c930*/  HADD2.F32 R53, -RZ, R52.H0_H0 ;  /* 0x20000034ff357230 */ /* 0x000fc40000004100 */
        /* <DEDUP_REMOVED lines=10> */
[----:B------:R-:W-:Y:S01]  /*c9e0*/  IMAD.U32 R57, R57, 0x10000, RZ ;  /* 0x0001000039397824 */ /* 0x000fe200078e00ff */
[----:B------:R-:W-:Y:S01]  /*c9f0*/  LOP3.LUT R12, R12, 0xff0000, R59, 0xf8, !PT ;  /* 0x00ff00000c0c7812 */ /* 0x000fe200078ef83b */
[-C--:B------:R-:W-:Y:S01]  /*ca00*/  FMUL.FTZ R49, R51, R54.reuse ;  /* 0x0000003633317220 */ /* 0x080fe20000410000 */
[----:B------:R-:W-:Y:S01]  /*ca10*/  FMUL.FTZ R56, R50, R54 ;  /* 0x0000003632387220 */ /* 0x000fe20000410000 */
[----:B------:R-:W-:Y:S01]  /*ca20*/  F2FP.F16.E4M3.UNPACK_B R148, R148 ;  /* 0x00000094ff94723e */ /* 0x000fe200020006ff */
[----:B------:R-:W-:Y:S01]  /*ca30*/  HADD2.F32 R59, -RZ, R146.H0_H0 ;  /* 0x20000092ff3b7230 */ /* 0x000fe20000004100 */
[----:B------:R-:W-:Y:S01]  /*ca40*/  LOP3.LUT R36, R36, 0xff0000, R57, 0xf8, !PT ;  /* 0x00ff000024247812 */ /* 0x000fe200078ef839 */
[----:B------:R-:W-:-:S02]  /*ca50*/  HADD2.F32 R54, -RZ, R53.H0_H0 ;  /* 0x20000035ff367230 */ /* 0x000fc40000004100 */
[-C--:B------:R-:W-:Y:S01]  /*ca60*/  FFMA.FTZ R49, R50, R55.reuse, -R49 ;  /* 0x0000003732317223 */ /* 0x080fe20000010831 */
[----:B------:R-:W-:Y:S02]  /*ca70*/  HADD2.F32 R48, -RZ, R52.H0_H0 ;  /* 0x20000034ff307230 */ /* 0x000fe40000004100 */
        /* <DEDUP_REMOVED lines=17> */
[-C--:B------:R-:W-:Y:S01]  /*cb90*/  F2FP.F16.E4M3.UNPACK_B R52, R44.reuse.H1 ;  /* 0x0000002cff34723e */ /* 0x080fe200030006ff */
[----:B------:R-:W-:Y:S01]  /*cba0*/  HADD2.F32 R57, -RZ, R56.H0_H0 ;  /* 0x20000038ff397230 */ /* 0x000fe20000004100 */
[----:B------:R-:W-:Y:S01]  /*cbb0*/  F2FP.F16.E4M3.UNPACK_B R147, R147 ;  /* 0x00000093ff93723e */ /* 0x000fe200020006ff */
[----:B------:R-:W-:Y:S01]  /*cbc0*/  HADD2.F32 R63, -RZ, R54.H1_H1 ;  /* 0x30000036ff3f7230 */ /* 0x000fe20000004100 */
[----:B------:R-:W-:Y:S01]  /*cbd0*/  F2FP.F16.E4M3.UNPACK_B R44, R44 ;  /* 0x0000002cff2c723e */ /* 0x000fe200020006ff */
[----:B------:R-:W-:-:S02]  /*cbe0*/  HADD2.F32 R54, -RZ, R52.H0_H0 ;  /* 0x20000034ff367230 */ /* 0x000fc40000004100 */
[----:B------:R-:W-:Y:S01]  /*cbf0*/  FMUL.FTZ R73, R57, R61 ;  /* 0x0000003d39497220 */ /* 0x000fe20000410000 */
[--C-:B------:R-:W-:Y:S01]  /*cc00*/  HADD2.F32 R60, -RZ, R59.reuse.H0_H0 ;  /* 0x2000003bff3c7230 */ /* 0x100fe20000004100 */
[----:B------:R-:W-:Y:S01]  /*cc10*/  F2FP.F16.E4M3.UNPACK_B R149, R149 ;  /* 0x00000095ff95723e */ /* 0x000fe200020006ff */
[----:B------:R-:W-:Y:S02]  /*cc20*/  HADD2.F32 R58, -RZ, R56.H1_H1 ;  /* 0x30000038ff3a7230 */ /* 0x000fe40000004100 */
[C---:B------:R-:W-:Y:S01]  /*cc30*/  FMUL.FTZ R62, R54.reuse, R61 ;  /* 0x0000003d363e7220 */ /* 0x040fe20000410000 */
[----:B------:R-:W-:Y:S02]  /*cc40*/  HADD2.F32 R56, -RZ, R52.H1_H1 ;  /* 0x30000034ff387230 */ /* 0x000fe40000004100 */
[----:B------:R-:W-:Y:S01]  /*cc50*/  FFMA.FTZ R52, R54, R60, -R73 ;  /* 0x0000003c36347223 */ /* 0x000fe20000010849 */
[----:B------:R-:W-:Y:S02]  /*cc60*/  HADD2.F32 R59, -RZ, R59.H1_H1 ;  /* 0x3000003bff3b7230 */ /* 0x000fe40000004100 */
[----:B------:R-:W-:Y:S01]  /*cc70*/  FMUL.FTZ R61, R58, R63 ;  /* 0x0000003f3a3d7220 */ /* 0x000fe20000410000 */
[----:B------:R-:W-:Y:S01]  /*cc80*/  F2FP.F16.E4M3.UNPACK_B R54, R47 ;  /* 0x0000002fff36723e */ /* 0x000fe200020006ff */
[----:B------:R-:W-:Y:S01]  /*cc90*/  FMUL.FTZ R73, R56, R63 ;  /* 0x0000003f38497220 */ /* 0x000fe20000410000 */
[----:B------:R-:W-:-:S02]  /*cca0*/  HADD2.F32 R47, -RZ, R44.H0_H0 ;  /* 0x2000002cff2f7230 */ /* 0x000fc40000004100 */
[-C--:B------:R-:W-:Y:S01]  /*ccb0*/  FFMA.FTZ R63, R56, R59.reuse, -R61 ;  /* 0x0000003b383f7223 */ /* 0x080fe2000001083d */
[----:B------:R-:W-:Y:S02]  /*ccc0*/  HADD2.F32 R44, -RZ, R44.H1_H1 ;  /* 0x3000002cff2c7230 */ /* 0x000fe40000004100 */
[----:B------:R-:W-:Y:S01]  /*ccd0*/  FFMA.FTZ R73, R58, R59, R73 ;  /* 0x0000003b3a497223 */ /* 0x000fe20000010049 */
[--C-:B------:R-:W-:Y:S02]  /*cce0*/  HADD2.F32 R58, -RZ, R147.reuse.H0_H0 ;  /* 0x20000093ff3a7230 */ /* 0x100fe40000004100 */
[----:B------:R-:W-:Y:S01]  /*ccf0*/  FFMA.FTZ R62, R57, R60, R62 ;  /* 0x0000003c393e7223 */ /* 0x000fe2000001003e */
[----:B------:R-:W-:Y:S02]  /*cd00*/  HADD2.F32 R56, -RZ, R54.H0_H0 ;  /* 0x20000036ff387230 */ /* 0x000fe40000004100 */
[----:B------:R-:W-:Y:S01]  /*cd10*/  FFMA.FTZ R55, R55, R148, R146 ;  /* 0x0000009437377223 */ /* 0x000fe20000010092 */
[----:B------:R-:W-:-:S02]  /*cd20*/  HADD2.F32 R147, -RZ, R147.H1_H1 ;  /* 0x30000093ff937230 */ /* 0x000fc40000004100 */
[-C--:B------:R-:W-:Y:S01]  /*cd30*/  FMUL.FTZ R59, R47, R58.reuse ;  /* 0x0000003a2f3b7220 */ /* 0x080fe20000410000 */
[----:B------:R-:W-:Y:S02]  /*cd40*/  HADD2.F32 R54, -RZ, R54.H1_H1 ;  /* 0x30000036ff367230 */ /* 0x000fe40000004100 */
[----:B------:R-:W-:Y:S01]  /*cd50*/  FMUL.FTZ R60, R56, R58 ;  /* 0x0000003a383c7220 */ /* 0x000fe20000410000 */
[--C-:B------:R-:W-:Y:S01]  /*cd60*/  HADD2.F32 R57, -RZ, R149.reuse.H0_H0 ;  /* 0x20000095ff397230 */ /* 0x100fe20000004100 */
[----:B------:R-:W-:Y:S01]  /*cd70*/  F2FP.SATFINITE.E4M3.F32.PACK_AB_MERGE_C R46, R51, R46, RZ ;  /* 0x0000002e332e723e */ /* 0x000fe200048070ff */
[----:B------:R-:W-:Y:S02]  /*cd80*/  HADD2.F32 R149, -RZ, R149.H1_H1 ;  /* 0x30000095ff957230 */ /* 0x000fe40000004100 */
[-C--:B------:R-:W-:Y:S01]  /*cd90*/  FMUL.FTZ R61, R54, R147.reuse ;  /* 0x00000093363d7220 */ /* 0x080fe20000410000 */
[----:B------:R-:W-:Y:S01]  /*cda0*/  FMUL.FTZ R147, R44, R147 ;  /* 0x000000932c937220 */ /* 0x000fe20000410000 */
[----:B------:R-:W-:Y:S01]  /*cdb0*/  FFMA.FTZ R59, R56, R57, R59 ;  /* 0x00000039383b7223 */ /* 0x000fe2000001003b */
[----:B------:R-:W-:Y:S01]  /*cdc0*/  F2FP.SATFINITE.E4M3.F32.PACK_AB_MERGE_C R38, R49, R38, RZ ;  /* 0x000000263126723e */ /* 0x000fe200048070ff */
[-C--:B------:R-:W-:Y:S01]  /*cdd0*/  FFMA.FTZ R61, R44, R149.reuse, -R61 ;  /* 0x000000952c3d7223 */ /* 0x080fe2000001083d */
[----:B------:R-:W-:Y:S01]  /*cde0*/  FFMA.FTZ R56, R54, R149, R147 ;  /* 0x0000009536387223 */ /* 0x000fe20000010093 */
[----:B------:R-:W-:Y:S01]  /*cdf0*/  F2FP.F16.E4M3.UNPACK_B R51, R37 ;  /* 0x00000025ff33723e */ /* 0x000fe200020006ff */
[----:B------:R-:W-:Y:S01]  /*ce00*/  FFMA.FTZ R60, R47, R57, -R60 ;  /* 0x000000392f3c7223 */ /* 0x000fe2000001083c */
[----:B------:R-:W-:-:S02]  /*ce10*/  F2FP.F16.E4M3.UNPACK_B R54, R36 ;  /* 0x00000024ff36723e */ /* 0x000fc400020006ff */
[----:B------:R-:W-:Y:S02]  /*ce20*/  F2FP.F16.E4M3.UNPACK_B R49, R13 ;  /* 0x0000000dff31723e */ /* 0x000fe400020006ff */
[----:B------:R-:W-:Y:S01]  /*ce30*/  F2FP.SATFINITE.E4M3.F32.PACK_AB_MERGE_C R44, R63, R52, RZ ;  /* 0x000000343f2c723e */ /* 0x000fe200048070ff */
[--C-:B------:R-:W-:Y:S01]  /*ce40*/  HADD2.F32 R57, -RZ, R54.reuse.H0_H0 ;  /* 0x20000036ff397230 */ /* 0x100fe20000004100 */
[----:B------:R-:W-:Y:S01]  /*ce50*/  F2FP.SATFINITE.E4M3.F32.PACK_AB_MERGE_C R46, R55, R50, R46 ;  /* 0x00000032372e723e */ /* 0x000fe2000480702e */
[----:B------:R-:W-:Y:S01]  /*ce60*/  HADD2.F32 R50, -RZ, R51.H0_H0 ;  /* 0x20000033ff327230 */ /* 0x000fe20000004100 */
[----:B------:R-:W-:Y:S02]  /*ce70*/  F2FP.SATFINITE.E4M3.F32.PACK_AB_MERGE_C R62, R73, R62, RZ ;  /* 0x0000003e493e723e */ /* 0x000fe400048070ff */
        /* <DEDUP_REMOVED lines=22> */
[----:B------:R-:W-:Y:S01]  /*cfe0*/  F2FP.F16.E4M3.UNPACK_B R59, R12 ;  /* 0x0000000cff3b723e */ /* 0x000fe200020006ff */
[----:B------:R-:W-:Y:S01]  /*cff0*/  HADD2.F32 R54, -RZ, R55.H0_H0 ;  /* 0x20000037ff367230 */ /* 0x000fe20000004100 */
[----:B------:R-:W-:Y:S01]  /*d000*/  F2FP.SATFINITE.E4M3.F32.PACK_AB_MERGE_C R44, R61, R60, R44 ;  /* 0x0000003c3d2c723e */ /* 0x000fe2000480702c */
[----:B------:R-:W-:Y:S01]  /*d010*/  HADD2.F32 R37, -RZ, R50.H0_H0 ;  /* 0x20000032ff257230 */ /* 0x000fe20000004100 */
[----:B------:R-:W-:Y:S01]  /*d020*/  F2FP.F16.E4M3.UNPACK_B R61, R12.H1 ;  /* 0x0000000cff3d723e */ /* 0x000fe200030006ff */
[----:B------:R-:W-:-:S02]  /*d030*/  HADD2.F32 R53, -RZ, R52.H1_H1 ;  /* 0x30000034ff357230 */ /* 0x000fc40000004100 */
[-C--:B------:R-:W-:Y:S01]  /*d040*/  FMUL.FTZ R58, R51, R54.reuse ;  /* 0x00000036333a7220 */ /* 0x080fe20000410000 */
[----:B------:R-:W-:Y:S02]  /*d050*/  HADD2.F32 R56, -RZ, R55.H1_H1 ;  /* 0x30000037ff387230 */ /* 0x000fe40000004100 */
[----:B------:R-:W-:Y:S01]  /*d060*/  FMUL.FTZ R54, R37, R54 ;  /* 0x0000003625367220 */ /* 0x000fe20000410000 */
[----:B------:R-:W-:Y:S01]  /*d070*/  HADD2.F32 R50, -RZ, R50.H1_H1 ;  /* 0x30000032ff327230 */ /* 0x000fe20000004100 */
[----:B------:R-:W-:Y:S01]  /*d080*/  F2FP.F16.E4M3.UNPACK_B R12, R11 ;  /* 0x0000000bff0c723e */ /* 0x000fe200020006ff */
        /* <DEDUP_REMOVED lines=56> */
.L_x_2720:
[----:B------:R-:W-:Y:S05]  /*d410*/  BSYNC B2 ;  /* 0x0000000000027941 */ /* 0x000fea0003800000 */
.L_x_2719:
[----:B-1----:R1:W-:Y:S04]  /*d420*/  ST.E.128 desc[UR52][R40.64], R12 ;  /* 0x0000000c28007985 */ /* 0x0023e8000c101d34 */
[----:B----4-:R1:W-:Y:S02]  /*d430*/  @!P2 ST.E.128 desc[UR52][R42.64], R36 ;  /* 0x000000242a00a985 */ /* 0x0103e4000c101d34 */
.L_x_2718:
[----:B------:R-:W-:Y:S05]  /*d440*/  BSYNC B1 ;  /* 0x0000000000017941 */ /* 0x000fea0003800000 */
.L_x_2717:
[----:B------:R-:W-:Y:S01]  /*d450*/  ISETP.NE.AND P2, PT, R32, RZ, PT ;  /* 0x000000ff2000720c */ /* 0x000fe20003f45270 */
[----:B------:R-:W-:-:S12]  /*d460*/  BSSY B1, `(.L_x_2721) ;  /* 0x00000f1000017945 */ /* 0x000fd80003800000 */
[----:B------:R-:W-:Y:S05]  /*d470*/  @!P2 BRA `(.L_x_2722) ;  /* 0x0000000c00bca947 */ /* 0x000fea0003800000 */
[----:B0---4-:R-:W-:Y:S01]  /*d480*/  SEL R11, R118, R145, !P3 ;  /* 0x00000091760b7207 */ /* 0x011fe20005800000 */
[----:B------:R-:W-:Y:S01]  /*d490*/  BSSY B2, `(.L_x_2723) ;  /* 0x00000eb000027945 */ /* 0x000fe20003800000 */
[----:B-1----:R-:W-:Y:S02]  /*d4a0*/  IADD3 R40, P2, R29, R45, RZ ;  /* 0x0000002d1d287210 */ /* 0x002fe40007f5e0ff */
[----:B------:R-:W-:Y:S02]  /*d4b0*/  SHF.R.S32.HI R12, RZ, 0x1f, R11 ;  /* 0x0000001fff0c7819 */ /* 0x000fe4000001140b */
[----:B------:R-:W-:Y:S02]  /*d4c0*/  IADD3.X R41, R119, R111, RZ, P2, !PT ;  /* 0x0000006f77297210 */ /* 0x000fe400017fe4ff */
        /* <DEDUP_REMOVED lines=21> */
[--C-:B0-----:R-:W-:Y:S01]  /*d620*/  SHF.R.U32.HI R11, RZ, 0x8, R77.reuse ;  /* 0x00000008ff0b7819 */ /* 0x101fe2000001164d */
[----:B----4-:R-:W-:Y:S01]  /*d630*/  IMAD.MOV.U32 R50, RZ, RZ, R36 ;  /* 0x000000ffff327224 */ /* 0x010fe200078e0024 */
[----:B------:R-:W-:Y:S01]  /*d640*/  SHF.R.U32.HI R55, RZ, 0x10, R77 ;  /* 0x00000010ff377819 */ /* 0x000fe2000001164d */
[----:B-1----:R-:W-:Y:S01]  /*d650*/  IMAD.MOV.U32 R44, RZ, RZ, R14 ;  /* 0x000000ffff2c7224 */ /* 0x002fe200078e000e */
[----:B------:R-:W-:Y:S01]  /*d660*/  LOP3.LUT R46, R77, 0xff0000ff, RZ, 0xc0, !PT ;  /* 0xff0000ff4d2e7812 */ /* 0x000fe200078ec0ff */
[----:B------:R-:W-:Y:S01]  /*d670*/  IMAD.SHL.U32 R11, R11, 0x100, RZ ;  /* 0x000001000b0b7824 */ /* 0x000fe200078e00ff */
[----:B------:R-:W-:Y:S01]  /*d680*/  SHF.R.U32.HI R53, RZ, 0x8, R65 ;  /* 0x00000008ff357819 */ /* 0x000fe20000011641 */
[----:B------:R-:W-:Y:S01]  /*d690*/  IMAD.U32 R14, R55, 0x10000, RZ ;  /* 0x00010000370e7824 */ /* 0x000fe200078e00ff */
[----:B------:R-:W-:Y:S02]  /*d6a0*/  SHF.R.U32.HI R52, RZ, 0x8, R67 ;  /* 0x00000008ff347819 */ /* 0x000fe40000011643 */
[----:B------:R-:W-:Y:S01]  /*d6b0*/  SHF.R.U32.HI R54, RZ, 0x8, R79 ;  /* 0x00000008ff367819 */ /* 0x000fe2000001164f */
[----:B------:R-:W-:Y:S01]  /*d6c0*/  IMAD.SHL.U32 R36, R53, 0x100, RZ ;  /* 0x0000010035247824 */ /* 0x000fe200078e00ff */
[----:B------:R-:W-:Y:S01]  /*d6d0*/  LOP3.LUT R11, R46, 0xff00, R11, 0xf8, !PT ;  /* 0x0000ff002e0b7812 */ /* 0x000fe200078ef80b */
[----:B------:R-:W-:Y:S01]  /*d6e0*/  IMAD.SHL.U32 R46, R52, 0x100, RZ ;  /* 0x00000100342e7824 */ /* 0x000fe200078e00ff */
[----:B------:R-:W-:-:S02]  /*d6f0*/  LOP3.LUT R49, R65, 0xff0000ff, RZ, 0xc0, !PT ;  /* 0xff0000ff41317812 */ /* 0x000fc400078ec0ff */
[----:B------:R-:W-:Y:S02]  /*d700*/  LOP3.LUT R51, R67, 0xff0000ff, RZ, 0xc0, !PT ;  /* 0xff0000ff43337812 */ /* 0x000fe400078ec0ff */
[----:B------:R-:W-:Y:S02]  /*d710*/  MOV R48, R12 ;  /* 0x0000000c00307202 */ /* 0x000fe40000000f00 */
[----:B------:R-:W-:Y:S02]  /*d720*/  SHF.R.U32.HI R59, RZ, 0x10, R79 ;  /* 0x00000010ff3b7819 */ /* 0x000fe4000001164f */
[----:B------:R-:W-:Y:S02]  /*d730*/  LOP3.LUT R47, R79, 0xff0000ff, RZ, 0xc0, !PT ;  /* 0xff0000ff4f2f7812 */ /* 0x000fe400078ec0ff */
[----:B------:R-:W-:Y:S02]  /*d740*/  SHF.L.U32 R12, R54, 0x8, RZ ;  /* 0x00000008360c7819 */ /* 0x000fe400000006ff */
[----:B------:R-:W-:-:S02]  /*d750*/  LOP3.LUT R55, R49, 0xff00, R36, 0xf8, !PT ;  /* 0x0000ff0031377812 */ /* 0x000fc400078ef824 */
[----:B------:R-:W-:Y:S02]  /*d760*/  LOP3.LUT R57, R51, 0xff00, R46, 0xf8, !PT ;  /* 0x0000ff0033397812 */ /* 0x000fe400078ef82e */
[----:B------:R-:W-:Y:S02]  /*d770*/  LOP3.LUT R14, R11, 0xff0000, R14, 0xf8, !PT ;  /* 0x00ff00000b0e7812 */ /* 0x000fe400078ef80e */
[----:B------:R-:W-:Y:S02]  /*d780*/  LOP3.LUT R12, R47, 0xff00, R12, 0xf8, !PT ;  /* 0x0000ff002f0c7812 */ /* 0x000fe400078ef80c */
[----:B------:R-:W-:Y:S02]  /*d790*/  SHF.L.U32 R11, R59, 0x10, RZ ;  /* 0x000000103b0b7819 */ /* 0x000fe400000006ff */
[----:B------:R-:W-:Y:S02]  /*d7a0*/  F2FP.F16.E4M3.UNPACK_B R54, R141.H1 ;  /* 0x0000008dff36723e */ /* 0x000fe400030006ff */
[----:B------:R-:W-:-:S02]  /*d7b0*/  F2FP.F16.E4M3.UNPACK_B R51, R50.H1 ;  /* 0x00000032ff33723e */ /* 0x000fc400030006ff */
        /* <DEDUP_REMOVED lines=8> */
[----:B------:R-:W-:Y:S02]  /*d840*/  IMAD.U32 R36, R58, 0x10000, RZ ;  /* 0x000100003a247824 */ /* 0x000fe400078e00ff */
[----:B------:R-:W-:Y:S01]  /*d850*/  FMUL.FTZ R59, R47, R12 ;  /* 0x0000000c2f3b7220 */ /* 0x000fe20000410000 */
[----:B------:R-:W-:-:S02]  /*d860*/  HADD2.F32 R53, -RZ, R52.H0_H0 ;  /* 0x20000034ff357230 */ /* 0x000fc40000004100 */
[----:B------:R-:W-:Y:S01]  /*d870*/  FMUL.FTZ R58, R46, R12 ;  /* 0x0000000c2e3a7220 */ /* 0x000fe20000410000 */
[----:B------:R-:W-:Y:S01]  /*d880*/  IMAD.U32 R56, R56, 0x10000, RZ ;  /* 0x0001000038387824 */ /* 0x000fe200078e00ff */
[----:B------:R-:W-:Y:S01]  /*d890*/  LOP3.LUT R36, R55, 0xff0000, R36, 0xf8, !PT ;  /* 0x00ff000037247812 */ /* 0x000fe200078ef824 */
[----:B------:R-:W-:Y:S02]  /*d8a0*/  HADD2.F32 R49, -RZ, R49.H1_H1 ;  /* 0x30000031ff317230 */ /* 0x000fe40000004100 */
[-C--:B------:R-:W-:Y:S01]  /*d8b0*/  FFMA.FTZ R46, R46, R53.reuse, -R59 ;  /* 0x000000352e2e7223 */ /* 0x080fe2000001083b */
[----:B------:R-:W-:Y:S01]  /*d8c0*/  FFMA.FTZ R47, R47, R53, R58 ;  /* 0x000000352f2f7223 */ /* 0x000fe2000001003a */
[----:B------:R-:W-:Y:S01]  /*d8d0*/  HADD2.F32 R53, -RZ, R54.H1_H1 ;  /* 0x30000036ff357230 */ /* 0x000fe20000004100 */
[----:B------:R-:W-:Y:S01]  /*d8e0*/  F2FP.F16.E4M3.UNPACK_B R141, R141 ;  /* 0x0000008dff8d723e */ /* 0x000fe200020006ff */
[----:B------:R-:W-:Y:S01]  /*d8f0*/  HADD2.F32 R54, -RZ, R51.H1_H1 ;  /* 0x30000033ff367230 */ /* 0x000fe20000004100 */
[----:B------:R-:W-:Y:S01]  /*d900*/  F2FP.F16.E4M3.UNPACK_B R51, R50 ;  /* 0x00000032ff33723e */ /* 0x000fe200020006ff */
[----:B------:R-:W-:Y:S01]  /*d910*/  HADD2.F32 R55, -RZ, R52.H1_H1 ;  /* 0x30000034ff377230 */ /* 0x000fe20000004100 */
[----:B------:R-:W-:-:S02]  /*d920*/  F2FP.F16.E4M3.UNPACK_B R52, R48 ;  /* 0x00000030ff34723e */ /* 0x000fc400020006ff */
[----:B------:R-:W-:Y:S01]  /*d930*/  LOP3.LUT R12, R57, 0xff0000, R56, 0xf8, !PT ;  /* 0x00ff0000390c7812 */ /* 0x000fe200078ef838 */
[CC--:B------:R-:W-:Y:S01]  /*d940*/  FMUL.FTZ R48, R54.reuse, R53.reuse ;  /* 0x0000003536307220 */ /* 0x0c0fe20000410000 */
[C---:B------:R-:W-:Y:S01]  /*d950*/  FMUL.FTZ R57, R49.reuse, R53 ;  /* 0x0000003531397220 */ /* 0x040fe20000410000 */
[----:B------:R-:W-:Y:S01]  /*d960*/  F2FP.F16.E4M3.UNPACK_B R143, R143 ;  /* 0x0000008fff8f723e */ /* 0x000fe200020006ff */
[----:B------:R-:W-:Y:S02]  /*d970*/  HADD2.F32 R56, -RZ, R141.H0_H0 ;  /* 0x2000008dff387230 */ /* 0x000fe40000004100 */
[-C--:B------:R-:W-:Y:S01]  /*d980*/  FFMA.FTZ R49, R49, R55.reuse, -R48 ;  /* 0x0000003731317223 */ /* 0x080fe20000010830 */
[----:B------:R-:W-:Y:S02]  /*d990*/  HADD2.F32 R53, -RZ, R51.H0_H0 ;  /* 0x20000033ff357230 */ /* 0x000fe40000004100 */
[----:B------:R-:W-:Y:S01]  /*d9a0*/  FFMA.FTZ R48, R54, R55, R57 ;  /* 0x0000003736307223 */ /* 0x000fe20000010039 */
        /* <DEDUP_REMOVED lines=10> */
[----:B------:R-:W-:-:S02]  /*da50*/  HADD2.F32 R143, -RZ, R143.H1_H1 ;  /* 0x3000008fff8f7230 */ /* 0x000fc40000004100 */
[-C--:B------:R-:W-:Y:S01]  /*da60*/  FMUL.FTZ R53, R54, R141.reuse ;  /* 0x0000008d36357220 */ /* 0x080fe20000410000 */
[----:B------:R-:W-:Y:S01]  /*da70*/  F2FP.F16.E4M3.UNPACK_B R55, R38.H1 ;  /* 0x00000026ff37723e */ /* 0x000fe200030006ff */
[C---:B------:R-:W-:Y:S01]  /*da80*/  FMUL.FTZ R141, R52.reuse, R141 ;  /* 0x0000008d348d7220 */ /* 0x040fe20000410000 */
[----:B------:R-:W-:Y:S01]  /*da90*/  F2FP.F16.E4M3.UNPACK_B R57, R144.H1 ;  /* 0x00000090ff39723e */ /* 0x000fe200030006ff */
[-C--:B------:R-:W-:Y:S01]  /*daa0*/  FFMA.FTZ R53, R52, R143.reuse, -R53 ;  /* 0x0000008f34357223 */ /* 0x080fe20000010835 */
[----:B------:R-:W-:Y:S01]  /*dab0*/  F2FP.F16.E4M3.UNPACK_B R52, R44.H1 ;  /* 0x0000002cff34723e */ /* 0x000fe200030006ff */
[----:B------:R-:W-:Y:S02]  /*dac0*/  HADD2.F32 R61, -RZ, R58.H0_H0 ;  /* 0x2000003aff3d7230 */ /* 0x000fe40000004100 */
[----:B------:R-:W-:Y:S01]  /*dad0*/  FFMA.FTZ R60, R54, R143, R141 ;  /* 0x0000008f363c7223 */ /* 0x000fe2000001008d */
        /* <DEDUP_REMOVED lines=13> */
[CC--:B------:R-:W-:Y:S01]  /*dbb0*/  FMUL.FTZ R63, R55.reuse, R58.reuse ;  /* 0x0000003a373f7220 */ /* 0x0c0fe20000410000 */
[----:B------:R-:W-:Y:S02]  /*dbc0*/  HADD2.F32 R61, -RZ, R142.H1_H1 ;  /* 0x3000008eff3d7230 */ /* 0x000fe40000004100 */
        /* <DEDUP_REMOVED lines=12> */
[----:B------:R-:W-:Y:S01]  /*dc90*/  HADD2.F32 R59, -RZ, R142.H0_H0 ;  /* 0x2000008eff3b7230 */ /* 0x000fe20000004100 */
[----:B------:R-:W-:Y:S01]  /*dca0*/  F2FP.F16.E4M3.UNPACK_B R56, R36 ;  /* 0x00000024ff38723e */ /* 0x000fe200020006ff */
[----:B------:R-:W-:-:S02]  /*dcb0*/  HADD2.F32 R57, -RZ, R144.H1_H1 ;  /* 0x30000090ff397230 */ /* 0x000fc40000004100 */
[-C--:B------:R-:W-:Y:S01]  /*dcc0*/  FMUL.FTZ R65, R52, R61.reuse ;  /* 0x0000003d34417220 */ /* 0x080fe20000410000 */
[----:B------:R-:W-:Y:S01]  /*dcd0*/  FMUL.FTZ R61, R44, R61 ;  /* 0x0000003d2c3d7220 */ /* 0x000fe20000410000 */
[----:B------:R-:W-:Y:S02]  /*dce0*/  HADD2.F32 R55, -RZ, R144.H0_H0 ;  /* 0x20000090ff377230 */ /* 0x000fe40000004100 */
[-C--:B------:R-:W-:Y:S01]  /*dcf0*/  FMUL.FTZ R63, R54, R59.reuse ;  /* 0x0000003b363f7220 */ /* 0x080fe20000410000 */
[----:B------:R-:W-:Y:S01]  /*dd00*/  FMUL.FTZ R59, R38, R59 ;  /* 0x0000003b263b7220 */ /* 0x000fe20000410000 */
[----:B------:R-:W-:Y:S01]  /*dd10*/  FFMA.FTZ R61, R52, R57, R61 ;  /* 0x00000039343d7223 */ /* 0x000fe2000001003d */
[----:B------:R-:W-:Y:S01]  /*dd20*/  F2FP.F16.E4M3.UNPACK_B R52, R37 ;  /* 0x00000025ff34723e */ /* 0x000fe200020006ff */
[----:B------:R-:W-:Y:S01]  /*dd30*/  FFMA.FTZ R63, R38, R55, -R63 ;  /* 0x00000037263f7223 */ /* 0x000fe2000001083f */
[----:B------:R-:W-:Y:S01]  /*dd40*/  F2FP.F16.E4M3.UNPACK_B R49, R13 ;  /* 0x0000000dff31723e */ /* 0x000fe200020006ff */
[----:B------:R-:W-:Y:S01]  /*dd50*/  FFMA.FTZ R38, R54, R55, R59 ;  /* 0x0000003736267223 */ /* 0x000fe2000001003b */
[----:B------:R-:W-:Y:S01]  /*dd60*/  F2FP.SATFINITE.E4M3.F32.PACK_AB_MERGE_C R47, R53, R50, R46 ;  /* 0x00000032352f723e */ /* 0x000fe2000480702e */
[----:B------:R-:W-:Y:S01]  /*dd70*/  HADD2.F32 R50, -RZ, R52.H0_H0 ;  /* 0x20000034ff327230 */ /* 0x000fe20000004100 */
[----:B------:R-:W-:Y:S01]  /*dd80*/  F2FP.SATFINITE.E4M3.F32.PACK_AB_MERGE_C R46, R60, R51, R48 ;  /* 0x000000333c2e723e */ /* 0x000fe20004807030 */
[----:B------:R-:W-:Y:S01]  /*dd90*/  HADD2.F32 R51, -RZ, R56.H0_H0 ;  /* 0x20000038ff337230 */ /* 0x000fe20000004100 */
[----:B------:R-:W-:Y:S01]  /*dda0*/  F2FP.F16.E4M3.UNPACK_B R54, R14 ;  /* 0x0000000eff36723e */ /* 0x000fe200020006ff */
[----:B------:R-:W-:-:S02]  /*ddb0*/  HADD2.F32 R48, -RZ, R49.H0_H0 ;  /* 0x20000031ff307230 */ /* 0x000fc40000004100 */
[----:B------:R-:W-:Y:S01]  /*ddc0*/  FFMA.FTZ R44, R44, R57, -R65 ;  /* 0x000000392c2c7223 */ /* 0x000fe20000010841 */
[----:B------:R-:W-:Y:S02]  /*ddd0*/  HADD2.F32 R53, -RZ, R52.H1_H1 ;  /* 0x30000034ff357230 */ /* 0x000fe40000004100 */
[-C--:B------:R-:W-:Y:S01]  /*dde0*/  FMUL.FTZ R57, R50, R51.reuse ;  /* 0x0000003332397220 */ /* 0x080fe20000410000 */
[----:B------:R-:W-:Y:S02]  /*ddf0*/  HADD2.F32 R55, -RZ, R54.H0_H0 ;  /* 0x20000036ff377230 */ /* 0x000fe40000004100 */
[C---:B------:R-:W-:Y:S01]  /*de00*/  FMUL.FTZ R59, R48.reuse, R51 ;  /* 0x00000033303b7220 */ /* 0x040fe20000410000 */
[----:B------:R-:W-:Y:S01]  /*de10*/  HADD2.F32 R56, -RZ, R56.H1_H1 ;  /* 0x30000038ff387230 */ /* 0x000fe20000004100 */
[----:B------:R-:W-:Y:S01]  /*de20*/  F2FP.F16.E4M3.UNPACK_B R52, R37.H1 ;  /* 0x00000025ff34723e */ /* 0x000fe200030006ff */
[----:B------:R-:W-:Y:S02]  /*de30*/  HADD2.F32 R51, -RZ, R49.H1_H1 ;  /* 0x30000031ff337230 */ /* 0x000fe40000004100 */
[-C--:B------:R-:W-:Y:S01]  /*de40*/  FFMA.FTZ R48, R48, R55.reuse, -R57 ;  /* 0x0000003730307223 */ /* 0x080fe20000010839 */
[----:B------:R-:W-:Y:S01]  /*de50*/  FFMA.FTZ R49, R50, R55, R59 ;  /* 0x0000003732317223 */ /* 0x000fe2000001003b */
[----:B------:R-:W-:-:S02]  /*de60*/  HADD2.F32 R54, -RZ, R54.H1_H1 ;  /* 0x30000036ff367230 */ /* 0x000fc40000004100 */
[-C--:B------:R-:W-:Y:S01]  /*de70*/  FMUL.FTZ R58, R53, R56.reuse ;  /* 0x00000038353a7220 */ /* 0x080fe20000410000 */
[C---:B------:R-:W-:Y:S01]  /*de80*/  FMUL.FTZ R56, R51.reuse, R56 ;  /* 0x0000003833387220 */ /* 0x040fe20000410000 */
[----:B------:R-:W-:Y:S02]  /*de90*/  F2FP.F16.E4M3.UNPACK_B R55, R36.H1 ;  /* 0x00000024ff37723e */ /* 0x000fe400030006ff */
[----:B------:R-:W-:Y:S01]  /*dea0*/  F2FP.F16.E4M3.UNPACK_B R50, R13.H1 ;  /* 0x0000000dff32723e */ /* 0x000fe200030006ff */
[-C--:B------:R-:W-:Y:S01]  /*deb0*/  FFMA.FTZ R13, R51, R54.reuse, -R58 ;  /* 0x00000036330d7223 */ /* 0x080fe2000001083a */
[----:B------:R-:W-:Y:S01]  /*dec0*/  FFMA.FTZ R36, R53, R54, R56 ;  /* 0x0000003635247223 */ /* 0x000fe20000010038 */
[----:B------:R-:W-:Y:S01]  /*ded0*/  HADD2.F32 R51, -RZ, R52.H0_H0 ;  /* 0x20000034ff337230 */ /* 0x000fe20000004100 */
[----:B------:R-:W-:Y:S01]  /*dee0*/  F2FP.F16.E4M3.UNPACK_B R14, R14.H1 ;  /* 0x0000000eff0e723e */ /* 0x000fe200030006ff */
[----:B------:R-:W-:Y:S01]  /*def0*/  HADD2.F32 R56, -RZ, R55.H0_H0 ;  /* 0x20000037ff387230 */ /* 0x000fe20000004100 */
[----:B------:R-:W-:Y:S01]  /*df00*/  F2FP.SATFINITE.E4M3.F32.PACK_AB_MERGE_C R62, R67, R62, RZ ;  /* 0x0000003e433e723e */ /* 0x000fe200048070ff */
[----:B------:R-:W-:Y:S01]  /*df10*/  HADD2.F32 R37, -RZ, R50.H0_H0 ;  /* 0x20000032ff257230 */ /* 0x000fe20000004100 */
[----:B------:R-:W-:Y:S01]  /*df20*/  F2FP.SATFINITE.E4M3.F32.PACK_AB_MERGE_C R38, R61, R38, R73 ;  /* 0x000000263d26723e */ /* 0x000fe20004807049 */
[----:B------:R-:W-:-:S02]  /*df30*/  HADD2.F32 R52, -RZ, R52.H1_H1 ;  /* 0x30000034ff347230 */ /* 0x000fc40000004100 */
[-C--:B------:R-:W-:Y:S01]  /*df40*/  FMUL.FTZ R58, R51, R56.reuse ;  /* 0x00000038333a7220 */ /* 0x080fe20000410000 */
[----:B------:R-:W-:Y:S02]  /*df50*/  HADD2.F32 R55, -RZ, R55.H1_H1 ;  /* 0x30000037ff377230 */ /* 0x000fe40000004100 */
[----:B------:R-:W-:Y:S01]  /*df60*/  FMUL.FTZ R56, R37, R56 ;  /* 0x0000003825387220 */ /* 0x000fe20000410000 */
[----:B------:R-:W-:Y:S01]  /*df70*/  HADD2.F32 R50, -RZ, R50.H1_H1 ;  /* 0x30000032ff327230 */ /* 0x000fe20000004100 */
[----:B------:R-:W-:Y:S01]  /*df80*/  F2FP.SATFINITE.E4M3.F32.PACK_AB_MERGE_C R44, R44, R63, R62 ;  /* 0x0000003f2c2c723e */ /* 0x000fe2000480703e */
        /* <DEDUP_REMOVED lines=56> */
[----:B------:R-:W-:Y:S02]  /*e310*/  F2FP.SATFINITE.E4M3.F32.PACK_AB_MERGE_C R37, R36, R49, R61 ;  /* 0x000000312425723e */ /* 0x000fe4000480703d */
[----:B------:R-:W-:Y:S02]  /*e320*/  F2FP.SATFINITE.E4M3.F32.PACK_AB_MERGE_C R39, R50, R63, R51 ;  /* 0x0000003f3227723e */ /* 0x000fe40004807033 */
[----:B------:R-:W-:-:S07]  /*e330*/  MOV R36, R46 ;  /* 0x0000002e00247202 */ /* 0x000fce0000000f00 */
.L_x_2724:
[----:B------:R-:W-:Y:S05]  /*e340*/  BSYNC B2 ;  /* 0x0000000000027941 */ /* 0x000fea0003800000 */
.L_x_2723:
[----:B-1----:R1:W-:Y:S04]  /*e350*/  ST.E.128 desc[UR52][R40.64], R12 ;  /* 0x0000000c28007985 */ /* 0x0023e8000c101d34 */
[----:B----4-:R1:W-:Y:S02]  /*e360*/  @!P2 ST.E.128 desc[UR52][R42.64], R36 ;  /* 0x000000242a00a985 */ /* 0x0103e4000c101d34 */
.L_x_2722:
[----:B------:R-:W-:Y:S05]  /*e370*/  BSYNC B1 ;  /* 0x0000000000017941 */ /* 0x000fea0003800000 */
.L_x_2721:
[----:B------:R-:W-:-:S13]  /*e380*/  ISETP.NE.AND P2, PT, R33, RZ, PT ;  /* 0x000000ff2100720c */ /* 0x000fda0003f45270 */
[----:B------:R-:W-:Y:S05]  /*e390*/  @!P2 BRA `(.L_x_2673) ;  /* 0x000000140090a947 */ /* 0x000fea0003800000 */
[----:B0---4-:R-:W4:Y:S01]  /*e3a0*/  LDL R11, [R1] ;  /* 0x00000000010b7983 */ /* 0x011f220000100800 */
[----:B-1----:R-:W-:Y:S01]  /*e3b0*/  IADD3 R40, P2, R30, R45, RZ ;  /* 0x0000002d1e287210 */ /* 0x002fe20007f5e0ff */
[----:B------:R-:W-:Y:S04]  /*e3c0*/  BSSY B1, `(.L_x_2725) ;  /* 0x00000ea000017945 */ /* 0x000fe80003800000 */
[----:B------:R-:W-:Y:S01]  /*e3d0*/  IMAD.X R41, R119, 0x1, R110, P2 ;  /* 0x0000000177297824 */ /* 0x000fe200010e066e */
[----:B------:R-:W-:Y:S02]  /*e3e0*/  ISETP.GE.AND P2, PT, R3, R117, PT ;  /* 0x000000750300720c */ /* 0x000fe40003f46270 */
[----:B----4-:R-:W-:-:S04]  /*e3f0*/  LOP3.LUT P4, RZ, R11, 0x1, RZ, 0xc0, !PT ;  /* 0x000000010bff7812 */ /* 0x010fc8000788c0ff */
        /* <DEDUP_REMOVED lines=13> */
[----:B------:R-:W-:-:S03]  /*e4d0*/  IMAD R15, R19, 0x7800, R12 ;  /* 0x00007800130f7824 */ /* 0x000fc600078e020c */
[C---:B------:R-:W-:Y:S01]  /*e4e0*/  IADD3 R13, R18.reuse, R13, RZ ;  /* 0x0000000d120d7210 */ /* 0x040fe20007ffe0ff */
[----:B------:R-:W-:-:S05]  /*e4f0*/  IMAD.IADD R36, R18, 0x1, R15 ;  /* 0x0000000112247824 */ /* 0x000fca00078e020f */
[----:B------:R-:W0:Y:S04]  /*e500*/  LDS.128 R12, [R13+0x1a400] ;  /* 0x01a400000d0c7984 */ /* 0x000e280000000c00 */
[----:B------:R-:W1:Y:S01]  /*e510*/  LDS.128 R36, [R36+0x1a400] ;  /* 0x01a4000024247984 */ /* 0x000e620000000c00 */
[----:B------:R-:W-:Y:S05]  /*e520*/  @P2 BRA `(.L_x_2726) ;  /* 0x0000000c004c2947 */ /* 0x000fea0003800000 */
[----:B------:R-:W-:Y:S01]  /*e530*/  SHF.R.U32.HI R43, RZ, 0x8, R81 ;  /* 0x00000008ff2b7819 */ /* 0x000fe20000011651 */
[----:B0-----:R-:W-:Y:S01]  /*e540*/  IMAD.MOV.U32 R42, RZ, RZ, R13 ;  /* 0x000000ffff2a7224 */ /* 0x001fe200078e000d */
[----:B------:R-:W-:Y:S01]  /*e550*/  SHF.R.U32.HI R54, RZ, 0x10, R81 ;  /* 0x00000010ff367819 */ /* 0x000fe20000011651 */
[----:B-1----:R-:W-:Y:S01]  /*e560*/  IMAD.MOV.U32 R50, RZ, RZ, R36 ;  /* 0x000000ffff327224 */ /* 0x002fe200078e0024 */
[----:B------:R-:W-:Y:S01]  /*e570*/  SHF.R.U32.HI R51, RZ, 0x8, R69 ;  /* 0x00000008ff337819 */ /* 0x000fe20000011645 */
[----:B------:R-:W-:Y:S01]  /*e580*/  IMAD.SHL.U32 R13, R43, 0x100, RZ ;  /* 0x000001002b0d7824 */ /* 0x000fe200078e00ff */
[----:B------:R-:W-:Y:S01]  /*e590*/  SHF.R.U32.HI R53, RZ, 0x8, R71 ;  /* 0x00000008ff357819 */ /* 0x000fe20000011647 */
[----:B------:R-:W-:Y:S01]  /*e5a0*/  IMAD.MOV.U32 R43, RZ, RZ, R14 ;  /* 0x000000ffff2b7224 */ /* 0x000fe200078e000e */
[----:B------:R-:W-:Y:S01]  /*e5b0*/  LOP3.LUT R44, R81, 0xff0000ff, RZ, 0xc0, !PT ;  /* 0xff0000ff512c7812 */ /* 0x000fe200078ec0ff */
[----:B------:R-:W-:Y:S01]  /*e5c0*/  IMAD.SHL.U32 R51, R51, 0x100, RZ ;  /* 0x0000010033337824 */ /* 0x000fe200078e00ff */
[----:B------:R-:W-:Y:S01]  /*e5d0*/  SHF.R.U32.HI R49, RZ, 0x8, R83 ;  /* 0x00000008ff317819 */ /* 0x000fe20000011653 */
[----:B------:R-:W-:Y:S01]  /*e5e0*/  IMAD.SHL.U32 R53, R53, 0x100, RZ ;  /* 0x0000010035357824 */ /* 0x000fe200078e00ff */
[----:B------:R-:W-:Y:S01]  /*e5f0*/  LOP3.LUT R48, R69, 0xff0000ff, RZ, 0xc0, !PT ;  /* 0xff0000ff45307812 */ /* 0x000fe200078ec0ff */
[----:B------:R-:W-:Y:S01]  /*e600*/  IMAD.U32 R14, R54, 0x10000, RZ ;  /* 0x00010000360e7824 */ /* 0x000fe200078e00ff */
[----:B------:R-:W-:-:S02]  /*e610*/  LOP3.LUT R52, R71, 0xff0000ff, RZ, 0xc0, !PT ;  /* 0xff0000ff47347812 */ /* 0x000fc400078ec0ff */
[----:B------:R-:W-:Y:S02]  /*e620*/  LOP3.LUT R13, R44, 0xff00, R13, 0xf8, !PT ;  /* 0x0000ff002c0d7812 */ /* 0x000fe400078ef80d */
[----:B------:R-:W-:Y:S02]  /*e630*/  LOP3.LUT R46, R83, 0xff0000ff, RZ, 0xc0, !PT ;  /* 0xff0000ff532e7812 */ /* 0x000fe400078ec0ff */
[----:B------:R-:W-:Y:S02]  /*e640*/  SHF.R.U32.HI R56, RZ, 0x10, R83 ;  /* 0x00000010ff387819 */ /* 0x000fe40000011653 */
[----:B------:R-:W-:Y:S02]  /*e650*/  MOV R47, R12 ;  /* 0x0000000c002f7202 */ /* 0x000fe40000000f00 */
        /* <DEDUP_REMOVED lines=33> */
[----:B------:R-:W-:Y:S01]  /*e870*/  F2FP.F16.E4M3.UNPACK_B R138, R138 ;  /* 0x0000008aff8a723e */ /* 0x000fe200020006ff */
[----:B------:R-:W-:Y:S02]  /*e880*/  HADD2.F32 R54, -RZ, R140.H0_H0 ;  /* 0x2000008cff367230 */ /* 0x000fe40000004100 */
[C---:B------:R-:W-:Y:S01]  /*e890*/  FMUL.FTZ R55, R49.reuse, R55 ;  /* 0x0000003731377220 */ /* 0x040fe20000410000 */
[----:B------:R-:W-:Y:S02]  /*e8a0*/  HADD2.F32 R51, -RZ, R50.H0_H0 ;  /* 0x20000032ff337230 */ /* 0x000fe40000004100 */
[-C--:B------:R-:W-:Y:S01]  /*e8b0*/  FFMA.FTZ R59, R49, R53.reuse, -R56 ;  /* 0x00000035313b7223 */ /* 0x080fe20000010838 */
[----:B------:R-:W-:Y:S02]  /*e8c0*/  HADD2.F32 R48, -RZ, R47.H0_H0 ;  /* 0x2000002fff307230 */ /* 0x000fe40000004100 */
[----:B------:R-:W-:Y:S01]  /*e8d0*/  FFMA.FTZ R61, R52, R53, R55 ;  /* 0x00000035343d7223 */ /* 0x000fe20000010037 */
        /* <DEDUP_REMOVED lines=10> */
[----:B------:R-:W-:Y:S01]  /*e980*/  F2FP.F16.E4M3.UNPACK_B R48, R139.H1 ;  /* 0x0000008bff30723e */ /* 0x000fe200030006ff */
[C---:B------:R-:W-:Y:S01]  /*e990*/  FMUL.FTZ R57, R47.reuse, R140 ;  /* 0x0000008c2f397220 */ /* 0x040fe20000410000 */
[----:B------:R-:W-:Y:S01]  /*e9a0*/  F2FP.F16.E4M3.UNPACK_B R49, R38.H1 ;  /* 0x00000026ff31723e */ /* 0x000fe200030006ff */
[-C--:B------:R-:W-:Y:S01]  /*e9b0*/  FFMA.FTZ R58, R47, R138.reuse, -R52 ;  /* 0x0000008a2f3a7223 */ /* 0x080fe20000010834 */
[----:B------:R-:W-:Y:S01]  /*e9c0*/  F2FP.F16.E4M3.UNPACK_B R52, R137.H1 ;  /* 0x00000089ff34723e */ /* 0x000fe200030006ff */
[--C-:B------:R-:W-:Y:S01]  /*e9d0*/  HADD2.F32 R53, -RZ, R48.reuse.H0_H0 ;  /* 0x20000030ff357230 */ /* 0x100fe20000004100 */
[----:B------:R-:W-:Y:S01]  /*e9e0*/  F2FP.F16.E4M3.UNPACK_B R47, R43.H1 ;  /* 0x0000002bff2f723e */ /* 0x000fe200030006ff */
[----:B------:R-:W-:Y:S02]  /*e9f0*/  HADD2.F32 R51, -RZ, R49.H0_H0 ;  /* 0x20000031ff337230 */ /* 0x000fe40000004100 */
[----:B------:R-:W-:Y:S01]  /*ea00*/  FFMA.FTZ R57, R50, R138, R57 ;  /* 0x0000008a32397223 */ /* 0x000fe20000010039 */
        /* <DEDUP_REMOVED lines=12> */
[----:B------:R-:W-:Y:S01]  /*ead0*/  FFMA.FTZ R62, R51, R50, R60 ;  /* 0x00000032333e7223 */ /* 0x000fe2000001003c */
[C---:B------:R-:W-:Y:S01]  /*eae0*/  FMUL.FTZ R54, R47.reuse, R54 ;  /* 0x000000362f367220 */ /* 0x040fe20000410000 */
[----:B------:R-:W-:Y:S01]  /*eaf0*/  F2FP.F16.E4M3.UNPACK_B R137, R137 ;  /* 0x00000089ff89723e */ /* 0x000fe200020006ff */
[----:B------:R-:W-:Y:S01]  /*eb00*/  FFMA.FTZ R64, R47, R52, -R48 ;  /* 0x000000342f407223 */ /* 0x000fe20000010830 */
[----:B------:R-:W-:Y:S01]  /*eb10*/  F2FP.F16.E4M3.UNPACK_B R47, R38 ;  /* 0x00000026ff2f723e */ /* 0x000fe200020006ff */
[----:B------:R-:W-:Y:S01]  /*eb20*/  FFMA.FTZ R65, R49, R52, R54 ;  /* 0x0000003431417223 */ /* 0x000fe20000010036 */
[--C-:B------:R-:W-:Y:S01]  /*eb30*/  HADD2.F32 R51, -RZ, R139.reuse.H0_H0 ;  /* 0x2000008bff337230 */ /* 0x100fe20000004100 */
[----:B------:R-:W-:Y:S01]  /*eb40*/  F2FP.SATFINITE.E4M3.F32.PACK_AB_MERGE_C R44, R59, R44, RZ ;  /* 0x0000002c3b2c723e */ /* 0x000fe200048070ff */
[----:B------:R-:W-:Y:S01]  /*eb50*/  HADD2.F32 R52, -RZ, R139.H1_H1 ;  /* 0x3000008bff347230 */ /* 0x000fe20000004100 */
[----:B------:R-:W-:Y:S01]  /*eb60*/  F2FP.SATFINITE.E4M3.F32.PACK_AB_MERGE_C R61, R61, R46, RZ ;  /* 0x0000002e3d3d723e */ /* 0x000fe200048070ff */
[----:B------:R-:W-:Y:S01]  /*eb70*/  HADD2.F32 R48, -RZ, R47.H0_H0 ;  /* 0x2000002fff307230 */ /* 0x000fe20000004100 */
[----:B------:R-:W-:Y:S01]  /*eb80*/  F2FP.SATFINITE.E4M3.F32.PACK_AB_MERGE_C R46, R58, R55, R44 ;  /* 0x000000373a2e723e */ /* 0x000fe2000480702c */
[----:B------:R-:W-:Y:S01]  /*eb90*/  HADD2.F32 R38, -RZ, R43.H0_H0 ;  /* 0x2000002bff267230 */ /* 0x000fe20000004100 */
[----:B------:R-:W-:Y:S01]  /*eba0*/  F2FP.SATFINITE.E4M3.F32.PACK_AB_MERGE_C R62, R65, R62, RZ ;  /* 0x0000003e413e723e */ /* 0x000fe200048070ff */
[----:B------:R-:W-:-:S02]  /*ebb0*/  HADD2.F32 R47, -RZ, R47.H1_H1 ;  /* 0x3000002fff2f7230 */ /* 0x000fc40000004100 */
[-C--:B------:R-:W-:Y:S01]  /*ebc0*/  FMUL.FTZ R53, R48, R51.reuse ;  /* 0x0000003330357220 */ /* 0x080fe20000410000 */
[----:B------:R-:W-:Y:S02]  /*ebd0*/  HADD2.F32 R49, -RZ, R137.H0_H0 ;  /* 0x20000089ff317230 */ /* 0x000fe40000004100 */
[C---:B------:R-:W-:Y:S01]  /*ebe0*/  FMUL.FTZ R51, R38.reuse, R51 ;  /* 0x0000003326337220 */ /* 0x040fe20000410000 */
[----:B------:R-:W-:Y:S02]  /*ebf0*/  HADD2.F32 R43, -RZ, R43.H1_H1 ;  /* 0x3000002bff2b7230 */ /* 0x000fe40000004100 */
[-C--:B------:R-:W-:Y:S01]  /*ec00*/  FMUL.FTZ R54, R47, R52.reuse ;  /* 0x000000342f367220 */ /* 0x080fe20000410000 */
[----:B------:R-:W-:Y:S02]  /*ec10*/  HADD2.F32 R50, -RZ, R137.H1_H1 ;  /* 0x30000089ff327230 */ /* 0x000fe40000004100 */
[-C--:B------:R-:W-:Y:S01]  /*ec20*/  FFMA.FTZ R53, R38, R49.reuse, -R53 ;  /* 0x0000003126357223 */ /* 0x080fe20000010835 */
[----:B------:R-:W-:Y:S01]  /*ec30*/  FFMA.FTZ R38, R48, R49, R51 ;  /* 0x0000003130267223 */ /* 0x000fe20000010033 */
[C---:B------:R-:W-:Y:S01]  /*ec40*/  FMUL.FTZ R52, R43.reuse, R52 ;  /* 0x000000342b347220 */ /* 0x040fe20000410000 */
[----:B------:R-:W-:Y:S01]  /*ec50*/  F2FP.F16.E4M3.UNPACK_B R49, R37 ;  /* 0x00000025ff31723e */ /* 0x000fe200020006ff */
[----:B------:R-:W-:Y:S01]  /*ec60*/  FFMA.FTZ R60, R43, R50, -R54 ;  /* 0x000000322b3c7223 */ /* 0x000fe20000010836 */
[----:B------:R-:W-:Y:S01]  /*ec70*/  F2FP.F16.E4M3.UNPACK_B R54, R36 ;  /* 0x00000024ff36723e */ /* 0x000fe200020006ff */
[----:B------:R-:W-:Y:S01]  /*ec80*/  FFMA.FTZ R51, R47, R50, R52 ;  /* 0x000000322f337223 */ /* 0x000fe20000010034 */
[----:B------:R-:W-:Y:S01]  /*ec90*/  F2FP.F16.E4M3.UNPACK_B R48, R42 ;  /* 0x0000002aff30723e */ /* 0x000fe200020006ff */
        /* <DEDUP_REMOVED lines=84> */
[----:B------:R-:W-:-:S02]  /*f1e0*/  F2FP.SATFINITE.E4M3.F32.PACK_AB_MERGE_C R60, R61, R60, RZ ;  /* 0x0000003c3d3c723e */ /* 0x000fc400048070ff */
[----:B------:R-:W-:Y:S02]  /*f1f0*/  F2FP.SATFINITE.E4M3.F32.PACK_AB_MERGE_C R54, R54, R55, RZ ;  /* 0x000000373636723e */ /* 0x000fe400048070ff */
[----:B------:R-:W-:Y:S01]  /*f200*/  F2FP.SATFINITE.E4M3.F32.PACK_AB_MERGE_C R15, R14, R63, R15 ;  /* 0x0000003f0e0f723e */ /* 0x000fe2000480700f */
[----:B------:R-:W-:Y:S01]  /*f210*/  IMAD.MOV.U32 R14, RZ, RZ, R43 ;  /* 0x000000ffff0e7224 */ /* 0x000fe200078e002b */
[----:B------:R-:W-:Y:S02]  /*f220*/  F2FP.SATFINITE.E4M3.F32.PACK_AB_MERGE_C R13, R58, R47, R59 ;  /* 0x0000002f3a0d723e */ /* 0x000fe4000480703b */
[----:B------:R-:W-:Y:S02]  /*f230*/  F2FP.SATFINITE.E4M3.F32.PACK_AB_MERGE_C R37, R57, R48, R60 ;  /* 0x000000303925723e */ /* 0x000fe4000480703c */
[----:B------:R-:W-:Y:S02]  /*f240*/  F2FP.SATFINITE.E4M3.F32.PACK_AB_MERGE_C R39, R53, R64, R54 ;  /* 0x000000403527723e */ /* 0x000fe40004807036 */
[----:B------:R-:W-:-:S07]  /*f250*/  MOV R36, R44 ;  /* 0x0000002c00247202 */ /* 0x000fce0000000f00 */
.L_x_2726:
[----:B------:R-:W-:Y:S05]  /*f260*/  BSYNC B1 ;  /* 0x0000000000017941 */ /* 0x000fea0003800000 */
.L_x_2725:
[----:B0-----:R0:W-:Y:S01]  /*f270*/  ST.E.128 desc[UR52][R40.64], R12 ;  /* 0x0000000c28007985 */ /* 0x0011e2000c101d34 */
[----:B------:R-:W-:-:S13]  /*f280*/  ISETP.GE.AND P2, PT, R11, R136, PT ;  /* 0x000000880b00720c */ /* 0x000fda0003f46270 */
[----:B------:R-:W-:Y:S05]  /*f290*/  @P2 BRA `(.L_x_2673) ;  /* 0x0000000400d02947 */ /* 0x000fea0003800000 */
[----:B0-----:R-:W-:-:S04]  /*f2a0*/  IADD3 R12, P2, R11, R45, RZ ;  /* 0x0000002d0b0c7210 */ /* 0x001fc80007f5e0ff */
[----:B------:R-:W-:-:S05]  /*f2b0*/  LEA.HI.X.SX32 R13, R11, R119, 0x1, P2 ;  /* 0x000000770b0d7211 */ /* 0x000fca00010f0eff */
[----:B-1----:R0:W-:Y:S01]  /*f2c0*/  ST.E.128 desc[UR52][R12.64], R36 ;  /* 0x000000240c007985 */ /* 0x0021e2000c101d34 */
[----:B------:R-:W-:Y:S05]  /*f2d0*/  BRA `(.L_x_2673) ;  /* 0x0000000400c07947 */ /* 0x000fea0003800000 */
.L_x_2638:
[----:B------:R-:W-:-:S06]  /*f2e0*/  UISETP.NE.AND UP0, UPT, UR48, 0x3, UPT ;  /* 0x000000033000788c */ /* 0x000fcc000bf05270 */
[----:B------:R-:W-:-:S13]  /*f2f0*/  PLOP3.LUT P1, PT, PT, PT, UP0, 0x80, 0x0 ;  /* 0x000000000000781c */ /* 0x000fda0003f2f008 */
[----:B------:R-:W-:Y:S05]  /*f300*/  @!P1 BRA `(.L_x_2727) ;  /* 0x0000000000049947 */ /* 0x000fea0003800000 */
[----:B------:R-:W-:Y:S01]  /*f310*/  BPT.TRAP 0x1 ;  /* 0x000000040000795c */ /* 0x000fe20000300000 */
.L_x_2727:
[----:B------:R-:W-:Y:S01]  /*f320*/  IMAD R94, R19, 0x8, R18 ;  /* 0x00000008135e7824 */ /* 0x000fe200078e0212 */
[----:B------:R-:W-:Y:S01]  /*f330*/  SHF.L.U32 R95, R199, 0x1f, RZ ;  /* 0x0000001fc75f7819 */ /* 0x000fe200000006ff */
[----:B------:R-:W-:Y:S01]  /*f340*/  BSSY B1, `(.L_x_2728) ;  /* 0x0000004000017945 */ /* 0x000fe20003800000 */
[----:B------:R-:W-:Y:S02]  /*f350*/  SHF.R.S32.HI R87, RZ, 0x1f, R86 ;  /* 0x0000001fff577819 */ /* 0x000fe40000011456 */
[----:B------:R-:W1:Y:S02]  /*f360*/  SYNCS.PHASECHK.TRANS64.TRYWAIT P2, [R94+URZ+0x29890], R95 ;  /* 0x0298905f5e0075a7 */ /* 0x000e64000804017f */
[----:B-1----:R-:W-:Y:S05]  /*f370*/  @!P2 BRA `(.L_x_2729) ;  /* 0x000002040018a947 */ /* 0x002fea0003800000 */
.L_x_2999:
[----:B------:R-:W-:Y:S05]  /*f380*/  BSYNC B1 ;  /* 0x0000000000017941 */ /* 0x000fea0003800000 */
.L_x_2728:
        /* <DEDUP_REMOVED lines=14> */
[----:B------:R-:W-:Y:S01]  /*f470*/  IMAD.IADD R48, R93, 0x1, -R198 ;  /* 0x000000015d307824 */ /* 0x000fe200078e0ac6 */
[----:B------:R-:W-:Y:S01]  /*f480*/  IADD3 R13, R13, R11, RZ ;  /* 0x0000000b0d0d7210 */ /* 0x000fe20007ffe0ff */
[----:B------:R-:W-:Y:S02]  /*f490*/  IMAD R11, R7, UR4, RZ ;  /* 0x00000004070b7c24 */ /* 0x000fe4000f8e02ff */
[----:B------:R-:W-:Y:S01]  /*f4a0*/  IMAD.WIDE.U32 R12, R22, UR4, R12 ;  /* 0x00000004160c7c25 */ /* 0x000fe2000f8e000c */
[----:B------:R-:W-:-:S03]  /*f4b0*/  UMOV UR4, 0xffffffff ;  /* 0xffffffff00047882 */ /* 0x000fc60000000000 */
[----:B------:R-:W-:Y:S01]  /*f4c0*/  IMAD R11, R22, UR5, R11 ;  /* 0x00000005160b7c24 */ /* 0x000fe2000f8e020b */
[----:B------:R-:W-:-:S04]  /*f4d0*/  IADD3 R46, P2, R12, UR6, RZ ;  /* 0x000000060c2e7c10 */ /* 0x000fc8000ff5e0ff */
[----:B------:R-:W-:Y:S02]  /*f4e0*/  IADD3.X R47, R13, UR7, R11, P2, !PT ;  /* 0x000000070d2f7c10 */ /* 0x000fe400097fe40b */
[----:B------:R-:W-:Y:S01]  /*f4f0*/  ISETP.GE.AND P2, PT, R48, 0x1, PT ;  /* 0x000000013000780c */ /* 0x000fe20003f46270 */
[----:B------:R-:W-:-:S12]  /*f500*/  BRA.DIV UR4, `(.L_x_2730) ;  /* 0x0000020204c87947 */ /* 0x000fd8000b800000 */
[----:B------:R0:W2:Y:S04]  /*f510*/  SHFL.IDX PT, R44, R47, RZ, 0x1e1f ;  /* 0x001e1fff2f2c7589 */ /* 0x0000a800000e0000 */
[----:B------:R0:W3:Y:S02]  /*f520*/  SHFL.IDX PT, R45, R46, RZ, 0x1e1f ;  /* 0x001e1fff2e2d7589 */ /* 0x0000e400000e0000 */
.L_x_3003:
[----:B------:R-:W-:Y:S04]  /*f530*/  BSSY B1, `(.L_x_2731) ;  /* 0x0000023000017945 */ /* 0x000fe80003800000 */
[----:B------:R-:W-:Y:S05]  /*f540*/  @!P2 BRA `(.L_x_2732) ;  /* 0x000000000084a947 */ /* 0x000fea0003800000 */
[----:B------:R-:W-:Y:S02]  /*f550*/  ULDC UR4, c[0x0][0x2f4] ;  /* 0x0000bd0000047ab9 */ /* 0x000fe40000000800 */
[----:B------:R-:W-:-:S13]  /*f560*/  ISETP.GE.AND P5, PT, R16, UR4, PT ;  /* 0x0000000410007c0c */ /* 0x000fda000bfa6270 */
[----:B------:R-:W4:Y:S01]  /*f570*/  @!P5 LDS.128 R12, [R37+0x1a400] ;  /* 0x01a40000250cd984 */ /* 0x000f220000000c00 */
[----:B---3--:R-:W-:-:S05]  /*f580*/  @!P5 IADD3 R42, P2, R16, R45, RZ ;  /* 0x0000002d102ad210 */ /* 0x008fca0007f5e0ff */
[----:B--2---:R-:W-:Y:S01]  /*f590*/  @!P5 IMAD.X R43, R44, 0x1, R17, P2 ;  /* 0x000000012c2bd824 */ /* 0x004fe200010e0611 */
        /* <DEDUP_REMOVED lines=10> */
[----:B--2---:R-:W-:-:S04]  /*f640*/  @!P5 IADD3 R42, P6, R11, R45, RZ ;  /* 0x0000002d0b2ad210 */ /* 0x004fc80007fde0ff */
[----:B------:R-:W-:-:S05]  /*f650*/  @!P5 LEA.HI.X.SX32 R43, R11, R44, 0x1, P6 ;  /* 0x0000002c0b2bd211 */ /* 0x000fca00030f0eff */
[----:B---3--:R2:W-:Y:S01]  /*f660*/  @!P5 ST.E.128 desc[UR52][R42.64], R12 ;  /* 0x0000000c2a00d985 */ /* 0x0085e2000c101d34 */
[----:B------:R-:W-:-:S13]  /*f670*/  ISETP.GE.AND P5, PT, R3, UR4, PT ;  /* 0x0000000403007c0c */ /* 0x000fda000bfa6270 */
[----:B------:R-:W3:Y:S01]  /*f680*/  @!P5 LDS.128 R12, [R37+0x1cc00] ;  /* 0x01cc0000250cd984 */ /* 0x000ee20000000c00 */
[----:B------:R-:W-:-:S05]  /*f690*/  @!P5 IMAD.SHL.U32 R11, R193, 0x10, RZ ;  /* 0x00000010c10bd824 */ /* 0x000fca00078e00ff */
        /* <DEDUP_REMOVED lines=12> */
.L_x_2732:
[----:B------:R-:W-:Y:S05]  /*f760*/  BSYNC B1 ;  /* 0x0000000000017941 */ /* 0x000fea0003800000 */
.L_x_2731:
[----:B------:R-:W-:-:S03]  /*f770*/  UMOV UR4, 0xffffffff ;  /* 0xffffffff00047882 */ /* 0x000fc60000000000 */
[----:B------:R-:W-:Y:S05]  /*f780*/  BRA.DIV UR4, `(.L_x_2733) ;  /* 0x0000020204747947 */ /* 0x000fea000b800000 */
[----:B--2---:R2:W0:Y:S04]  /*f790*/  SHFL.IDX PT, R44, R47, 0x1, 0x1e1f ;  /* 0x003e1f002f2c7f89 */ /* 0x00442800000e0000 */
[----:B---3--:R2:W3:Y:S02]  /*f7a0*/  SHFL.IDX PT, R45, R46, 0x1, 0x1e1f ;  /* 0x003e1f002e2d7f89 */ /* 0x0084e400000e0000 */
.L_x_3007:
[----:B------:R-:W-:-:S13]  /*f7b0*/  ISETP.GE.AND P2, PT, R48, 0x81, PT ;  /* 0x000000813000780c */ /* 0x000fda0003f46270 */
[----:B------:R-:W-:Y:S05]  /*f7c0*/  @!P2 BRA `(.L_x_2673) ;  /* 0x000000000084a947 */ /* 0x000fea0003800000 */
[----:B------:R-:W-:Y:S02]  /*f7d0*/  ULDC UR4, c[0x0][0x2f4] ;  /* 0x0000bd0000047ab9 */ /* 0x000fe40000000800 */
[----:B------:R-:W-:-:S13]  /*f7e0*/  ISETP.GE.AND P5, PT, R16, UR4, PT ;  /* 0x0000000410007c0c */ /* 0x000fda000bfa6270 */
[----:B----4-:R-:W4:Y:S01]  /*f7f0*/  @!P5 LDS.128 R12, [R37+0x1c400] ;  /* 0x01c40000250cd984 */ /* 0x010f220000000c00 */
[----:B---3--:R-:W-:-:S04]  /*f800*/  @!P5 IADD3 R42, P2, R16, R45, RZ ;  /* 0x0000002d102ad210 */ /* 0x008fc80007f5e0ff */
[----:B0-----:R-:W-:Y:S02]  /*f810*/  @!P5 IADD3.X R43, R44, R17, RZ, P2, !PT ;  /* 0x000000112c2bd210 */ /* 0x001fe400017fe4ff */
        /* <DEDUP_REMOVED lines=10> */
[----:B0-----:R-:W-:-:S04]  /*f8c0*/  @!P5 IADD3 R42, P6, R11, R45, RZ ;  /* 0x0000002d0b2ad210 */ /* 0x001fc80007fde0ff */
[----:B------:R-:W-:-:S05]  /*f8d0*/  @!P5 LEA.HI.X.SX32 R43, R11, R44, 0x1, P6 ;  /* 0x0000002c0b2bd211 */ /* 0x000fca00030f0eff */
[----:B---3--:R0:W-:Y:S01]  /*f8e0*/  @!P5 ST.E.128 desc[UR52][R42.64], R12 ;  /* 0x0000000c2a00d985 */ /* 0x0081e2000c101d34 */
[----:B------:R-:W-:-:S13]  /*f8f0*/  ISETP.GE.AND P5, PT, R3, UR4, PT ;  /* 0x0000000403007c0c */ /* 0x000fda000bfa6270 */
[----:B------:R-:W3:Y:S01]  /*f900*/  @!P5 LDS.128 R12, [R37+0x1ec00] ;  /* 0x01ec0000250cd984 */ /* 0x000ee20000000c00 */
[----:B------:R-:W-:-:S04]  /*f910*/  @!P5 SHF.L.U32 R11, R193, 0x4, RZ ;  /* 0x00000004c10bd819 */ /* 0x000fc800000006ff */
        /* <DEDUP_REMOVED lines=12> */
.L_x_2673:
[----:B------:R-:W-:Y:S05]  /*f9e0*/  BSYNC B0 ;  /* 0x0000000000007941 */ /* 0x000fea0003800000 */
.L_x_2637:
        /* <DEDUP_REMOVED lines=11> */
[----:B------:R-:W-:-:S05]  /*faa0*/  @!P2 VIADD R11, R94, 0x298a0 ;  /* 0x000298a05e0ba836 */ /* 0x000fca0000000000 */
[----:B------:R-:W-:-:S04]  /*fab0*/  @!P2 PRMT R11, RZ, 0x654, R11 ;  /* 0x00000654ff0ba816 */ /* 0x000fc8000000000b */
[----:B------:R4:W-:Y:S01]  /*fac0*/  @!P2 SYNCS.ARRIVE.TRANS64.RED.A1T0 RZ, [R11+URZ], RZ ;  /* 0x000000ff0bffa9a7 */ /* 0x0009e2000810043f */
[----:B------:R-:W-:Y:S05]  /*fad0*/  @!P1 BRA `(.L_x_2735) ;  /* 0x0000000000049947 */ /* 0x000fea0003800000 */
[----:B------:R-:W-:Y:S01]  /*fae0*/  BPT.TRAP 0x1 ;  /* 0x000000040000795c */ /* 0x000fe20000300000 */
.L_x_2735:
[----:B------:R-:W-:Y:S05]  /*faf0*/  BSYNC B0 ;  /* 0x0000000000007941 */ /* 0x000fea0003800000 */
.L_x_2734:
[----:B------:R-:W0:Y:S01]  /*fb00*/  SYNCS.PHASECHK.TRANS64.TRYWAIT P1, [R94+URZ+0x298b0], R95 ;  /* 0x0298b05f5e0075a7 */ /* 0x000e22000802017f */
[----:B------:R-:W-:Y:S04]  /*fb10*/  BSSY B0, `(.L_x_2736) ;  /* 0x0000002000007945 */ /* 0x000fe80003800000 */
[----:B0-----:R-:W-:Y:S05]  /*fb20*/  @!P1 BRA `(.L_x_2737) ;  /* 0x000001fc00d89947 */ /* 0x001fea0003800000 */
.L_x_3008:
[----:B------:R-:W-:Y:S05]  /*fb30*/  BSYNC B0 ;  /* 0x0000000000007941 */ /* 0x000fea0003800000 */
.L_x_2736:
        /* <DEDUP_REMOVED lines=10> */
[C---:B----4-:R-:W-:Y:S02]  /*fbe0*/  IMAD R11, R85.reuse, UR5, R92 ;  /* 0x00000005550b7c24 */ /* 0x050fe4000f8e025c */
[----:B------:R-:W-:Y:S01]  /*fbf0*/  IMAD.WIDE.U32 R12, R85, UR4, R12 ;  /* 0x00000004550c7c25 */ /* 0x000fe2000f8e000c */
[----:B------:R-:W-:-:S04]  /*fc00*/  ULDC.64 UR4, c[0x0][0x330] ;  /* 0x0000cc0000047ab9 */ /* 0x000fc80000000a00 */
[----:B------:R-:W-:Y:S01]  /*fc10*/  IADD3 R13, R13, R11, RZ ;  /* 0x0000000b0d0d7210 */ /* 0x000fe20007ffe0ff */
[----:B------:R-:W-:Y:S02]  /*fc20*/  IMAD R11, R7, UR4, RZ ;  /* 0x00000004070b7c24 */ /* 0x000fe4000f8e02ff */
[----:B------:R-:W-:-:S04]  /*fc30*/  IMAD.WIDE.U32 R12, R22, UR4, R12 ;  /* 0x00000004160c7c25 */ /* 0x000fc8000f8e000c */
[----:B------:R-:W-:Y:S01]  /*fc40*/  IMAD R15, R22, UR5, R11 ;  /* 0x00000005160f7c24 */ /* 0x000fe2000f8e020b */
[----:B------:R-:W-:Y:S01]  /*fc50*/  IADD3 R42, P1, R12, UR6, RZ ;  /* 0x000000060c2a7c10 */ /* 0x000fe2000ff3e0ff */
[----:B------:R-:W-:-:S03]  /*fc60*/  IMAD R11, R19, 0x5000, R220 ;  /* 0x00005000130b7824 */ /* 0x000fc600078e02dc */
[----:B------:R-:W-:Y:S01]  /*fc70*/  IADD3.X R43, R13, UR7, R15, P1, !PT ;  /* 0x000000070d2b7c10 */ /* 0x000fe20008ffe40f */
[C---:B---3--:R-:W-:Y:S01]  /*fc80*/  IMAD.IADD R45, R18.reuse, 0x1, R11 ;  /* 0x00000001122d7824 */ /* 0x048fe200078e020b */
[----:B------:R-:W-:Y:S01]  /*fc90*/  ISETP.GE.AND P1, PT, R93, 0x1, PT ;  /* 0x000000015d00780c */ /* 0x000fe20003f26270 */
[----:B------:R0:W1:Y:S01]  /*fca0*/  SHFL.IDX PT, R44, R42, RZ, 0x1e1f ;  /* 0x001e1fff2a2c7589 */ /* 0x00006200000e0000 */
[CC--:B--2---:R-:W-:Y:S02]  /*fcb0*/  IADD3 R46, R18.reuse, R11.reuse, R122 ;  /* 0x0000000b122e7210 */ /* 0x0c4fe40007ffe07a */
[CC--:B------:R-:W-:Y:S02]  /*fcc0*/  IADD3 R47, R18.reuse, R11.reuse, R123 ;  /* 0x0000000b122f7210 */ /* 0x0c0fe40007ffe07b */
[----:B------:R-:W-:Y:S02]  /*fcd0*/  IADD3 R48, R18, R11, R128 ;  /* 0x0000000b12307210 */ /* 0x000fe40007ffe080 */
[----:B------:R0:W2:Y:S05]  /*fce0*/  SHFL.IDX PT, R11, R43, RZ, 0x1e1f ;  /* 0x001e1fff2b0b7589 */ /* 0x0000aa00000e0000 */
[----:B------:R-:W-:Y:S05]  /*fcf0*/  @!P1 BRA `(.L_x_2739) ;  /* 0x0000000000589947 */ /* 0x000fea0003800000 */
[----:B------:R-:W-:Y:S02]  /*fd00*/  ISETP.NE.AND P5, PT, R8, RZ, PT ;  /* 0x000000ff0800720c */ /* 0x000fe40003fa5270 */
[----:B------:R-:W-:-:S11]  /*fd10*/  ISETP.NE.AND P4, PT, R9, RZ, PT ;  /* 0x000000ff0900720c */ /* 0x000fd60003f85270 */
[----:B-1----:R-:W-:Y:S02]  /*fd20*/  @P5 IADD3 R38, P1, R16, R44, RZ ;  /* 0x0000002c10265210 */ /* 0x002fe40007f3e0ff */
[----:B------:R-:W-:-:S03]  /*fd30*/  @P4 SHF.L.U32 R12, R192, 0x4, RZ ;  /* 0x00000004c00c4819 */ /* 0x000fc600000006ff */
[----:B--2---:R-:W-:Y:S01]  /*fd40*/  @P5 IMAD.X R39, R11, 0x1, R17, P1 ;  /* 0x000000010b275824 */ /* 0x004fe200008e0611 */
        /* <DEDUP_REMOVED lines=10> */
[----:B-1----:R-:W-:-:S05]  /*fdf0*/  @P5 IADD3 R38, P6, R189, R44, RZ ;  /* 0x0000002cbd265210 */ /* 0x002fca0007fde0ff */
[----:B------:R-:W-:Y:S01]  /*fe00*/  @P5 IMAD.X R39, R11, 0x1, R197, P6 ;  /* 0x000000010b275824 */ /* 0x000fe200030e06c5 */
[----:B--2---:R-:W-:Y:S04]  /*fe10*/  @P4 ST.E.128 desc[UR52][R40.64], R12 ;  /* 0x0000000c28004985 */ /* 0x004fe8000c101d34 */
[----:B------:R-:W1:Y:S04]  /*fe20*/  @P1 LDS.128 R12, [R47+0xa400] ;  /* 0x00a400002f0c1984 */ /* 0x000e680000000c00 */
[----:B-1----:R-:W-:Y:S04]  /*fe30*/  @P1 ST.E.128 desc[UR52][R36.64], R12 ;  /* 0x0000000c24001985 */ /* 0x002fe8000c101d34 */
[----:B------:R-:W1:Y:S04]  /*fe40*/  @P5 LDS.128 R12, [R48+0xa400] ;  /* 0x00a40000300c5984 */ /* 0x000e680000000c00 */
[----:B-1----:R3:W-:Y:S02]  /*fe50*/  @P5 ST.E.128 desc[UR52][R38.64], R12 ;  /* 0x0000000c26005985 */ /* 0x0027e4000c101d34 */
.L_x_2739:
[----:B------:R-:W-:Y:S05]  /*fe60*/  BSYNC B0 ;  /* 0x0000000000007941 */ /* 0x000fea0003800000 */
.L_x_2738:
[----:B------:R-:W-:Y:S01]  /*fe70*/  ISETP.GE.AND P1, PT, R93, 0x81, PT ;  /* 0x000000815d00780c */ /* 0x000fe20003f26270 */
[----:B0-----:R-:W0:Y:S01]  /*fe80*/  SHFL.IDX PT, R43, R43, 0x1, 0x1e1f ;  /* 0x003e1f002b2b7f89 */ /* 0x001e2200000e0000 */
[----:B------:R-:W-:Y:S03]  /*fe90*/  BSSY B0, `(.L_x_2740) ;  /* 0x0000019000007945 */ /* 0x000fe60003800000 */
[----:B------:R-:W4:Y:S08]  /*fea0*/  SHFL.IDX PT, R42, R42, 0x1, 0x1e1f ;  /* 0x003e1f002a2a7f89 */ /* 0x000f3000000e0000 */
[----:B------:R-:W-:Y:S05]  /*feb0*/  @!P1 BRA `(.L_x_2741) ;  /* 0x0000000000589947 */ /* 0x000fea0003800000 */
[----:B------:R-:W-:Y:S02]  /*fec0*/  ISETP.NE.AND P5, PT, R8, RZ, PT ;  /* 0x000000ff0800720c */ /* 0x000fe40003fa5270 */
[----:B------:R-:W-:-:S11]  /*fed0*/  ISETP.NE.AND P4, PT, R9, RZ, PT ;  /* 0x000000ff0900720c */ /* 0x000fd60003f85270 */
[----:B---3--:R-:W3:Y:S01]  /*fee0*/  @P5 LDS.128 R12, [R45+0xe400] ;  /* 0x00e400002d0c5984 */ /* 0x008ee20000000c00 */
[----:B----4-:R-:W-:Y:S02]  /*fef0*/  @P5 IADD3 R38, P1, R16, R42, RZ ;  /* 0x0000002a10265210 */ /* 0x010fe40007f3e0ff */
[----:B--2---:R-:W-:-:S03]  /*ff00*/  @P4 SHF.L.U32 R11, R192, 0x4, RZ ;  /* 0x00000004c00b4819 */ /* 0x004fc600000006ff */
[----:B0-----:R-:W-:Y:S01]  /*ff10*/  @P5 IMAD.X R39, R43, 0x1, R17, P1 ;  /* 0x000000012b275824 */ /* 0x001fe200008e0611 */
[----:B------:R-:W-:-:S04]  /*ff20*/  @P4 IADD3 R40, P1, R11, R42, RZ ;  /* 0x0000002a0b284210 */ /* 0x000fc80007f3e0ff */
[----:B------:R-:W-:Y:S02]  /*ff30*/  @P4 LEA.HI.X.SX32 R41, R11, R43, 0x1, P1 ;  /* 0x0000002b0b294211 */ /* 0x000fe400008f0eff */
[----:B------:R-:W-:-:S13]  /*ff40*/  ISETP.NE.AND P1, PT, R10, RZ, PT ;  /* 0x000000ff0a00720c */ /* 0x000fda0003f25270 */
[----:B------:R-:W-:-:S05]  /*ff50*/  @P1 IMAD.SHL.U32 R11, R193, 0x10, RZ ;  /* 0x00000010c10b1824 */ /* 0x000fca00078e00ff */
[----:B------:R-:W-:-:S04]  /*ff60*/  @P1 IADD3 R36, P6, R11, R42, RZ ;  /* 0x0000002a0b241210 */ /* 0x000fc80007fde0ff */
[----:B------:R-:W-:Y:S01]  /*ff70*/  @P1 LEA.HI.X.SX32 R37, R11, R43, 0x1, P6 ;  /* 0x0000002b0b251211 */ /* 0x000fe200030f0eff */
[----:B---3--:R0:W-:Y:S01]  /*ff80*/  @P5 ST.E.128 desc[UR52][R38.64], R12 ;  /* 0x0000000c26005985 */ /* 0x0081e2000c101d34 */
[----:B------:R-:W-:-:S03]  /*ff90*/  ISETP.NE.AND P5, PT, R20, RZ, PT ;  /* 0x000000ff1400720c */ /* 0x000fc60003fa5270 */
[----:B------:R-:W2:Y:S10]  /*ffa0*/  @P4 LDS.128 R12, [R46+0xe400] ;  /* 0x00e400002e0c4984 */ /* 0x000eb40000000c00 */
[----:B0-----:R-:W-:-:S05]  /*ffb0*/  @P5 IADD3 R38, P6, R189, R42, RZ ;  /* 0x0000002abd265210 */ /* 0x001fca0007fde0ff */
[----:B------:R-:W-:Y:S01]  /*ffc0*/  @P5 IMAD.X R39, R43, 0x1, R197, P6 ;  /* 0x000000012b275824 */ /* 0x000fe200030e06c5 */
[----:B--2---:R-:W-:Y:S04]  /*ffd0*/  @P4 ST.E.128 desc[UR52][R40.64], R12 ;  /* 0x0000000c28004985 */ /* 0x004fe8000c101d34 */
[----:B------:R-:W0:Y:S04]  /*ffe0*/  @P1 LDS.128 R12, [R47+0xe400] ;  /* 0x00e400002f0c1984 */ /* 0x000e280000000c00 */
[----:B0-----:R-:W-:Y:S04]  /*fff0*/  @P1 ST.E.128 desc[UR52][R36.64], R12 ;  /* 0x0000000c24001985 */ /* 0x001fe8000c101d34 */
[----:B------:R-:W0:Y:S04]  /*10000*/  @P5 LDS.128 R12, [R48+0xe400] ;  /* 0x00e40000300c5984 */ /* 0x000e280000000c00 */
[----:B0-----:R0:W-:Y:S02]  /*10010*/  @P5 ST.E.128 desc[UR52][R38.64], R12 ;  /* 0x0000000c26005985 */ /* 0x0011e4000c101d34 */
.L_x_2741:
[----:B------:R-:W-:Y:S05]  /*10020*/  BSYNC B0 ;  /* 0x0000000000007941 */ /* 0x000fea0003800000 */
.L_x_2740:
[----:B--2---:R-:W2:Y:S01]  /*10030*/  LDL R11, [R1] ;  /* 0x00000000010b7983 */ /* 0x004ea20000100800 */
[----:B------:R-:W-:Y:S01]  /*10040*/  @!P2 VIADD R94, R94, 0x298c0 ;  /* 0x000298c05e5ea836 */ /* 0x000fe20000000000 */
[----:B------:R-:W-:Y:S01]  /*10050*/  IADD3 R19, R19, 0x1, RZ ;  /* 0x0000000113137810 */ /* 0x000fe20007ffe0ff */
        /* <DEDUP_REMOVED lines=9> */
[----:B0--3--:R-:W-:Y:S02]  /*100f0*/  SEL R12, RZ, 0x1, P1 ;  /* 0x00000001ff0c7807 */ /* 0x009fe40000800000 */
[----:B------:R-:W-:Y:S02]  /*10100*/  SEL R19, R19, RZ, P1 ;  /* 0x000000ff13137207 */ /* 0x000fe40000800000 */
[----:B------:R-:W-:Y:S01]  /*10110*/  LOP3.LUT R199, R199, R12, RZ, 0x3c, !PT ;  /* 0x0000000cc7c77212 */ /* 0x000fe200078e3cff */
[----:B------:R0:W-:Y:S01]  /*10120*/  @!P2 SYNCS.ARRIVE.TRANS64.RED.A1T0 RZ, [R94+URZ], RZ ;  /* 0x000000ff5effa9a7 */ /* 0x0001e2000810043f */
[----:B--2---:R-:W-:-:S13]  /*10130*/  LOP3.LUT P4, RZ, R11, 0x2, RZ, 0xc0, !PT ;  /* 0x000000020bff7812 */ /* 0x004fda000788c0ff */
[----:B01----:R-:W-:Y:S05]  /*10140*/  @P4 BRA `(.L_x_2742) ;  /* 0xffffff2800004947 */ /* 0x003fea000383ffff */
[----:B------:R-:W0:Y:S01]  /*10150*/  S2R R11, SR_TID.X ;  /* 0x00000000000b7919 */ /* 0x000e220000002100 */
[----:B------:R-:W-:Y:S02]  /*10160*/  PLOP3.LUT P0, PT, PT, PT, PT, 0x8, 0x0 ;  /* 0x000000000000781c */ /* 0x000fe40003f0e170 */
[----:B0-----:R-:W-:-:S04]  /*10170*/  SHF.R.U32.HI R11, RZ, 0x7, R11 ;  /* 0x00000007ff0b7819 */ /* 0x001fc8000001160b */
[----:B------:R-:W-:-:S13]  /*10180*/  ISETP.NE.AND P4, PT, R11, 0x1, PT ;  /* 0x000000010b00780c */ /* 0x000fda0003f85270 */
[----:B------:R-:W-:Y:S06]  /*10190*/  @!P4 BAR.ARV 0x9, 0x100 ;  /* 0x024400000000cb1d */ /* 0x000fec0000002000 */
.L_x_2632:
[----:B------:R-:W0:Y:S01]  /*101a0*/  LDC R0, c[0x0][0x448] ;  /* 0x00011200ff007b82 */ /* 0x000e220000000800 */
        /* <DEDUP_REMOVED lines=21> */
[----:B------:R-:W-:Y:S02]  /*10300*/  CS2R R30, SRZ ;  /* 0x00000000001e7805 */ /* 0x000fe4000001ff00 */
[----:B------:R-:W-:Y:S02]  /*10310*/  CS2R R46, SRZ ;  /* 0x00000000002e7805 */ /* 0x000fe4000001ff00 */
[----:B0-----:R-:W-:Y:S01]  /*10320*/  ISETP.NE.AND P1, PT, R0, 0x1, PT ;  /* 0x000000010000780c */ /* 0x001fe20003f25270 */
[----:B------:R-:W-:Y:S01]  /*10330*/  VIADD R0, R212, 0x7f ;  /* 0x0000007fd4007836 */ /* 0x000fe20000000000 */
[----:B------:R-:W-:-:S02]  /*10340*/  CS2R R34, SRZ ;  /* 0x0000000000227805 */ /* 0x000fc4000001ff00 */
[----:B------:R-:W-:Y:S02]  /*10350*/  CS2R R44, SRZ ;  /* 0x00000000002c7805 */ /* 0x000fe4000001ff00 */
[----:B------:R-:W-:Y:S02]  /*10360*/  CS2R R36, SRZ ;  /* 0x0000000000247805 */ /* 0x000fe4000001ff00 */
[----:B------:R-:W-:Y:S02]  /*10370*/  CS2R R40, SRZ ;  /* 0x0000000000287805 */ /* 0x000fe4000001ff00 */
[----:B------:R-:W-:Y:S02]  /*10380*/  CS2R R90, SRZ ;  /* 0x00000000005a7805 */ /* 0x000fe4000001ff00 */
[----:B------:R-:W-:Y:S02]  /*10390*/  MOV R38, RZ ;  /* 0x000000ff00267202 */ /* 0x000fe40000000f00 */
[----:B------:R-:W-:-:S02]  /*103a0*/  CS2R R48, SRZ ;  /* 0x0000000000307805 */ /* 0x000fc4000001ff00 */
[----:B------:R-:W-:Y:S01]  /*103b0*/  CS2R R92, SRZ ;  /* 0x00000000005c7805 */ /* 0x000fe2000001ff00 */
[----:B------:R-:W-:Y:S01]  /*103c0*/  IMAD.MOV.U32 R57, RZ, RZ, RZ ;  /* 0x000000ffff397224 */ /* 0x000fe200078e00ff */
[----:B------:R-:W-:Y:S01]  /*103d0*/  CS2R R94, SRZ ;  /* 0x00000000005e7805 */ /* 0x000fe2000001ff00 */
[----:B------:R-:W-:Y:S01]  /*103e0*/  IMAD.MOV.U32 R65, RZ, RZ, RZ ;  /* 0x000000ffff417224 */ /* 0x000fe200078e00ff */
[----:B------:R-:W0:Y:S08]  /*103f0*/  @P1 LDC R3, c[0x0][0x44c] ;  /* 0x00011300ff031b82 */ /* 0x000e300000000800 */
[----:B------:R-:W1:Y:S01]  /*10400*/  @P1 LDC R2, c[0x0][0x450] ;  /* 0x00011400ff021b82 */ /* 0x000e620000000800 */
[----:B0-----:R-:W-:-:S05]  /*10410*/  @P1 IMAD.HI.U32 R3, R0, R3, RZ ;  /* 0x0000000300031227 */ /* 0x001fca00078e00ff */
[----:B-1----:R-:W-:Y:S02]  /*10420*/  @P1 SHF.R.U32.HI R0, RZ, R2, R3 ;  /* 0x00000002ff001219 */ /* 0x002fe40000011603 */
[----:B------:R-:W-:-:S03]  /*10430*/  PLOP3.LUT P1, PT, PT, PT, PT, 0x80, 0x0 ;  /* 0x000000000000781c */ /* 0x000fc60003f2f070 */
[----:B------:R-:W-:-:S04]  /*10440*/  IMAD.IADD R0, R151, 0x1, R0 ;  /* 0x0000000197007824 */ /* 0x000fc800078e0200 */
[----:B------:R-:W-:-:S05]  /*10450*/  IMAD.HI R0, R0, 0x66666667, RZ ;  /* 0x6666666700007827 */ /* 0x000fca00078e02ff */
[----:B------:R-:W-:-:S04]  /*10460*/  SHF.R.U32.HI R3, RZ, 0x1f, R0 ;  /* 0x0000001fff037819 */ /* 0x000fc80000011600 */
[----:B------:R-:W-:-:S04]  /*10470*/  LEA.HI.SX32 R3, R0, R3, 0x1a ;  /* 0x0000000300037211 */ /* 0x000fc800078fd2ff */
[----:B------:R-:W-:-:S04]  /*10480*/  VIMNMX R152, R152, R3, PT ;  /* 0x0000000398987248 */ /* 0x000fc80003fe0100 */
[----:B------:R-:W-:Y:S01]  /*10490*/  ISETP.GE.AND P2, PT, R152, 0x1, PT ;  /* 0x000000019800780c */ /* 0x000fe20003f46270 */
[----:B------:R-:W-:-:S12]  /*104a0*/  @P0 BRA `(.L_x_2743) ;  /* 0x00000000000c0947 */ /* 0x000fd80003800000 */
[----:B------:R-:W0:Y:S01]  /*104b0*/  FENCE.VIEW.ASYNC.G ;  /* 0x00000000000073c6 */ /* 0x000e220000000100 */
[----:B------:R-:W-:Y:S05]  /*104c0*/  WARPSYNC.ALL ;  /* 0x0000000000007948 */ /* 0x000fea0003800000 */
[----:B0-----:R-:W-:Y:S06]  /*104d0*/  BAR.ARV 0xc, 0x180 ;  /* 0x0306000000007b1d */ /* 0x001fec0000002000 */
.L_x_2743:
[----:B------:R-:W-:Y:S01]  /*104e0*/  CS2R R96, SRZ ;  /* 0x0000000000607805 */ /* 0x000fe2000001ff00 */
        /* <DEDUP_REMOVED lines=9> */
.L_x_3011:
[----:B------:R-:W-:Y:S01]  /*10580*/  ULOP3.LUT UP0, URZ, UR39, 0x9f, URZ, 0xc0, !UPT ;  /* 0x0000009f273f7892 */ /* 0x000fe2000f80c03f */
[----:B01----:R-:W-:-:S04]  /*10590*/  LEA.HI R0, R23, R23, RZ, 0x1 ;  /* 0x0000001717007211 */ /* 0x003fc800078f08ff */
[----:B------:R-:W-:Y:S02]  /*105a0*/  LOP3.LUT R0, R0, 0x3e, RZ, 0xc0, !PT ;  /* 0x0000003e00007812 */ /* 0x000fe400078ec0ff */
[----:B------:R-:W-:Y:S02]  /*105b0*/  PLOP3.LUT P0, PT, PT, PT, UP0, 0x80, 0x0 ;  /* 0x000000000000781c */ /* 0x000fe40003f0f008 */
[----:B------:R-:W-:-:S04]  /*105c0*/  IADD3 R0, R23, -R0, RZ ;  /* 0x8000000017007210 */ /* 0x000fc80007ffe0ff */
        /* <DEDUP_REMOVED lines=19> */
[----:B-1--45:R-:W-:Y:S05]  /*10700*/  CALL.ABS.NOINC R2 ;  /* 0x0000000002007343 */ /* 0x032fea0003c00000 */
.L_x_2746:
        /* <DEDUP_REMOVED lines=26> */
[----:B------:R-:W-:Y:S02]  /*108b0*/  @P0 IADD3 R5, R3, R9, RZ ;  /* 0x0000000903050210 */ /* 0x000fe40007ffe0ff */
[----:B------:R-:W-:Y:S01]  /*108c0*/  @P0 LEA R4, P2, R2, UR4, 0x2 ;  /* 0x0000000402040c11 */ /* 0x000fe2000f8410ff */
[----:B------:R-:W-:Y:S01]  /*108d0*/  @P1 IMAD.IADD R3, R7, 0x1, R11 ;  /* 0x0000000107031824 */ /* 0x000fe200078e020b */
[----:B------:R-:W-:Y:S01]  /*108e0*/  @P1 LEA R8, P3, R6, UR6, 0x2 ;  /* 0x0000000606081c11 */ /* 0x000fe2000f8610ff */
[----:B------:R-:W-:Y:S01]  /*108f0*/  IMAD.MOV.U32 R0, RZ, RZ, 0x3f800000 ;  /* 0x3f800000ff007424 */ /* 0x000fe200078e00ff */
[----:B------:R-:W-:Y:S01]  /*10900*/  @P0 LEA.HI.X R5, R2, UR5, R5, 0x2, P2 ;  /* 0x0000000502050c11 */ /* 0x000fe200090f1405 */
[----:B------:R-:W-:Y:S01]  /*10910*/  ULDC UR4, c[0x0][0x3f4] ;  /* 0x0000fd0000047ab9 */ /* 0x000fe20000000800 */
        /* <DEDUP_REMOVED lines=14> */
[----:B------:R0:W1:Y:S03]  /*10a00*/  SYNCS.PHASECHK.TRANS64.TRYWAIT P0, [R18+URZ+0x29800], R3 ;  /* 0x02980003120075a7 */ /* 0x000066000800017f */
[----:B-1----:R-:W-:Y:S05]  /*10a10*/  @!P0 NANOSLEEP.SYNCS 0x989680 ;  /* 0x009896800000895d */ /* 0x002fea0003900000 */
[----:B------:R-:W1:Y:S01]  /*10a20*/  @!P0 SYNCS.PHASECHK.TRANS64 P0, [R18+URZ+0x29800], R3 ;  /* 0x02980003120085a7 */ /* 0x000e62000800007f */
[----:B------:R-:W-:Y:S04]  /*10a30*/  BSSY B0, `(.L_x_2748) ;  /* 0x0000006000007945 */ /* 0x000fe80003800000 */
[----:B-1----:R-:W-:Y:S05]  /*10a40*/  @P0 BRA `(.L_x_2749) ;  /* 0x0000000000100947 */ /* 0x002fea0003800000 */
.L_x_2750:
[----:B-1----:R1:W2:Y:S02]  /*10a50*/  SYNCS.PHASECHK.TRANS64.TRYWAIT P0, [R18+URZ+0x29800], R3 ;  /* 0x02980003120075a7 */ /* 0x0022a4000800017f */
[----:B--2---:R-:W-:Y:S05]  /*10a60*/  @!P0 NANOSLEEP.SYNCS 0x989680 ;  /* 0x009896800000895d */ /* 0x004fea0003900000 */
[----:B------:R-:W2:Y:S02]  /*10a70*/  @!P0 SYNCS.PHASECHK.TRANS64 P0, [R18+URZ+0x29800], R3 ;  /* 0x02980003120085a7 */ /* 0x000ea4000800007f */
[----:B--2---:R-:W-:Y:S05]  /*10a80*/  @!P0 BRA `(.L_x_2750) ;  /* 0xfffffffc00f08947 */ /* 0x004fea000383ffff */
.L_x_2749:
[----:B------:R-:W-:Y:S05]  /*10a90*/  BSYNC B0 ;  /* 0x0000000000007941 */ /* 0x000fea0003800000 */
.L_x_2748:
[----:B------:R-:W-:Y:S05]  /*10aa0*/  BRA `(.L_x_2751) ;  /* 0x0000006c00cc7947 */ /* 0x000fea0003800000 */
.L_x_2747:
        /* <DEDUP_REMOVED lines=29> */
[----:B-1--4-:R-:W-:Y:S05]  /*10c80*/  CALL.ABS.NOINC R14 ;  /* 0x000000000e007343 */ /* 0x012fea0003c00000 */
.L_x_2752:
[----:B------:R-:W-:Y:S01]  /*10c90*/  ULDC.U8 UR4, c[0x0][0x410] ;  /* 0x0001040000047ab9 */ /* 0x000fe20000000000 */
[----:B------:R-:W-:Y:S01]  /*10ca0*/  BSSY B0, `(.L_x_2753) ;  /* 0x00006cb000007945 */ /* 0x000fe20003800000 */
[----:B------:R-:W-:Y:S02]  /*10cb0*/  ISETP.NE.AND P0, PT, RZ, UR4, PT ;  /* 0x00000004ff007c0c */ /* 0x000fe4000bf05270 */
[----:B------:R-:W-:-:S11]  /*10cc0*/  IADD3 R10, R198, R212, RZ ;  /* 0x000000d4c60a7210 */ /* 0x000fd60007ffe0ff */
[----:B------:R-:W-:Y:S05]  /*10cd0*/  @!P0 BRA `(.L_x_2754) ;  /* 0x00000034008c8947 */ /* 0x000fea0003800000 */
[----:B------:R-:W0:Y:S01]  /*10ce0*/  LDC R20, c[0x0][0x448] ;  /* 0x00011200ff147b82 */ /* 0x000e220000000800 */
[----:B------:R-:W-:Y:S01]  /*10cf0*/  IMAD.MOV.U32 R11, RZ, RZ, R10 ;  /* 0x000000ffff0b7224 */ /* 0x000fe200078e000a */
[----:B------:R-:W-:Y:S01]  /*10d00*/  MOV R8, R26 ;  /* 0x0000001a00087202 */ /* 0x000fe20000000f00 */
[----:B------:R-:W-:Y:S01]  /*10d10*/  IMAD.MOV.U32 R9, RZ, RZ, R31 ;  /* 0x000000ffff097224 */ /* 0x000fe200078e001f */
[----:B------:R-:W-:Y:S01]  /*10d20*/  ULDC.64 UR4, c[0x0][0x3f8] ;  /* 0x0000fe0000047ab9 */ /* 0x000fe20000000a00 */
[----:B------:R-:W-:Y:S01]  /*10d30*/  IMAD.MOV.U32 R6, RZ, RZ, R24 ;  /* 0x000000ffff067224 */ /* 0x000fe200078e0018 */
[----:B------:R-:W-:Y:S01]  /*10d40*/  ULDC.64 UR6, c[0x0][0x408] ;  /* 0x0001020000067ab9 */ /* 0x000fe20000000a00 */
[----:B------:R-:W-:Y:S01]  /*10d50*/  IMAD.MOV.U32 R7, RZ, RZ, R29 ;  /* 0x000000ffff077224 */ /* 0x000fe200078e001d */
[----:B------:R-:W-:Y:S01]  /*10d60*/  ULDC.64 UR8, c[0x0][0x400] ;  /* 0x0001000000087ab9 */ /* 0x000fe20000000a00 */
[----:B0-----:R-:W-:-:S13]  /*10d70*/  ISETP.NE.AND P0, PT, R20, 0x1, PT ;  /* 0x000000011400780c */ /* 0x001fda0003f05270 */
[----:B------:R-:W0:Y:S08]  /*10d80*/  @P0 LDC R3, c[0x0][0x44c] ;  /* 0x00011300ff030b82 */ /* 0x000e300000000800 */
[----:B------:R-:W1:Y:S01]  /*10d90*/  @P0 LDC R5, c[0x0][0x450] ;  /* 0x00011400ff050b82 */ /* 0x000e620000000800 */
[----:B0-----:R-:W-:-:S05]  /*10da0*/  @P0 IMAD.HI.U32 R0, R10, R3, RZ ;  /* 0x000000030a000227 */ /* 0x001fca00078e00ff */
[----:B-1----:R-:W-:-:S04]  /*10db0*/  @P0 SHF.R.U32.HI R11, RZ, R5, R0 ;  /* 0x00000005ff0b0219 */ /* 0x002fc80000011600 */
        /* <DEDUP_REMOVED lines=14> */
[----:B------:R0:W1:Y:S04]  /*10ea0*/  SHFL.IDX PT, R0, R13, RZ, 0x1e1f ;  /* 0x001e1fff0d007589 */ /* 0x00006800000e0000 */
[----:B------:R-:W2:Y:S04]  /*10eb0*/  SHFL.IDX PT, R3, R3, RZ, 0x1e1f ;  /* 0x001e1fff03037589 */ /* 0x000ea800000e0000 */
[----:B------:R-:W3:Y:S04]  /*10ec0*/  SHFL.IDX PT, R4, R4, RZ, 0x1e1f ;  /* 0x001e1fff04047589 */ /* 0x000ee800000e0000 */
[----:B------:R0:W0:Y:S02]  /*10ed0*/  SHFL.IDX PT, R14, R5, RZ, 0x1e1f ;  /* 0x001e1fff050e7589 */ /* 0x00002400000e0000 */
.L_x_3017:
[----:B------:R-:W-:Y:S01]  /*10ee0*/  IMAD R45, R213, R20, RZ ;  /* 0x00000014d52d7224 */ /* 0x000fe200078e02ff */
        /* <DEDUP_REMOVED lines=12> */
[----:B0-----:R-:W-:Y:S02]  /*10fb0*/  CS2R R12, SRZ ;  /* 0x00000000000c7805 */ /* 0x001fe4000001ff00 */
[----:B------:R-:W-:Y:S01]  /*10fc0*/  CS2R R10, SRZ ;  /* 0x00000000000a7805 */ /* 0x000fe2000001ff00 */
[----:B------:R-:W-:Y:S06]  /*10fd0*/  @P0 BRA `(.L_x_2757) ;  /* 0x0000000000f40947 */ /* 0x000fec0003800000 */
[----:B------:R-:W3:Y:S01]  /*10fe0*/  LDL R43, [R1+0x1c] ;  /* 0x00001c00012b7983 */ /* 0x000ee20000100800 */
[----:B------:R-:W-:-:S03]  /*10ff0*/  ULDC UR4, c[0x0][0x3f4] ;  /* 0x0000fd0000047ab9 */ /* 0x000fc60000000800 */
[----:B----4-:R-:W4:Y:S04]  /*11000*/  LDL R42, [R1+0x18] ;  /* 0x00001800012a7983 */ /* 0x010f280000100800 */
        /* <DEDUP_REMOVED lines=10> */
[CC--:B--2---:R-:W-:Y:S02]  /*110b0*/  @!P5 IADD3 R6, P0, R190.reuse, R3.reuse, RZ ;  /* 0x00000003be06d210 */ /* 0x0c4fe40007f1e0ff */
[----:B------:R-:W-:Y:S02]  /*110c0*/  @!P5 IADD3 R8, P1, R190, R14, RZ ;  /* 0x0000000ebe08d210 */ /* 0x000fe40007f3e0ff */
[----:B------:R-:W-:Y:S01]  /*110d0*/  @!P2 IADD3 R10, P4, R201, R3, RZ ;  /* 0x00000003c90aa210 */ /* 0x000fe20007f9e0ff */
[--C-:B-1----:R-:W-:Y:S02]  /*110e0*/  @!P5 IMAD.X R7, R0, 0x1, R5.reuse, P0 ;  /* 0x000000010007d824 */ /* 0x102fe400000e0605 */
[----:B---3--:R-:W-:Y:S01]  /*110f0*/  @!P5 IMAD.X R9, R4, 0x1, R5, P1 ;  /* 0x000000010409d824 */ /* 0x008fe200008e0605 */
        /* <DEDUP_REMOVED lines=10> */
[----:B0-----:R-:W-:-:S02]  /*111a0*/  CS2R R8, SRZ ;  /* 0x0000000000087805 */ /* 0x001fc4000001ff00 */
[----:B------:R-:W-:Y:S02]  /*111b0*/  @!P2 IADD3.X R11, R0, R43, RZ, P4, !PT ;  /* 0x0000002b000ba210 */ /* 0x000fe400027fe4ff */
[----:B------:R-:W-:Y:S01]  /*111c0*/  @!P3 IADD3 R20, P4, R200, R3, RZ ;  /* 0x00000003c814b210 */ /* 0x000fe20007f9e0ff */
[C---:B------:R-:W-:Y:S02]  /*111d0*/  @!P2 IMAD.X R13, R4.reuse, 0x1, R43, P0 ;  /* 0x00000001040da824 */ /* 0x040fe400000e062b */
[--C-:B----4-:R-:W-:Y:S01]  /*111e0*/  @!P3 IMAD.X R41, R4, 0x1, R42.reuse, P5 ;  /* 0x000000010429b824 */ /* 0x110fe200028e062a */
[----:B------:R-:W5:Y:S01]  /*111f0*/  @!P2 LD.E.64 R32, desc[UR52][R10.64] ;  /* 0x000000340a20a980 */ /* 0x000f62000c101b00 */
[----:B------:R-:W-:Y:S01]  /*11200*/  @!P3 IMAD.X R21, R0, 0x1, R42, P4 ;  /* 0x000000010015b824 */ /* 0x000fe200020e062a */
[----:B------:R-:W-:Y:S02]  /*11210*/  ISETP.GE.AND P0, PT, R202, UR4, PT ;  /* 0x00000004ca007c0c */ /* 0x000fe4000bf06270 */
[----:B------:R-:W5:Y:S01]  /*11220*/  @!P2 LD.E.64 R34, desc[UR52][R12.64] ;  /* 0x000000340c22a980 */ /* 0x000f62000c101b00 */
[----:B------:R-:W-:-:S02]  /*11230*/  ISETP.GE.AND P2, PT, R204, UR4, PT ;  /* 0x00000004cc007c0c */ /* 0x000fc4000bf46270 */
[C---:B------:R-:W-:Y:S01]  /*11240*/  @!P1 IADD3 R42, P4, R203.reuse, R14, RZ ;  /* 0x0000000ecb2a9210 */ /* 0x040fe20007f9e0ff */
[----:B------:R-:W5:Y:S04]  /*11250*/  @!P3 LD.E.64 R30, desc[UR52][R20.64] ;  /* 0x00000034141eb980 */ /* 0x000f68000c101b00 */
[----:B------:R0:W5:Y:S01]  /*11260*/  @!P3 LD.E.64 R28, desc[UR52][R40.64] ;  /* 0x00000034281cb980 */ /* 0x000162000c101b00 */
[----:B------:R-:W-:Y:S01]  /*11270*/  @!P1 IADD3 R6, P3, R203, R3, RZ ;  /* 0x00000003cb069210 */ /* 0x000fe20007f7e0ff */
[----:B------:R-:W-:-:S03]  /*11280*/  @!P1 IMAD.X R43, R4, 0x1, R15, P4 ;  /* 0x00000001042b9824 */ /* 0x000fc600020e060f */
[----:B------:R-:W-:Y:S02]  /*11290*/  @!P1 IADD3.X R7, R0, R15, RZ, P3, !PT ;  /* 0x0000000f00079210 */ /* 0x000fe40001ffe4ff */
        /* <DEDUP_REMOVED lines=9> */
[C-C-:B------:R-:W-:Y:S01]  /*11330*/  @!P0 IMAD.X R47, R0.reuse, 0x1, R51.reuse, P5 ;  /* 0x00000001002f8824 */ /* 0x140fe200028e0633 */
[----:B------:R-:W-:Y:S01]  /*11340*/  @!P2 IADD3.X R49, R0, R50, RZ, P3, !PT ;  /* 0x000000320031a210 */ /* 0x000fe20001ffe4ff */
[----:B------:R-:W-:-:S02]  /*11350*/  @!P0 IMAD.X R41, R4, 0x1, R51, P1 ;  /* 0x0000000104298824 */ /* 0x000fc400008e0633 */
[----:B------:R-:W-:Y:S01]  /*11360*/  @!P2 IMAD.X R15, R4, 0x1, R50, P4 ;  /* 0x00000001040fa824 */ /* 0x000fe200020e0632 */
[----:B------:R1:W5:Y:S04]  /*11370*/  @!P0 LD.E.64 R12, desc[UR52][R46.64] ;  /* 0x000000342e0c8980 */ /* 0x000368000c101b00 */
[----:B------:R1:W5:Y:S04]  /*11380*/  @!P0 LD.E.64 R20, desc[UR52][R40.64] ;  /* 0x0000003428148980 */ /* 0x000368000c101b00 */
[----:B------:R1:W5:Y:S04]  /*11390*/  @!P2 LD.E.64 R10, desc[UR52][R48.64] ;  /* 0x00000034300aa980 */ /* 0x000368000c101b00 */
[----:B------:R1:W5:Y:S02]  /*113a0*/  @!P2 LD.E.64 R8, desc[UR52][R14.64] ;  /* 0x000000340e08a980 */ /* 0x000364000c101b00 */
.L_x_2757:
[----:B------:R-:W-:Y:S05]  /*113b0*/  BSYNC B1 ;  /* 0x0000000000017941 */ /* 0x000fea0003800000 */
.L_x_2756:
[----:B------:R-:W-:Y:S01]  /*113c0*/  ULEA.HI UR4, UR37, UR37, URZ, 0x1 ;  /* 0x0000002525047291 */ /* 0x000fe2000f8f083f */
[----:B--2---:R-:W-:Y:S01]  /*113d0*/  VIADDMNMX R3, R45, -R212, 0x80, PT ;  /* 0x000000802d037446 */ /* 0x004fe200038009d4 */
[----:B------:R-:W-:Y:S02]  /*113e0*/  BSSY B1, `(.L_x_2758) ;  /* 0x0000008000017945 */ /* 0x000fe40003800000 */
[----:B------:R-:W-:Y:S01]  /*113f0*/  ULOP3.LUT UR4, UR4, 0xfffffffe, URZ, 0xc0, !UPT ;  /* 0xfffffffe04047892 */ /* 0x000fe2000f8ec03f */
[----:B------:R-:W-:-:S03]  /*11400*/  ISETP.GE.AND P1, PT, R198, R3, PT ;  /* 0x00000003c600720c */ /* 0x000fc60003f26270 */
[----:B------:R-:W-:-:S06]  /*11410*/  UIADD3 UR4, UR37, -UR4, URZ ;  /* 0x8000000425047290 */ /* 0x000fcc000fffe03f */
[----:B------:R-:W-:-:S05]  /*11420*/  IMAD.U32 R5, RZ, RZ, UR4 ;  /* 0x00000004ff057e24 */ /* 0x000fca000f8e00ff */
[----:B------:R-:W-:-:S04]  /*11430*/  SHF.L.U32 R5, R5, 0x1f, RZ ;  /* 0x0000001f05057819 */ /* 0x000fc800000006ff */
[----:B------:R-:W0:Y:S02]  /*11440*/  SYNCS.PHASECHK.TRANS64.TRYWAIT P0, [R18+URZ+0x29800], R5 ;  /* 0x02980005120075a7 */ /* 0x000e24000800017f */
[----:B0-----:R-:W-:Y:S05]  /*11450*/  @!P0 BRA `(.L_x_2759) ;  /* 0x000001e8004c8947 */ /* 0x001fea0003800000 */
.L_x_3018:
[----:B------:R-:W-:Y:S05]  /*11460*/  BSYNC B1 ;  /* 0x0000000000017941 */ /* 0x000fea0003800000 */
.L_x_2758:
[----:B------:R-:W-:Y:S05]  /*11470*/  @P1 BRA `(.L_x_2760) ;  /* 0x0000006400341947 */ /* 0x000fea0003800000 */
[----:B------:R-:W2:Y:S01]  /*11480*/  LDC R3, c[0x0][0x3f4] ;  /* 0x0000fd00ff037b82 */ /* 0x000ea20000000800 */
[----:B------:R-:W-:Y:S01]  /*11490*/  BSSY B1, `(.L_x_2761) ;  /* 0x000007f000017945 */ /* 0x000fe20003800000 */
[----:B-1----:R-:W-:Y:S01]  /*114a0*/  IMAD.IADD R0, R18, 0x1, R216 ;  /* 0x0000000112007824 */ /* 0x002fe200078e02d8 */
[-C--:B--2---:R-:W-:Y:S02]  /*114b0*/  ISETP.GE.AND P0, PT, R190, R3.reuse, PT ;  /* 0x00000003be00720c */ /* 0x084fe40003f06270 */
[-C--:B------:R-:W-:Y:S02]  /*114c0*/  ISETP.GE.AND P1, PT, R201, R3.reuse, PT ;  /* 0x00000003c900720c */ /* 0x080fe40003f26270 */
[-C--:B------:R-:W-:Y:S02]  /*114d0*/  ISETP.GE.AND P2, PT, R200, R3.reuse, PT ;  /* 0x00000003c800720c */ /* 0x080fe40003f46270 */
[-C--:B------:R-:W-:Y:S02]  /*114e0*/  ISETP.GE.AND P3, PT, R203, R3.reuse, PT ;  /* 0x00000003cb00720c */ /* 0x080fe40003f66270 */
[----:B------:R-:W-:-:S02]  /*114f0*/  ISETP.GE.AND P4, PT, R202, R3, PT ;  /* 0x00000003ca00720c */ /* 0x000fc40003f86270 */
[----:B------:R-:W-:-:S03]  /*11500*/  ISETP.GE.AND P5, PT, R204, R3, PT ;  /* 0x00000003cc00720c */ /* 0x000fc60003fa6270 */
[----:B------:R-:W-:Y:S10]  /*11510*/  @P0 BRA `(.L_x_2762) ;  /* 0x0000000400d80947 */ /* 0x000ff40003800000 */
[----:B0--3--:R-:W0:Y:S01]  /*11520*/  LDS.128 R4, [R0+0x14400] ;  /* 0x0144000000047984 */ /* 0x009e220000000c00 */
        /* <DEDUP_REMOVED lines=12> */
[----:B----4-:R-:W-:-:S02]  /*115f0*/  LOP3.LUT R42, R37, 0xff, RZ, 0xc0, !PT ;  /* 0x000000ff252a7812 */ /* 0x010fc400078ec0ff */
        /* <DEDUP_REMOVED lines=12> */
[-C--:B0-----:R-:W-:Y:S02]  /*116c0*/  F2FP.F16.E4M3.UNPACK_B R3, R6.reuse.H1 ;  /* 0x00000006ff03723e */ /* 0x081fe400030006ff */
        /* <DEDUP_REMOVED lines=91> */
.L_x_2762:
[----:B------:R-:W-:Y:S05]  /*11c80*/  BSYNC B1 ;  /* 0x0000000000017941 */ /* 0x000fea0003800000 */
.L_x_2761:
        /* <DEDUP_REMOVED lines=45> */
[C---:B----4-:R-:W-:Y:S01]  /*11f60*/  FMUL.FTZ R42, R14.reuse, R40 ;  /* 0x000000280e2a7220 */ /* 0x050fe20000410000 */
        /* <DEDUP_REMOVED lines=78> */
.L_x_2764:
[----:B------:R-:W-:Y:S05]  /*12450*/  BSYNC B1 ;  /* 0x0000000000017941 */ /* 0x000fea0003800000 */
.L_x_2763:
[----:B------:R-:W-:Y:S04]  /*12460*/  BSSY B1, `(.L_x_2765) ;  /* 0x0000078000017945 */ /* 0x000fe80003800000 */
[----:B------:R-:W-:Y:S05]  /*12470*/  @P2 BRA `(.L_x_2766) ;  /* 0x0000000400d82947 */ /* 0x000fea0003800000 */
[----:B0123--:R-:W0:Y:S01]  /*12480*/  LDS.128 R4, [R0+0x16400] ;  /* 0x0164000000047984 */ /* 0x00fe220000000c00 */
        /* <DEDUP_REMOVED lines=71> */
[C---:B----4-:R-:W-:Y:S01]  /*12900*/  FFMA.FTZ R42, R29.reuse, R33, -R34 ;  /* 0x000000211d2a7223 */ /* 0x050fe20000010822 */
        /* <DEDUP_REMOVED lines=45> */
.L_x_2766:
[----:B------:R-:W-:Y:S05]  /*12be0*/  BSYNC B1 ;  /* 0x0000000000017941 */ /* 0x000fea0003800000 */
.L_x_2765:
[----:B------:R-:W-:Y:S04]  /*12bf0*/  BSSY B1, `(.L_x_2767) ;  /* 0x000007c000017945 */ /* 0x000fe80003800000 */
[----:B------:R-:W-:Y:S05]  /*12c00*/  @P3 BRA `(.L_x_2768) ;  /* 0x0000000400e83947 */ /* 0x000fea0003800000 */
[----:B0123--:R-:W0:Y:S01]  /*12c10*/  LDS.128 R4, [R228+0x2000] ;  /* 0x00200000e4047984 */ /* 0x00fe220000000c00 */
        /* <DEDUP_REMOVED lines=16> */
[----:B------:R-:W-:Y:S02]  /*12d20*/  LOP3.LUT R32, R32, 0xff, RZ, 0xc0, !PT ;  /* 0x000000ff20207812 */ /* 0x000fe400078ec0ff */
[----:B------:R-:W-:-:S02]  /*12d30*/  LOP3.LUT R31, R24, 0xff, RZ, 0xc0, !PT ;  /* 0x000000ff181f7812 */ /* 0x000fc400078ec0ff */
[----:B------:R-:W-:Y:S02]  /*12d40*/  PRMT R14, R3, 0x7604, R14 ;  /* 0x00007604030e7816 */ /* 0x000fe4000000000e */
[----:B------:R-:W-:Y:S02]  /*12d50*/  SHF.R.U32.HI R3, RZ, 0x10, R26 ;  /* 0x00000010ff037819 */ /* 0x000fe4000001161a */
[----:B------:R-:W-:Y:S02]  /*12d60*/  SHF.R.U32.HI R15, RZ, 0x10, R24 ;  /* 0x00000010ff0f7819 */ /* 0x000fe40000011618 */
[----:B------:R-:W-:Y:S02]  /*12d70*/  PRMT R29, R28, 0x7054, R29 ;  /* 0x000070541c1d7816 */ /* 0x000fe4000000001d */
        /* <DEDUP_REMOVED lines=12> */
[----:B------:R-:W-:Y:S01]  /*12e40*/  F2FP.F16.E4M3.UNPACK_B R6, R6 ;  /* 0x00000006ff06723e */ /* 0x000fe200020006ff */
[--C-:B------:R-:W-:Y:S01]  /*12e50*/  HADD2.F32 R32, -RZ, R30.reuse.H1_H1 ;  /* 0x3000001eff207230 */ /* 0x100fe20000004100 */
[----:B------:R-:W-:Y:S01]  /*12e60*/  LOP3.LUT R31, R31, 0xff000000, R24, 0xf8, !PT ;  /* 0xff0000001f1f7812 */ /* 0x000fe200078ef818 */
[----:B------:R-:W-:Y:S01]  /*12e70*/  HADD2.F32 R28, -RZ, R27.H1_H1 ;  /* 0x3000001bff1c7230 */ /* 0x000fe20000004100 */
[----:B------:R-:W-:Y:S01]  /*12e80*/  LOP3.LUT R26, R15, 0xff000000, R26, 0xf8, !PT ;  /* 0xff0000000f1a7812 */ /* 0x000fe200078ef81a */
[----:B------:R-:W-:Y:S01]  /*12e90*/  HADD2.F32 R15, -RZ, R3.H0_H0 ;  /* 0x20000003ff0f7230 */ /* 0x000fe20000004100 */
[-C--:B------:R-:W-:Y:S01]  /*12ea0*/  F2FP.F16.E4M3.UNPACK_B R24, R7.reuse ;  /* 0x00000007ff18723e */ /* 0x080fe200020006ff */
[C---:B------:R-:W-:Y:S01]  /*12eb0*/  FMUL.FTZ R34, R14.reuse, R32 ;  /* 0x000000200e227220 */ /* 0x040fe20000410000 */
[----:B------:R-:W-:Y:S01]  /*12ec0*/  F2FP.F16.E4M3.UNPACK_B R25, R7.H1 ;  /* 0x00000007ff19723e */ /* 0x000fe200030006ff */
        /* <DEDUP_REMOVED lines=78> */
.L_x_2768:
[----:B------:R-:W-:Y:S05]  /*133b0*/  BSYNC B1 ;  /* 0x0000000000017941 */ /* 0x000fea0003800000 */
.L_x_2767:
[----:B------:R-:W-:Y:S04]  /*133c0*/  BSSY B1, `(.L_x_2769) ;  /* 0x0000078000017945 */ /* 0x000fe80003800000 */
[----:B------:R-:W-:Y:S05]  /*133d0*/  @P4 BRA `(.L_x_2770) ;  /* 0x0000000400d84947 */ /* 0x000fea0003800000 */
[----:B0123--:R-:W0:Y:S01]  /*133e0*/  LDS.128 R4, [R0+0x18400] ;  /* 0x0184000000047984 */ /* 0x00fe220000000c00 */
        /* <DEDUP_REMOVED lines=117> */
.L_x_2770:
[----:B------:R-:W-:Y:S05]  /*13b40*/  BSYNC B1 ;  /* 0x0000000000017941 */ /* 0x000fea0003800000 */
.L_x_2769:
[----:B------:R-:W-:Y:S05]  /*13b50*/  @P5 BRA `(.L_x_2760) ;  /* 0x0000003c007c5947 */ /* 0x000fea0003800000 */
[----:B0123--:R-:W0:Y:S01]  /*13b60*/  LDS.128 R4, [R228+0x4000] ;  /* 0x00400000e4047984 */ /* 0x00fe220000000c00 */
        /* <DEDUP_REMOVED lines=122> */
.L_x_2754:
[----:B------:R-:W0:Y:S01]  /*14310*/  LDC R20, c[0x0][0x448] ;  /* 0x00011200ff147b82 */ /* 0x000e220000000800 */
        /* <DEDUP_REMOVED lines=9> */
[----:B0-----:R-:W-:-:S04]  /*143b0*/  @P0 IMAD.HI.U32 R0, R10, R3, RZ ;  /* 0x000000030a000227 */ /* 0x001fc800078e00ff */
[----:B------:R-:W-:Y:S01]  /*143c0*/  IMAD.MOV.U32 R3, RZ, RZ, R10 ;  /* 0x000000ffff037224 */ /* 0x000fe200078e000a */
[----:B-1----:R-:W-:Y:S02]  /*143d0*/  @P0 SHF.R.U32.HI R3, RZ, R5, R0 ;  /* 0x00000005ff030219 */ /* 0x002fe40000011600 */
[----:B------:R-:W-:Y:S02]  /*143e0*/  MOV R5, R29 ;  /* 0x0000001d00057202 */ /* 0x000fe40000000f00 */
        /* <DEDUP_REMOVED lines=17> */
[----:B------:R-:W0:Y:S02]  /*14500*/  SHFL.IDX PT, R39, R39, RZ, 0x1e1f ;  /* 0x001e1fff27277589 */ /* 0x000e2400000e0000 */
.L_x_3024:
        /* <DEDUP_REMOVED lines=27> */
[----:B------:R-:W-:Y:S02]  /*146c0*/  CS2R R30, SRZ ;  /* 0x00000000001e7805 */ /* 0x000fe4000001ff00 */
[----:B--2---:R-:W-:Y:S01]  /*146d0*/  @!P2 IADD3 R40, P3, R16, R21, RZ ;  /* 0x000000151028a210 */ /* 0x004fe20007f7e0ff */
[----:B------:R-:W-:-:S04]  /*146e0*/  @!P1 IMAD.SHL.U32 R46, R192, 0x10, RZ ;  /* 0x00000010c02e9824 */ /* 0x000fc800078e00ff */
[----:B------:R-:W-:Y:S02]  /*146f0*/  @!P0 IMAD.SHL.U32 R48, R193, 0x10, RZ ;  /* 0x00000010c1308824 */ /* 0x000fe400078e00ff */
[----:B-1----:R-:W-:Y:S01]  /*14700*/  @!P2 IMAD.X R41, R3, 0x1, R17, P3 ;  /* 0x000000010329a824 */ /* 0x002fe200018e0611 */
[----:B------:R-:W-:Y:S02]  /*14710*/  @!P1 SHF.R.S32.HI R0, RZ, 0x1f, R46 ;  /* 0x0000001fff009819 */ /* 0x000fe4000001142e */
[C---:B----4-:R-:W-:Y:S02]  /*14720*/  @!P1 IADD3 R42, P5, R46.reuse, R21, RZ ;  /* 0x000000152e2a9210 */ /* 0x050fe40007fbe0ff */
[----:B------:R-:W-:Y:S02]  /*14730*/  @!P1 IADD3 R46, P4, R46, R39, RZ ;  /* 0x000000272e2e9210 */ /* 0x000fe40007f9e0ff */
[----:B------:R-:W-:Y:S02]  /*14740*/  CS2R R10, SRZ ;  /* 0x00000000000a7805 */ /* 0x000fe4000001ff00 */
[----:B------:R-:W-:-:S02]  /*14750*/  @!P0 IADD3 R38, P3, R48, R21, RZ ;  /* 0x0000001530268210 */ /* 0x000fc40007f7e0ff */
[----:B------:R-:W-:Y:S02]  /*14760*/  CS2R R32, SRZ ;  /* 0x0000000000207805 */ /* 0x000fe4000001ff00 */
[----:B------:R-:W-:Y:S01]  /*14770*/  @!P0 SHF.R.S32.HI R8, RZ, 0x1f, R48 ;  /* 0x0000001fff088819 */ /* 0x000fe20000011430 */
[----:B---3--:R-:W-:Y:S01]  /*14780*/  @!P1 IMAD.X R47, R37, 0x1, R0, P4 ;  /* 0x00000001252f9824 */ /* 0x008fe200020e0600 */
        /* <DEDUP_REMOVED lines=16> */
.L_x_2773:
[----:B------:R-:W-:Y:S05]  /*14890*/  BSYNC B1 ;  /* 0x0000000000017941 */ /* 0x000fea0003800000 */
.L_x_2772:
[----:B------:R-:W-:Y:S01]  /*148a0*/  ULEA.HI UR4, UR37, UR37, URZ, 0x1 ;  /* 0x0000002525047291 */ /* 0x000fe2000f8f083f */
[----:B-1----:R-:W-:Y:S01]  /*148b0*/  VIADDMNMX R3, R45, -R212, 0x80, PT ;  /* 0x000000802d037446 */ /* 0x002fe200038009d4 */
[----:B------:R-:W-:Y:S02]  /*148c0*/  BSSY B1, `(.L_x_2774) ;  /* 0x0000008000017945 */ /* 0x000fe40003800000 */
[----:B------:R-:W-:Y:S01]  /*148d0*/  ULOP3.LUT UR4, UR4, 0xfffffffe, URZ, 0xc0, !UPT ;  /* 0xfffffffe04047892 */ /* 0x000fe2000f8ec03f */
[----:B------:R-:W-:-:S03]  /*148e0*/  ISETP.GE.AND P1, PT, R198, R3, PT ;  /* 0x00000003c600720c */ /* 0x000fc60003f26270 */
[----:B------:R-:W-:-:S06]  /*148f0*/  UIADD3 UR4, UR37, -UR4, URZ ;  /* 0x8000000425047290 */ /* 0x000fcc000fffe03f */
[----:B0-2---:R-:W-:-:S05]  /*14900*/  IMAD.U32 R21, RZ, RZ, UR4 ;  /* 0x00000004ff157e24 */ /* 0x005fca000f8e00ff */
[----:B------:R-:W-:-:S04]  /*14910*/  SHF.L.U32 R21, R21, 0x1f, RZ ;  /* 0x0000001f15157819 */ /* 0x000fc800000006ff */
[----:B------:R-:W0:Y:S02]  /*14920*/  SYNCS.PHASECHK.TRANS64.TRYWAIT P0, [R18+URZ+0x29800], R21 ;  /* 0x02980015120075a7 */ /* 0x000e24000800017f */
[----:B0-----:R-:W-:Y:S05]  /*14930*/  @!P0 BRA `(.L_x_2775) ;  /* 0x000001b400988947 */ /* 0x001fea0003800000 */
.L_x_3025:
[----:B------:R-:W-:Y:S05]  /*14940*/  BSYNC B1 ;  /* 0x0000000000017941 */ /* 0x000fea0003800000 */
.L_x_2774:
        /* <DEDUP_REMOVED lines=9> */
[----:B------:R-:W2:Y:S01]  /*149e0*/  LDL R67, [R1+0x28] ;  /* 0x0000280001437983 */ /* 0x000ea20000100800 */
[----:B------:R-:W1:Y:S01]  /*149f0*/  S2R R36, SR_TID.X ;  /* 0x0000000000247919 */ /* 0x000e620000002100 */
[----:B-----5:R-:W-:Y:S02]  /*14a00*/  SHF.R.U32.HI R0, RZ, 0x8, R24 ;  /* 0x00000008ff007819 */ /* 0x020fe40000011618 */
[----:B------:R-:W-:Y:S02]  /*14a10*/  LOP3.LUT R20, R24, 0xff, RZ, 0xc0, !PT ;  /* 0x000000ff18147812 */ /* 0x000fe400078ec0ff */
[----:B0-----:R-:W-:-:S04]  /*14a20*/  LOP3.LUT R21, R0, 0xff, RZ, 0xc0, !PT ;  /* 0x000000ff00157812 */ /* 0x001fc800078ec0ff */
[----:B------:R-:W-:Y:S02]  /*14a30*/  PRMT R45, R21, 0x7604, R20 ;  /* 0x00007604152d7816 */ /* 0x000fe40000000014 */
[----:B-1----:R-:W-:-:S04]  /*14a40*/  IADD3 R38, R36, -0x80, RZ ;  /* 0xffffff8024267810 */ /* 0x002fc80007ffe0ff */
[----:B------:R-:W-:-:S04]  /*14a50*/  LEA.HI R40, R38, R38, RZ, 0x1 ;  /* 0x0000002626287211 */ /* 0x000fc800078f08ff */
[----:B------:R-:W-:-:S05]  /*14a60*/  LOP3.LUT R40, R40, 0xfffffffe, RZ, 0xc0, !PT ;  /* 0xfffffffe28287812 */ /* 0x000fca00078ec0ff */
[----:B------:R-:W-:-:S05]  /*14a70*/  IMAD.IADD R40, R38, 0x1, -R40 ;  /* 0x0000000126287824 */ /* 0x000fca00078e0a28 */
[----:B------:R-:W-:-:S04]  /*14a80*/  LEA.HI R0, R3, R40, RZ, 0x1c ;  /* 0x0000002803007211 */ /* 0x000fc800078fe0ff */
[----:B------:R-:W-:-:S04]  /*14a90*/  SHF.R.S32.HI R21, RZ, 0x1f, R0 ;  /* 0x0000001fff157819 */ /* 0x000fc80000011400 */
[----:B------:R-:W-:Y:S01]  /*14aa0*/  LEA.HI R20, R21, R0, RZ, 0x2 ;  /* 0x0000000015147211 */ /* 0x000fe200078f10ff */
[----:B------:R-:W-:Y:S01]  /*14ab0*/  IMAD.SHL.U32 R0, R0, 0x10, RZ ;  /* 0x0000001000007824 */ /* 0x000fe200078e00ff */
[----:B---3--:R-:W-:-:S03]  /*14ac0*/  SHF.R.U32.HI R37, RZ, 0x8, R25 ;  /* 0x00000008ff257819 */ /* 0x008fc60000011619 */
[----:B------:R-:W-:Y:S01]  /*14ad0*/  IMAD.SHL.U32 R20, R20, 0x800, RZ ;  /* 0x0000080014147824 */ /* 0x000fe200078e00ff */
[----:B------:R-:W-:Y:S02]  /*14ae0*/  LOP3.LUT R21, R207, 0x30, R0, 0xf8, !PT ;  /* 0x00000030cf157812 */ /* 0x000fe400078ef800 */
[----:B------:R-:W-:Y:S02]  /*14af0*/  SHF.R.U32.HI R39, RZ, 0x8, R26 ;  /* 0x00000008ff277819 */ /* 0x000fe4000001161a */
[----:B------:R-:W-:Y:S02]  /*14b00*/  LOP3.LUT R21, R21, R208, RZ, 0x3c, !PT ;  /* 0x000000d015157212 */ /* 0x000fe400078e3cff */
[----:B------:R-:W-:Y:S02]  /*14b10*/  LOP3.LUT R20, R20, 0xffffe000, RZ, 0xc0, !PT ;  /* 0xffffe00014147812 */ /* 0x000fe400078ec0ff */
[----:B------:R-:W-:Y:S02]  /*14b20*/  LOP3.LUT R36, R25, 0xff, RZ, 0xc0, !PT ;  /* 0x000000ff19247812 */ /* 0x000fe400078ec0ff */
[----:B------:R-:W-:-:S02]  /*14b30*/  LOP3.LUT R38, R26, 0xff, RZ, 0xc0, !PT ;  /* 0x000000ff1a267812 */ /* 0x000fc400078ec0ff */
[----:B------:R-:W-:Y:S02]  /*14b40*/  LOP3.LUT R37, R37, 0xff, RZ, 0xc0, !PT ;  /* 0x000000ff25257812 */ /* 0x000fe400078ec0ff */
[----:B------:R-:W-:Y:S02]  /*14b50*/  LOP3.LUT R39, R39, 0xff, RZ, 0xc0, !PT ;  /* 0x000000ff27277812 */ /* 0x000fe400078ec0ff */
[----:B------:R-:W-:Y:S02]  /*14b60*/  IADD3 R21, R21, R209, R20 ;  /* 0x000000d115157210 */ /* 0x000fe40007ffe014 */
[----:B------:R-:W-:Y:S02]  /*14b70*/  PRMT R46, R37, 0x7604, R36 ;  /* 0x00007604252e7816 */ /* 0x000fe40000000024 */
[----:B------:R-:W-:Y:S02]  /*14b80*/  PRMT R47, R39, 0x7604, R38 ;  /* 0x00007604272f7816 */ /* 0x000fe40000000026 */
[----:B------:R-:W-:-:S02]  /*14b90*/  SHF.R.U32.HI R37, RZ, 0x8, R27 ;  /* 0x00000008ff257819 */ /* 0x000fc4000001161b */
[----:B------:R-:W-:Y:S02]  /*14ba0*/  SHF.R.U32.HI R39, RZ, 0x8, R4 ;  /* 0x00000008ff277819 */ /* 0x000fe40000011604 */
[----:B------:R-:W-:Y:S02]  /*14bb0*/  SHF.R.U32.HI R40, RZ, 0x8, R5 ;  /* 0x00000008ff287819 */ /* 0x000fe40000011605 */
[----:B------:R-:W-:Y:S02]  /*14bc0*/  IADD3 R0, R18, R21, RZ ;  /* 0x0000001512007210 */ /* 0x000fe40007ffe0ff */
[----:B------:R-:W-:Y:S02]  /*14bd0*/  LOP3.LUT R36, R27, 0xff, RZ, 0xc0, !PT ;  /* 0x000000ff1b247812 */ /* 0x000fe400078ec0ff */
[----:B------:R-:W-:Y:S02]  /*14be0*/  LOP3.LUT R38, R4, 0xff, RZ, 0xc0, !PT ;  /* 0x000000ff04267812 */ /* 0x000fe400078ec0ff */
[----:B------:R-:W-:-:S02]  /*14bf0*/  LOP3.LUT R37, R37, 0xff, RZ, 0xc0, !PT ;  /* 0x000000ff25257812 */ /* 0x000fc400078ec0ff */
[----:B------:R-:W-:Y:S02]  /*14c00*/  LOP3.LUT R39, R39, 0xff, RZ, 0xc0, !PT ;  /* 0x000000ff27277812 */ /* 0x000fe400078ec0ff */
[----:B------:R-:W-:Y:S02]  /*14c10*/  LOP3.LUT R21, R40, 0xff, RZ, 0xc0, !PT ;  /* 0x000000ff28157812 */ /* 0x000fe400078ec0ff */
[----:B----4-:R-:W0:Y:S01]  /*14c20*/  LDS.128 R40, [R0+0x14400] ;  /* 0x0144000000287984 */ /* 0x010e220000000c00 */
        /* <DEDUP_REMOVED lines=9> */
[----:B------:R-:W-:-:S02]  /*14cc0*/  PRMT R52, R52, 0x7604, R51 ;  /* 0x0000760434347816 */ /* 0x000fc40000000033 */
[----:B------:R-:W-:Y:S02]  /*14cd0*/  PRMT R20, R21, 0x7604, R20 ;  /* 0x0000760415147816 */ /* 0x000fe40000000014 */
[----:B------:R-:W-:Y:S02]  /*14ce0*/  SHF.R.U32.HI R51, RZ, 0x10, R5 ;  /* 0x00000010ff337819 */ /* 0x000fe40000011605 */
[----:B------:R-:W-:Y:S02]  /*14cf0*/  SHF.R.U32.HI R21, RZ, 0x10, R25 ;  /* 0x00000010ff157819 */ /* 0x000fe40000011619 */
[----:B------:R-:W-:Y:S02]  /*14d00*/  PRMT R57, R50, 0x7604, R49 ;  /* 0x0000760432397816 */ /* 0x000fe40000000031 */
[----:B------:R-:W-:Y:S01]  /*14d10*/  SHF.R.U32.HI R49, RZ, 0x10, R27 ;  /* 0x00000010ff317819 */ /* 0x000fe2000001161b */
[----:B------:R-:W-:Y:S02]  /*14d20*/  IMAD.U32 R51, R51, 0x10000, RZ ;  /* 0x0001000033337824 */ /* 0x000fe400078e00ff */
[----:B------:R-:W-:-:S02]  /*14d30*/  IMAD.U32 R21, R21, 0x10000, RZ ;  /* 0x0001000015157824 */ /* 0x000fc400078e00ff */
[----:B------:R-:W-:Y:S01]  /*14d40*/  IMAD.U32 R49, R49, 0x10000, RZ ;  /* 0x0001000031317824 */ /* 0x000fe200078e00ff */
[----:B------:R-:W-:Y:S02]  /*14d50*/  LOP3.LUT R55, R20, 0xff0000, R51, 0xf8, !PT ;  /* 0x00ff000014377812 */ /* 0x000fe400078ef833 */
[----:B------:R-:W-:Y:S02]  /*14d60*/  LOP3.LUT R21, R46, 0xff0000, R21, 0xf8, !PT ;  /* 0x00ff00002e157812 */ /* 0x000fe400078ef815 */
[----:B------:R-:W-:Y:S02]  /*14d70*/  LOP3.LUT R49, R48, 0xff0000, R49, 0xf8, !PT ;  /* 0x00ff000030317812 */ /* 0x000fe400078ef831 */
[----:B------:R-:W-:Y:S02]  /*14d80*/  LOP3.LUT R45, R45, 0xff0000, R24, 0xf8, !PT ;  /* 0x00ff00002d2d7812 */ /* 0x000fe400078ef818 */
[----:B------:R-:W-:Y:S02]  /*14d90*/  LOP3.LUT R47, R47, 0xff0000, R26, 0xf8, !PT ;  /* 0x00ff00002f2f7812 */ /* 0x000fe400078ef81a */
[----:B------:R-:W-:-:S02]  /*14da0*/  LOP3.LUT R55, R55, 0xff000000, R5, 0xf8, !PT ;  /* 0xff00000037377812 */ /* 0x000fc400078ef805 */
[----:B------:R-:W-:Y:S02]  /*14db0*/  SHF.R.U32.HI R59, RZ, 0x10, R7 ;  /* 0x00000010ff3b7819 */ /* 0x000fe40000011607 */
[----:B------:R-:W-:Y:S02]  /*14dc0*/  LOP3.LUT R50, R21, 0xff000000, R25, 0xf8, !PT ;  /* 0xff00000015327812 */ /* 0x000fe400078ef819 */
[----:B------:R-:W-:Y:S02]  /*14dd0*/  LOP3.LUT R21, R53, 0xff0000, R4, 0xf8, !PT ;  /* 0x00ff000035157812 */ /* 0x000fe400078ef804 */
[----:B------:R-:W-:Y:S02]  /*14de0*/  LOP3.LUT R51, R45, 0xff000000, R24, 0xf8, !PT ;  /* 0xff0000002d337812 */ /* 0x000fe400078ef818 */
[----:B------:R-:W-:Y:S02]  /*14df0*/  LOP3.LUT R53, R49, 0xff000000, R27, 0xf8, !PT ;  /* 0xff00000031357812 */ /* 0x000fe400078ef81b */
[----:B------:R-:W-:-:S02]  /*14e00*/  LOP3.LUT R20, R47, 0xff000000, R26, 0xf8, !PT ;  /* 0xff0000002f147812 */ /* 0x000fc400078ef81a */
[----:B------:R-:W-:Y:S02]  /*14e10*/  F2FP.F16.E4M3.UNPACK_B R27, R55 ;  /* 0x00000037ff1b723e */ /* 0x000fe400020006ff */
[----:B0-----:R-:W-:Y:S02]  /*14e20*/  F2FP.F16.E4M3.UNPACK_B R24, R41 ;  /* 0x00000029ff18723e */ /* 0x001fe400020006ff */
[----:B------:R-:W-:Y:S02]  /*14e30*/  SHF.L.U32 R59, R59, 0x10, RZ ;  /* 0x000000103b3b7819 */ /* 0x000fe400000006ff */
[----:B------:R-:W-:Y:S02]  /*14e40*/  F2FP.F16.E4M3.UNPACK_B R26, R50 ;  /* 0x00000032ff1a723e */ /* 0x000fe400020006ff */
[----:B------:R-:W-:Y:S01]  /*14e50*/  LOP3.LUT R56, R21, 0xff000000, R4, 0xf8, !PT ;  /* 0xff00000015387812 */ /* 0x000fe200078ef804 */
[----:B------:R-:W-:Y:S01]  /*14e60*/  HADD2.F32 R54, -RZ, R27.H0_H0 ;  /* 0x2000001bff367230 */ /* 0x000fe20000004100 */
[----:B------:R-:W-:Y:S01]  /*14e70*/  LOP3.LUT R59, R52, 0xff0000, R59, 0xf8, !PT ;  /* 0x00ff0000343b7812 */ /* 0x000fe200078ef83b */
[----:B------:R-:W-:Y:S01]  /*14e80*/  HADD2.F32 R5, -RZ, R24.H0_H0 ;  /* 0x20000018ff057230 */ /* 0x000fe20000004100 */
[----:B------:R-:W-:Y:S01]  /*14e90*/  LOP3.LUT R57, R57, 0xff0000, R6, 0xf8, !PT ;  /* 0x00ff000039397812 */ /* 0x000fe200078ef806 */
[----:B------:R-:W-:Y:S01]  /*14ea0*/  HADD2.F32 R52, -RZ, R26.H0_H0 ;  /* 0x2000001aff347230 */ /* 0x000fe20000004100 */
[----:B------:R-:W-:-:S02]  /*14eb0*/  F2FP.F16.E4M3.UNPACK_B R48, R43 ;  /* 0x0000002bff30723e */ /* 0x000fc400020006ff */
[----:B------:R-:W-:Y:S02]  /*14ec0*/  F2FP.F16.E4M3.UNPACK_B R49, R43.H1 ;  /* 0x0000002bff31723e */ /* 0x000fe400030006ff */
[----:B------:R-:W-:Y:S02]  /*14ed0*/  F2FP.F16.E4M3.UNPACK_B R43, R40.H1 ;  /* 0x00000028ff2b723e */ /* 0x000fe400030006ff */
[----:B------:R-:W-:Y:S01]  /*14ee0*/  LOP3.LUT R6, R57, 0xff000000, R6, 0xf8, !PT ;  /* 0xff00000039067812 */ /* 0x000fe200078ef806 */
[----:B------:R-:W-:Y:S01]  /*14ef0*/  FMUL.FTZ R57, R5, R52 ;  /* 0x0000003405397220 */ /* 0x000fe20000410000 */
[----:B------:R-:W-:Y:S02]  /*14f00*/  F2FP.F16.E4M3.UNPACK_B R55, R55.H1 ;  /* 0x00000037ff37723e */ /* 0x000fe400030006ff */
[----:B------:R-:W-:Y:S01]  /*14f10*/  F2FP.F16.E4M3.UNPACK_B R50, R50.H1 ;  /* 0x00000032ff32723e */ /* 0x000fe200030006ff */
[----:B------:R-:W-:Y:S01]  /*14f20*/  HADD2.F32 R24, -RZ, R24.H1_H1 ;  /* 0x30000018ff187230 */ /* 0x000fe20000004100 */
[----:B------:R-:W-:Y:S01]  /*14f30*/  LOP3.LUT R59, R59, 0xff000000, R7, 0xf8, !PT ;  /* 0xff0000003b3b7812 */ /* 0x000fe200078ef807 */
[----:B--2---:R-:W0:Y:S02]  /*14f40*/  LDS.128 R36, [R67+0x14400] ;  /* 0x0144000043247984 */ /* 0x004e240000000c00 */
[----:B0-----:R-:W-:-:S02]  /*14f50*/  F2FP.F16.E4M3.UNPACK_B R21, R37 ;  /* 0x00000025ff15723e */ /* 0x001fc400020006ff */
[----:B------:R-:W-:Y:S02]  /*14f60*/  F2FP.F16.E4M3.UNPACK_B R45, R37.H1 ;  /* 0x00000025ff2d723e */ /* 0x000fe400030006ff */
[-C--:B------:R-:W-:Y:S02]  /*14f70*/  F2FP.F16.E4M3.UNPACK_B R46, R39.reuse ;  /* 0x00000027ff2e723e */ /* 0x080fe400020006ff */
[----:B------:R-:W-:Y:S02]  /*14f80*/  F2FP.F16.E4M3.UNPACK_B R47, R39.H1 ;  /* 0x00000027ff2f723e */ /* 0x000fe400030006ff */
[-C--:B------:R-:W-:Y:S02]  /*14f90*/  F2FP.F16.E4M3.UNPACK_B R37, R36.reuse ;  /* 0x00000024ff25723e */ /* 0x080fe400020006ff */
[----:B------:R-:W-:Y:S01]  /*14fa0*/  F2FP.F16.E4M3.UNPACK_B R39, R36.H1 ;  /* 0x00000024ff27723e */ /* 0x000fe200030006ff */
[----:B------:R-:W-:Y:S01]  /*14fb0*/  HADD2.F32 R25, -RZ, R21.H0_H0 ;  /* 0x20000015ff197230 */ /* 0x000fe20000004100 */
[----:B------:R-:W-:-:S02]  /*14fc0*/  F2FP.F16.E4M3.UNPACK_B R36, R41.H1 ;  /* 0x00000029ff24723e */ /* 0x000fc400030006ff */
[----:B------:R-:W-:Y:S01]  /*14fd0*/  F2FP.F16.E4M3.UNPACK_B R41, R40 ;  /* 0x00000028ff29723e */ /* 0x000fe200020006ff */
[----:B------:R-:W-:-:S04]  /*14fe0*/  FMUL.FTZ R40, R5, R54 ;  /* 0x0000003605287220 */ /* 0x000fc80000410000 */
[C---:B------:R-:W-:Y:S01]  /*14ff0*/  FFMA.FTZ R5, R25.reuse, R52, -R40 ;  /* 0x0000003419057223 */ /* 0x040fe20000010828 */
[----:B------:R-:W-:Y:S01]  /*15000*/  FFMA.FTZ R25, R25, R54, R57 ;  /* 0x0000003619197223 */ /* 0x000fe20000010039 */
[----:B------:R-:W-:Y:S02]  /*15010*/  HADD2.F32 R54, -RZ, R27.H1_H1 ;  /* 0x3000001bff367230 */ /* 0x000fe40000004100 */
[----:B------:R-:W-:Y:S02]  /*15020*/  HADD2.F32 R40, -RZ, R26.H1_H1 ;  /* 0x3000001aff287230 */ /* 0x000fe40000004100 */
[----:B------:R-:W-:Y:S02]  /*15030*/  HADD2.F32 R57, -RZ, R55.H0_H0 ;  /* 0x20000037ff397230 */ /* 0x000fe40000004100 */
[----:B------:R-:W-:Y:S02]  /*15040*/  HADD2.F32 R26, -RZ, R36.H0_H0 ;  /* 0x20000024ff1a7230 */ /* 0x000fe40000004100 */
[----:B------:R-:W-:-:S02]  /*15050*/  HADD2.F32 R52, -RZ, R50.H0_H0 ;  /* 0x20000032ff347230 */ /* 0x000fc40000004100 */
[C---:B------:R-:W-:Y:S01]  /*15060*/  FMUL.FTZ R58, R24.reuse, R54 ;  /* 0x00000036183a7220 */ /* 0x040fe20000410000 */
[----:B------:R-:W-:Y:S02]  /*15070*/  HADD2.F32 R21, -RZ, R21.H1_H1 ;  /* 0x30000015ff157230 */ /* 0x000fe40000004100 */
[----:B------:R-:W-:Y:S01]  /*15080*/  FMUL.FTZ R61, R24, R40 ;  /* 0x00000028183d7220 */ /* 0x000fe20000410000 */
[----:B------:R-:W-:Y:S02]  /*15090*/  HADD2.F32 R27, -RZ, R45.H0_H0 ;  /* 0x2000002dff1b7230 */ /* 0x000fe40000004100 */
[C---:B------:R-:W-:Y:S01]  /*150a0*/  FMUL.FTZ R60, R26.reuse, R57 ;  /* 0x000000391a3c7220 */ /* 0x040fe20000410000 */
[----:B------:R-:W-:Y:S01]  /*150b0*/  FMUL.FTZ R62, R26, R52 ;  /* 0x000000341a3e7220 */ /* 0x000fe20000410000 */
[C---:B------:R-:W-:Y:S01]  /*150c0*/  FFMA.FTZ R24, R21.reuse, R40, -R58 ;  /* 0x0000002815187223 */ /* 0x040fe2000001083a */
[----:B------:R-:W-:Y:S01]  /*150d0*/  FFMA.FTZ R26, R21, R54, R61 ;  /* 0x00000036151a7223 */ /* 0x000fe2000001003d */
[----:B------:R-:W-:Y:S01]  /*150e0*/  F2FP.F16.E4M3.UNPACK_B R58, R59 ;  /* 0x0000003bff3a723e */ /* 0x000fe200020006ff */
[C---:B------:R-:W-:Y:S01]  /*150f0*/  FFMA.FTZ R21, R27.reuse, R52, -R60 ;  /* 0x000000341b157223 */ /* 0x040fe2000001083c */
[----:B------:R-:W-:Y:S01]  /*15100*/  F2FP.F16.E4M3.UNPACK_B R54, R53 ;  /* 0x00000035ff36723e */ /* 0x000fe200020006ff */
[----:B------:R-:W-:Y:S01]  /*15110*/  FFMA.FTZ R27, R27, R57, R62 ;  /* 0x000000391b1b7223 */ /* 0x000fe2000001003e */
[----:B------:R-:W-:-:S02]  /*15120*/  HADD2.F32 R57, -RZ, R55.H1_H1 ;  /* 0x30000037ff397230 */ /* 0x000fc40000004100 */
[----:B------:R-:W-:Y:S02]  /*15130*/  HADD2.F32 R36, -RZ, R36.H1_H1 ;  /* 0x30000024ff247230 */ /* 0x000fe40000004100 */
[----:B------:R-:W-:Y:S02]  /*15140*/  HADD2.F32 R52, -RZ, R50.H1_H1 ;  /* 0x30000032ff347230 */ /* 0x000fe40000004100 */
[----:B------:R-:W-:Y:S02]  /*15150*/  HADD2.F32 R61, -RZ, R58.H0_H0 ;  /* 0x2000003aff3d7230 */ /* 0x000fe40000004100 */
[----:B------:R-:W-:Y:S02]  /*15160*/  HADD2.F32 R50, -RZ, R48.H0_H0 ;  /* 0x20000030ff327230 */ /* 0x000fe40000004100 */
[----:B------:R-:W-:Y:S02]  /*15170*/  HADD2.F32 R55, -RZ, R54.H0_H0 ;  /* 0x20000036ff377230 */ /* 0x000fe40000004100 */
[----:B------:R-:W-:Y:S01]  /*15180*/  FMUL.FTZ R60, R36, R57 ;  /* 0x00000039243c7220 */ /* 0x000fe20000410000 */
[----:B------:R-:W-:-:S02]  /*15190*/  HADD2.F32 R45, -RZ, R45.H1_H1 ;  /* 0x3000002dff2d7230 */ /* 0x000fc40000004100 */
[-C--:B------:R-:W-:Y:S01]  /*151a0*/  FMUL.FTZ R36, R36, R52.reuse ;  /* 0x0000003424247220 */ /* 0x080fe20000410000 */
[----:B------:R-:W-:Y:S02]  /*151b0*/  HADD2.F32 R40, -RZ, R46.H0_H0 ;  /* 0x2000002eff287230 */ /* 0x000fe40000004100 */
[C---:B------:R-:W-:Y:S01]  /*151c0*/  FMUL.FTZ R63, R50.reuse, R61 ;  /* 0x0000003d323f7220 */ /* 0x040fe20000410000 */
[----:B------:R-:W-:Y:S01]  /*151d0*/  F2FP.F16.E4M3.UNPACK_B R59, R59.H1 ;  /* 0x0000003bff3b723e */ /* 0x000fe200030006ff */
[----:B------:R-:W-:Y:S01]  /*151e0*/  FMUL.FTZ R50, R50, R55 ;  /* 0x0000003732327220 */ /* 0x000fe20000410000 */
[----:B------:R-:W-:Y:S01]  /*151f0*/  F2FP.F16.E4M3.UNPACK_B R53, R53.H1 ;  /* 0x00000035ff35723e */ /* 0x000fe200030006ff */
[C---:B------:R-:W-:Y:S01]  /*15200*/  FFMA.FTZ R62, R45.reuse, R57, R36 ;  /* 0x000000392d3e7223 */ /* 0x040fe20000010024 */
[----:B------:R-:W-:Y:S01]  /*15210*/  FFMA.FTZ R60, R45, R52, -R60 ;  /* 0x000000342d3c7223 */ /* 0x000fe2000001083c */
[----:B------:R-:W-:Y:S01]  /*15220*/  FFMA.FTZ R36, R40, R55, -R63 ;  /* 0x0000003728247223 */ /* 0x000fe2000001083f */
[----:B------:R-:W-:-:S02]  /*15230*/  HADD2.F32 R57, -RZ, R58.H1_H1 ;  /* 0x3000003aff397230 */ /* 0x000fc40000004100 */
[----:B------:R-:W-:Y:S01]  /*15240*/  FFMA.FTZ R61, R40, R61, R50 ;  /* 0x0000003d283d7223 */ /* 0x000fe20000010032 */
[----:B------:R-:W-:Y:S02]  /*15250*/  HADD2.F32 R48, -RZ, R48.H1_H1 ;  /* 0x30000030ff307230 */ /* 0x000fe40000004100 */
[----:B------:R-:W-:Y:S02]  /*15260*/  HADD2.F32 R55, -RZ, R54.H1_H1 ;  /* 0x30000036ff377230 */ /* 0x000fe40000004100 */
[----:B------:R-:W-:Y:S02]  /*15270*/  HADD2.F32 R52, -RZ, R59.H0_H0 ;  /* 0x2000003bff347230 */ /* 0x000fe40000004100 */
[----:B------:R-:W-:Y:S02]  /*15280*/  HADD2.F32 R45, -RZ, R49.H0_H0 ;  /* 0x20000031ff2d7230 */ /* 0x000fe40000004100 */
[----:B------:R-:W-:Y:S02]  /*15290*/  HADD2.F32 R50, -RZ, R53.H0_H0 ;  /* 0x20000035ff327230 */ /* 0x000fe40000004100 */
[----:B------:R-:W-:Y:S01]  /*152a0*/  FMUL.FTZ R63, R48, R57 ;  /* 0x00000039303f7220 */ /* 0x000fe20000410000 */
[----:B------:R-:W-:-:S02]  /*152b0*/  HADD2.F32 R46, -RZ, R46.H1_H1 ;  /* 0x3000002eff2e7230 */ /* 0x000fc40000004100 */
[----:B------:R-:W-:Y:S01]  /*152c0*/  FMUL.FTZ R48, R48, R55 ;  /* 0x0000003730307220 */ /* 0x000fe20000410000 */
[----:B------:R-:W-:Y:S02]  /*152d0*/  HADD2.F32 R40, -RZ, R47.H0_H0 ;  /* 0x2000002fff287230 */ /* 0x000fe40000004100 */
[C---:B------:R-:W-:Y:S01]  /*152e0*/  FMUL.FTZ R65, R45.reuse, R52 ;  /* 0x000000342d417220 */ /* 0x040fe20000410000 */
[----:B------:R-:W-:Y:S01]  /*152f0*/  FMUL.FTZ R45, R45, R50 ;  /* 0x000000322d2d7220 */ /* 0x000fe20000410000 */
[----:B------:R-:W-:-:S03]  /*15300*/  FFMA.FTZ R64, R46, R57, R48 ;  /* 0x000000392e407223 */ /* 0x000fc60000010030 */
[----:B------:R-:W-:Y:S01]  /*15310*/  FFMA.FTZ R57, R40, R52, R45 ;  /* 0x0000003428397223 */ /* 0x000fe2000001002d */
[----:B------:R-:W-:Y:S01]  /*15320*/  F2FP.F16.E4M3.UNPACK_B R52, R56.H1 ;  /* 0x00000038ff34723e */ /* 0x000fe200030006ff */
[----:B------:R-:W-:Y:S01]  /*15330*/  FFMA.FTZ R63, R46, R55, -R63 ;  /* 0x000000372e3f7223 */ /* 0x000fe2000001083f */
[----:B------:R-:W-:Y:S01]  /*15340*/  FFMA.FTZ R65, R40, R50, -R65 ;  /* 0x0000003228417223 */ /* 0x000fe20000010841 */
[----:B------:R-:W-:Y:S01]  /*15350*/  HADD2.F32 R50, -RZ, R53.H1_H1 ;  /* 0x30000035ff327230 */ /* 0x000fe20000004100 */
[----:B------:R-:W-:Y:S01]  /*15360*/  F2FP.F16.E4M3.UNPACK_B R46, R51.H1 ;  /* 0x00000033ff2e723e */ /* 0x000fe200030006ff */
[----:B------:R-:W-:Y:S02]  /*15370*/  HADD2.F32 R54, -RZ, R59.H1_H1 ;  /* 0x3000003bff367230 */ /* 0x000fe40000004100 */
[----:B------:R-:W-:Y:S02]  /*15380*/  HADD2.F32 R49, -RZ, R49.H1_H1 ;  /* 0x30000031ff317230 */ /* 0x000fe40000004100 */
[----:B------:R-:W-:-:S02]  /*15390*/  HADD2.F32 R53, -RZ, R52.H0_H0 ;  /* 0x20000034ff357230 */ /* 0x000fc40000004100 */
[----:B------:R-:W-:Y:S02]  /*153a0*/  HADD2.F32 R45, -RZ, R43.H0_H0 ;  /* 0x2000002bff2d7230 */ /* 0x000fe40000004100 */
[C---:B------:R-:W-:Y:S01]  /*153b0*/  FMUL.FTZ R66, R49.reuse, R54 ;  /* 0x0000003631427220 */ /* 0x040fe20000410000 */
[----:B------:R-:W-:Y:S02]  /*153c0*/  HADD2.F32 R48, -RZ, R46.H0_H0 ;  /* 0x2000002eff307230 */ /* 0x000fe40000004100 */
[----:B------:R-:W-:Y:S01]  /*153d0*/  FMUL.FTZ R55, R49, R50 ;  /* 0x0000003231377220 */ /* 0x000fe20000410000 */
[----:B------:R-:W-:Y:S02]  /*153e0*/  HADD2.F32 R40, -RZ, R39.H0_H0 ;  /* 0x20000027ff287230 */ /* 0x000fe40000004100 */
[----:B------:R-:W-:Y:S01]  /*153f0*/  FMUL.FTZ R49, R45, R53 ;  /* 0x000000352d317220 */ /* 0x000fe20000410000 */
[----:B------:R-:W-:Y:S02]  /*15400*/  HADD2.F32 R52, -RZ, R52.H1_H1 ;  /* 0x30000034ff347230 */ /* 0x000fe40000004100 */
[----:B------:R-:W-:-:S02]  /*15410*/  HADD2.F32 R43, -RZ, R43.H1_H1 ;  /* 0x3000002bff2b7230 */ /* 0x000fc40000004100 */
[----:B------:R-:W-:Y:S02]  /*15420*/  HADD2.F32 R46, -RZ, R46.H1_H1 ;  /* 0x3000002eff2e7230 */ /* 0x000fe40000004100 */
[-C--:B------:R-:W-:Y:S01]  /*15430*/  FMUL.FTZ R58, R45, R48.reuse ;  /* 0x000000302d3a7220 */ /* 0x080fe20000410000 */
[----:B------:R-:W-:Y:S01]  /*15440*/  FFMA.FTZ R49, R40, R48, -R49 ;  /* 0x0000003028317223 */ /* 0x000fe20000010831 */
[----:B------:R-:W-:Y:S02]  /*15450*/  HADD2.F32 R39, -RZ, R39.H1_H1 ;  /* 0x30000027ff277230 */ /* 0x000fe40000004100 */
[C---:B------:R-:W-:Y:S01]  /*15460*/  FMUL.FTZ R48, R43.reuse, R52 ;  /* 0x000000342b307220 */ /* 0x040fe20000410000 */
[----:B------:R-:W-:Y:S01]  /*15470*/  F2FP.F16.E4M3.UNPACK_B R56, R56 ;  /* 0x00000038ff38723e */ /* 0x000fe200020006ff */
[----:B------:R-:W-:Y:S01]  /*15480*/  FMUL.FTZ R43, R43, R46 ;  /* 0x0000002e2b2b7220 */ /* 0x000fe20000410000 */
[----:B------:R-:W-:Y:S01]  /*15490*/  F2FP.F16.E4M3.UNPACK_B R51, R51 ;  /* 0x00000033ff33723e */ /* 0x000fe200020006ff */
[----:B------:R-:W-:-:S02]  /*154a0*/  HADD2.F32 R47, -RZ, R47.H1_H1 ;  /* 0x3000002fff2f7230 */ /* 0x000fc40000004100 */
[----:B------:R-:W-:Y:S01]  /*154b0*/  FFMA.FTZ R58, R40, R53, R58 ;  /* 0x00000035283a7223 */ /* 0x000fe2000001003a */
[----:B------:R-:W-:Y:S01]  /*154c0*/  FFMA.FTZ R53, R39, R52, R43 ;  /* 0x0000003427357223 */ /* 0x000fe2000001002b */
[----:B------:R-:W-:Y:S02]  /*154d0*/  HADD2.F32 R45, -RZ, R56.H0_H0 ;  /* 0x20000038ff2d7230 */ /* 0x000fe40000004100 */
[----:B------:R-:W-:Y:S02]  /*154e0*/  HADD2.F32 R40, -RZ, R41.H0_H0 ;  /* 0x20000029ff287230 */ /* 0x000fe40000004100 */
[----:B------:R-:W-:Y:S02]  /*154f0*/  HADD2.F32 R43, -RZ, R51.H0_H0 ;  /* 0x20000033ff2b7230 */ /* 0x000fe40000004100 */
[----:B------:R-:W-:Y:S01]  /*15500*/  FFMA.FTZ R68, R47, R54, R55 ;  /* 0x000000362f447223 */ /* 0x000fe20000010037 */
[----:B------:R-:W-:Y:S01]  /*15510*/  FFMA.FTZ R54, R39, R46, -R48 ;  /* 0x0000002e27367223 */ /* 0x000fe20000010830 */
[----:B------:R-:W-:-:S02]  /*15520*/  HADD2.F32 R39, -RZ, R37.H0_H0 ;  /* 0x20000025ff277230 */ /* 0x000fc40000004100 */
[C---:B------:R-:W-:Y:S01]  /*15530*/  FMUL.FTZ R46, R40.reuse, R45 ;  /* 0x0000002d282e7220 */ /* 0x040fe20000410000 */
[----:B------:R-:W-:Y:S02]  /*15540*/  HADD2.F32 R56, -RZ, R56.H1_H1 ;  /* 0x30000038ff387230 */ /* 0x000fe40000004100 */
[-C--:B------:R-:W-:Y:S01]  /*15550*/  FMUL.FTZ R48, R40, R43.reuse ;  /* 0x0000002b28307220 */ /* 0x080fe20000410000 */
[----:B------:R-:W-:Y:S02]  /*15560*/  HADD2.F32 R41, -RZ, R41.H1_H1 ;  /* 0x30000029ff297230 */ /* 0x000fe40000004100 */
[----:B------:R-:W-:Y:S02]  /*15570*/  HADD2.F32 R40, -RZ, R51.H1_H1 ;  /* 0x30000033ff287230 */ /* 0x000fe40000004100 */
[----:B------:R-:W-:Y:S01]  /*15580*/  FFMA.FTZ R66, R47, R50, -R66 ;  /* 0x000000322f427223 */ /* 0x000fe20000010842 */
[-C--:B------:R-:W-:Y:S01]  /*15590*/  F2FP.F16.E4M3.UNPACK_B R7, R42.reuse ;  /* 0x0000002aff07723e */ /* 0x080fe200020006ff */
        /* <DEDUP_REMOVED lines=8> */
[----:B------:R-:W-:Y:S01]  /*15620*/  F2FP.F16.E4M3.UNPACK_B R4, R38 ;  /* 0x00000026ff04723e */ /* 0x000fe200020006ff */
[----:B------:R-:W-:Y:S01]  /*15630*/  FFMA.FTZ R50, R37, R40, -R50 ;  /* 0x0000002825327223 */ /* 0x000fe20000010832 */
[----:B------:R-:W-:Y:S01]  /*15640*/  F2FP.F16.E4M3.UNPACK_B R38, R38.H1 ;  /* 0x00000026ff26723e */ /* 0x000fe200030006ff */
[----:B------:R-:W-:-:S02]  /*15650*/  HADD2.F32 R48, -RZ, R46.H0_H0 ;  /* 0x2000002eff307230 */ /* 0x000fc40000004100 */
[----:B------:R-:W-:Y:S01]  /*15660*/  FFMA.FTZ R56, R37, R56, R41 ;  /* 0x0000003825387223 */ /* 0x000fe20000010029 */
[----:B------:R-:W-:Y:S02]  /*15670*/  HADD2.F32 R39, -RZ, R42.H0_H0 ;  /* 0x2000002aff277230 */ /* 0x000fe40000004100 */
[--C-:B------:R-:W-:Y:S02]  /*15680*/  HADD2.F32 R40, -RZ, R43.reuse.H0_H0 ;  /* 0x2000002bff287230 */ /* 0x100fe40000004100 */
[----:B------:R-:W-:Y:S02]  /*15690*/  HADD2.F32 R41, -RZ, R46.H1_H1 ;  /* 0x3000002eff297230 */ /* 0x000fe40000004100 */
[----:B------:R-:W-:Y:S02]  /*156a0*/  HADD2.F32 R42, -RZ, R42.H1_H1 ;  /* 0x3000002aff2a7230 */ /* 0x000fe40000004100 */
[----:B------:R-:W-:Y:S02]  /*156b0*/  HADD2.F32 R43, -RZ, R43.H1_H1 ;  /* 0x3000002bff2b7230 */ /* 0x000fe40000004100 */
[----:B------:R-:W-:Y:S01]  /*156c0*/  FMUL.FTZ R52, R39, R48 ;  /* 0x0000003027347220 */ /* 0x000fe20000410000 */
[----:B------:R-:W-:-:S02]  /*156d0*/  HADD2.F32 R37, -RZ, R38.H0_H0 ;  /* 0x20000026ff257230 */ /* 0x000fc40000004100 */
[----:B------:R-:W-:Y:S01]  /*156e0*/  FMUL.FTZ R46, R39, R40 ;  /* 0x00000028272e7220 */ /* 0x000fe20000410000 */
[----:B------:R-:W-:Y:S02]  /*156f0*/  HADD2.F32 R38, -RZ, R38.H1_H1 ;  /* 0x30000026ff267230 */ /* 0x000fe40000004100 */
[C---:B------:R-:W-:Y:S01]  /*15700*/  FMUL.FTZ R39, R42.reuse, R41 ;  /* 0x000000292a277220 */ /* 0x040fe20000410000 */
[----:B------:R-:W-:Y:S01]  /*15710*/  F2FP.F16.E4M3.UNPACK_B R20, R20 ;  /* 0x00000014ff14723e */ /* 0x000fe200020006ff */
[-C--:B------:R-:W-:Y:S01]  /*15720*/  FMUL.FTZ R42, R42, R43.reuse ;  /* 0x0000002b2a2a7220 */ /* 0x080fe20000410000 */
[----:B------:R-:W-:Y:S01]  /*15730*/  F2FP.F16.E4M3.UNPACK_B R6, R6 ;  /* 0x00000006ff06723e */ /* 0x000fe200020006ff */
[C---:B------:R-:W-:Y:S01]  /*15740*/  FFMA.FTZ R52, R37.reuse, R40, -R52 ;  /* 0x0000002825347223 */ /* 0x040fe20000010834 */
[----:B------:R-:W-:Y:S01]  /*15750*/  FFMA.FTZ R46, R37, R48, R46 ;  /* 0x00000030252e7223 */ /* 0x000fe2000001002e */
[C---:B------:R-:W-:Y:S01]  /*15760*/  FFMA.FTZ R51, R38.reuse, R43, -R39 ;  /* 0x0000002b26337223 */ /* 0x040fe20000010827 */
[----:B------:R-:W-:Y:S01]  /*15770*/  FFMA.FTZ R55, R38, R41, R42 ;  /* 0x0000002926377223 */ /* 0x000fe2000001002a */
[----:B------:R-:W-:-:S02]  /*15780*/  HADD2.F32 R37, -RZ, R20.H0_H0 ;  /* 0x20000014ff257230 */ /* 0x000fc40000004100 */
[----:B------:R-:W-:Y:S02]  /*15790*/  HADD2.F32 R38, -RZ, R20.H1_H1 ;  /* 0x30000014ff267230 */ /* 0x000fe40000004100 */
[--C-:B------:R-:W-:Y:S02]  /*157a0*/  HADD2.F32 R39, -RZ, R6.reuse.H0_H0 ;  /* 0x20000006ff277230 */ /* 0x100fe40000004100 */
[--C-:B------:R-:W-:Y:S02]  /*157b0*/  HADD2.F32 R20, -RZ, R7.reuse.H0_H0 ;  /* 0x20000007ff147230 */ /* 0x100fe40000004100 */
[----:B------:R-:W-:Y:S02]  /*157c0*/  HADD2.F32 R40, -RZ, R6.H1_H1 ;  /* 0x30000006ff287230 */ /* 0x000fe40000004100 */
[----:B------:R-:W-:Y:S02]  /*157d0*/  HADD2.F32 R7, -RZ, R7.H1_H1 ;  /* 0x30000007ff077230 */ /* 0x000fe40000004100 */
[----:B------:R-:W-:Y:S01]  /*157e0*/  FMUL.FTZ R41, R20, R39 ;  /* 0x0000002714297220 */ /* 0x000fe20000410000 */
[----:B------:R-:W-:-:S02]  /*157f0*/  HADD2.F32 R6, -RZ, R4.H0_H0 ;  /* 0x20000004ff067230 */ /* 0x000fc40000004100 */
[-C--:B------:R-:W-:Y:S01]  /*15800*/  FMUL.FTZ R20, R20, R37.reuse ;  /* 0x0000002514147220 */ /* 0x080fe20000410000 */
[----:B------:R-:W-:Y:S02]  /*15810*/  HADD2.F32 R4, -RZ, R4.H1_H1 ;  /* 0x30000004ff047230 */ /* 0x000fe40000004100 */
[C---:B------:R-:W-:Y:S01]  /*15820*/  FMUL.FTZ R43, R7.reuse, R40 ;  /* 0x00000028072b7220 */ /* 0x040fe20000410000 */
        /* <DEDUP_REMOVED lines=9> */
[----:B------:R-:W-:Y:S02]  /*158c0*/  F2FP.SATFINITE.E4M3.F32.PACK_AB_MERGE_C R51, R51, R52, RZ ;  /* 0x000000343333723e */ /* 0x000fe400048070ff */
[----:B------:R-:W-:Y:S02]  /*158d0*/  F2FP.SATFINITE.E4M3.F32.PACK_AB_MERGE_C R57, R68, R57, RZ ;  /* 0x000000394439723e */ /* 0x000fe400048070ff */
[----:B------:R-:W-:Y:S02]  /*158e0*/  F2FP.SATFINITE.E4M3.F32.PACK_AB_MERGE_C R53, R53, R58, RZ ;  /* 0x0000003a3535723e */ /* 0x000fe400048070ff */
[----:B------:R-:W-:-:S02]  /*158f0*/  F2FP.SATFINITE.E4M3.F32.PACK_AB_MERGE_C R46, R55, R46, RZ ;  /* 0x0000002e372e723e */ /* 0x000fc400048070ff */
[----:B------:R-:W-:Y:S02]  /*15900*/  F2FP.SATFINITE.E4M3.F32.PACK_AB_MERGE_C R5, R24, R5, R21 ;  /* 0x000000051805723e */ /* 0x000fe40004807015 */
[----:B------:R-:W-:Y:S02]  /*15910*/  F2FP.SATFINITE.E4M3.F32.PACK_AB_MERGE_C R7, R63, R36, R7 ;  /* 0x000000243f07723e */ /* 0x000fe40004807007 */
[----:B------:R-:W-:Y:S02]  /*15920*/  F2FP.SATFINITE.E4M3.F32.PACK_AB_MERGE_C R25, R26, R25, R27 ;  /* 0x000000191a19723e */ /* 0x000fe4000480701b */
[----:B------:R-:W-:Y:S02]  /*15930*/  F2FP.SATFINITE.E4M3.F32.PACK_AB_MERGE_C R4, R50, R47, R4 ;  /* 0x0000002f3204723e */ /* 0x000fe40004807004 */
[----:B------:R-:W-:Y:S02]  /*15940*/  F2FP.SATFINITE.E4M3.F32.PACK_AB_MERGE_C R6, R6, R41, R51 ;  /* 0x000000290606723e */ /* 0x000fe40004807033 */
[----:B------:R-:W-:-:S02]  /*15950*/  F2FP.SATFINITE.E4M3.F32.PACK_AB_MERGE_C R27, R64, R61, R57 ;  /* 0x0000003d401b723e */ /* 0x000fc40004807039 */
[----:B------:R-:W-:Y:S02]  /*15960*/  F2FP.SATFINITE.E4M3.F32.PACK_AB_MERGE_C R24, R56, R45, R53 ;  /* 0x0000002d3818723e */ /* 0x000fe40004807035 */
[----:B------:R-:W-:Y:S01]  /*15970*/  F2FP.SATFINITE.E4M3.F32.PACK_AB_MERGE_C R26, R37, R20, R46 ;  /* 0x00000014251a723e */ /* 0x000fe2000480702e */
[----:B------:R1:W-:Y:S04]  /*15980*/  STS.128 [R67+0x14400], R4 ;  /* 0x0144000443007388 */ /* 0x0003e80000000c00 */
[----:B------:R1:W-:Y:S02]  /*15990*/  STS.128 [R0+0x14400], R24 ;  /* 0x0144001800007388 */ /* 0x0003e40000000c00 */
.L_x_2777:
[----:B------:R-:W-:Y:S05]  /*159a0*/  BSYNC B1 ;  /* 0x0000000000017941 */ /* 0x000fea0003800000 */
.L_x_2776:
[----:B------:R-:W-:Y:S04]  /*159b0*/  BSSY B1, `(.L_x_2778) ;  /* 0x0000101000017945 */ /* 0x000fe80003800000 */
[----:B------:R-:W-:Y:S05]  /*159c0*/  @P1 BRA `(.L_x_2779) ;  /* 0x0000000c00fc1947 */ /* 0x000fea0003800000 */
[----:B------:R-:W2:Y:S01]  /*159d0*/  LDL R62, [R1+0x24] ;  /* 0x00002400013e7983 */ /* 0x000ea20000100800 */
[----:B-1---5:R-:W-:Y:S02]  /*159e0*/  SHF.R.U32.HI R0, RZ, 0x8, R28 ;  /* 0x00000008ff007819 */ /* 0x022fe4000001161c */
[----:B------:R-:W-:Y:S02]  /*159f0*/  LOP3.LUT R5, R28, 0xff, RZ, 0xc0, !PT ;  /* 0x000000ff1c057812 */ /* 0x000fe400078ec0ff */
[----:B------:R-:W-:Y:S02]  /*15a00*/  LOP3.LUT R4, R0, 0xff, RZ, 0xc0, !PT ;  /* 0x000000ff00047812 */ /* 0x000fe400078ec0ff */
[----:B------:R-:W-:Y:S02]  /*15a10*/  LEA.HI R0, R3, R192, RZ, 0x1c ;  /* 0x000000c003007211 */ /* 0x000fe400078fe0ff */
[----:B---3--:R-:W-:Y:S02]  /*15a20*/  PRMT R37, R4, 0x7604, R5 ;  /* 0x0000760404257816 */ /* 0x008fe40000000005 */
[----:B------:R-:W-:-:S02]  /*15a30*/  SHF.R.S32.HI R5, RZ, 0x1f, R0 ;  /* 0x0000001fff057819 */ /* 0x000fc40000011400 */
[----:B------:R-:W-:Y:S02]  /*15a40*/  SHF.R.U32.HI R24, RZ, 0x8, R31 ;  /* 0x00000008ff187819 */ /* 0x000fe4000001161f */
[----:B------:R-:W-:Y:S01]  /*15a50*/  LEA.HI R4, R5, R0, RZ, 0x2 ;  /* 0x0000000005047211 */ /* 0x000fe200078f10ff */
[----:B------:R-:W-:Y:S01]  /*15a60*/  IMAD.SHL.U32 R0, R0, 0x10, RZ ;  /* 0x0000001000007824 */ /* 0x000fe200078e00ff */
[----:B0-----:R-:W-:Y:S02]  /*15a70*/  LOP3.LUT R21, R31, 0xff, RZ, 0xc0, !PT ;  /* 0x000000ff1f157812 */ /* 0x001fe400078ec0ff */
        /* <DEDUP_REMOVED lines=33> */
[----:B------:R-:W-:Y:S02]  /*15c90*/  SHF.R.U32.HI R21, RZ, 0x10, R29 ;  /* 0x00000010ff157819 */ /* 0x000fe4000001161d */
        /* <DEDUP_REMOVED lines=20> */
[----:B------:R-:W-:Y:S02]  /*15de0*/  SHF.R.U32.HI R40, RZ, 0x10, R11 ;  /* 0x00000010ff287819 */ /* 0x000fe4000001160b */
[----:B------:R-:W-:Y:S02]  /*15df0*/  PRMT R51, R38, 0x7054, R51 ;  /* 0x0000705426337816 */ /* 0x000fe40000000033 */
[----:B----4-:R-:W-:Y:S02]  /*15e00*/  LOP3.LUT R42, R21, 0xff000000, R29, 0xf8, !PT ;  /* 0xff000000152a7812 */ /* 0x010fe400078ef81d */
[----:B------:R-:W-:Y:S02]  /*15e10*/  F2FP.F16.E4M3.UNPACK_B R48, R49 ;  /* 0x00000031ff30723e */ /* 0x000fe400020006ff */
[----:B0-----:R-:W-:Y:S02]  /*15e20*/  F2FP.F16.E4M3.UNPACK_B R36, R25 ;  /* 0x00000019ff24723e */ /* 0x001fe400020006ff */
[----:B------:R-:W-:Y:S01]  /*15e30*/  LOP3.LUT R45, R43, 0xff000000, R31, 0xf8, !PT ;  /* 0xff0000002b2d7812 */ /* 0x000fe200078ef81f */
[----:B------:R-:W-:Y:S01]  /*15e40*/  HADD2.F32 R50, -RZ, R48.H0_H0 ;  /* 0x20000030ff327230 */ /* 0x000fe20000004100 */
[----:B------:R-:W-:-:S02]  /*15e50*/  LOP3.LUT R47, R47, 0xff000000, R8, 0xf8, !PT ;  /* 0xff0000002f2f7812 */ /* 0x000fc400078ef808 */
[----:B------:R-:W-:Y:S02]  /*15e60*/  LOP3.LUT R40, R40, 0xff, RZ, 0xc0, !PT ;  /* 0x000000ff28287812 */ /* 0x000fe400078ec0ff */
[----:B------:R-:W-:Y:S02]  /*15e70*/  LOP3.LUT R41, R37, 0xff000000, R28, 0xf8, !PT ;  /* 0xff00000025297812 */ /* 0x000fe400078ef81c */
[----:B------:R-:W-:Y:S01]  /*15e80*/  LOP3.LUT R8, R51, 0xff000000, R10, 0xf8, !PT ;  /* 0xff00000033087812 */ /* 0x000fe200078ef80a */
[----:B------:R-:W-:Y:S01]  /*15e90*/  HADD2.F32 R51, -RZ, R48.H1_H1 ;  /* 0x30000030ff337230 */ /* 0x000fe20000004100 */
[----:B------:R-:W-:Y:S02]  /*15ea0*/  F2FP.F16.E4M3.UNPACK_B R43, R42 ;  /* 0x0000002aff2b723e */ /* 0x000fe400020006ff */
[----:B------:R-:W-:Y:S02]  /*15eb0*/  PRMT R53, R40, 0x7054, R53 ;  /* 0x0000705428357816 */ /* 0x000fe40000000035 */
[----:B------:R-:W-:Y:S01]  /*15ec0*/  LOP3.LUT R20, R39, 0xff000000, R30, 0xf8, !PT ;  /* 0xff00000027147812 */ /* 0x000fe200078ef81e */
[--C-:B------:R-:W-:Y:S01]  /*15ed0*/  HADD2.F32 R46, -RZ, R43.reuse.H0_H0 ;  /* 0x2000002bff2e7230 */ /* 0x100fe20000004100 */
[-C--:B------:R-:W-:Y:S01]  /*15ee0*/  F2FP.F16.E4M3.UNPACK_B R39, R27.reuse ;  /* 0x0000001bff27723e */ /* 0x080fe200020006ff */
[----:B------:R-:W-:Y:S01]  /*15ef0*/  HADD2.F32 R43, -RZ, R43.H1_H1 ;  /* 0x3000002bff2b7230 */ /* 0x000fe20000004100 */
[----:B------:R-:W-:-:S02]  /*15f00*/  F2FP.F16.E4M3.UNPACK_B R40, R27.H1 ;  /* 0x0000001bff28723e */ /* 0x000fc400030006ff */
[-C--:B------:R-:W-:Y:S02]  /*15f10*/  F2FP.F16.E4M3.UNPACK_B R27, R24.reuse ;  /* 0x00000018ff1b723e */ /* 0x080fe400020006ff */
[----:B------:R-:W-:Y:S02]  /*15f20*/  F2FP.F16.E4M3.UNPACK_B R31, R24.H1 ;  /* 0x00000018ff1f723e */ /* 0x000fe400030006ff */
[----:B------:R-:W-:Y:S02]  /*15f30*/  F2FP.F16.E4M3.UNPACK_B R37, R25.H1 ;  /* 0x00000019ff25723e */ /* 0x000fe400030006ff */
[----:B------:R-:W-:Y:S02]  /*15f40*/  F2FP.F16.E4M3.UNPACK_B R49, R49.H1 ;  /* 0x00000031ff31723e */ /* 0x000fe400030006ff */
[----:B------:R-:W-:Y:S02]  /*15f50*/  F2FP.F16.E4M3.UNPACK_B R42, R42.H1 ;  /* 0x0000002aff2a723e */ /* 0x000fe400030006ff */
[----:B------:R-:W-:-:S02]  /*15f60*/  LOP3.LUT R53, R53, 0xff000000, R11, 0xf8, !PT ;  /* 0xff00000035357812 */ /* 0x000fc400078ef80b */
[----:B------:R-:W-:Y:S01]  /*15f70*/  F2FP.F16.E4M3.UNPACK_B R38, R26.H1 ;  /* 0x0000001aff26723e */ /* 0x000fe200030006ff */
[----:B--2---:R-:W0:Y:S02]  /*15f80*/  LDS.128 R4, [R62+0x14400] ;  /* 0x014400003e047984 */ /* 0x004e240000000c00 */
        /* <DEDUP_REMOVED lines=8> */
[----:B------:R-:W-:Y:S01]  /*16010*/  F2FP.F16.E4M3.UNPACK_B R11, R4 ;  /* 0x00000004ff0b723e */ /* 0x000fe200020006ff */
[----:B------:R-:W-:Y:S01]  /*16020*/  FMUL.FTZ R25, R5, R46 ;  /* 0x0000002e05197220 */ /* 0x000fe20000410000 */
[----:B------:R-:W-:Y:S01]  /*16030*/  F2FP.F16.E4M3.UNPACK_B R21, R4.H1 ;  /* 0x00000004ff15723e */ /* 0x000fe200030006ff */
[----:B------:R-:W-:Y:S01]  /*16040*/  FFMA.FTZ R5, R9, R46, -R24 ;  /* 0x0000002e09057223 */ /* 0x000fe20000010818 */
[-C--:B------:R-:W-:Y:S01]  /*16050*/  F2FP.F16.E4M3.UNPACK_B R4, R6.reuse ;  /* 0x00000006ff04723e */ /* 0x080fe200020006ff */
[----:B------:R-:W-:Y:S01]  /*16060*/  HADD2.F32 R24, -RZ, R10.H1_H1 ;  /* 0x3000000aff187230 */ /* 0x000fe20000004100 */
[----:B------:R-:W-:Y:S01]  /*16070*/  F2FP.F16.E4M3.UNPACK_B R7, R6.H1 ;  /* 0x00000006ff07723e */ /* 0x000fe200030006ff */
[----:B------:R-:W-:Y:S01]  /*16080*/  HADD2.F32 R46, -RZ, R49.H0_H0 ;  /* 0x20000031ff2e7230 */ /* 0x000fe20000004100 */
[----:B------:R-:W-:Y:S01]  /*16090*/  F2FP.F16.E4M3.UNPACK_B R6, R26 ;  /* 0x0000001aff06723e */ /* 0x000fe200020006ff */
[----:B------:R-:W-:-:S02]  /*160a0*/  HADD2.F32 R10, -RZ, R37.H0_H0 ;  /* 0x20000025ff0a7230 */ /* 0x000fc40000004100 */
[C---:B------:R-:W-:Y:S01]  /*160b0*/  FMUL.FTZ R55, R36.reuse, R51 ;  /* 0x0000003324377220 */ /* 0x040fe20000410000 */
[----:B------:R-:W-:Y:S02]  /*160c0*/  HADD2.F32 R26, -RZ, R42.H0_H0 ;  /* 0x2000002aff1a7230 */ /* 0x000fe40000004100 */
[-C--:B------:R-:W-:Y:S01]  /*160d0*/  FMUL.FTZ R36, R36, R43.reuse ;  /* 0x0000002b24247220 */ /* 0x080fe20000410000 */
[----:B------:R-:W-:Y:S01]  /*160e0*/  FFMA.FTZ R9, R9, R50, R25 ;  /* 0x0000003209097223 */ /* 0x000fe20000010019 */
[C---:B------:R-:W-:Y:S01]  /*160f0*/  FMUL.FTZ R48, R10.reuse, R46 ;  /* 0x0000002e0a307220 */ /* 0x040fe20000410000 */
[----:B------:R-:W-:Y:S02]  /*16100*/  HADD2.F32 R25, -RZ, R28.H0_H0 ;  /* 0x2000001cff197230 */ /* 0x000fe40000004100 */
[----:B------:R-:W-:Y:S01]  /*16110*/  FMUL.FTZ R57, R10, R26 ;  /* 0x0000001a0a397220 */ /* 0x000fe20000410000 */
[C---:B------:R-:W-:Y:S01]  /*16120*/  FFMA.FTZ R10, R24.reuse, R43, -R55 ;  /* 0x0000002b180a7223 */ /* 0x040fe20000010837 */
[----:B------:R-:W-:Y:S01]  /*16130*/  FFMA.FTZ R24, R24, R51, R36 ;  /* 0x0000003318187223 */ /* 0x000fe20000010024 */
[----:B------:R-:W-:Y:S01]  /*16140*/  F2FP.F16.E4M3.UNPACK_B R36, R45 ;  /* 0x0000002dff24723e */ /* 0x000fe200020006ff */
[C---:B------:R-:W-:Y:S01]  /*16150*/  FFMA.FTZ R57, R25.reuse, R46, R57 ;  /* 0x0000002e19397223 */ /* 0x040fe20000010039 */
[----:B------:R-:W-:Y:S01]  /*16160*/  FFMA.FTZ R50, R25, R26, -R48 ;  /* 0x0000001a19327223 */ /* 0x000fe20000010830 */
[----:B------:R-:W-:Y:S01]  /*16170*/  HADD2.F32 R42, -RZ, R42.H1_H1 ;  /* 0x3000002aff2a7230 */ /* 0x000fe20000004100 */
[-C--:B------:R-:W-:Y:S01]  /*16180*/  F2FP.F16.E4M3.UNPACK_B R46, R53.reuse ;  /* 0x00000035ff2e723e */ /* 0x080fe200020006ff */
[----:B------:R-:W-:Y:S01]  /*16190*/  HADD2.F32 R49, -RZ, R49.H1_H1 ;  /* 0x30000031ff317230 */ /* 0x000fe20000004100 */
[----:B------:R-:W-:Y:S01]  /*161a0*/  F2FP.F16.E4M3.UNPACK_B R53, R53.H1 ;  /* 0x00000035ff35723e */ /* 0x000fe200030006ff */
[----:B------:R-:W-:Y:S01]  /*161b0*/  HADD2.F32 R37, -RZ, R37.H1_H1 ;  /* 0x30000025ff257230 */ /* 0x000fe20000004100 */
[----:B------:R-:W-:Y:S01]  /*161c0*/  F2FP.F16.E4M3.UNPACK_B R45, R45.H1 ;  /* 0x0000002dff2d723e */ /* 0x000fe200030006ff */
[----:B------:R-:W-:-:S02]  /*161d0*/  HADD2.F32 R26, -RZ, R39.H0_H0 ;  /* 0x20000027ff1a7230 */ /* 0x000fc40000004100 */
[----:B------:R-:W-:Y:S02]  /*161e0*/  HADD2.F32 R43, -RZ, R36.H0_H0 ;  /* 0x20000024ff2b7230 */ /* 0x000fe40000004100 */
[C---:B------:R-:W-:Y:S01]  /*161f0*/  FMUL.FTZ R51, R37.reuse, R49 ;  /* 0x0000003125337220 */ /* 0x040fe20000410000 */
[----:B------:R-:W-:Y:S02]  /*16200*/  HADD2.F32 R28, -RZ, R28.H1_H1 ;  /* 0x3000001cff1c7230 */ /* 0x000fe40000004100 */
[----:B------:R-:W-:Y:S01]  /*16210*/  FMUL.FTZ R52, R37, R42 ;  /* 0x0000002a25347220 */ /* 0x000fe20000410000 */
[--C-:B------:R-:W-:Y:S02]  /*16220*/  HADD2.F32 R48, -RZ, R46.reuse.H0_H0 ;  /* 0x2000002eff307230 */ /* 0x100fe40000004100 */
[----:B------:R-:W-:Y:S01]  /*16230*/  FMUL.FTZ R37, R26, R43 ;  /* 0x0000002b1a257220 */ /* 0x000fe20000410000 */
[----:B------:R-:W-:Y:S02]  /*16240*/  HADD2.F32 R25, -RZ, R29.H0_H0 ;  /* 0x2000001dff197230 */ /* 0x000fe40000004100 */
[----:B------:R-:W-:Y:S01]  /*16250*/  FFMA.FTZ R52, R28, R49, R52 ;  /* 0x000000311c347223 */ /* 0x000fe20000010034 */
[----:B------:R-:W-:-:S02]  /*16260*/  HADD2.F32 R46, -RZ, R46.H1_H1 ;  /* 0x3000002eff2e7230 */ /* 0x000fc40000004100 */
[-C--:B------:R-:W-:Y:S01]  /*16270*/  FMUL.FTZ R54, R26, R48.reuse ;  /* 0x000000301a367220 */ /* 0x080fe20000410000 */
[----:B------:R-:W-:Y:S02]  /*16280*/  HADD2.F32 R39, -RZ, R39.H1_H1 ;  /* 0x30000027ff277230 */ /* 0x000fe40000004100 */
[C---:B------:R-:W-:Y:S01]  /*16290*/  FFMA.FTZ R49, R25.reuse, R48, R37 ;  /* 0x0000003019317223 */ /* 0x040fe20000010025 */
[----:B------:R-:W-:Y:S02]  /*162a0*/  HADD2.F32 R37, -RZ, R53.H0_H0 ;  /* 0x20000035ff257230 */ /* 0x000fe40000004100 */
[----:B------:R-:W-:Y:S01]  /*162b0*/  FFMA.FTZ R51, R28, R42, -R51 ;  /* 0x0000002a1c337223 */ /* 0x000fe20000010833 */
[----:B------:R-:W-:Y:S02]  /*162c0*/  HADD2.F32 R26, -RZ, R40.H0_H0 ;  /* 0x20000028ff1a7230 */ /* 0x000fe40000004100 */
[----:B------:R-:W-:Y:S01]  /*162d0*/  FFMA.FTZ R54, R25, R43, -R54 ;  /* 0x0000002b19367223 */ /* 0x000fe20000010836 */
[----:B------:R-:W-:-:S02]  /*162e0*/  HADD2.F32 R36, -RZ, R36.H1_H1 ;  /* 0x30000024ff247230 */ /* 0x000fc40000004100 */
[C---:B------:R-:W-:Y:S01]  /*162f0*/  FMUL.FTZ R42, R39.reuse, R46 ;  /* 0x0000002e272a7220 */ /* 0x040fe20000410000 */
[----:B------:R-:W-:Y:S02]  /*16300*/  HADD2.F32 R29, -RZ, R29.H1_H1 ;  /* 0x3000001dff1d7230 */ /* 0x000fe40000004100 */
[C---:B------:R-:W-:Y:S01]  /*16310*/  FMUL.FTZ R48, R26.reuse, R37 ;  /* 0x000000251a307220 */ /* 0x040fe20000410000 */
[--C-:B------:R-:W-:Y:S02]  /*16320*/  HADD2.F32 R28, -RZ, R45.reuse.H0_H0 ;  /* 0x2000002dff1c7230 */ /* 0x100fe40000004100 */
[-C--:B------:R-:W-:Y:S01]  /*16330*/  FMUL.FTZ R39, R39, R36.reuse ;  /* 0x0000002427277220 */ /* 0x080fe20000410000 */
[----:B------:R-:W-:Y:S02]  /*16340*/  HADD2.F32 R25, -RZ, R30.H0_H0 ;  /* 0x2000001eff197230 */ /* 0x000fe40000004100 */
[----:B------:R-:W-:Y:S01]  /*16350*/  FFMA.FTZ R55, R29, R36, -R42 ;  /* 0x000000241d377223 */ /* 0x000fe2000001082a */
[----:B------:R-:W-:Y:S01]  /*16360*/  F2FP.F16.E4M3.UNPACK_B R36, R47.H1 ;  /* 0x0000002fff24723e */ /* 0x000fe200030006ff */
[----:B------:R-:W-:Y:S01]  /*16370*/  FMUL.FTZ R26, R26, R28 ;  /* 0x0000001c1a1a7220 */ /* 0x000fe20000410000 */
[----:B------:R-:W-:-:S02]  /*16380*/  HADD2.F32 R45, -RZ, R45.H1_H1 ;  /* 0x3000002dff2d7230 */ /* 0x000fc40000004100 */
[C---:B------:R-:W-:Y:S01]  /*16390*/  FFMA.FTZ R58, R25.reuse, R28, -R48 ;  /* 0x0000001c193a7223 */ /* 0x040fe20000010830 */
[----:B------:R-:W-:Y:S01]  /*163a0*/  F2FP.F16.E4M3.UNPACK_B R28, R41.H1 ;  /* 0x00000029ff1c723e */ /* 0x000fe200030006ff */
[----:B------:R-:W-:Y:S01]  /*163b0*/  FFMA.FTZ R59, R25, R37, R26 ;  /* 0x00000025193b7223 */ /* 0x000fe2000001001a */
[----:B------:R-:W-:Y:S02]  /*163c0*/  HADD2.F32 R53, -RZ, R53.H1_H1 ;  /* 0x30000035ff357230 */ /* 0x000fe40000004100 */
[----:B------:R-:W-:Y:S01]  /*163d0*/  FFMA.FTZ R56, R29, R46, R39 ;  /* 0x0000002e1d387223 */ /* 0x000fe20000010027 */
[----:B------:R-:W-:Y:S01]  /*163e0*/  HADD2.F32 R40, -RZ, R40.H1_H1 ;  /* 0x30000028ff287230 */ /* 0x000fe20000004100 */
[----:B------:R-:W-:Y:S01]  /*163f0*/  F2FP.F16.E4M3.UNPACK_B R47, R47 ;  /* 0x0000002fff2f723e */ /* 0x000fe200020006ff */
[----:B------:R-:W-:Y:S01]  /*16400*/  HADD2.F32 R37, -RZ, R36.H0_H0 ;  /* 0x20000024ff257230 */ /* 0x000fe20000004100 */
[----:B------:R-:W-:Y:S01]  /*16410*/  F2FP.F16.E4M3.UNPACK_B R41, R41 ;  /* 0x00000029ff29723e */ /* 0x000fe200020006ff */
        /* <DEDUP_REMOVED lines=8> */
[----:B------:R-:W-:Y:S01]  /*164a0*/  HADD2.F32 R36, -RZ, R36.H1_H1 ;  /* 0x30000024ff247230 */ /* 0x000fe20000004100 */
[----:B------:R-:W-:Y:S01]  /*164b0*/  F2FP.SATFINITE.E4M3.F32.PACK_AB_MERGE_C R50, R51, R50, RZ ;  /* 0x000000323332723e */ /* 0x000fe200048070ff */
[----:B------:R-:W-:-:S02]  /*164c0*/  HADD2.F32 R31, -RZ, R31.H1_H1 ;  /* 0x3000001fff1f7230 */ /* 0x000fc40000004100 */
[----:B------:R-:W-:Y:S01]  /*164d0*/  FFMA.FTZ R37, R25, R37, R26 ;  /* 0x0000002519257223 */ /* 0x000fe2000001001a */
[----:B------:R-:W-:Y:S02]  /*164e0*/  HADD2.F32 R28, -RZ, R28.H1_H1 ;  /* 0x3000001cff1c7230 */ /* 0x000fe40000004100 */
[C---:B------:R-:W-:Y:S01]  /*164f0*/  FFMA.FTZ R61, R30.reuse, R45, -R39 ;  /* 0x0000002d1e3d7223 */ /* 0x040fe20000010827 */
[----:B------:R-:W-:Y:S02]  /*16500*/  HADD2.F32 R21, -RZ, R21.H1_H1 ;  /* 0x30000015ff157230 */ /* 0x000fe40000004100 */
[----:B------:R-:W-:Y:S01]  /*16510*/  FMUL.FTZ R26, R31, R36 ;  /* 0x000000241f1a7220 */ /* 0x000fe20000410000 */
[----:B------:R-:W-:Y:S01]  /*16520*/  FFMA.FTZ R60, R30, R53, R42 ;  /* 0x000000351e3c7223 */ /* 0x000fe2000001002a */
[----:B------:R-:W-:Y:S01]  /*16530*/  FFMA.FTZ R39, R25, R29, -R40 ;  /* 0x0000001d19277223 */ /* 0x000fe20000010828 */
[----:B------:R-:W-:Y:S01]  /*16540*/  FMUL.FTZ R31, R31, R28 ;  /* 0x0000001c1f1f7220 */ /* 0x000fe20000410000 */
[----:B------:R-:W-:-:S02]  /*16550*/  HADD2.F32 R30, -RZ, R47.H0_H0 ;  /* 0x2000002fff1e7230 */ /* 0x000fc40000004100 */
[C---:B------:R-:W-:Y:S01]  /*16560*/  FFMA.FTZ R46, R21.reuse, R28, -R26 ;  /* 0x0000001c152e7223 */ /* 0x040fe2000001081a */
[----:B------:R-:W-:Y:S02]  /*16570*/  HADD2.F32 R25, -RZ, R27.H0_H0 ;  /* 0x2000001bff197230 */ /* 0x000fe40000004100 */
        /* <DEDUP_REMOVED lines=11> */
[----:B------:R-:W-:Y:S02]  /*16630*/  HADD2.F32 R11, -RZ, R11.H1_H1 ;  /* 0x3000000bff0b7230 */ /* 0x000fe40000004100 */
[C---:B------:R-:W-:Y:S01]  /*16640*/  FMUL.FTZ R42, R27.reuse, R28 ;  /* 0x0000001c1b2a7220 */ /* 0x040fe20000410000 */
[----:B------:R-:W-:Y:S01]  /*16650*/  F2FP.F16.E4M3.UNPACK_B R25, R20.H1 ;  /* 0x00000014ff19723e */ /* 0x000fe200030006ff */
[-C--:B------:R-:W-:Y:S01]  /*16660*/  FMUL.FTZ R31, R27, R26.reuse ;  /* 0x0000001a1b1f7220 */ /* 0x080fe20000410000 */
[----:B------:R-:W-:Y:S02]  /*16670*/  HADD2.F32 R30, -RZ, R29.H0_H0 ;  /* 0x2000001dff1e7230 */ /* 0x000fe40000004100 */
        /* <DEDUP_REMOVED lines=11> */
[----:B------:R-:W-:Y:S01]  /*16730*/  HADD2.F32 R25, -RZ, R25.H1_H1 ;  /* 0x30000019ff197230 */ /* 0x000fe20000004100 */
[----:B------:R-:W-:Y:S01]  /*16740*/  F2FP.F16.E4M3.UNPACK_B R8, R8 ;  /* 0x00000008ff08723e */ /* 0x000fe200020006ff */
[----:B------:R-:W-:-:S02]  /*16750*/  HADD2.F32 R7, -RZ, R7.H1_H1 ;  /* 0x30000007ff077230 */ /* 0x000fc40000004100 */
[C---:B------:R-:W-:Y:S01]  /*16760*/  FMUL.FTZ R26, R38.reuse, R29 ;  /* 0x0000001d261a7220 */ /* 0x040fe20000410000 */
[----:B------:R-:W-:Y:S01]  /*16770*/  FFMA.FTZ R42, R11, R30, R42 ;  /* 0x0000001e0b2a7223 */ /* 0x000fe2000001002a */
[-C--:B------:R-:W-:Y:S01]  /*16780*/  FMUL.FTZ R38, R38, R25.reuse ;  /* 0x0000001926267220 */ /* 0x080fe20000410000 */
[--C-:B------:R-:W-:Y:S02]  /*16790*/  HADD2.F32 R11, -RZ, R20.reuse.H0_H0 ;  /* 0x20000014ff0b7230 */ /* 0x100fe40000004100 */
[C---:B------:R-:W-:Y:S01]  /*167a0*/  FFMA.FTZ R43, R7.reuse, R25, -R26 ;  /* 0x00000019072b7223 */ /* 0x040fe2000001081a */
[----:B------:R-:W-:Y:S02]  /*167b0*/  HADD2.F32 R21, -RZ, R20.H1_H1 ;  /* 0x30000014ff157230 */ /* 0x000fe40000004100 */
[----:B------:R-:W-:Y:S01]  /*167c0*/  FFMA.FTZ R45, R7, R29, R38 ;  /* 0x0000001d072d7223 */ /* 0x000fe20000010026 */
[----:B------:R-:W-:Y:S01]  /*167d0*/  HADD2.F32 R20, -RZ, R8.H0_H0 ;  /* 0x20000008ff147230 */ /* 0x000fe20000004100 */
[----:B------:R-:W-:Y:S01]  /*167e0*/  F2FP.SATFINITE.E4M3.F32.PACK_AB_MERGE_C R52, R52, R57, RZ ;  /* 0x000000393434723e */ /* 0x000fe200048070ff */
[----:B------:R-:W-:Y:S01]  /*167f0*/  HADD2.F32 R7, -RZ, R6.H0_H0 ;  /* 0x20000006ff077230 */ /* 0x000fe20000004100 */
[----:B------:R-:W-:Y:S01]  /*16800*/  F2FP.SATFINITE.E4M3.F32.PACK_AB_MERGE_C R28, R43, R28, RZ ;  /* 0x0000001c2b1c723e */ /* 0x000fe200048070ff */
[----:B------:R-:W-:Y:S01]  /*16810*/  HADD2.F32 R25, -RZ, R8.H1_H1 ;  /* 0x30000008ff197230 */ /* 0x000fe20000004100 */
[----:B------:R-:W-:Y:S01]  /*16820*/  F2FP.SATFINITE.E4M3.F32.PACK_AB_MERGE_C R42, R45, R42, RZ ;  /* 0x0000002a2d2a723e */ /* 0x000fe200048070ff */
[----:B------:R-:W-:-:S02]  /*16830*/  HADD2.F32 R8, -RZ, R6.H1_H1 ;  /* 0x30000006ff087230 */ /* 0x000fc40000004100 */
        /* <DEDUP_REMOVED lines=18> */
[----:B------:R-:W-:Y:S02]  /*16960*/  F2FP.SATFINITE.E4M3.F32.PACK_AB_MERGE_C R9, R24, R9, R52 ;  /* 0x000000091809723e */ /* 0x000fe40004807034 */
[----:B------:R-:W-:Y:S01]  /*16970*/  F2FP.SATFINITE.E4M3.F32.PACK_AB_MERGE_C R11, R56, R49, R11 ;  /* 0x00000031380b723e */ /* 0x000fe2000480700b */
[----:B------:R2:W-:Y:S01]  /*16980*/  STS.128 [R62+0x14400], R4 ;  /* 0x014400043e007388 */ /* 0x0005e20000000c00 */
[----:B------:R-:W-:Y:S02]  /*16990*/  F2FP.SATFINITE.E4M3.F32.PACK_AB_MERGE_C R8, R31, R40, R8 ;  /* 0x000000281f08723e */ /* 0x000fe40004807008 */
[----:B------:R-:W-:-:S05]  /*169a0*/  F2FP.SATFINITE.E4M3.F32.PACK_AB_MERGE_C R10, R25, R20, R42 ;  /* 0x00000014190a723e */ /* 0x000fca000480702a */
[----:B------:R2:W-:Y:S02]  /*169b0*/  STS.128 [R0+0x14400], R8 ;  /* 0x0144000800007388 */ /* 0x0005e40000000c00 */
.L_x_2779:
[----:B------:R-:W-:Y:S05]  /*169c0*/  BSYNC B1 ;  /* 0x0000000000017941 */ /* 0x000fea0003800000 */
.L_x_2778:
[----:B------:R-:W-:Y:S05]  /*169d0*/  @P2 BRA `(.L_x_2760) ;  /* 0x0000000c00dc2947 */ /* 0x000fea0003800000 */
[----:B------:R-:W4:Y:S01]  /*169e0*/  LDL R51, [R1+0x20] ;  /* 0x0000200001337983 */ /* 0x000f220000100800 */
[----:B-12--5:R-:W-:Y:S02]  /*169f0*/  SHF.R.U32.HI R4, RZ, 0x8, R32 ;  /* 0x00000008ff047819 */ /* 0x026fe40000011620 */
        /* <DEDUP_REMOVED lines=9> */
[----:B------:R-:W-:Y:S02]  /*16a90*/  LEA.HI R4, R0, R3, RZ, 0x2 ;  /* 0x0000000300047211 */ /* 0x000fe400078f10ff */
[----:B------:R-:W-:-:S02]  /*16aa0*/  SHF.L.U32 R0, R3, 0x4, RZ ;  /* 0x0000000403007819 */ /* 0x000fc400000006ff */
[----:B------:R-:W-:Y:S01]  /*16ab0*/  SHF.R.U32.HI R7, RZ, 0x8, R33 ;  /* 0x00000008ff077819 */ /* 0x000fe20000011621 */
[----:B------:R-:W-:Y:S01]  /*16ac0*/  IMAD.SHL.U32 R4, R4, 0x800, RZ ;  /* 0x0000080004047824 */ /* 0x000fe200078e00ff */
[----:B------:R-:W-:Y:S02]  /*16ad0*/  LOP3.LUT R3, R207, 0x30, R0, 0xf8, !PT ;  /* 0x00000030cf037812 */ /* 0x000fe400078ef800 */
[----:B------:R-:W-:Y:S02]  /*16ae0*/  LOP3.LUT R6, R33, 0xff, RZ, 0xc0, !PT ;  /* 0x000000ff21067812 */ /* 0x000fe400078ec0ff */
[----:B------:R-:W-:Y:S02]  /*16af0*/  LOP3.LUT R7, R7, 0xff, RZ, 0xc0, !PT ;  /* 0x000000ff07077812 */ /* 0x000fe400078ec0ff */
[----:B------:R-:W-:Y:S02]  /*16b00*/  SHF.R.U32.HI R8, RZ, 0x8, R12 ;  /* 0x00000008ff087819 */ /* 0x000fe4000001160c */
[----:B------:R-:W-:-:S02]  /*16b10*/  LOP3.LUT R3, R3, R208, RZ, 0x3c, !PT ;  /* 0x000000d003037212 */ /* 0x000fc400078e3cff */
[----:B------:R-:W-:Y:S02]  /*16b20*/  LOP3.LUT R0, R4, 0xffffe000, RZ, 0xc0, !PT ;  /* 0xffffe00004007812 */ /* 0x000fe400078ec0ff */
[----:B------:R-:W-:Y:S02]  /*16b30*/  PRMT R20, R7, 0x7604, R6 ;  /* 0x0000760407147816 */ /* 0x000fe40000000006 */
[----:B------:R-:W-:Y:S02]  /*16b40*/  LOP3.LUT R7, R12, 0xff, RZ, 0xc0, !PT ;  /* 0x000000ff0c077812 */ /* 0x000fe400078ec0ff */
[----:B------:R-:W-:Y:S02]  /*16b50*/  LOP3.LUT R8, R8, 0xff, RZ, 0xc0, !PT ;  /* 0x000000ff08087812 */ /* 0x000fe400078ec0ff */
[----:B------:R-:W-:Y:S02]  /*16b60*/  IADD3 R3, R3, R209, R0 ;  /* 0x000000d103037210 */ /* 0x000fe40007ffe000 */
[----:B------:R-:W-:-:S02]  /*16b70*/  SHF.R.U32.HI R6, RZ, 0x8, R35 ;  /* 0x00000008ff067819 */ /* 0x000fc40000011623 */
[----:B------:R-:W-:Y:S01]  /*16b80*/  PRMT R29, R8, 0x7604, R7 ;  /* 0x00007604081d7816 */ /* 0x000fe20000000007 */
[----:B------:R-:W-:Y:S01]  /*16b90*/  IMAD.IADD R0, R18, 0x1, R3 ;  /* 0x0000000112007824 */ /* 0x000fe200078e0203 */
[----:B------:R-:W-:Y:S02]  /*16ba0*/  SHF.R.U32.HI R8, RZ, 0x8, R13 ;  /* 0x00000008ff087819 */ /* 0x000fe4000001160d */
[----:B------:R-:W-:Y:S02]  /*16bb0*/  LOP3.LUT R5, R35, 0xff, RZ, 0xc0, !PT ;  /* 0x000000ff23057812 */ /* 0x000fe400078ec0ff */
[----:B------:R-:W-:Y:S02]  /*16bc0*/  LOP3.LUT R6, R6, 0xff, RZ, 0xc0, !PT ;  /* 0x000000ff06067812 */ /* 0x000fe400078ec0ff */
[----:B------:R-:W-:Y:S02]  /*16bd0*/  LOP3.LUT R3, R8, 0xff, RZ, 0xc0, !PT ;  /* 0x000000ff08037812 */ /* 0x000fe400078ec0ff */
[----:B------:R-:W0:Y:S01]  /*16be0*/  LDS.128 R8, [R0+0x14400] ;  /* 0x0144000000087984 */ /* 0x000e220000000c00 */
[----:B------:R-:W-:-:S02]  /*16bf0*/  PRMT R24, R6, 0x7604, R5 ;  /* 0x0000760406187816 */ /* 0x000fc40000000005 */
[----:B------:R-:W-:Y:S02]  /*16c00*/  SHF.R.U32.HI R31, RZ, 0x8, R15 ;  /* 0x00000008ff1f7819 */ /* 0x000fe4000001160f */
[----:B------:R-:W-:Y:S02]  /*16c10*/  SHF.R.U32.HI R28, RZ, 0x8, R14 ;  /* 0x00000008ff1c7819 */ /* 0x000fe4000001160e */
[----:B------:R-:W-:Y:S02]  /*16c20*/  LOP3.LUT R30, R15, 0xff, RZ, 0xc0, !PT ;  /* 0x000000ff0f1e7812 */ /* 0x000fe400078ec0ff */
[----:B------:R-:W-:Y:S02]  /*16c30*/  LOP3.LUT R31, R31, 0xff, RZ, 0xc0, !PT ;  /* 0x000000ff1f1f7812 */ /* 0x000fe400078ec0ff */
[----:B------:R-:W-:Y:S02]  /*16c40*/  LOP3.LUT R26, R13, 0xff, RZ, 0xc0, !PT ;  /* 0x000000ff0d1a7812 */ /* 0x000fe400078ec0ff */
[----:B------:R-:W-:-:S02]  /*16c50*/  LOP3.LUT R27, R14, 0xff, RZ, 0xc0, !PT ;  /* 0x000000ff0e1b7812 */ /* 0x000fc400078ec0ff */
[----:B------:R-:W-:Y:S02]  /*16c60*/  LOP3.LUT R28, R28, 0xff, RZ, 0xc0, !PT ;  /* 0x000000ff1c1c7812 */ /* 0x000fe400078ec0ff */
[----:B------:R-:W-:Y:S02]  /*16c70*/  PRMT R30, R31, 0x7604, R30 ;  /* 0x000076041f1e7816 */ /* 0x000fe4000000001e */
[----:B------:R-:W-:Y:S02]  /*16c80*/  PRMT R26, R3, 0x7604, R26 ;  /* 0x00007604031a7816 */ /* 0x000fe4000000001a */
[----:B---3--:R-:W-:Y:S02]  /*16c90*/  PRMT R37, R28, 0x7604, R27 ;  /* 0x000076041c257816 */ /* 0x008fe4000000001b */
[----:B------:R-:W-:Y:S02]  /*16ca0*/  SHF.R.U32.HI R31, RZ, 0x10, R13 ;  /* 0x00000010ff1f7819 */ /* 0x000fe4000001160d */
[----:B------:R-:W-:-:S02]  /*16cb0*/  SHF.R.U32.HI R3, RZ, 0x10, R33 ;  /* 0x00000010ff037819 */ /* 0x000fc40000011621 */
[----:B------:R-:W-:Y:S01]  /*16cc0*/  SHF.R.U32.HI R27, RZ, 0x10, R35 ;  /* 0x00000010ff1b7819 */ /* 0x000fe20000011623 */
[----:B------:R-:W-:Y:S01]  /*16cd0*/  IMAD.U32 R31, R31, 0x10000, RZ ;  /* 0x000100001f1f7824 */ /* 0x000fe200078e00ff */
[----:B------:R-:W-:Y:S01]  /*16ce0*/  SHF.R.U32.HI R39, RZ, 0x10, R15 ;  /* 0x00000010ff277819 */ /* 0x000fe2000001160f */
[----:B------:R-:W-:Y:S01]  /*16cf0*/  IMAD.U32 R3, R3, 0x10000, RZ ;  /* 0x0001000003037824 */ /* 0x000fe200078e00ff */
[----:B------:R-:W-:Y:S02]  /*16d00*/  SHF.L.U32 R27, R27, 0x10, RZ ;  /* 0x000000101b1b7819 */ /* 0x000fe400000006ff */
[----:B------:R-:W-:Y:S01]  /*16d10*/  LOP3.LUT R31, R26, 0xff0000, R31, 0xf8, !PT ;  /* 0x00ff00001a1f7812 */ /* 0x000fe200078ef81f */
[----:B------:R-:W-:Y:S01]  /*16d20*/  IMAD.U32 R39, R39, 0x10000, RZ ;  /* 0x0001000027277824 */ /* 0x000fe200078e00ff */
        /* <DEDUP_REMOVED lines=10> */
[----:B------:R-:W-:Y:S02]  /*16dd0*/  F2FP.F16.E4M3.UNPACK_B R38, R35 ;  /* 0x00000023ff26723e */ /* 0x000fe400020006ff */
[----:B0-----:R-:W-:Y:S02]  /*16de0*/  F2FP.F16.E4M3.UNPACK_B R27, R9 ;  /* 0x00000009ff1b723e */ /* 0x001fe400020006ff */
[----:B------:R-:W-:Y:S02]  /*16df0*/  F2FP.F16.E4M3.UNPACK_B R34, R33 ;  /* 0x00000021ff22723e */ /* 0x000fe400020006ff */
[----:B------:R-:W-:-:S02]  /*16e00*/  LOP3.LUT R37, R29, 0xff000000, R12, 0xf8, !PT ;  /* 0xff0000001d257812 */ /* 0x000fc400078ef80c */
[----:B------:R-:W-:Y:S02]  /*16e10*/  LOP3.LUT R21, R21, 0xff0000, R32, 0xf8, !PT ;  /* 0x00ff000015157812 */ /* 0x000fe400078ef820 */
[----:B------:R-:W-:Y:S02]  /*16e20*/  LOP3.LUT R12, R3, 0xff000000, R14, 0xf8, !PT ;  /* 0xff000000030c7812 */ /* 0x000fe400078ef80e */
[----:B------:R-:W-:Y:S01]  /*16e30*/  LOP3.LUT R40, R39, 0xff000000, R15, 0xf8, !PT ;  /* 0xff00000027287812 */ /* 0x000fe200078ef80f */
[--C-:B------:R-:W-:Y:S01]  /*16e40*/  HADD2.F32 R39, -RZ, R38.reuse.H0_H0 ;  /* 0x20000026ff277230 */ /* 0x100fe20000004100 */
[----:B------:R-:W-:Y:S01]  /*16e50*/  LOP3.LUT R32, R21, 0xff000000, R32, 0xf8, !PT ;  /* 0xff00000015207812 */ /* 0x000fe200078ef820 */
[----:B------:R-:W-:Y:S01]  /*16e60*/  HADD2.F32 R38, -RZ, R38.H1_H1 ;  /* 0x30000026ff267230 */ /* 0x000fe20000004100 */
[----:B------:R-:W-:Y:S02]  /*16e70*/  F2FP.F16.E4M3.UNPACK_B R28, R9.H1 ;  /* 0x00000009ff1c723e */ /* 0x000fe400030006ff */
[----:B------:R-:W-:-:S02]  /*16e80*/  F2FP.F16.E4M3.UNPACK_B R30, R11 ;  /* 0x0000000bff1e723e */ /* 0x000fc400020006ff */
[----:B------:R-:W-:Y:S02]  /*16e90*/  F2FP.F16.E4M3.UNPACK_B R31, R11.H1 ;  /* 0x0000000bff1f723e */ /* 0x000fe400030006ff */
[-C--:B------:R-:W-:Y:S02]  /*16ea0*/  F2FP.F16.E4M3.UNPACK_B R11, R8.reuse ;  /* 0x00000008ff0b723e */ /* 0x080fe400020006ff */
[----:B------:R-:W-:Y:S02]  /*16eb0*/  F2FP.F16.E4M3.UNPACK_B R26, R8.H1 ;  /* 0x00000008ff1a723e */ /* 0x000fe400030006ff */
[----:B------:R-:W-:Y:S02]  /*16ec0*/  F2FP.F16.E4M3.UNPACK_B R33, R33.H1 ;  /* 0x00000021ff21723e */ /* 0x000fe400030006ff */
[----:B------:R-:W-:Y:S01]  /*16ed0*/  F2FP.F16.E4M3.UNPACK_B R29, R10.H1 ;  /* 0x0000000aff1d723e */ /* 0x000fe200030006ff */
[----:B----4-:R-:W0:Y:S02]  /*16ee0*/  LDS.128 R4, [R51+0x14400] ;  /* 0x0144000033047984 */ /* 0x010e240000000c00 */
[----:B0-----:R-:W-:-:S02]  /*16ef0*/  F2FP.F16.E4M3.UNPACK_B R24, R7 ;  /* 0x00000007ff18723e */ /* 0x001fc400020006ff */
[----:B------:R-:W-:Y:S02]  /*16f00*/  F2FP.F16.E4M3.UNPACK_B R25, R7.H1 ;  /* 0x00000007ff19723e */ /* 0x000fe400030006ff */
[-C--:B------:R-:W-:Y:S02]  /*16f10*/  F2FP.F16.E4M3.UNPACK_B R14, R5.reuse ;  /* 0x00000005ff0e723e */ /* 0x080fe400020006ff */
[-C--:B------:R-:W-:Y:S02]  /*16f20*/  F2FP.F16.E4M3.UNPACK_B R7, R4.reuse ;  /* 0x00000004ff07723e */ /* 0x080fe400020006ff */
[----:B------:R-:W-:Y:S01]  /*16f30*/  F2FP.F16.E4M3.UNPACK_B R13, R4.H1 ;  /* 0x00000004ff0d723e */ /* 0x000fe200030006ff */
[--C-:B------:R-:W-:Y:S01]  /*16f40*/  HADD2.F32 R4, -RZ, R27.reuse.H0_H0 ;  /* 0x2000001bff047230 */ /* 0x100fe20000004100 */
[----:B------:R-:W-:Y:S01]  /*16f50*/  F2FP.F16.E4M3.UNPACK_B R15, R5.H1 ;  /* 0x00000005ff0f723e */ /* 0x000fe200030006ff */
[----:B------:R-:W-:Y:S01]  /*16f60*/  HADD2.F32 R5, -RZ, R34.H0_H0 ;  /* 0x20000022ff057230 */ /* 0x000fe20000004100 */
[-C--:B------:R-:W-:Y:S01]  /*16f70*/  F2FP.F16.E4M3.UNPACK_B R3, R6.reuse ;  /* 0x00000006ff03723e */ /* 0x080fe200020006ff */
[----:B------:R-:W-:Y:S01]  /*16f80*/  HADD2.F32 R27, -RZ, R27.H1_H1 ;  /* 0x3000001bff1b7230 */ /* 0x000fe20000004100 */
[----:B------:R-:W-:Y:S01]  /*16f90*/  F2FP.F16.E4M3.UNPACK_B R21, R6.H1 ;  /* 0x00000006ff15723e */ /* 0x000fe200030006ff */
[----:B------:R-:W-:-:S02]  /*16fa0*/  HADD2.F32 R6, -RZ, R14.H0_H0 ;  /* 0x2000000eff067230 */ /* 0x000fc40000004100 */
[C---:B------:R-:W-:Y:S01]  /*16fb0*/  FMUL.FTZ R9, R4.reuse, R39 ;  /* 0x0000002704097220 */ /* 0x040fe20000410000 */
[-C--:B------:R-:W-:Y:S01]  /*16fc0*/  FMUL.FTZ R8, R4, R5.reuse ;  /* 0x0000000504087220 */ /* 0x080fe20000410000 */
[----:B------:R-:W-:Y:S02]  /*16fd0*/  HADD2.F32 R34, -RZ, R34.H1_H1 ;  /* 0x30000022ff227230 */ /* 0x000fe40000004100 */
[C---:B------:R-:W-:Y:S01]  /*16fe0*/  FMUL.FTZ R43, R27.reuse, R38 ;  /* 0x000000261b2b7220 */ /* 0x040fe20000410000 */
[C---:B------:R-:W-:Y:S01]  /*16ff0*/  FFMA.FTZ R5, R6.reuse, R5, -R9 ;  /* 0x0000000506057223 */ /* 0x040fe20000010809 */
[----:B------:R-:W-:Y:S01]  /*17000*/  FFMA.FTZ R9, R6, R39, R8 ;  /* 0x0000002706097223 */ /* 0x000fe20000010008 */
[----:B------:R-:W-:Y:S01]  /*17010*/  F2FP.F16.E4M3.UNPACK_B R39, R35.H1 ;  /* 0x00000023ff27723e */ /* 0x000fe200030006ff */
[----:B------:R-:W-:Y:S02]  /*17020*/  HADD2.F32 R6, -RZ, R28.H0_H0 ;  /* 0x2000001cff067230 */ /* 0x000fe40000004100 */
[----:B------:R-:W-:Y:S01]  /*17030*/  FMUL.FTZ R27, R27, R34 ;  /* 0x000000221b1b7220 */ /* 0x000fe20000410000 */
[----:B------:R-:W-:Y:S01]  /*17040*/  HADD2.F32 R35, -RZ, R33.H0_H0 ;  /* 0x20000021ff237230 */ /* 0x000fe20000004100 */
[----:B------:R-:W-:Y:S01]  /*17050*/  F2FP.F16.E4M3.UNPACK_B R4, R10 ;  /* 0x0000000aff04723e */ /* 0x000fe200020006ff */
[----:B------:R-:W-:-:S02]  /*17060*/  HADD2.F32 R41, -RZ, R39.H0_H0 ;  /* 0x20000027ff297230 */ /* 0x000fc40000004100 */
[----:B------:R-:W-:Y:S02]  /*17070*/  HADD2.F32 R14, -RZ, R14.H1_H1 ;  /* 0x3000000eff0e7230 */ /* 0x000fe40000004100 */
[C---:B------:R-:W-:Y:S01]  /*17080*/  FMUL.FTZ R42, R6.reuse, R35 ;  /* 0x00000023062a7220 */ /* 0x040fe20000410000 */
[----:B------:R-:W-:Y:S02]  /*17090*/  HADD2.F32 R10, -RZ, R15.H0_H0 ;  /* 0x2000000fff0a7230 */ /* 0x000fe40000004100 */
[-C--:B------:R-:W-:Y:S01]  /*170a0*/  FMUL.FTZ R45, R6, R41.reuse ;  /* 0x00000029062d7220 */ /* 0x080fe20000410000 */
[----:B------:R-:W-:Y:S02]  /*170b0*/  HADD2.F32 R39, -RZ, R39.H1_H1 ;  /* 0x30000027ff277230 */ /* 0x000fe40000004100 */
[C---:B------:R-:W-:Y:S01]  /*170c0*/  FFMA.FTZ R6, R14.reuse, R34, -R43 ;  /* 0x000000220e067223 */ /* 0x040fe2000001082b */
[----:B------:R-:W-:Y:S01]  /*170d0*/  FFMA.FTZ R8, R14, R38, R27 ;  /* 0x000000260e087223 */ /* 0x000fe2000001001b */
[----:B------:R-:W-:Y:S01]  /*170e0*/  F2FP.F16.E4M3.UNPACK_B R34, R40 ;  /* 0x00000028ff22723e */ /* 0x000fe200020006ff */
[----:B------:R-:W-:Y:S01]  /*170f0*/  FFMA.FTZ R42, R10, R41, R42 ;  /* 0x000000290a2a7223 */ /* 0x000fe2000001002a */
[----:B------:R-:W-:Y:S01]  /*17100*/  F2FP.F16.E4M3.UNPACK_B R27, R36 ;  /* 0x00000024ff1b723e */ /* 0x000fe200020006ff */
[----:B------:R-:W-:-:S02]  /*17110*/  HADD2.F32 R28, -RZ, R28.H1_H1 ;  /* 0x3000001cff1c7230 */ /* 0x000fc40000004100 */
[----:B------:R-:W-:Y:S01]  /*17120*/  FFMA.FTZ R45, R10, R35, -R45 ;  /* 0x000000230a2d7223 */ /* 0x000fe2000001082d */
[----:B------:R-:W-:Y:S01]  /*17130*/  HADD2.F32 R41, -RZ, R34.H0_H0 ;  /* 0x20000022ff297230 */ /* 0x000fe20000004100 */
[----:B------:R-:W-:Y:S01]  /*17140*/  F2FP.F16.E4M3.UNPACK_B R40, R40.H1 ;  /* 0x00000028ff28723e */ /* 0x000fe200030006ff */
[----:B------:R-:W-:Y:S02]  /*17150*/  HADD2.F32 R14, -RZ, R30.H0_H0 ;  /* 0x2000001eff0e7230 */ /* 0x000fe40000004100 */
[----:B------:R-:W-:Y:S01]  /*17160*/  FMUL.FTZ R38, R28, R39 ;  /* 0x000000271c267220 */ /* 0x000fe20000410000 */
[----:B------:R-:W-:Y:S01]  /*17170*/  HADD2.F32 R35, -RZ, R27.H0_H0 ;  /* 0x2000001bff237230 */ /* 0x000fe20000004100 */
[----:B------:R-:W-:Y:S01]  /*17180*/  F2FP.F16.E4M3.UNPACK_B R36, R36.H1 ;  /* 0x00000024ff24723e */ /* 0x000fe200030006ff */
[----:B------:R-:W-:Y:S02]  /*17190*/  HADD2.F32 R33, -RZ, R33.H1_H1 ;  /* 0x30000021ff217230 */ /* 0x000fe40000004100 */
[----:B------:R-:W-:Y:S01]  /*171a0*/  FMUL.FTZ R43, R14, R41 ;  /* 0x000000290e2b7220 */ /* 0x000fe20000410000 */
[----:B------:R-:W-:-:S02]  /*171b0*/  HADD2.F32 R15, -RZ, R15.H1_H1 ;  /* 0x3000000fff0f7230 */ /* 0x000fc40000004100 */
[----:B------:R-:W-:Y:S01]  /*171c0*/  FMUL.FTZ R14, R14, R35 ;  /* 0x000000230e0e7220 */ /* 0x000fe20000410000 */
[----:B------:R-:W-:Y:S02]  /*171d0*/  HADD2.F32 R10, -RZ, R24.H0_H0 ;  /* 0x20000018ff0a7230 */ /* 0x000fe40000004100 */
[-C--:B------:R-:W-:Y:S01]  /*171e0*/  FMUL.FTZ R28, R28, R33.reuse ;  /* 0x000000211c1c7220 */ /* 0x080fe20000410000 */
[----:B------:R-:W-:Y:S02]  /*171f0*/  HADD2.F32 R30, -RZ, R30.H1_H1 ;  /* 0x3000001eff1e7230 */ /* 0x000fe40000004100 */
[----:B------:R-:W-:Y:S01]  /*17200*/  FFMA.FTZ R38, R15, R33, -R38 ;  /* 0x000000210f267223 */ /* 0x000fe20000010826 */
[----:B------:R-:W-:Y:S02]  /*17210*/  HADD2.F32 R33, -RZ, R34.H1_H1 ;  /* 0x30000022ff217230 */ /* 0x000fe40000004100 */
[C---:B------:R-:W-:Y:S01]  /*17220*/  FFMA.FTZ R43, R10.reuse, R35, -R43 ;  /* 0x000000230a2b7223 */ /* 0x040fe2000001082b */
[----:B------:R-:W-:Y:S01]  /*17230*/  FFMA.FTZ R41, R10, R41, R14 ;  /* 0x000000290a297223 */ /* 0x000fe2000001000e */
[----:B------:R-:W-:-:S02]  /*17240*/  HADD2.F32 R27, -RZ, R27.H1_H1 ;  /* 0x3000001bff1b7230 */ /* 0x000fc40000004100 */
[----:B------:R-:W-:Y:S01]  /*17250*/  FFMA.FTZ R39, R15, R39, R28 ;  /* 0x000000270f277223 */ /* 0x000fe2000001001c */
[----:B------:R-:W-:Y:S02]  /*17260*/  HADD2.F32 R35, -RZ, R40.H0_H0 ;  /* 0x20000028ff237230 */ /* 0x000fe40000004100 */
[C---:B------:R-:W-:Y:S01]  /*17270*/  FMUL.FTZ R47, R30.reuse, R33 ;  /* 0x000000211e2f7220 */ /* 0x040fe20000410000 */
[----:B------:R-:W-:Y:S02]  /*17280*/  HADD2.F32 R14, -RZ, R31.H0_H0 ;  /* 0x2000001fff0e7230 */ /* 0x000fe40000004100 */
[----:B------:R-:W-:Y:S01]  /*17290*/  FMUL.FTZ R30, R30, R27 ;  /* 0x0000001b1e1e7220 */ /* 0x000fe20000410000 */
[----:B------:R-:W-:Y:S01]  /*172a0*/  HADD2.F32 R24, -RZ, R24.H1_H1 ;  /* 0x30000018ff187230 */ /* 0x000fe20000004100 */
[----:B------:R-:W-:Y:S01]  /*172b0*/  F2FP.SATFINITE.E4M3.F32.PACK_AB_MERGE_C R38, R38, R45, RZ ;  /* 0x0000002d2626723e */ /* 0x000fe200048070ff */
[----:B------:R-:W-:Y:S02]  /*172c0*/  HADD2.F32 R15, -RZ, R36.H0_H0 ;  /* 0x20000024ff0f7230 */ /* 0x000fe40000004100 */
[----:B------:R-:W-:Y:S01]  /*172d0*/  FMUL.FTZ R49, R14, R35 ;  /* 0x000000230e317220 */ /* 0x000fe20000410000 */
[----:B------:R-:W-:-:S02]  /*172e0*/  HADD2.F32 R10, -RZ, R25.H0_H0 ;  /* 0x20000019ff0a7230 */ /* 0x000fc40000004100 */
[C---:B------:R-:W-:Y:S01]  /*172f0*/  FFMA.FTZ R46, R24.reuse, R27, -R47 ;  /* 0x0000001b182e7223 */ /* 0x040fe2000001082f */
[----:B------:R-:W-:Y:S01]  /*17300*/  FFMA.FTZ R48, R24, R33, R30 ;  /* 0x0000002118307223 */ /* 0x000fe2000001001e */
[----:B------:R-:W-:Y:S01]  /*17310*/  FMUL.FTZ R14, R14, R15 ;  /* 0x0000000f0e0e7220 */ /* 0x000fe20000410000 */
[----:B------:R-:W-:Y:S01]  /*17320*/  F2FP.F16.E4M3.UNPACK_B R24, R37.H1 ;  /* 0x00000025ff18723e */ /* 0x000fe200030006ff */
[C---:B------:R-:W-:Y:S01]  /*17330*/  FFMA.FTZ R49, R10.reuse, R15, -R49 ;  /* 0x0000000f0a317223 */ /* 0x040fe20000010831 */
[-C--:B------:R-:W-:Y:S01]  /*17340*/  F2FP.F16.E4M3.UNPACK_B R15, R32.reuse.H1 ;  /* 0x00000020ff0f723e */ /* 0x080fe200030006ff */
[----:B------:R-:W-:Y:S01]  /*17350*/  FFMA.FTZ R47, R10, R35, R14 ;  /* 0x000000230a2f7223 */ /* 0x000fe2000001000e */
[----:B------:R-:W-:Y:S01]  /*17360*/  HADD2.F32 R36, -RZ, R36.H1_H1 ;  /* 0x30000024ff247230 */ /* 0x000fe20000004100 */
[----:B------:R-:W-:Y:S01]  /*17370*/  F2FP.F16.E4M3.UNPACK_B R37, R37 ;  /* 0x00000025ff25723e */ /* 0x000fe200020006ff */
[----:B------:R-:W-:Y:S01]  /*17380*/  HADD2.F32 R40, -RZ, R40.H1_H1 ;  /* 0x30000028ff287230 */ /* 0x000fe20000004100 */
[----:B------:R-:W-:Y:S01]  /*17390*/  F2FP.F16.E4M3.UNPACK_B R32, R32 ;  /* 0x00000020ff20723e */ /* 0x000fe200020006ff */
[----:B------:R-:W-:Y:S01]  /*173a0*/  HADD2.F32 R31, -RZ, R31.H1_H1 ;  /* 0x3000001fff1f7230 */ /* 0x000fe20000004100 */
[----:B------:R-:W-:Y:S01]  /*173b0*/  F2FP.SATFINITE.E4M3.F32.PACK_AB_MERGE_C R39, R39, R42, RZ ;  /* 0x0000002a2727723e */ /* 0x000fe200048070ff */
[----:B------:R-:W-:Y:S01]  /*173c0*/  HADD2.F32 R33, -RZ, R24.H0_H0 ;  /* 0x20000018ff217230 */ /* 0x000fe20000004100 */
[----:B------:R-:W-:Y:S01]  /*173d0*/  F2FP.SATFINITE.E4M3.F32.PACK_AB_MERGE_C R5, R6, R5, R38 ;  /* 0x000000050605723e */ /* 0x000fe20004807026 */
        /* <DEDUP_REMOVED lines=16> */
[C---:B------:R-:W-:Y:S01]  /*174e0*/  FMUL.FTZ R10, R26.reuse, R24 ;  /* 0x000000181a0a7220 */ /* 0x040fe20000410000 */
[----:B------:R-:W-:Y:S01]  /*174f0*/  FMUL.FTZ R27, R26, R15 ;  /* 0x0000000f1a1b7220 */ /* 0x000fe20000410000 */
[----:B------:R-:W-:Y:S01]  /*17500*/  HADD2.F32 R25, -RZ, R37.H0_H0 ;  /* 0x20000025ff197230 */ /* 0x000fe20000004100 */
[----:B------:R-:W-:Y:S01]  /*17510*/  F2FP.SATFINITE.E4M3.F32.PACK_AB_MERGE_C R9, R8, R9, R39 ;  /* 0x000000090809723e */ /* 0x000fe20004807027 */
[----:B------:R-:W-:-:S02]  /*17520*/  HADD2.F32 R14, -RZ, R11.H0_H0 ;  /* 0x2000000bff0e7230 */ /* 0x000fc40000004100 */
[C---:B------:R-:W-:Y:S01]  /*17530*/  FFMA.FTZ R35, R13.reuse, R15, -R10 ;  /* 0x0000000f0d237223 */ /* 0x040fe2000001080a */
[----:B------:R-:W-:Y:S01]  /*17540*/  FFMA.FTZ R34, R13, R24, R27 ;  /* 0x000000180d227223 */ /* 0x000fe2000001001b */
[----:B------:R-:W-:Y:S02]  /*17550*/  HADD2.F32 R13, -RZ, R32.H0_H0 ;  /* 0x20000020ff0d7230 */ /* 0x000fe40000004100 */
        /* <DEDUP_REMOVED lines=28> */
[----:B------:R-:W-:Y:S01]  /*17720*/  FMUL.FTZ R36, R29, R24 ;  /* 0x000000181d247220 */ /* 0x000fe20000410000 */
[----:B------:R-:W-:Y:S01]  /*17730*/  FFMA.FTZ R25, R7, R25, R10 ;  /* 0x0000001907197223 */ /* 0x000fe2000001000a */
[-C--:B------:R-:W-:Y:S01]  /*17740*/  FMUL.FTZ R11, R29, R14.reuse ;  /* 0x0000000e1d0b7220 */ /* 0x080fe20000410000 */
[----:B------:R-:W-:Y:S02]  /*17750*/  HADD2.F32 R13, -RZ, R12.H0_H0 ;  /* 0x2000000cff0d7230 */ /* 0x000fe40000004100 */
[C---:B------:R-:W-:Y:S01]  /*17760*/  FFMA.FTZ R29, R21.reuse, R14, -R36 ;  /* 0x0000000e151d7223 */ /* 0x040fe20000010824 */
[----:B------:R-:W-:Y:S02]  /*17770*/  HADD2.F32 R7, -RZ, R4.H0_H0 ;  /* 0x20000004ff077230 */ /* 0x000fe40000004100 */
[----:B------:R-:W-:Y:S01]  /*17780*/  FFMA.FTZ R36, R21, R24, R11 ;  /* 0x0000001815247223 */ /* 0x000fe2000001000b */
[----:B------:R-:W-:Y:S01]  /*17790*/  HADD2.F32 R11, -RZ, R20.H0_H0 ;  /* 0x20000014ff0b7230 */ /* 0x000fe20000004100 */
[----:B------:R-:W-:Y:S01]  /*177a0*/  F2FP.SATFINITE.E4M3.F32.PACK_AB_MERGE_C R33, R34, R33, RZ ;  /* 0x000000212221723e */ /* 0x000fe200048070ff */
[----:B------:R-:W-:-:S02]  /*177b0*/  HADD2.F32 R12, -RZ, R12.H1_H1 ;  /* 0x3000000cff0c7230 */ /* 0x000fc40000004100 */
[C---:B------:R-:W-:Y:S01]  /*177c0*/  FMUL.FTZ R15, R7.reuse, R13 ;  /* 0x0000000d070f7220 */ /* 0x040fe20000410000 */
[----:B------:R-:W-:Y:S02]  /*177d0*/  HADD2.F32 R10, -RZ, R4.H1_H1 ;  /* 0x30000004ff0a7230 */ /* 0x000fe40000004100 */
[----:B------:R-:W-:Y:S01]  /*177e0*/  FMUL.FTZ R14, R7, R11 ;  /* 0x0000000b070e7220 */ /* 0x000fe20000410000 */
[----:B------:R-:W-:Y:S01]  /*177f0*/  HADD2.F32 R20, -RZ, R20.H1_H1 ;  /* 0x30000014ff147230 */ /* 0x000fe20000004100 */
[----:B------:R-:W-:Y:S01]  /*17800*/  F2FP.SATFINITE.E4M3.F32.PACK_AB_MERGE_C R29, R29, R32, RZ ;  /* 0x000000201d1d723e */ /* 0x000fe200048070ff */
[--C-:B------:R-:W-:Y:S02]  /*17810*/  HADD2.F32 R4, -RZ, R3.reuse.H0_H0 ;  /* 0x20000003ff047230 */ /* 0x100fe40000004100 */
[C---:B------:R-:W-:Y:S01]  /*17820*/  FMUL.FTZ R24, R10.reuse, R12 ;  /* 0x0000000c0a187220 */ /* 0x040fe20000410000 */
[----:B------:R-:W-:Y:S02]  /*17830*/  HADD2.F32 R3, -RZ, R3.H1_H1 ;  /* 0x30000003ff037230 */ /* 0x000fe40000004100 */
[-C--:B------:R-:W-:Y:S01]  /*17840*/  FMUL.FTZ R7, R10, R20.reuse ;  /* 0x000000140a077220 */ /* 0x080fe20000410000 */
[----:B------:R-:W-:Y:S01]  /*17850*/  F2FP.SATFINITE.E4M3.F32.PACK_AB_MERGE_C R25, R36, R25, RZ ;  /* 0x000000192419723e */ /* 0x000fe200048070ff */
[C---:B------:R-:W-:Y:S01]  /*17860*/  FFMA.FTZ R15, R4.reuse, R11, -R15 ;  /* 0x0000000b040f7223 */ /* 0x040fe2000001080f */
[----:B------:R-:W-:Y:S01]  /*17870*/  FFMA.FTZ R10, R4, R13, R14 ;  /* 0x0000000d040a7223 */ /* 0x000fe2000001000e */
[C---:B------:R-:W-:Y:S01]  /*17880*/  FFMA.FTZ R24, R3.reuse, R20, -R24 ;  /* 0x0000001403187223 */ /* 0x040fe20000010818 */
[----:B------:R-:W-:Y:S01]  /*17890*/  FFMA.FTZ R3, R3, R12, R7 ;  /* 0x0000000c03037223 */ /* 0x000fe20000010007 */
[----:B------:R-:W-:-:S02]  /*178a0*/  F2FP.SATFINITE.E4M3.F32.PACK_AB_MERGE_C R7, R50, R49, RZ ;  /* 0x000000313207723e */ /* 0x000fc400048070ff */
[----:B------:R-:W-:Y:S02]  /*178b0*/  F2FP.SATFINITE.E4M3.F32.PACK_AB_MERGE_C R4, R35, R30, RZ ;  /* 0x0000001e2304723e */ /* 0x000fe400048070ff */
[----:B------:R-:W-:Y:S02]  /*178c0*/  F2FP.SATFINITE.E4M3.F32.PACK_AB_MERGE_C R11, R40, R47, RZ ;  /* 0x0000002f280b723e */ /* 0x000fe400048070ff */
[----:B------:R-:W-:Y:S02]  /*178d0*/  F2FP.SATFINITE.E4M3.F32.PACK_AB_MERGE_C R7, R46, R43, R7 ;  /* 0x0000002b2e07723e */ /* 0x000fe40004807007 */
[----:B------:R-:W-:Y:S02]  /*178e0*/  F2FP.SATFINITE.E4M3.F32.PACK_AB_MERGE_C R4, R31, R26, R4 ;  /* 0x0000001a1f04723e */ /* 0x000fe40004807004 */
[----:B------:R-:W-:Y:S02]  /*178f0*/  F2FP.SATFINITE.E4M3.F32.PACK_AB_MERGE_C R6, R24, R15, R29 ;  /* 0x0000000f1806723e */ /* 0x000fe4000480701d */
[----:B------:R-:W-:-:S02]  /*17900*/  F2FP.SATFINITE.E4M3.F32.PACK_AB_MERGE_C R11, R48, R41, R11 ;  /* 0x00000029300b723e */ /* 0x000fc4000480700b */
[----:B------:R-:W-:Y:S01]  /*17910*/  F2FP.SATFINITE.E4M3.F32.PACK_AB_MERGE_C R8, R28, R27, R33 ;  /* 0x0000001b1c08723e */ /* 0x000fe20004807021 */
[----:B------:R0:W-:Y:S01]  /*17920*/  STS.128 [R51+0x14400], R4 ;  /* 0x0144000433007388 */ /* 0x0001e20000000c00 */
[----:B------:R-:W-:-:S05]  /*17930*/  F2FP.SATFINITE.E4M3.F32.PACK_AB_MERGE_C R10, R3, R10, R25 ;  /* 0x0000000a030a723e */ /* 0x000fca0004807019 */
[----:B------:R0:W-:Y:S02]  /*17940*/  STS.128 [R0+0x14400], R8 ;  /* 0x0144000800007388 */ /* 0x0001e40000000c00 */
.L_x_2760:
[----:B------:R-:W-:Y:S05]  /*17950*/  BSYNC B0 ;  /* 0x0000000000007941 */ /* 0x000fea0003800000 */
.L_x_2753:
        /* <DEDUP_REMOVED lines=8> */
.L_x_2751:
[----:B0-2---:R-:W-:-:S05]  /*179e0*/  IMAD.U32 R0, RZ, RZ, UR48 ;  /* 0x00000030ff007e24 */ /* 0x005fca000f8e00ff */
[----:B------:R-:W-:-:S13]  /*179f0*/  ISETP.NE.AND P1, PT, R0, 0x3, PT ;  /* 0x000000030000780c */ /* 0x000fda0003f25270 */
[----:B------:R-:W-:Y:S05]  /*17a00*/  @!P1 BRA `(.L_x_2780) ;  /* 0x0000000000049947 */ /* 0x000fea0003800000 */
[----:B------:R-:W-:Y:S01]  /*17a10*/  BPT.TRAP 0x1 ;  /* 0x000000040000795c */ /* 0x000fe20000300000 */
.L_x_2780:
[----:B------:R-:W-:Y:S02]  /*17a20*/  LEA R0, R188, R18, 0x3 ;  /* 0x00000012bc007211 */ /* 0x000fe400078e18ff */
[----:B-1----:R-:W-:-:S04]  /*17a30*/  SHF.L.U32 R3, R194, 0x1f, RZ ;  /* 0x0000001fc2037819 */ /* 0x002fc800000006ff */
[----:B------:R0:W1:Y:S01]  /*17a40*/  SYNCS.PHASECHK.TRANS64.TRYWAIT P0, [R0+URZ+0x29830], R3 ;  /* 0x02983003000075a7 */ /* 0x000062000800017f */
[----:B------:R-:W-:Y:S05]  /*17a50*/  @!P1 BRA `(.L_x_2781) ;  /* 0x0000000000049947 */ /* 0x000fea0003800000 */
[----:B------:R-:W-:Y:S01]  /*17a60*/  BPT.TRAP 0x1 ;  /* 0x000000040000795c */ /* 0x000fe20000300000 */
.L_x_2781:
[----:B-1----:R-:W-:Y:S05]  /*17a70*/  @P0 BRA `(.L_x_2782) ;  /* 0x0000000000080947 */ /* 0x002fea0003800000 */
[----:B------:R-:W1:Y:S02]  /*17a80*/  SYNCS.PHASECHK.TRANS64.TRYWAIT P0, [R0+URZ+0x29830], R3 ;  /* 0x02983003000075a7 */ /* 0x000e64000800017f */
[----:B-1----:R-:W-:Y:S05]  /*17a90*/  @!P0 BRA `(.L_x_2783) ;  /* 0x0000018400548947 */ /* 0x002fea0003800000 */
.L_x_2782:
[----:B------:R-:W-:Y:S05]  /*17aa0*/  WARPSYNC.ALL ;  /* 0x0000000000007948 */ /* 0x000fea0003800000 */
[----:B01----:R-:W-:Y:S01]  /*17ab0*/  VIADD R3, R18, 0x1a400 ;  /* 0x0001a40012037836 */ /* 0x003fe20000000000 */
[----:B------:R-:W-:Y:S01]  /*17ac0*/  R2UR UR24, R44 ;  /* 0x000000002c1872ca */ /* 0x000fe200000e0000 */
[----:B------:R-:W-:Y:S01]  /*17ad0*/  WARPGROUP.ARRIVE ;  /* 0x00000000000079c5 */ /* 0x000fe20000000000 */
[----:B-----5:R-:W-:Y:S01]  /*17ae0*/  MOV R5, 0x80000020 ;  /* 0x8000002000057802 */ /* 0x020fe20000000f00 */
[----:B------:R-:W-:Y:S01]  /*17af0*/  UMOV UR25, 0x80000020 ;  /* 0x8000002000197882 */ /* 0x000fe20000000000 */
[----:B------:R-:W-:Y:S01]  /*17b00*/  SHF.R.U32.HI R3, RZ, 0x4, R3 ;  /* 0x00000004ff037819 */ /* 0x000fe20000011603 */
[----:B------:R-:W-:Y:S01]  /*17b10*/  IMAD.MOV.U32 R7, RZ, RZ, -0x7fffffe0 ;  /* 0x80000020ff077424 */ /* 0x000fe200078e00ff */
[----:B------:R-:W-:Y:S01]  /*17b20*/  R2UR UR27, R5 ;  /* 0x00000000051b72ca */ /* 0x000fe200000e0000 */
[----:B------:R-:W-:Y:S01]  /*17b30*/  UMOV UR5, UR25 ;  /* 0x0000001900057c82 */ /* 0x000fe20008000000 */
[----:B------:R-:W-:Y:S01]  /*17b40*/  LOP3.LUT R3, R3, 0x3fff, RZ, 0xc0, !PT ;  /* 0x00003fff03037812 */ /* 0x000fe200078ec0ff */
[----:B------:R-:W-:Y:S01]  /*17b50*/  IMAD.MOV.U32 R11, RZ, RZ, -0x7fffffe0 ;  /* 0x80000020ff0b7424 */ /* 0x000fe200078e00ff */
[----:B------:R-:W-:Y:S01]  /*17b60*/  R2UR UR7, R7 ;  /* 0x00000000070772ca */ /* 0x000fe200000e0000 */
[----:B------:R-:W-:Y:S01]  /*17b70*/  UMOV UR9, UR25 ;  /* 0x0000001900097c82 */ /* 0x000fe20008000000 */
[----:B------:R-:W-:Y:S01]  /*17b80*/  LOP3.LUT R9, R3, 0x10000, RZ, 0xfc, !PT ;  /* 0x0001000003097812 */ /* 0x000fe200078efcff */
[----:B------:R-:W-:Y:S01]  /*17b90*/  ULOP3.LUT UR24, UR24, 0x10000, URZ, 0xfc, !UPT ;  /* 0x0001000018187892 */ /* 0x000fe2000f8efc3f */
[----:B------:R-:W-:Y:S01]  /*17ba0*/  R2UR UR11, R11 ;  /* 0x000000000b0b72ca */ /* 0x000fe200000e0000 */
[----:B------:R-:W-:Y:S01]  /*17bb0*/  UMOV UR13, UR25 ;  /* 0x00000019000d7c82 */ /* 0x000fe20008000000 */
[----:B------:R-:W-:Y:S01]  /*17bc0*/  R2UR UR15, R7 ;  /* 0x00000000070f72ca */ /* 0x000fe200000e0000 */
[----:B---3--:R-:W-:Y:S01]  /*17bd0*/  IMAD R4, R188, 0x780, R9 ;  /* 0x00000780bc047824 */ /* 0x008fe200078e0209 */
[----:B------:R-:W-:Y:S01]  /*17be0*/  R2UR UR19, R11 ;  /* 0x000000000b1372ca */ /* 0x000fe200000e0000 */
[----:B------:R-:W-:Y:S01]  /*17bf0*/  UMOV UR17, UR25 ;  /* 0x0000001900117c82 */ /* 0x000fe20008000000 */
[----:B------:R-:W-:Y:S01]  /*17c00*/  UMOV UR4, UR24 ;  /* 0x0000001800047c82 */ /* 0x000fe20008000000 */
[C---:B------:R-:W-:Y:S01]  /*17c10*/  VIADD R6, R4.reuse, 0x80 ;  /* 0x0000008004067836 */ /* 0x040fe20000000000 */
[C---:B------:R-:W-:Y:S01]  /*17c20*/  R2UR UR26, R4.reuse ;  /* 0x00000000041a72ca */ /* 0x040fe200000e0000 */
[----:B------:R-:W-:Y:S01]  /*17c30*/  VIADD R10, R4, 0x100 ;  /* 0x00000100040a7836 */ /* 0x000fe20000000000 */
[----:B------:R-:W-:Y:S01]  /*17c40*/  UMOV UR8, UR24 ;  /* 0x0000001800087c82 */ /* 0x000fe20008000000 */
[----:B------:R-:W-:Y:S01]  /*17c50*/  UMOV UR12, UR24 ;  /* 0x00000018000c7c82 */ /* 0x000fe20008000000 */
[----:B------:R-:W-:Y:S01]  /*17c60*/  R2UR UR6, R6 ;  /* 0x00000000060672ca */ /* 0x000fe200000e0000 */
[----:B------:R-:W-:Y:S01]  /*17c70*/  VIADD R6, R4, 0x180 ;  /* 0x0000018004067836 */ /* 0x000fe20000000000 */
[----:B------:R-:W-:Y:S01]  /*17c80*/  R2UR UR10, R10 ;  /* 0x000000000a0a72ca */ /* 0x000fe200000e0000 */
[----:B------:R-:W-:Y:S01]  /*17c90*/  UMOV UR16, UR24 ;  /* 0x0000001800107c82 */ /* 0x000fe20008000000 */
[----:B------:R-:W-:Y:S01]  /*17ca0*/  IADD3 R10, R4, 0x200, RZ ;  /* 0x00000200040a7810 */ /* 0x000fe20007ffe0ff */
[----:B------:R-:W-:Y:S01]  /*17cb0*/  IMAD.MOV.U32 R11, RZ, RZ, -0x7fffffe0 ;  /* 0x80000020ff0b7424 */ /* 0x000fe200078e00ff */
[----:B------:R-:W-:Y:S01]  /*17cc0*/  R2UR UR14, R6 ;  /* 0x00000000060e72ca */ /* 0x000fe200000e0000 */
[----:B------:R-:W-:Y:S01]  /*17cd0*/  VIADD R6, R4, 0x2 ;  /* 0x0000000204067836 */ /* 0x000fe20000000000 */
[----:B------:R-:W-:Y:S01]  /*17ce0*/  R2UR UR18, R10 ;  /* 0x000000000a1272ca */ /* 0x000fe200000e0000 */
[----:B------:R-:W-:Y:S01]  /*17cf0*/  QGMMA.64x32x32.F32.E4M3.E4M3 R88, gdesc[UR24], RZ, !UPT, gsb0 ;  /* 0x00600000185879f3 */ /* 0x000fe2000c0008ff */
[----:B------:R-:W-:Y:S01]  /*17d00*/  MOV R7, 0x80000020 ;  /* 0x8000002000077802 */ /* 0x000fe20000000f00 */
[----:B------:R-:W-:-:S02]  /*17d10*/  VIADD R10, R4, 0x82 ;  /* 0x00000082040a7836 */ /* 0x000fc40000000000 */
[----:B------:R-:W-:Y:S02]  /*17d20*/  VIADD R12, R4, 0x102 ;  /* 0x00000102040c7836 */ /* 0x000fe40000000000 */
[----:B------:R-:W-:Y:S02]  /*17d30*/  IMAD.MOV.U32 R13, RZ, RZ, -0x7fffffe0 ;  /* 0x80000020ff0d7424 */ /* 0x000fe400078e00ff */
[----:B------:R-:W-:-:S05]  /*17d40*/  IMAD.MOV.U32 R5, RZ, RZ, -0x7fffffe0 ;  /* 0x80000020ff057424 */ /* 0x000fca00078e00ff */
[----:B------:R-:W-:Y:S01]  /*17d50*/  R2UR UR47, R5 ;  /* 0x00000000052f72ca */ /* 0x000fe200000e0000 */
[----:B------:R-:W-:Y:S02]  /*17d60*/  WARPGROUP.DEPBAR.LE gsb0, 0x0 ;  /* 0x00008000000079c5 */ /* 0x000fe40000010000 */
[----:B------:R-:W-:-:S06]  /*17d70*/  WARPGROUP.ARRIVE ;  /* 0x00000000000079c5 */ /* 0x000fcc0000000000 */
[----:B------:R-:W-:Y:S01]  /*17d80*/  QGMMA.64x32x32.F32.E4M3.E4M3 R72, gdesc[UR4], RZ, !UPT, gsb0 ;  /* 0x00600000044879f3 */ /* 0x000fe2000c0008ff */
        /* <DEDUP_REMOVED lines=10> */
[----:B------:R-:W-:Y:S01]  /*17e30*/  QGMMA.64x32x32.F32.E4M3.E4M3 R56, gdesc[UR8], RZ, !UPT, gsb0 ;  /* 0x00600000083879f3 */ /* 0x000fe2000c0008ff */
[----:B------:R-:W-:Y:S01]  /*17e40*/  R2UR UR10, R10 ;  /* 0x000000000a0a72ca */ /* 0x000fe200000e0000 */
[----:B------:R-:W-:Y:S01]  /*17e50*/  UMOV UR8, UR4 ;  /* 0x0000000400087c82 */ /* 0x000fe20008000000 */
[----:B------:R-:W-:Y:S01]  /*17e60*/  R2UR UR11, R11 ;  /* 0x000000000b0b72ca */ /* 0x000fe200000e0000 */
[----:B------:R-:W-:Y:S01]  /*17e70*/  UMOV UR9, UR5 ;  /* 0x0000000500097c82 */ /* 0x000fe20008000000 */
[----:B------:R-:W-:Y:S01]  /*17e80*/  IMAD.MOV.U32 R11, RZ, RZ, -0x7fffffe0 ;  /* 0x80000020ff0b7424 */ /* 0x000fe200078e00ff */
[----:B------:R-:W-:-:S04]  /*17e90*/  IADD3 R10, R4, 0x202, RZ ;  /* 0x00000202040a7810 */ /* 0x000fc80007ffe0ff */
[----:B------:R-:W-:Y:S02]  /*17ea0*/  R2UR UR22, R10 ;  /* 0x000000000a1672ca */ /* 0x000fe400000e0000 */
[----:B------:R-:W-:Y:S01]  /*17eb0*/  R2UR UR23, R11 ;  /* 0x000000000b1772ca */ /* 0x000fe200000e0000 */
[----:B------:R-:W-:Y:S01]  /*17ec0*/  IMAD.MOV.U32 R11, RZ, RZ, -0x7fffffe0 ;  /* 0x80000020ff0b7424 */ /* 0x000fe200078e00ff */
[----:B------:R-:W-:Y:S01]  /*17ed0*/  IADD3 R10, R4, 0x300, RZ ;  /* 0x00000300040a7810 */ /* 0x000fe20007ffe0ff */
[----:B------:R-:W-:Y:S02]  /*17ee0*/  WARPGROUP.DEPBAR.LE gsb0, 0x0 ;  /* 0x00008000000079c5 */ /* 0x000fe40000010000 */
[----:B----4-:R-:W-:-:S06]  /*17ef0*/  WARPGROUP.ARRIVE ;  /* 0x00000000000079c5 */ /* 0x010fcc0000000000 */
        /* <DEDUP_REMOVED lines=26> */
[----:B------:R-:W-:Y:S01]  /*180a0*/  IMAD.MOV.U32 R7, RZ, RZ, -0x7fffffe0 ;  /* 0x80000020ff077424 */ /* 0x000fe200078e00ff */
[----:B------:R-:W-:Y:S01]  /*180b0*/  IADD3 R6, R4, 0x400, RZ ;  /* 0x0000040004067810 */ /* 0x000fe20007ffe0ff */
        /* <DEDUP_REMOVED lines=9> */
[----:B------:R-:W-:Y:S01]  /*18150*/  VIADD R10, R4, 0x480 ;  /* 0x00000480040a7836 */ /* 0x000fe20000000000 */
[----:B------:R-:W-:-:S04]  /*18160*/  MOV R11, 0x80000020 ;  /* 0x80000020000b7802 */ /* 0x000fc80000000f00 */
        /* <DEDUP_REMOVED lines=20> */
[----:B------:R-:W-:Y:S01]  /*182b0*/  VIADD R6, R4, 0x282 ;  /* 0x0000028204067836 */ /* 0x000fe20000000000 */
[----:B------:R-:W-:Y:S01]  /*182c0*/  MOV R7, 0x80000020 ;  /* 0x8000002000077802 */ /* 0x000fe20000000f00 */
        /* <DEDUP_REMOVED lines=101> */
[----:B------:R-:W-:Y:S01]  /*18920*/  IADD3 R4, R4, 0x702, RZ ;  /* 0x0000070204047810 */ /* 0x000fe20007ffe0ff */
[----:B------:R-:W-:Y:S01]  /*18930*/  IMAD.MOV.U32 R7, RZ, RZ, -0x7fffffe0 ;  /* 0x80000020ff077424 */ /* 0x000fe200078e00ff */
[----:B------:R-:W-:Y:S01]  /*18940*/  UMOV UR45, UR21 ;  /* 0x00000015002d7c82 */ /* 0x000fe20008000000 */
[----:B------:R-:W-:Y:S01]  /*18950*/  UMOV UR44, UR20 ;  /* 0x00000014002c7c82 */ /* 0x000fe20008000000 */
[----:B------:R-:W-:Y:S01]  /*18960*/  R2UR UR46, R4 ;  /* 0x00000000042e72ca */ /* 0x000fe200000e0000 */
[----:B------:R-:W-:-:S02]  /*18970*/  WARPGROUP.DEPBAR.LE gsb0, 0x0 ;  /* 0x00008000000079c5 */ /* 0x000fc40000010000 */
        /* <DEDUP_REMOVED lines=38> */
.L_x_2784:
[C---:B------:R-:W-:Y:S01]  /*18be0*/  FMUL.FTZ R15, R2.reuse, R77 ;  /* 0x0000004d020f7220 */ /* 0x040fe20000410000 */
[C---:B------:R-:W-:Y:S01]  /*18bf0*/  FMUL.FTZ R13, R2.reuse, R73 ;  /* 0x00000049020d7220 */ /* 0x040fe20000410000 */
[----:B------:R-:W0:Y:S01]  /*18c00*/  LDC R77, c[0x0][0x448] ;  /* 0x00011200ff4d7b82 */ /* 0x000e220000000800 */
        /* <DEDUP_REMOVED lines=23> */
[----:B0-----:R-:W-:Y:S01]  /*18d80*/  ISETP.NE.AND P0, PT, R77, 0x1, PT ;  /* 0x000000014d00780c */ /* 0x001fe20003f05270 */
[C---:B------:R-:W-:Y:S01]  /*18d90*/  FMUL.FTZ R11, R2.reuse, R100 ;  /* 0x00000064020b7220 */ /* 0x040fe20000410000 */
[----:B------:R-:W-:Y:S01]  /*18da0*/  FMUL.FTZ R60, R2, R65 ;  /* 0x00000041023c7220 */ /* 0x000fe20000410000 */
[----:B------:R-:W-:-:S02]  /*18db0*/  IMAD R65, R152, -0xa0, R214 ;  /* 0xffffff6098417824 */ /* 0x000fc400078e02d6 */
        /* <DEDUP_REMOVED lines=9> */
[----:B------:R-:W1:Y:S01]  /*18e50*/  @P0 LDC R61, c[0x0][0x44c] ;  /* 0x00011300ff3d0b82 */ /* 0x000e620000000800 */
[----:B------:R-:W2:Y:S01]  /*18e60*/  MUFU.TANH R89, R89 ;  /* 0x0000005900597308 */ /* 0x000ea20000002400 */
[C---:B------:R-:W-:Y:S01]  /*18e70*/  FMUL.FTZ R75, R2.reuse, R75 ;  /* 0x0000004b024b7220 */ /* 0x040fe20000410000 */
[C---:B------:R-:W-:Y:S01]  /*18e80*/  FMUL.FTZ R14, R2.reuse, R76 ;  /* 0x0000004c020e7220 */ /* 0x040fe20000410000 */
[C---:B------:R-:W-:Y:S01]  /*18e90*/  FMUL.FTZ R76, R2.reuse, R78 ;  /* 0x0000004e024c7220 */ /* 0x040fe20000410000 */
[C---:B------:R-:W-:Y:S01]  /*18ea0*/  FMUL.FTZ R78, R2.reuse, R79 ;  /* 0x0000004f024e7220 */ /* 0x040fe20000410000 */
[C---:B------:R-:W-:Y:S01]  /*18eb0*/  FMUL.FTZ R79, R2.reuse, R82 ;  /* 0x00000052024f7220 */ /* 0x040fe20000410000 */
[C---:B------:R-:W-:Y:S01]  /*18ec0*/  FMUL.FTZ R21, R2.reuse, R81 ;  /* 0x0000005102157220 */ /* 0x040fe20000410000 */
[----:B------:R-:W3:Y:S01]  /*18ed0*/  @P0 LDC R62, c[0x0][0x450] ;  /* 0x00011400ff3e0b82 */ /* 0x000ee20000000800 */
        /* <DEDUP_REMOVED lines=14> */
[----:B------:R-:W-:Y:S01]  /*18fc0*/  FMUL.FTZ R54, R2, R54 ;  /* 0x0000003602367220 */ /* 0x000fe20000410000 */
[----:B-1----:R-:W-:Y:S01]  /*18fd0*/  @P0 IMAD.HI.U32 R61, R66, R61, RZ ;  /* 0x0000003d423d0227 */ /* 0x002fe200078e00ff */
[----:B------:R-:W1:Y:S03]  /*18fe0*/  MUFU.TANH R92, R92 ;  /* 0x0000005c005c7308 */ /* 0x000e660000002400 */
[C---:B------:R-:W-:Y:S01]  /*18ff0*/  FMUL.FTZ R55, R2.reuse, R55 ;  /* 0x0000003702377220 */ /* 0x040fe20000410000 */
[----:B------:R-:W-:Y:S01]  /*19000*/  ULDC UR51, c[0x0][0x988] ;  /* 0x0002620000337ab9 */ /* 0x000fe20000000800 */
[C---:B------:R-:W-:Y:S01]  /*19010*/  FMUL.FTZ R40, R2.reuse, R40 ;  /* 0x0000002802287220 */ /* 0x040fe20000410000 */
[C---:B------:R-:W-:Y:S01]  /*19020*/  FMUL.FTZ R41, R2.reuse, R41 ;  /* 0x0000002902297220 */ /* 0x040fe20000410000 */
[C---:B------:R-:W-:Y:S01]  /*19030*/  FMUL.FTZ R48, R2.reuse, R48 ;  /* 0x0000003002307220 */ /* 0x040fe20000410000 */
[C---:B------:R-:W-:Y:S01]  /*19040*/  FMUL.FTZ R53, R2.reuse, R53 ;  /* 0x0000003502357220 */ /* 0x040fe20000410000 */
[----:B---3--:R-:W-:Y:S01]  /*19050*/  @P0 SHF.R.U32.HI R66, RZ, R62, R61 ;  /* 0x0000003eff420219 */ /* 0x008fe2000001163d */
[C---:B------:R-:W-:Y:S01]  /*19060*/  FMUL.FTZ R61, R2.reuse, R69 ;  /* 0x00000045023d7220 */ /* 0x040fe20000410000 */
[----:B------:R-:W-:Y:S01]  /*19070*/  MOV R69, 0xffffff60 ;  /* 0xffffff6000457802 */ /* 0x000fe20000000f00 */
[----:B------:R-:W-:Y:S01]  /*19080*/  FMUL.FTZ R62, R2, R68 ;  /* 0x00000044023e7220 */ /* 0x000fe20000410000 */
[----:B------:R-:W-:Y:S01]  /*19090*/  VIADD R68, R65, 0xa0 ;  /* 0x000000a041447836 */ /* 0x000fe20000000000 */
[----:B------:R-:W3:Y:S01]  /*190a0*/  SHFL.IDX PT, R67, R66, 0x1, 0x1c1f ;  /* 0x003c1f0042437f89 */ /* 0x000ee200000e0000 */
[----:B------:R-:W1:Y:S01]  /*190b0*/  MUFU.TANH R93, R93 ;  /* 0x0000005d005d7308 */ /* 0x000e620000002400 */
[----:B------:R-:W-:Y:S01]  /*190c0*/  IMAD R100, R152, R69, 0xa1 ;  /* 0x000000a198647424 */ /* 0x000fe200078e0245 */
[----:B------:R-:W-:Y:S01]  /*190d0*/  IADD3 R0, R0, 0x29840, RZ ;  /* 0x0002984000007810 */ /* 0x000fe20007ffe0ff */
[C---:B------:R-:W-:Y:S01]  /*190e0*/  IMAD R68, R217.reuse, -0x2, R68 ;  /* 0xfffffffed9447824 */ /* 0x040fe200078e0244 */
[----:B------:R-:W-:Y:S01]  /*190f0*/  SHFL.IDX PT, R66, R66, RZ, 0x1c1f ;  /* 0x001c1fff42427589 */ /* 0x000fe200000e0000 */
[----:B------:R-:W-:Y:S01]  /*19100*/  IMAD R77, R217, -0x2, R100 ;  /* 0xfffffffed94d7824 */ /* 0x000fe200078e0264 */
[----:B------:R-:W-:Y:S01]  /*19110*/  ULDC UR49, c[0x0][0x988] ;  /* 0x0002620000317ab9 */ /* 0x000fe20000000800 */
[----:B------:R-:W-:Y:S01]  /*19120*/  ULDC UR50, c[0x0][0x988] ;  /* 0x0002620000327ab9 */ /* 0x000fe20000000800 */
[----:B------:R-:W1:Y:S02]  /*19130*/  MUFU.TANH R94, R94 ;  /* 0x0000005e005e7308 */ /* 0x000e640000002400 */
[----:B------:R-:W-:-:S06]  /*19140*/  IADD3 R77, -R213, R77, R214 ;  /* 0x0000004dd54d7210 */ /* 0x000fcc0007ffe1d6 */
[----:B------:R5:W-:Y:S01]  /*19150*/  MUFU.TANH R102, R70 ;  /* 0x0000004600667308 */ /* 0x000be20000002400 */
[----:B---3--:R-:W-:-:S07]  /*19160*/  VIADDMNMX R65, R67, R77, R68, PT ;  /* 0x0000004d43417246 */ /* 0x008fce0003800144 */
[----:B------:R-:W3:Y:S01]  /*19170*/  MUFU.TANH R95, R95 ;  /* 0x0000005f005f7308 */ /* 0x000ee20000002400 */
[C---:B------:R-:W-:Y:S02]  /*19180*/  ISETP.GT.AND P2, PT, R65.reuse, RZ, PT ;  /* 0x000000ff4100720c */ /* 0x040fe40003f44270 */
[C---:B------:R-:W-:Y:S02]  /*19190*/  ISETP.GT.AND P3, PT, R65.reuse, 0x1, PT ;  /* 0x000000014100780c */ /* 0x040fe40003f64270 */
[----:B------:R-:W-:-:S03]  /*191a0*/  ISETP.GT.AND P4, PT, R65, 0x8, PT ;  /* 0x000000084100780c */ /* 0x000fc60003f84270 */
[----:B------:R-:W3:Y:S01]  /*191b0*/  MUFU.TANH R96, R96 ;  /* 0x0000006000607308 */ /* 0x000ee20000002400 */
[----:B0-----:R-:W-:Y:S02]  /*191c0*/  FSEL R101, R88, -INF , P2 ;  /* 0xff80000058657808 */ /* 0x001fe40001000000 */
[----:B--2---:R-:W-:Y:S02]  /*191d0*/  FSEL R99, R89, -INF , P3 ;  /* 0xff80000059637808 */ /* 0x004fe40001800000 */
[----:B------:R-:W-:Y:S02]  /*191e0*/  ISETP.GT.AND P2, PT, R65, 0x9, PT ;  /* 0x000000094100780c */ /* 0x000fe40003f44270 */
[----:B----4-:R-:W-:Y:S01]  /*191f0*/  FSEL R103, R90, -INF , P4 ;  /* 0xff8000005a677808 */ /* 0x010fe20002000000 */
[----:B------:R-:W0:Y:S01]  /*19200*/  MUFU.TANH R75, R75 ;  /* 0x0000004b004b7308 */ /* 0x000e220000002400 */
[----:B-----5:R-:W-:Y:S02]  /*19210*/  FMNMX.FTZ R70, R101, R99, !PT ;  /* 0x0000006365467209 */ /* 0x020fe40007810000 */
[----:B------:R-:W-:-:S02]  /*19220*/  ISETP.GT.AND P3, PT, R65, 0x10, PT ;  /* 0x000000104100780c */ /* 0x000fc40003f64270 */
[----:B------:R-:W-:Y:S02]  /*19230*/  FSEL R107, R91, -INF , P2 ;  /* 0xff8000005b6b7808 */ /* 0x000fe40001000000 */
[----:B------:R-:W-:Y:S01]  /*19240*/  FMNMX.FTZ R70, R103, R70, !PT ;  /* 0x0000004667467209 */ /* 0x000fe20007810000 */
[----:B------:R-:W2:Y:S01]  /*19250*/  MUFU.TANH R76, R76 ;  /* 0x0000004c004c7308 */ /* 0x000ea20000002400 */
[----:B------:R-:W-:Y:S02]  /*19260*/  ISETP.GT.AND P2, PT, R65, 0x11, PT ;  /* 0x000000114100780c */ /* 0x000fe40003f44270 */
[----:B-1----:R-:W-:Y:S02]  /*19270*/  FSEL R109, R92, -INF , P3 ;  /* 0xff8000005c6d7808 */ /* 0x002fe40001800000 */
[----:B------:R-:W-:Y:S02]  /*19280*/  FMNMX.FTZ R70, R107, R70, !PT ;  /* 0x000000466b467209 */ /* 0x000fe40007810000 */
[----:B------:R-:W-:Y:S01]  /*19290*/  ISETP.GT.AND P3, PT, R65, 0x18, PT ;  /* 0x000000184100780c */ /* 0x000fe20003f64270 */
[----:B------:R-:W1:Y:S01]  /*192a0*/  MUFU.TANH R78, R78 ;  /* 0x0000004e004e7308 */ /* 0x000e620000002400 */
[----:B------:R-:W-:-:S02]  /*192b0*/  FSEL R105, R93, -INF , P2 ;  /* 0xff8000005d697808 */ /* 0x000fc40001000000 */
[----:B------:R-:W-:Y:S02]  /*192c0*/  FMNMX.FTZ R70, R109, R70, !PT ;  /* 0x000000466d467209 */ /* 0x000fe40007810000 */
[----:B------:R-:W-:Y:S02]  /*192d0*/  ISETP.GT.AND P2, PT, R65, 0x19, PT ;  /* 0x000000194100780c */ /* 0x000fe40003f44270 */
[----:B------:R-:W-:Y:S01]  /*192e0*/  FSEL R93, R94, -INF , P3 ;  /* 0xff8000005e5d7808 */ /* 0x000fe20001800000 */
[----:B------:R-:W4:Y:S01]  /*192f0*/  MUFU.TANH R79, R79 ;  /* 0x0000004f004f7308 */ /* 0x000f220000002400 */
[----:B------:R-:W-:Y:S02]  /*19300*/  FMNMX.FTZ R70, R105, R70, !PT ;  /* 0x0000004669467209 */ /* 0x000fe40007810000 */
[----:B------:R-:W-:Y:S02]  /*19310*/  ISETP.GT.AND P3, PT, R65, 0x20, PT ;  /* 0x000000204100780c */ /* 0x000fe40003f64270 */
[----:B---3--:R-:W-:-:S02]  /*19320*/  FSEL R95, R95, -INF , P2 ;  /* 0xff8000005f5f7808 */ /* 0x008fc40001000000 */
[----:B------:R-:W-:Y:S01]  /*19330*/  FMNMX.FTZ R70, R93, R70, !PT ;  /* 0x000000465d467209 */ /* 0x000fe20007810000 */
[----:B------:R-:W3:Y:S01]  /*19340*/  MUFU.TANH R81, R81 ;  /* 0x0000005100517308 */ /* 0x000ee20000002400 */
[----:B------:R-:W-:Y:S02]  /*19350*/  ISETP.GT.AND P2, PT, R65, 0x21, PT ;  /* 0x000000214100780c */ /* 0x000fe40003f44270 */
[----:B------:R-:W-:Y:S01]  /*19360*/  FSEL R91, R96, -INF , P3 ;  /* 0xff800000605b7808 */ /* 0x000fe20001800000 */
[----:B------:R-:W-:Y:S01]  /*19370*/  FMUL.FTZ R96, R2, R36 ;  /* 0x0000002402607220 */ /* 0x000fe20000410000 */
[----:B------:R-:W-:Y:S02]  /*19380*/  FMNMX.FTZ R70, R95, R70, !PT ;  /* 0x000000465f467209 */ /* 0x000fe40007810000 */
[----:B------:R-:W-:Y:S01]  /*19390*/  ISETP.GT.AND P3, PT, R65, 0x28, PT ;  /* 0x000000284100780c */ /* 0x000fe20003f64270 */
[----:B------:R-:W5:Y:S01]  /*193a0*/  MUFU.TANH R80, R80 ;  /* 0x0000005000507308 */ /* 0x000f620000002400 */
[----:B0-----:R-:W-:-:S02]  /*193b0*/  FSEL R89, R75, -INF , P2 ;  /* 0xff8000004b597808 */ /* 0x001fc40001000000 */
[----:B------:R-:W-:Y:S02]  /*193c0*/  FMNMX.FTZ R70, R91, R70, !PT ;  /* 0x000000465b467209 */ /* 0x000fe40007810000 */
[----:B------:R-:W-:Y:S02]  /*193d0*/  ISETP.GT.AND P2, PT, R65, 0x29, PT ;  /* 0x000000294100780c */ /* 0x000fe40003f44270 */
[----:B--2---:R-:W-:Y:S01]  /*193e0*/  FSEL R87, R76, -INF , P3 ;  /* 0xff8000004c577808 */ /* 0x004fe20001800000 */
[----:B------:R-:W0:Y:S01]  /*193f0*/  MUFU.TANH R82, R82 ;  /* 0x0000005200527308 */ /* 0x000e220000002400 */
[----:B------:R-:W-:Y:S02]  /*19400*/  FMNMX.FTZ R70, R89, R70, !PT ;  /* 0x0000004659467209 */ /* 0x000fe40007810000 */
[----:B------:R-:W-:Y:S02]  /*19410*/  ISETP.GT.AND P3, PT, R65, 0x30, PT ;  /* 0x000000304100780c */ /* 0x000fe40003f64270 */
[----:B-1----:R-:W-:-:S02]  /*19420*/  FSEL R85, R78, -INF , P2 ;  /* 0xff8000004e557808 */ /* 0x002fc40001000000 */
[----:B------:R-:W-:Y:S01]  /*19430*/  FMNMX.FTZ R70, R87, R70, !PT ;  /* 0x0000004657467209 */ /* 0x000fe20007810000 */
[----:B------:R-:W-:Y:S01]  /*19440*/  MUFU.TANH R84, R84 ;  /* 0x0000005400547308 */ /* 0x000fe20000002400 */
[----:B------:R-:W-:Y:S02]  /*19450*/  ISETP.GT.AND P2, PT, R65, 0x31, PT ;  /* 0x000000314100780c */ /* 0x000fe40003f44270 */
[----:B----4-:R-:W-:Y:S02]  /*19460*/  FSEL R83, R79, -INF , P3 ;  /* 0xff8000004f537808 */ /* 0x010fe40001800000 */
[----:B------:R-:W-:Y:S02]  /*19470*/  FMNMX.FTZ R70, R85, R70, !PT ;  /* 0x0000004655467209 */ /* 0x000fe40007810000 */
[----:B------:R-:W-:Y:S01]  /*19480*/  ISETP.GT.AND P3, PT, R65, 0x38, PT ;  /* 0x000000384100780c */ /* 0x000fe20003f64270 */
[----:B------:R-:W1:Y:S01]  /*19490*/  MUFU.TANH R86, R86 ;  /* 0x0000005600567308 */ /* 0x000e620000002400 */
[----:B---3--:R-:W-:-:S02]  /*194a0*/  FSEL R81, R81, -INF , P2 ;  /* 0xff80000051517808 */ /* 0x008fc40001000000 */
[----:B------:R-:W-:Y:S02]  /*194b0*/  FMNMX.FTZ R70, R83, R70, !PT ;  /* 0x0000004653467209 */ /* 0x000fe40007810000 */
[----:B------:R-:W-:Y:S02]  /*194c0*/  ISETP.GT.AND P2, PT, R65, 0x39, PT ;  /* 0x000000394100780c */ /* 0x000fe40003f44270 */
[----:B-----5:R-:W-:Y:S01]  /*194d0*/  FSEL R79, R80, -INF , P3 ;  /* 0xff800000504f7808 */ /* 0x020fe20001800000 */
[----:B------:R-:W2:Y:S01]  /*194e0*/  MUFU.TANH R97, R97 ;  /* 0x0000006100617308 */ /* 0x000ea20000002400 */
[----:B------:R-:W-:Y:S02]  /*194f0*/  FMNMX.FTZ R70, R81, R70, !PT ;  /* 0x0000004651467209 */ /* 0x000fe40007810000 */
[----:B------:R-:W-:Y:S02]  /*19500*/  ISETP.GT.AND P3, PT, R65, 0x40, PT ;  /* 0x000000404100780c */ /* 0x000fe40003f64270 */
[----:B0-----:R-:W-:-:S02]  /*19510*/  FSEL R75, R82, -INF , P2 ;  /* 0xff800000524b7808 */ /* 0x001fc40001000000 */
[----:B------:R-:W-:Y:S01]  /*19520*/  FMNMX.FTZ R70, R79, R70, !PT ;  /* 0x000000464f467209 */ /* 0x000fe20007810000 */
[----:B------:R-:W0:Y:S01]  /*19530*/  MUFU.TANH R63, R63 ;  /* 0x0000003f003f7308 */ /* 0x000e220000002400 */
[----:B------:R-:W-:Y:S02]  /*19540*/  ISETP.GT.AND P2, PT, R65, 0x41, PT ;  /* 0x000000414100780c */ /* 0x000fe40003f44270 */
[----:B------:R-:W-:Y:S02]  /*19550*/  FMNMX.FTZ R70, R75, R70, !PT ;  /* 0x000000464b467209 */ /* 0x000fe40007810000 */
[----:B-1----:R-:W-:Y:S02]  /*19560*/  FSEL R69, R86, -INF , P2 ;  /* 0xff80000056457808 */ /* 0x002fe40001000000 */
[----:B------:R-:W-:Y:S01]  /*19570*/  ISETP.GT.AND P2, PT, R65, 0x49, PT ;  /* 0x000000494100780c */ /* 0x000fe20003f44270 */
[----:B------:R-:W1:Y:S08]  /*19580*/  MUFU.TANH R64, R64 ;  /* 0x0000004000407308 */ /* 0x000e700000002400 */
[----:B------:R3:W-:Y:S08]  /*19590*/  MUFU.TANH R100, R71 ;  /* 0x0000004700647308 */ /* 0x0007f00000002400 */
[----:B------:R-:W4:Y:S01]  /*195a0*/  MUFU.TANH R98, R98 ;  /* 0x0000006200627308 */ /* 0x000f220000002400 */
[----:B---3--:R-:W-:-:S02]  /*195b0*/  FSEL R71, R84, -INF , P3 ;  /* 0xff80000054477808 */ /* 0x008fc40001800000 */
[----:B------:R-:W-:Y:S02]  /*195c0*/  ISETP.GT.AND P3, PT, R65, 0x48, PT ;  /* 0x000000484100780c */ /* 0x000fe40003f64270 */
[----:B------:R-:W-:Y:S02]  /*195d0*/  FMNMX.FTZ R70, R71, R70, !PT ;  /* 0x0000004647467209 */ /* 0x000fe40007810000 */
[----:B--2---:R-:W-:Y:S01]  /*195e0*/  FSEL R67, R97, -INF , P3 ;  /* 0xff80000061437808 */ /* 0x004fe20001800000 */
[----:B------:R0:W-:Y:S01]  /*195f0*/  MUFU.TANH R92, R46 ;  /* 0x0000002e005c7308 */ /* 0x0001e20000002400 */
[----:B------:R-:W-:Y:S02]  /*19600*/  FMNMX.FTZ R70, R69, R70, !PT ;  /* 0x0000004645467209 */ /* 0x000fe40007810000 */
[----:B------:R-:W-:-:S05]  /*19610*/  ISETP.GT.AND P3, PT, R65, 0x50, PT ;  /* 0x000000504100780c */ /* 0x000fca0003f64270 */
[----:B------:R2:W-:Y:S01]  /*19620*/  MUFU.TANH R80, R51 ;  /* 0x0000003300507308 */ /* 0x0005e20000002400 */
[----:B0-----:R-:W-:Y:S02]  /*19630*/  FSEL R46, R63, -INF , P2 ;  /* 0xff8000003f2e7808 */ /* 0x001fe40001000000 */
[----:B------:R-:W-:-:S05]  /*19640*/  ISETP.GT.AND P2, PT, R65, 0x51, PT ;  /* 0x000000514100780c */ /* 0x000fca0003f44270 */
[----:B------:R0:W3:Y:S01]  /*19650*/  MUFU.TANH R88, R42 ;  /* 0x0000002a00587308 */ /* 0x0000e20000002400 */
[----:B--2---:R-:W-:Y:S01]  /*19660*/  FMNMX.FTZ R51, R67, R70, !PT ;  /* 0x0000004643337209 */ /* 0x004fe20007810000 */
[----:B------:R-:W-:-:S06]  /*19670*/  FMUL.FTZ R70, R2, R38 ;  /* 0x0000002602467220 */ /* 0x000fcc0000410000 */
[----:B------:R1:W2:Y:S01]  /*19680*/  MUFU.TANH R90, R43 ;  /* 0x0000002b005a7308 */ /* 0x0002a20000002400 */
[----:B0-----:R-:W-:-:S07]  /*19690*/  FMNMX.FTZ R42, R46, R51, !PT ;  /* 0x000000332e2a7209 */ /* 0x001fce0007810000 */
[----:B------:R0:W5:Y:S01]  /*196a0*/  MUFU.TANH R76, R47 ;  /* 0x0000002f004c7308 */ /* 0x0001620000002400 */
[----:B-1----:R-:W-:Y:S02]  /*196b0*/  FSEL R43, R64, -INF , P3 ;  /* 0xff800000402b7808 */ /* 0x002fe40001800000 */
[----:B------:R-:W-:Y:S02]  /*196c0*/  ISETP.GT.AND P3, PT, R65, 0x58, PT ;  /* 0x000000584100780c */ /* 0x000fe40003f64270 */
[----:B------:R-:W-:-:S03]  /*196d0*/  FMNMX.FTZ R51, R43, R42, !PT ;  /* 0x0000002a2b337209 */ /* 0x000fc60007810000 */
[----:B------:R1:W5:Y:S01]  /*196e0*/  MUFU.TANH R78, R50 ;  /* 0x00000032004e7308 */ /* 0x0003620000002400 */
[----:B0-----:R-:W-:Y:S01]  /*196f0*/  FMUL.FTZ R47, R2, R26 ;  /* 0x0000001a022f7220 */ /* 0x001fe20000410000 */
[----:B----4-:R-:W-:Y:S02]  /*19700*/  FSEL R26, R98, -INF , P2 ;  /* 0xff800000621a7808 */ /* 0x010fe40001000000 */
[----:B------:R-:W-:-:S04]  /*19710*/  ISETP.GT.AND P2, PT, R65, 0x59, PT ;  /* 0x000000594100780c */ /* 0x000fc80003f44270 */
[----:B------:R0:W4:Y:S01]  /*19720*/  MUFU.TANH R82, R54 ;  /* 0x0000003600527308 */ /* 0x0001220000002400 */
[----:B-1----:R-:W-:Y:S01]  /*19730*/  FMUL.FTZ R50, R2, R27 ;  /* 0x0000001b02327220 */ /* 0x002fe20000410000 */
[----:B------:R-:W-:Y:S02]  /*19740*/  FSEL R27, R102, -INF , P3 ;  /* 0xff800000661b7808 */ /* 0x000fe40001800000 */
[C---:B------:R-:W-:Y:S02]  /*19750*/  ISETP.GT.AND P3, PT, R65.reuse, 0x60, PT ;  /* 0x000000604100780c */ /* 0x040fe40003f64270 */
[----:B------:R-:W-:Y:S02]  /*19760*/  FSEL R42, R100, -INF , P2 ;  /* 0xff800000642a7808 */ /* 0x000fe40001000000 */
[----:B------:R1:W-:Y:S01]  /*19770*/  MUFU.TANH R86, R47 ;  /* 0x0000002f00567308 */ /* 0x0003e20000002400 */
[----:B0-----:R-:W-:Y:S01]  /*19780*/  FMNMX.FTZ R54, R26, R51, !PT ;  /* 0x000000331a367209 */ /* 0x001fe20007810000 */
[----:B------:R-:W-:Y:S01]  /*19790*/  FMUL.FTZ R51, R2, R30 ;  /* 0x0000001e02337220 */ /* 0x000fe20000410000 */
[----:B------:R-:W-:-:S02]  /*197a0*/  ISETP.GT.AND P2, PT, R65, 0x61, PT ;  /* 0x000000614100780c */ /* 0x000fc40003f44270 */
[----:B---3--:R-:W-:Y:S02]  /*197b0*/  FSEL R30, R88, -INF , P3 ;  /* 0xff800000581e7808 */ /* 0x008fe40001800000 */
[----:B------:R-:W-:Y:S01]  /*197c0*/  ISETP.GT.AND P3, PT, R65, 0x68, PT ;  /* 0x000000684100780c */ /* 0x000fe20003f64270 */
[----:B------:R0:W3:Y:S01]  /*197d0*/  MUFU.TANH R84, R55 ;  /* 0x0000003700547308 */ /* 0x0000e20000002400 */
[----:B-1----:R-:W-:Y:S01]  /*197e0*/  FMNMX.FTZ R47, R27, R54, !PT ;  /* 0x000000361b2f7209 */ /* 0x002fe20007810000 */
[----:B------:R-:W-:-:S06]  /*197f0*/  FMUL.FTZ R54, R2, R31 ;  /* 0x0000001f02367220 */ /* 0x000fcc0000410000 */
[----:B------:R1:W3:Y:S01]  /*19800*/  MUFU.TANH R94, R50 ;  /* 0x00000032005e7308 */ /* 0x0002e20000002400 */
[----:B0-----:R-:W-:Y:S02]  /*19810*/  FMNMX.FTZ R55, R42, R47, !PT ;  /* 0x0000002f2a377209 */ /* 0x001fe40007810000 */
[----:B--2---:R-:W-:Y:S02]  /*19820*/  FSEL R47, R90, -INF , P2 ;  /* 0xff8000005a2f7808 */ /* 0x004fe40001000000 */
[----:B------:R-:W-:Y:S02]  /*19830*/  FMNMX.FTZ R64, R30, R55, !PT ;  /* 0x000000371e407209 */ /* 0x000fe40007810000 */
[----:B------:R-:W-:Y:S01]  /*19840*/  ISETP.GT.AND P2, PT, R65, 0x69, PT ;  /* 0x000000694100780c */ /* 0x000fe20003f44270 */
[----:B------:R0:W2:Y:S01]  /*19850*/  MUFU.TANH R88, R51 ;  /* 0x0000003300587308 */ /* 0x0000a20000002400 */
[----:B-1----:R-:W-:Y:S02]  /*19860*/  FSEL R50, R92, -INF , P3 ;  /* 0xff8000005c327808 */ /* 0x002fe40001800000 */
[----:B------:R-:W-:-:S02]  /*19870*/  FMNMX.FTZ R55, R47, R64, !PT ;  /* 0x000000402f377209 */ /* 0x000fc40007810000 */
[C---:B------:R-:W-:Y:S02]  /*19880*/  ISETP.GT.AND P3, PT, R65.reuse, 0x70, PT ;  /* 0x000000704100780c */ /* 0x040fe40003f64270 */
[----:B-----5:R-:W-:Y:S01]  /*19890*/  FSEL R31, R76, -INF , P2 ;  /* 0xff8000004c1f7808 */ /* 0x020fe20001000000 */
[----:B------:R4:W1:Y:S01]  /*198a0*/  MUFU.TANH R90, R54 ;  /* 0x00000036005a7308 */ /* 0x0008620000002400 */
[----:B------:R-:W-:Y:S01]  /*198b0*/  FMNMX.FTZ R64, R50, R55, !PT ;  /* 0x0000003732407209 */ /* 0x000fe20007810000 */
[C---:B------:R-:W-:Y:S01]  /*198c0*/  FMUL.FTZ R55, R2.reuse, R34 ;  /* 0x0000002202377220 */ /* 0x040fe20000410000 */
[----:B------:R-:W-:Y:S01]  /*198d0*/  ISETP.GT.AND P2, PT, R65, 0x71, PT ;  /* 0x000000714100780c */ /* 0x000fe20003f44270 */
[----:B------:R-:W-:Y:S01]  /*198e0*/  FMUL.FTZ R76, R2, R39 ;  /* 0x00000027024c7220 */ /* 0x000fe20000410000 */
[----:B------:R-:W-:Y:S02]  /*198f0*/  FSEL R34, R78, -INF , P3 ;  /* 0xff8000004e227808 */ /* 0x000fe40001800000 */
[----:B------:R-:W-:Y:S01]  /*19900*/  FMNMX.FTZ R63, R31, R64, !PT ;  /* 0x000000401f3f7209 */ /* 0x000fe20007810000 */
[----:B------:R5:W1:Y:S01]  /*19910*/  MUFU.TANH R92, R55 ;  /* 0x00000037005c7308 */ /* 0x000a620000002400 */
[----:B------:R-:W-:-:S02]  /*19920*/  ISETP.GT.AND P3, PT, R65, 0x78, PT ;  /* 0x000000784100780c */ /* 0x000fc40003f64270 */
[----:B0-----:R-:W-:Y:S02]  /*19930*/  FSEL R51, R80, -INF , P2 ;  /* 0xff80000050337808 */ /* 0x001fe40001000000 */
[----:B------:R-:W-:Y:S01]  /*19940*/  FMNMX.FTZ R64, R34, R63, !PT ;  /* 0x0000003f22407209 */ /* 0x000fe20007810000 */
[----:B------:R-:W-:Y:S01]  /*19950*/  FMUL.FTZ R63, R2, R35 ;  /* 0x00000023023f7220 */ /* 0x000fe20000410000 */
[----:B------:R-:W-:Y:S01]  /*19960*/  ISETP.GT.AND P2, PT, R65, 0x79, PT ;  /* 0x000000794100780c */ /* 0x000fe20003f44270 */
[----:B------:R-:W-:Y:S01]  /*19970*/  MUFU.TANH R4, R4 ;  /* 0x0000000400047308 */ /* 0x000fe20000002400 */
[----:B----4-:R-:W-:Y:S02]  /*19980*/  FSEL R54, R82, -INF , P3 ;  /* 0xff80000052367808 */ /* 0x010fe40001800000 */
[----:B------:R-:W-:Y:S02]  /*19990*/  FMNMX.FTZ R97, R51, R64, !PT ;  /* 0x0000004033617209 */ /* 0x000fe40007810000 */
[----:B------:R-:W-:-:S02]  /*199a0*/  ISETP.GT.AND P3, PT, R65, 0x80, PT ;  /* 0x000000804100780c */ /* 0x000fc40003f64270 */
[----:B---3--:R-:W-:Y:S01]  /*199b0*/  FSEL R35, R84, -INF , P2 ;  /* 0xff80000054237808 */ /* 0x008fe20001000000 */
[----:B------:R2:W0:Y:S01]  /*199c0*/  MUFU.TANH R80, R63 ;  /* 0x0000003f00507308 */ /* 0x0004220000002400 */
[----:B------:R-:W-:Y:S02]  /*199d0*/  FMNMX.FTZ R64, R54, R97, !PT ;  /* 0x0000006136407209 */ /* 0x000fe40007810000 */
[----:B------:R-:W-:Y:S02]  /*199e0*/  ISETP.GT.AND P2, PT, R65, 0x81, PT ;  /* 0x000000814100780c */ /* 0x000fe40003f44270 */
[----:B-----5:R-:W-:Y:S02]  /*199f0*/  FSEL R55, R86, -INF , P3 ;  /* 0xff80000056377808 */ /* 0x020fe40001800000 */
[----:B------:R-:W-:Y:S01]  /*19a00*/  FMNMX.FTZ R64, R35, R64, !PT ;  /* 0x0000004023407209 */ /* 0x000fe20007810000 */
[----:B------:R3:W4:Y:S01]  /*19a10*/  MUFU.TANH R82, R70 ;  /* 0x0000004600527308 */ /* 0x0007220000002400 */
[----:B------:R-:W-:-:S02]  /*19a20*/  ISETP.GT.AND P3, PT, R65, 0x88, PT ;  /* 0x000000884100780c */ /* 0x000fc40003f64270 */
[----:B------:R-:W-:Y:S01]  /*19a30*/  FSEL R38, R94, -INF , P2 ;  /* 0xff8000005e267808 */ /* 0x000fe20001000000 */
[----:B------:R-:W-:Y:S01]  /*19a40*/  FMUL.FTZ R94, R2, R37 ;  /* 0x00000025025e7220 */ /* 0x000fe20000410000 */
[----:B------:R-:W-:Y:S02]  /*19a50*/  FMNMX.FTZ R97, R55, R64, !PT ;  /* 0x0000004037617209 */ /* 0x000fe40007810000 */
[C---:B------:R-:W-:Y:S01]  /*19a60*/  ISETP.GT.AND P2, PT, R65.reuse, 0x89, PT ;  /* 0x000000894100780c */ /* 0x040fe20003f44270 */
[----:B------:R5:W4:Y:S01]  /*19a70*/  MUFU.TANH R84, R76 ;  /* 0x0000004c00547308 */ /* 0x000b220000002400 */
[----:B--2---:R-:W-:Y:S01]  /*19a80*/  FSEL R63, R88, -INF , P3 ;  /* 0xff800000583f7808 */ /* 0x004fe20001800000 */
[----:B---3--:R-:W-:Y:S01]  /*19a90*/  FMUL.FTZ R70, R2, R44 ;  /* 0x0000002c02467220 */ /* 0x008fe20000410000 */
[----:B------:R-:W-:Y:S01]  /*19aa0*/  FMNMX.FTZ R78, R38, R97, !PT ;  /* 0x00000061264e7209 */ /* 0x000fe20007810000 */
[----:B------:R-:W-:Y:S01]  /*19ab0*/  FMUL.FTZ R88, R2, R28 ;  /* 0x0000001c02587220 */ /* 0x000fe20000410000 */
[----:B------:R-:W-:-:S02]  /*19ac0*/  ISETP.GT.AND P3, PT, R65, 0x90, PT ;  /* 0x000000904100780c */ /* 0x000fc40003f64270 */
[----:B-1----:R-:W-:Y:S01]  /*19ad0*/  FSEL R64, R90, -INF , P2 ;  /* 0xff8000005a407808 */ /* 0x002fe20001000000 */
[----:B------:R-:W1:Y:S01]  /*19ae0*/  MUFU.TANH R3, R3 ;  /* 0x0000000300037308 */ /* 0x000e620000002400 */
[----:B------:R-:W-:Y:S01]  /*19af0*/  FMNMX.FTZ R97, R63, R78, !PT ;  /* 0x0000004e3f617209 */ /* 0x000fe20007810000 */
[C---:B-----5:R-:W-:Y:S01]  /*19b00*/  FMUL.FTZ R76, R2.reuse, R45 ;  /* 0x0000002d024c7220 */ /* 0x060fe20000410000 */
[C---:B------:R-:W-:Y:S01]  /*19b10*/  ISETP.GT.AND P2, PT, R65.reuse, 0x91, PT ;  /* 0x000000914100780c */ /* 0x040fe20003f44270 */
[----:B------:R-:W-:Y:S01]  /*19b20*/  FMUL.FTZ R90, R2, R33 ;  /* 0x00000021025a7220 */ /* 0x000fe20000410000 */
[----:B------:R-:W-:Y:S01]  /*19b30*/  FSEL R39, R92, -INF , P3 ;  /* 0xff8000005c277808 */ /* 0x000fe20001800000 */
[----:B------:R-:W-:Y:S01]  /*19b40*/  FMUL.FTZ R92, R2, R32 ;  /* 0x00000020025c7220 */ /* 0x000fe20000410000 */
[----:B------:R-:W-:Y:S01]  /*19b50*/  FMNMX.FTZ R78, R64, R97, !PT ;  /* 0x00000061404e7209 */ /* 0x000fe20007810000 */
[----:B------:R-:W2:Y:S01]  /*19b60*/  MUFU.TANH R6, R6 ;  /* 0x0000000600067308 */ /* 0x000ea20000002400 */
[----:B------:R-:W-:-:S02]  /*19b70*/  ISETP.GT.AND P3, PT, R65, 0x98, PT ;  /* 0x000000984100780c */ /* 0x000fc40003f64270 */
[----:B0-----:R-:W-:Y:S01]  /*19b80*/  FSEL R44, R80, -INF , P2 ;  /* 0xff800000502c7808 */ /* 0x001fe20001000000 */
[----:B------:R-:W-:Y:S01]  /*19b90*/  FMUL.FTZ R80, R2, R52 ;  /* 0x0000003402507220 */ /* 0x000fe20000410000 */
[----:B------:R-:W-:Y:S02]  /*19ba0*/  FMNMX.FTZ R97, R39, R78, !PT ;  /* 0x0000004e27617209 */ /* 0x000fe40007810000 */
[----:B------:R-:W-:Y:S01]  /*19bb0*/  ISETP.GT.AND P2, PT, R65, 0x99, PT ;  /* 0x000000994100780c */ /* 0x000fe20003f44270 */
[----:B------:R-:W0:Y:S01]  /*19bc0*/  MUFU.TANH R5, R5 ;  /* 0x0000000500057308 */ /* 0x000e220000002400 */
[----:B----4-:R-:W-:Y:S01]  /*19bd0*/  FSEL R45, R82, -INF , P3 ;  /* 0xff800000522d7808 */ /* 0x010fe20001800000 */
[----:B------:R-:W-:Y:S01]  /*19be0*/  FMUL.FTZ R82, R2, R25 ;  /* 0x0000001902527220 */ /* 0x000fe20000410000 */
[----:B------:R-:W-:Y:S02]  /*19bf0*/  FMNMX.FTZ R78, R44, R97, !PT ;  /* 0x000000612c4e7209 */ /* 0x000fe40007810000 */
[----:B------:R-:W-:Y:S01]  /*19c00*/  FSEL R65, R84, -INF , P2 ;  /* 0xff80000054417808 */ /* 0x000fe20001000000 */
[C---:B------:R-:W-:Y:S01]  /*19c10*/  FMUL.FTZ R84, R2.reuse, R24 ;  /* 0x0000001802547220 */ /* 0x040fe20000410000 */
[----:B------:R-:W-:Y:S01]  /*19c20*/  FMNMX.FTZ R78, R45, R78, !PT ;  /* 0x0000004e2d4e7209 */ /* 0x000fe20007810000 */
[----:B------:R-:W3:Y:S03]  /*19c30*/  MUFU.TANH R7, R7 ;  /* 0x0000000700077308 */ /* 0x000ee60000002400 */
[----:B------:R-:W-:Y:S01]  /*19c40*/  FMNMX.FTZ R86, R65, R78, !PT ;  /* 0x0000004e41567209 */ /* 0x000fe20007810000 */
[----:B------:R-:W-:-:S04]  /*19c50*/  FMUL.FTZ R78, R2, R49 ;  /* 0x00000031024e7220 */ /* 0x000fc80000410000 */
[----:B------:R-:W4:Y:S01]  /*19c60*/  SHFL.BFLY PT, R97, R86, 0x2, 0x1f ;  /* 0x0c401f0056617f89 */ /* 0x000f2200000e0000 */
[----:B------:R-:W5:Y:S08]  /*19c70*/  MUFU.TANH R8, R8 ;  /* 0x0000000800087308 */ /* 0x000f700000002400 */
[----:B------:R-:W5:Y:S08]  /*19c80*/  MUFU.TANH R11, R11 ;  /* 0x0000000b000b7308 */ /* 0x000f700000002400 */
[----:B------:R-:W5:Y:S01]  /*19c90*/  MUFU.TANH R10, R10 ;  /* 0x0000000a000a7308 */ /* 0x000f620000002400 */
[----:B----4-:R-:W-:-:S07]  /*19ca0*/  FMNMX.FTZ R24, R86, R97, !PT ;  /* 0x0000006156187209 */ /* 0x010fce0007810000 */
[----:B------:R-:W4:Y:S01]  /*19cb0*/  MUFU.TANH R12, R12 ;  /* 0x0000000c000c7308 */ /* 0x000f220000002400 */
[----:B------:R-:W-:Y:S01]  /*19cc0*/  FMUL.FTZ R86, R2, R29 ;  /* 0x0000001d02567220 */ /* 0x000fe20000410000 */
[----:B------:R-:W1:Y:S06]  /*19cd0*/  SHFL.BFLY PT, R97, R24, 0x1, 0x1f ;  /* 0x0c201f0018617f89 */ /* 0x000e6c00000e0000 */
[----:B------:R-:W4:Y:S08]  /*19ce0*/  MUFU.TANH R13, R13 ;  /* 0x0000000d000d7308 */ /* 0x000f300000002400 */
[----:B------:R-:W4:Y:S08]  /*19cf0*/  MUFU.TANH R14, R14 ;  /* 0x0000000e000e7308 */ /* 0x000f300000002400 */
[----:B------:R-:W4:Y:S01]  /*19d00*/  MUFU.TANH R15, R15 ;  /* 0x0000000f000f7308 */ /* 0x000f220000002400 */
[----:B-1----:R-:W-:Y:S01]  /*19d10*/  FMNMX.FTZ R97, R24, R97, !PT ;  /* 0x0000006118617209 */ /* 0x002fe20007810000 */
[----:B------:R-:W-:-:S03]  /*19d20*/  IMAD.U32 R24, RZ, RZ, UR51 ;  /* 0x00000033ff187e24 */ /* 0x000fc6000f8e00ff */
[C---:B------:R-:W-:Y:S01]  /*19d30*/  FSETP.NEU.FTZ.AND P2, PT, R97.reuse, -INF , PT ;  /* 0xff8000006100780b */ /* 0x040fe20003f5d000 */
[----:B------:R-:W-:-:S02]  /*19d40*/  FFMA.FTZ R24, R97, R24, -8 ;  /* 0xc100000061187423 */ /* 0x000fc40000010018 */
[----:B------:R-:W1:Y:S03]  /*19d50*/  MUFU.TANH R20, R20 ;  /* 0x0000001400147308 */ /* 0x000e660000002400 */
[----:B------:R-:W-:-:S05]  /*19d60*/  FSEL R24, R24, RZ, P2 ;  /* 0x000000ff18187208 */ /* 0x000fca0001000000 */
[----:B------:R-:W1:Y:S01]  /*19d70*/  MUFU.TANH R21, R21 ;  /* 0x0000001500157308 */ /* 0x000e620000002400 */
[----:B------:R-:W-:-:S01]  /*19d80*/  FFMA.FTZ R28, R99, UR51, -R24 ;  /* 0x00000033631c7c23 */ /* 0x000fc20008010818 */
[----:B------:R-:W-:Y:S01]  /*19d90*/  VIADDMNMX R99, R66, R77, R68, PT ;  /* 0x0000004d42637246 */ /* 0x000fe20003800144 */
[----:B------:R-:W-:-:S01]  /*19da0*/  FFMA.FTZ R93, R93, UR51, -R24 ;  /* 0x000000335d5d7c23 */ /* 0x000fc20008010818 */
[--C-:B------:R-:W-:Y:S01]  /*19db0*/  FFMA.FTZ R79, R79, UR51, -R24.reuse ;  /* 0x000000334f4f7c23 */ /* 0x100fe20008010818 */
[----:B------:R-:W-:-:S01]  /*19dc0*/  FFMA.FTZ R81, R81, UR51, -R24 ;  /* 0x0000003351517c23 */ /* 0x000fc20008010818 */
[----:B------:R-:W-:Y:S01]  /*19dd0*/  ISETP.GT.AND P2, PT, R99, RZ, PT ;  /* 0x000000ff6300720c */ /* 0x000fe20003f44270 */
[----:B------:R-:W-:-:S01]  /*19de0*/  FFMA.FTZ R25, R101, UR51, -R24 ;  /* 0x0000003365197c23 */ /* 0x000fc20008010818 */
[C---:B------:R-:W-:Y:S01]  /*19df0*/  ISETP.GT.AND P3, PT, R99.reuse, 0x1, PT ;  /* 0x000000016300780c */ /* 0x040fe20003f64270 */
[----:B------:R-:W1:Y:S01]  /*19e00*/  MUFU.TANH R73, R73 ;  /* 0x0000004900497308 */ /* 0x000e620000002400 */
[----:B------:R-:W-:Y:S01]  /*19e10*/  ISETP.GT.AND P4, PT, R99, 0x8, PT ;  /* 0x000000086300780c */ /* 0x000fe20003f84270 */
[--C-:B------:R-:W-:Y:S01]  /*19e20*/  FFMA.FTZ R29, R103, UR51, -R24.reuse ;  /* 0x00000033671d7c23 */ /* 0x100fe20008010818 */
[----:B------:R-:W-:Y:S01]  /*19e30*/  FSEL R4, R4, -INF , P2 ;  /* 0xff80000004047808 */ /* 0x000fe20001000000 */
[--C-:B------:R-:W-:Y:S01]  /*19e40*/  FFMA.FTZ R32, R107, UR51, -R24.reuse ;  /* 0x000000336b207c23 */ /* 0x100fe20008010818 */
[----:B------:R-:W-:Y:S01]  /*19e50*/  FSEL R37, R3, -INF , P3 ;  /* 0xff80000003257808 */ /* 0x000fe20001800000 */
[--C-:B------:R-:W-:Y:S01]  /*19e60*/  FFMA.FTZ R33, R109, UR51, -R24.reuse ;  /* 0x000000336d217c23 */ /* 0x100fe20008010818 */
[----:B------:R-:W-:Y:S01]  /*19e70*/  ISETP.GT.AND P2, PT, R99, 0x9, PT ;  /* 0x000000096300780c */ /* 0x000fe20003f44270 */
[----:B------:R-:W1:Y:S01]  /*19e80*/  MUFU.TANH R72, R72 ;  /* 0x0000004800487308 */ /* 0x000e620000002400 */
[----:B--2---:R-:W-:Y:S01]  /*19e90*/  FSEL R3, R6, -INF , P4 ;  /* 0xff80000006037808 */ /* 0x004fe20002000000 */
[--C-:B------:R-:W-:Y:S01]  /*19ea0*/  FFMA.FTZ R105, R105, UR51, -R24.reuse ;  /* 0x0000003369697c23 */ /* 0x100fe20008010818 */
[----:B------:R-:W-:Y:S01]  /*19eb0*/  FMNMX.FTZ R36, R4, R37, !PT ;  /* 0x0000002504247209 */ /* 0x000fe20007810000 */
[--C-:B------:R-:W-:Y:S01]  /*19ec0*/  FFMA.FTZ R83, R83, UR51, -R24.reuse ;  /* 0x0000003353537c23 */ /* 0x100fe20008010818 */
[----:B------:R-:W-:Y:S01]  /*19ed0*/  ISETP.GT.AND P3, PT, R99, 0x10, PT ;  /* 0x000000106300780c */ /* 0x000fe20003f64270 */
[--C-:B------:R-:W-:Y:S01]  /*19ee0*/  FFMA.FTZ R43, R43, UR51, -R24.reuse ;  /* 0x000000332b2b7c23 */ /* 0x100fe20008010818 */
[----:B0-----:R-:W-:Y:S01]  /*19ef0*/  FSEL R5, R5, -INF , P2 ;  /* 0xff80000005057808 */ /* 0x001fe20001000000 */
[----:B------:R-:W0:Y:S01]  /*19f00*/  MUFU.TANH R74, R74 ;  /* 0x0000004a004a7308 */ /* 0x000e220000002400 */
[----:B------:R-:W-:Y:S01]  /*19f10*/  FMNMX.FTZ R36, R3, R36, !PT ;  /* 0x0000002403247209 */ /* 0x000fe20007810000 */
[--C-:B------:R-:W-:Y:S01]  /*19f20*/  FFMA.FTZ R26, R26, UR51, -R24.reuse ;  /* 0x000000331a1a7c23 */ /* 0x100fe20008010818 */
[----:B------:R-:W-:Y:S01]  /*19f30*/  ISETP.GT.AND P2, PT, R99, 0x11, PT ;  /* 0x000000116300780c */ /* 0x000fe20003f44270 */
[--C-:B------:R-:W-:Y:S01]  /*19f40*/  FFMA.FTZ R27, R27, UR51, -R24.reuse ;  /* 0x000000331b1b7c23 */ /* 0x100fe20008010818 */
[----:B---3--:R-:W-:Y:S01]  /*19f50*/  FSEL R52, R7, -INF , P3 ;  /* 0xff80000007347808 */ /* 0x008fe20001800000 */
[--C-:B------:R-:W-:Y:S01]  /*19f60*/  FFMA.FTZ R42, R42, UR51, -R24.reuse ;  /* 0x000000332a2a7c23 */ /* 0x100fe20008010818 */
[----:B------:R-:W-:Y:S01]  /*19f70*/  FMNMX.FTZ R49, R5, R36, !PT ;  /* 0x0000002405317209 */ /* 0x000fe20007810000 */
[----:B------:R2:W-:Y:S01]  /*19f80*/  MUFU.EX2 R7, R93 ;  /* 0x0000005d00077308 */ /* 0x0005e20000000800 */
[----:B------:R-:W-:Y:S01]  /*19f90*/  ISETP.GT.AND P3, PT, R99, 0x18, PT ;  /* 0x000000186300780c */ /* 0x000fe20003f64270 */
[--C-:B------:R-:W-:Y:S01]  /*19fa0*/  FFMA.FTZ R30, R30, UR51, -R24.reuse ;  /* 0x000000331e1e7c23 */ /* 0x100fe20008010818 */
[----:B-----5:R-:W-:Y:S01]  /*19fb0*/  FSEL R66, R8, -INF , P2 ;  /* 0xff80000008427808 */ /* 0x020fe20001000000 */
[--C-:B------:R-:W-:Y:S01]  /*19fc0*/  FFMA.FTZ R8, R95, UR51, -R24.reuse ;  /* 0x000000335f087c23 */ /* 0x100fe20008010818 */
[----:B------:R-:W-:Y:S01]  /*19fd0*/  FMNMX.FTZ R49, R52, R49, !PT ;  /* 0x0000003134317209 */ /* 0x000fe20007810000 */
[--C-:B------:R-:W-:Y:S01]  /*19fe0*/  FFMA.FTZ R47, R47, UR51, -R24.reuse ;  /* 0x000000332f2f7c23 */ /* 0x100fe20008010818 */
[----:B------:R-:W-:Y:S01]  /*19ff0*/  ISETP.GT.AND P2, PT, R99, 0x19, PT ;  /* 0x000000196300780c */ /* 0x000fe20003f44270 */
[----:B------:R-:W3:Y:S01]  /*1a000*/  MUFU.TANH R56, R56 ;  /* 0x0000003800387308 */ /* 0x000ee20000002400 */
[----:B------:R-:W-:Y:S01]  /*1a010*/  FSEL R68, R11, -INF , P3 ;  /* 0xff8000000b447808 */ /* 0x000fe20001800000 */
[--C-:B------:R-:W-:Y:S01]  /*1a020*/  FFMA.FTZ R11, R89, UR51, -R24.reuse ;  /* 0x00000033590b7c23 */ /* 0x100fe20008010818 */
[----:B------:R-:W-:Y:S01]  /*1a030*/  FMNMX.FTZ R49, R66, R49, !PT ;  /* 0x0000003142317209 */ /* 0x000fe20007810000 */
[--C-:B------:R-:W-:Y:S01]  /*1a040*/  FFMA.FTZ R35, R35, UR51, -R24.reuse ;  /* 0x0000003323237c23 */ /* 0x100fe20008010818 */
[----:B------:R-:W-:Y:S01]  /*1a050*/  ISETP.GT.AND P3, PT, R99, 0x20, PT ;  /* 0x000000206300780c */ /* 0x000fe20003f64270 */
[--C-:B------:R-:W-:Y:S01]  /*1a060*/  FFMA.FTZ R38, R38, UR51, -R24.reuse ;  /* 0x0000003326267c23 */ /* 0x100fe20008010818 */
[----:B------:R-:W-:Y:S01]  /*1a070*/  FSEL R77, R10, -INF , P2 ;  /* 0xff8000000a4d7808 */ /* 0x000fe20001000000 */
[--C-:B------:R-:W-:Y:S01]  /*1a080*/  FFMA.FTZ R10, R91, UR51, -R24.reuse ;  /* 0x000000335b0a7c23 */ /* 0x100fe20008010818 */
[----:B------:R-:W-:Y:S01]  /*1a090*/  FMNMX.FTZ R36, R68, R49, !PT ;  /* 0x0000003144247209 */ /* 0x000fe20007810000 */
[----:B------:R-:W5:Y:S01]  /*1a0a0*/  MUFU.TANH R57, R57 ;  /* 0x0000003900397308 */ /* 0x000f620000002400 */
[----:B------:R-:W-:Y:S01]  /*1a0b0*/  ISETP.GT.AND P2, PT, R99, 0x21, PT ;  /* 0x000000216300780c */ /* 0x000fe20003f44270 */
[--C-:B------:R-:W-:Y:S01]  /*1a0c0*/  FFMA.FTZ R49, R75, UR51, -R24.reuse ;  /* 0x000000334b317c23 */ /* 0x100fe20008010818 */
[----:B----4-:R-:W-:Y:S01]  /*1a0d0*/  FSEL R91, R12, -INF , P3 ;  /* 0xff8000000c5b7808 */ /* 0x010fe20001800000 */
[--C-:B------:R-:W-:Y:S01]  /*1a0e0*/  FFMA.FTZ R12, R87, UR51, -R24.reuse ;  /* 0x00000033570c7c23 */ /* 0x100fe20008010818 */
[----:B------:R-:W-:Y:S01]  /*1a0f0*/  FMNMX.FTZ R36, R77, R36, !PT ;  /* 0x000000244d247209 */ /* 0x000fe20007810000 */
[--C-:B------:R-:W-:Y:S01]  /*1a100*/  FFMA.FTZ R75, R71, UR51, -R24.reuse ;  /* 0x00000033474b7c23 */ /* 0x100fe20008010818 */
[----:B------:R-:W-:Y:S01]  /*1a110*/  ISETP.GT.AND P3, PT, R99, 0x28, PT ;  /* 0x000000286300780c */ /* 0x000fe20003f64270 */
[----:B------:R-:W4:Y:S01]  /*1a120*/  MUFU.TANH R58, R58 ;  /* 0x0000003a003a7308 */ /* 0x000f220000002400 */
[----:B--2---:R-:W-:Y:S01]  /*1a130*/  FSEL R93, R13, -INF , P2 ;  /* 0xff8000000d5d7808 */ /* 0x004fe20001000000 */
[--C-:B------:R-:W-:Y:S01]  /*1a140*/  FFMA.FTZ R13, R85, UR51, -R24.reuse ;  /* 0x00000033550d7c23 */ /* 0x100fe20008010818 */
[----:B------:R-:W-:Y:S01]  /*1a150*/  FMNMX.FTZ R36, R91, R36, !PT ;  /* 0x000000245b247209 */ /* 0x000fe20007810000 */
[--C-:B------:R-:W-:Y:S01]  /*1a160*/  FFMA.FTZ R39, R39, UR51, -R24.reuse ;  /* 0x0000003327277c23 */ /* 0x100fe20008010818 */
[----:B------:R-:W-:Y:S01]  /*1a170*/  ISETP.GT.AND P2, PT, R99, 0x29, PT ;  /* 0x000000296300780c */ /* 0x000fe20003f44270 */
[--C-:B------:R-:W-:Y:S01]  /*1a180*/  FFMA.FTZ R44, R44, UR51, -R24.reuse ;  /* 0x000000332c2c7c23 */ /* 0x100fe20008010818 */
[----:B------:R-:W-:Y:S01]  /*1a190*/  FSEL R89, R14, -INF , P3 ;  /* 0xff8000000e597808 */ /* 0x000fe20001800000 */
[----:B------:R-:W2:Y:S01]  /*1a1a0*/  MUFU.TANH R59, R59 ;  /* 0x0000003b003b7308 */ /* 0x000ea20000002400 */
[----:B------:R-:W-:Y:S01]  /*1a1b0*/  FMNMX.FTZ R36, R93, R36, !PT ;  /* 0x000000245d247209 */ /* 0x000fe20007810000 */
[----:B------:R-:W-:Y:S01]  /*1a1c0*/  FFMA.FTZ R45, R45, UR51, -R24 ;  /* 0x000000332d2d7c23 */ /* 0x000fe20008010818 */
        /* <DEDUP_REMOVED lines=13> */
[----:B------:R-:W1:Y:S01]  /*1a2a0*/  MUFU.TANH R61, R61 ;  /* 0x0000003d003d7308 */ /* 0x000e620000002400 */
[----:B------:R-:W-:Y:S02]  /*1a2b0*/  FMNMX.FTZ R14, R98, R15, !PT ;  /* 0x0000000f620e7209 */ /* 0x000fe40007810000 */
[----:B------:R-:W-:Y:S02]  /*1a2c0*/  ISETP.GT.AND P3, PT, R99, 0x40, PT ;  /* 0x000000406300780c */ /* 0x000fe40003f64270 */
[----:B------:R-:W-:-:S02]  /*1a2d0*/  FSEL R72, R72, -INF , P2 ;  /* 0xff80000048487808 */ /* 0x000fc40001000000 */
[----:B------:R-:W-:Y:S01]  /*1a2e0*/  FMNMX.FTZ R15, R73, R14, !PT ;  /* 0x0000000e490f7209 */ /* 0x000fe20007810000 */
[----:B------:R-:W1:Y:S01]  /*1a2f0*/  MUFU.TANH R40, R40 ;  /* 0x0000002800287308 */ /* 0x000e620000002400 */
[C---:B------:R-:W-:Y:S02]  /*1a300*/  ISETP.GT.AND P2, PT, R99.reuse, 0x41, PT ;  /* 0x000000416300780c */ /* 0x040fe40003f44270 */
[----:B0-----:R-:W-:Y:S02]  /*1a310*/  FSEL R74, R74, -INF , P3 ;  /* 0xff8000004a4a7808 */ /* 0x001fe40001800000 */
[----:B------:R-:W-:Y:S02]  /*1a320*/  FMNMX.FTZ R15, R72, R15, !PT ;  /* 0x0000000f480f7209 */ /* 0x000fe40007810000 */
[----:B------:R-:W-:Y:S01]  /*1a330*/  ISETP.GT.AND P3, PT, R99, 0x48, PT ;  /* 0x000000486300780c */ /* 0x000fe20003f64270 */
[----:B------:R-:W0:Y:S01]  /*1a340*/  MUFU.TANH R41, R41 ;  /* 0x0000002900297308 */ /* 0x000e220000002400 */
[----:B---3--:R-:W-:-:S02]  /*1a350*/  FSEL R56, R56, -INF , P2 ;  /* 0xff80000038387808 */ /* 0x008fc40001000000 */
[----:B------:R-:W-:Y:S02]  /*1a360*/  FMNMX.FTZ R21, R74, R15, !PT ;  /* 0x0000000f4a157209 */ /* 0x000fe40007810000 */
[----:B------:R-:W-:Y:S02]  /*1a370*/  ISETP.GT.AND P2, PT, R99, 0x49, PT ;  /* 0x000000496300780c */ /* 0x000fe40003f44270 */
[----:B-----5:R-:W-:Y:S01]  /*1a380*/  FSEL R57, R57, -INF , P3 ;  /* 0xff80000039397808 */ /* 0x020fe20001800000 */
[----:B------:R-:W3:Y:S01]  /*1a390*/  MUFU.TANH R70, R70 ;  /* 0x0000004600467308 */ /* 0x000ee20000002400 */
[----:B------:R-:W-:Y:S02]  /*1a3a0*/  FMNMX.FTZ R20, R56, R21, !PT ;  /* 0x0000001538147209 */ /* 0x000fe40007810000 */
[----:B------:R-:W-:Y:S02]  /*1a3b0*/  ISETP.GT.AND P3, PT, R99, 0x50, PT ;  /* 0x000000506300780c */ /* 0x000fe40003f64270 */
[----:B----4-:R-:W-:-:S02]  /*1a3c0*/  FSEL R58, R58, -INF , P2 ;  /* 0xff8000003a3a7808 */ /* 0x010fc40001000000 */
[----:B------:R-:W-:Y:S01]  /*1a3d0*/  FMNMX.FTZ R21, R57, R20, !PT ;  /* 0x0000001439157209 */ /* 0x000fe20007810000 */
[----:B------:R-:W4:Y:S01]  /*1a3e0*/  MUFU.TANH R76, R76 ;  /* 0x0000004c004c7308 */ /* 0x000f220000002400 */
[----:B------:R-:W-:Y:S02]  /*1a3f0*/  ISETP.GT.AND P2, PT, R99, 0x51, PT ;  /* 0x000000516300780c */ /* 0x000fe40003f44270 */
[----:B--2---:R-:W-:Y:S02]  /*1a400*/  FSEL R59, R59, -INF , P3 ;  /* 0xff8000003b3b7808 */ /* 0x004fe40001800000 */
[----:B------:R-:W-:Y:S02]  /*1a410*/  FMNMX.FTZ R36, R58, R21, !PT ;  /* 0x000000153a247209 */ /* 0x000fe40007810000 */
[----:B------:R-:W-:Y:S01]  /*1a420*/  ISETP.GT.AND P3, PT, R99, 0x58, PT ;  /* 0x000000586300780c */ /* 0x000fe20003f64270 */
[----:B------:R-:W2:Y:S01]  /*1a430*/  MUFU.TANH R48, R48 ;  /* 0x0000003000307308 */ /* 0x000ea20000002400 */
[----:B------:R-:W-:-:S02]  /*1a440*/  FSEL R60, R60, -INF , P2 ;  /* 0xff8000003c3c7808 */ /* 0x000fc40001000000 */
[----:B------:R-:W-:Y:S02]  /*1a450*/  FMNMX.FTZ R21, R59, R36, !PT ;  /* 0x000000243b157209 */ /* 0x000fe40007810000 */
[C---:B------:R-:W-:Y:S02]  /*1a460*/  ISETP.GT.AND P2, PT, R99.reuse, 0x59, PT ;  /* 0x000000596300780c */ /* 0x040fe40003f44270 */
[----:B-1----:R-:W-:Y:S01]  /*1a470*/  FSEL R62, R62, -INF , P3 ;  /* 0xff8000003e3e7808 */ /* 0x002fe20001800000 */
[----:B------:R-:W1:Y:S01]  /*1a480*/  MUFU.TANH R78, R78 ;  /* 0x0000004e004e7308 */ /* 0x000e620000002400 */
[----:B------:R-:W-:Y:S02]  /*1a490*/  FMNMX.FTZ R21, R60, R21, !PT ;  /* 0x000000153c157209 */ /* 0x000fe40007810000 */
[----:B------:R-:W-:Y:S02]  /*1a4a0*/  ISETP.GT.AND P3, PT, R99, 0x60, PT ;  /* 0x000000606300780c */ /* 0x000fe40003f64270 */
[----:B------:R-:W-:-:S02]  /*1a4b0*/  FSEL R61, R61, -INF , P2 ;  /* 0xff8000003d3d7808 */ /* 0x000fc40001000000 */
[----:B------:R-:W-:Y:S01]  /*1a4c0*/  FMNMX.FTZ R36, R62, R21, !PT ;  /* 0x000000153e247209 */ /* 0x000fe20007810000 */
[----:B------:R5:W-:Y:S01]  /*1a4d0*/  MUFU.EX2 R20, R79 ;  /* 0x0000004f00147308 */ /* 0x000be20000000800 */
[----:B------:R-:W-:Y:S02]  /*1a4e0*/  ISETP.GT.AND P2, PT, R99, 0x61, PT ;  /* 0x000000616300780c */ /* 0x000fe40003f44270 */
[----:B------:R-:W-:Y:S02]  /*1a4f0*/  FSEL R71, R40, -INF , P3 ;  /* 0xff80000028477808 */ /* 0x000fe40001800000 */
[----:B------:R-:W-:Y:S02]  /*1a500*/  FMNMX.FTZ R36, R61, R36, !PT ;  /* 0x000000243d247209 */ /* 0x000fe40007810000 */
[----:B------:R-:W-:Y:S01]  /*1a510*/  ISETP.GT.AND P3, PT, R99, 0x68, PT ;  /* 0x000000686300780c */ /* 0x000fe20003f64270 */
[----:B------:R-:W1:Y:S01]  /*1a520*/  MUFU.TANH R80, R80 ;  /* 0x0000005000507308 */ /* 0x000e620000002400 */
[----:B0-----:R-:W-:Y:S01]  /*1a530*/  FSEL R41, R41, -INF , P2 ;  /* 0xff80000029297808 */ /* 0x001fe20001000000 */
[----:B-----5:R-:W-:Y:S01]  /*1a540*/  FFMA.FTZ R79, R69, UR51, -R24 ;  /* 0x00000033454f7c23 */ /* 0x020fe20008010818 */
[----:B------:R-:W-:-:S02]  /*1a550*/  FMNMX.FTZ R40, R71, R36, !PT ;  /* 0x0000002447287209 */ /* 0x000fc40007810000 */
[----:B------:R-:W-:Y:S02]  /*1a560*/  ISETP.GT.AND P2, PT, R99, 0x69, PT ;  /* 0x000000696300780c */ /* 0x000fe40003f44270 */
[----:B---3--:R-:W-:Y:S01]  /*1a570*/  FSEL R70, R70, -INF , P3 ;  /* 0xff80000046467808 */ /* 0x008fe20001800000 */
[----:B------:R-:W0:Y:S01]  /*1a580*/  MUFU.TANH R53, R53 ;  /* 0x0000003500357308 */ /* 0x000e220000002400 */
[----:B------:R-:W-:Y:S01]  /*1a590*/  FMNMX.FTZ R69, R41, R40, !PT ;  /* 0x0000002829457209 */ /* 0x000fe20007810000 */
[--C-:B------:R-:W-:Y:S01]  /*1a5a0*/  FFMA.FTZ R40, R67, UR51, -R24.reuse ;  /* 0x0000003343287c23 */ /* 0x100fe20008010818 */
[C---:B------:R-:W-:Y:S01]  /*1a5b0*/  ISETP.GT.AND P3, PT, R99.reuse, 0x70, PT ;  /* 0x000000706300780c */ /* 0x040fe20003f64270 */
[----:B------:R-:W-:Y:S01]  /*1a5c0*/  FFMA.FTZ R67, R46, UR51, -R24 ;  /* 0x000000332e437c23 */ /* 0x000fe20008010818 */
[----:B----4-:R-:W-:Y:S02]  /*1a5d0*/  FSEL R76, R76, -INF , P2 ;  /* 0xff8000004c4c7808 */ /* 0x010fe40001000000 */
[----:B------:R-:W-:Y:S01]  /*1a5e0*/  FMNMX.FTZ R69, R70, R69, !PT ;  /* 0x0000004546457209 */ /* 0x000fe20007810000 */
[----:B------:R-:W3:Y:S01]  /*1a5f0*/  MUFU.TANH R84, R84 ;  /* 0x0000005400547308 */ /* 0x000ee20000002400 */
[----:B------:R-:W-:-:S02]  /*1a600*/  ISETP.GT.AND P2, PT, R99, 0x71, PT ;  /* 0x000000716300780c */ /* 0x000fc40003f44270 */
[----:B--2---:R-:W-:Y:S02]  /*1a610*/  FSEL R48, R48, -INF , P3 ;  /* 0xff80000030307808 */ /* 0x004fe40001800000 */
[----:B------:R-:W-:Y:S02]  /*1a620*/  FMNMX.FTZ R69, R76, R69, !PT ;  /* 0x000000454c457209 */ /* 0x000fe40007810000 */
[C---:B------:R-:W-:Y:S01]  /*1a630*/  ISETP.GT.AND P3, PT, R99.reuse, 0x78, PT ;  /* 0x000000786300780c */ /* 0x040fe20003f64270 */
[----:B------:R-:W2:Y:S01]  /*1a640*/  MUFU.TANH R82, R82 ;  /* 0x0000005200527308 */ /* 0x000ea20000002400 */
[----:B-1----:R-:W-:Y:S02]  /*1a650*/  FSEL R78, R78, -INF , P2 ;  /* 0xff8000004e4e7808 */ /* 0x002fe40001000000 */
[----:B------:R-:W-:Y:S02]  /*1a660*/  FMNMX.FTZ R69, R48, R69, !PT ;  /* 0x0000004530457209 */ /* 0x000fe40007810000 */
[----:B------:R-:W-:-:S02]  /*1a670*/  ISETP.GT.AND P2, PT, R99, 0x79, PT ;  /* 0x000000796300780c */ /* 0x000fc40003f44270 */
[----:B------:R-:W-:Y:S01]  /*1a680*/  FSEL R80, R80, -INF , P3 ;  /* 0xff80000050507808 */ /* 0x000fe20001800000 */
[----:B------:R-:W1:Y:S01]  /*1a690*/  MUFU.TANH R88, R88 ;  /* 0x0000005800587308 */ /* 0x000e620000002400 */
[----:B------:R-:W-:Y:S02]  /*1a6a0*/  FMNMX.FTZ R69, R78, R69, !PT ;  /* 0x000000454e457209 */ /* 0x000fe40007810000 */
[----:B------:R-:W-:Y:S02]  /*1a6b0*/  ISETP.GT.AND P3, PT, R99, 0x80, PT ;  /* 0x000000806300780c */ /* 0x000fe40003f64270 */
[----:B0-----:R-:W-:Y:S02]  /*1a6c0*/  FSEL R53, R53, -INF , P2 ;  /* 0xff80000035357808 */ /* 0x001fe40001000000 */
[----:B------:R-:W-:Y:S01]  /*1a6d0*/  FMNMX.FTZ R46, R80, R69, !PT ;  /* 0x00000045502e7209 */ /* 0x000fe20007810000 */
[----:B------:R-:W0:Y:S01]  /*1a6e0*/  MUFU.TANH R86, R86 ;  /* 0x0000005600567308 */ /* 0x000e220000002400 */
[----:B------:R-:W-:-:S02]  /*1a6f0*/  ISETP.GT.AND P2, PT, R99, 0x81, PT ;  /* 0x000000816300780c */ /* 0x000fc40003f44270 */
[----:B---3--:R-:W-:Y:S02]  /*1a700*/  FSEL R84, R84, -INF , P3 ;  /* 0xff80000054547808 */ /* 0x008fe40001800000 */
[----:B------:R-:W-:Y:S02]  /*1a710*/  FMNMX.FTZ R69, R53, R46, !PT ;  /* 0x0000002e35457209 */ /* 0x000fe40007810000 */
[C---:B------:R-:W-:Y:S01]  /*1a720*/  ISETP.GT.AND P3, PT, R99.reuse, 0x88, PT ;  /* 0x000000886300780c */ /* 0x040fe20003f64270 */
[----:B------:R-:W3:Y:S01]  /*1a730*/  MUFU.TANH R92, R92 ;  /* 0x0000005c005c7308 */ /* 0x000ee20000002400 */
[----:B--2---:R-:W-:Y:S02]  /*1a740*/  FSEL R82, R82, -INF , P2 ;  /* 0xff80000052527808 */ /* 0x004fe40001000000 */
[----:B------:R-:W-:Y:S02]  /*1a750*/  FMNMX.FTZ R69, R84, R69, !PT ;  /* 0x0000004554457209 */ /* 0x000fe40007810000 */
[----:B------:R-:W-:-:S02]  /*1a760*/  ISETP.GT.AND P2, PT, R99, 0x89, PT ;  /* 0x000000896300780c */ /* 0x000fc40003f44270 */
[----:B-1----:R-:W-:Y:S01]  /*1a770*/  FSEL R88, R88, -INF , P3 ;  /* 0xff80000058587808 */ /* 0x002fe20001800000 */
[----:B------:R-:W-:Y:S01]  /*1a780*/  MUFU.TANH R90, R90 ;  /* 0x0000005a005a7308 */ /* 0x000fe20000002400 */
[----:B------:R-:W-:Y:S02]  /*1a790*/  FMNMX.FTZ R69, R82, R69, !PT ;  /* 0x0000004552457209 */ /* 0x000fe40007810000 */
[C---:B------:R-:W-:Y:S02]  /*1a7a0*/  ISETP.GT.AND P3, PT, R99.reuse, 0x90, PT ;  /* 0x000000906300780c */ /* 0x040fe40003f64270 */
[----:B0-----:R-:W-:Y:S02]  /*1a7b0*/  FSEL R86, R86, -INF , P2 ;  /* 0xff80000056567808 */ /* 0x001fe40001000000 */
[----:B------:R-:W-:Y:S01]  /*1a7c0*/  FMNMX.FTZ R69, R88, R69, !PT ;  /* 0x0000004558457209 */ /* 0x000fe20007810000 */
[----:B------:R-:W0:Y:S01]  /*1a7d0*/  MUFU.TANH R96, R96 ;  /* 0x0000006000607308 */ /* 0x000e220000002400 */
[----:B------:R-:W-:-:S02]  /*1a7e0*/  ISETP.GT.AND P2, PT, R99, 0x91, PT ;  /* 0x000000916300780c */ /* 0x000fc40003f44270 */
[----:B---3--:R-:W-:Y:S02]  /*1a7f0*/  FSEL R92, R92, -INF , P3 ;  /* 0xff8000005c5c7808 */ /* 0x008fe40001800000 */
[----:B------:R-:W-:Y:S02]  /*1a800*/  FMNMX.FTZ R69, R86, R69, !PT ;  /* 0x0000004556457209 */ /* 0x000fe40007810000 */
[----:B------:R-:W-:Y:S01]  /*1a810*/  ISETP.GT.AND P3, PT, R99, 0x98, PT ;  /* 0x000000986300780c */ /* 0x000fe20003f64270 */
[----:B------:R-:W1:Y:S01]  /*1a820*/  MUFU.TANH R94, R94 ;  /* 0x0000005e005e7308 */ /* 0x000e620000002400 */
[----:B------:R-:W-:-:S07]  /*1a830*/  FMNMX.FTZ R46, R92, R69, !PT ;  /* 0x000000455c2e7209 */ /* 0x000fce0007810000 */
[----:B------:R2:W-:Y:S01]  /*1a840*/  MUFU.EX2 R21, R75 ;  /* 0x0000004b00157308 */ /* 0x0005e20000000800 */
[----:B0-----:R-:W-:-:S07]  /*1a850*/  FSEL R96, R96, -INF , P3 ;  /* 0xff80000060607808 */ /* 0x001fce0001800000 */
[----:B------:R0:W-:Y:S01]  /*1a860*/  MUFU.EX2 R36, R79 ;  /* 0x0000004f00247308 */ /* 0x0001e20000000800 */
[----:B--2---:R-:W-:Y:S02]  /*1a870*/  FSEL R75, R90, -INF , P2 ;  /* 0xff8000005a4b7808 */ /* 0x004fe40001000000 */
[----:B------:R-:W-:Y:S02]  /*1a880*/  ISETP.GT.AND P2, PT, R99, 0x99, PT ;  /* 0x000000996300780c */ /* 0x000fe40003f44270 */
[----:B------:R-:W-:Y:S01]  /*1a890*/  FMNMX.FTZ R69, R75, R46, !PT ;  /* 0x0000002e4b457209 */ /* 0x000fe20007810000 */
[--C-:B------:R-:W-:Y:S01]  /*1a8a0*/  FFMA.FTZ R46, R50, UR51, -R24.reuse ;  /* 0x00000033322e7c23 */ /* 0x100fe20008010818 */
[----:B-1----:R-:W-:Y:S01]  /*1a8b0*/  FSEL R94, R94, -INF , P2 ;  /* 0xff8000005e5e7808 */ /* 0x002fe20001000000 */
[----:B------:R1:W-:Y:S01]  /*1a8c0*/  MUFU.EX2 R15, R81 ;  /* 0x00000051000f7308 */ /* 0x0003e20000000800 */
[----:B------:R-:W-:Y:S01]  /*1a8d0*/  FMNMX.FTZ R69, R96, R69, !PT ;  /* 0x0000004560457209 */ /* 0x000fe20007810000 */
[--C-:B------:R-:W-:Y:S01]  /*1a8e0*/  FFMA.FTZ R50, R54, UR51, -R24.reuse ;  /* 0x0000003336327c23 */ /* 0x100fe20008010818 */
[----:B------:R-:W-:-:S01]  /*1a8f0*/  FFMA.FTZ R54, R63, UR51, -R24 ;  /* 0x000000333f367c23 */ /* 0x000fc20008010818 */
[----:B------:R-:W-:Y:S01]  /*1a900*/  IMAD.U32 R63, RZ, RZ, UR51 ;  /* 0x00000033ff3f7e24 */ /* 0x000fe2000f8e00ff */
[----:B0-----:R-:W-:Y:S01]  /*1a910*/  FMNMX.FTZ R79, R94, R69, !PT ;  /* 0x000000455e4f7209 */ /* 0x001fe20007810000 */
[--C-:B------:R-:W-:Y:S01]  /*1a920*/  FFMA.FTZ R69, R31, UR51, -R24.reuse ;  /* 0x000000331f457c23 */ /* 0x100fe20008010818 */
[----:B------:R-:W-:-:S01]  /*1a930*/  FFMA.FTZ R31, R34, UR51, -R24 ;  /* 0x00000033221f7c23 */ /* 0x000fc20008010818 */
[--C-:B------:R-:W-:Y:S01]  /*1a940*/  FFMA.FTZ R34, R51, UR51, -R24.reuse ;  /* 0x0000003333227c23 */ /* 0x100fe20008010818 */
[----:B------:R-:W-:-:S01]  /*1a950*/  FFMA.FTZ R51, R55, UR51, -R24 ;  /* 0x0000003337337c23 */ /* 0x000fc20008010818 */
[----:B------:R-:W1:Y:S01]  /*1a960*/  SHFL.BFLY PT, R90, R79, 0x2, 0x1f ;  /* 0x0c401f004f5a7f89 */ /* 0x000e6200000e0000 */
[----:B------:R-:W-:-:S01]  /*1a970*/  FFMA.FTZ R55, R64, UR51, -R24 ;  /* 0x0000003340377c23 */ /* 0x000fc20008010818 */
[----:B------:R-:W-:Y:S01]  /*1a980*/  MUFU.EX2 R25, R25 ;  /* 0x0000001900197308 */ /* 0x000fe20000000800 */
[----:B------:R-:W-:-:S07]  /*1a990*/  FFMA.FTZ R24, R65, UR51, -R24 ;  /* 0x0000003341187c23 */ /* 0x000fce0008010818 */
[----:B------:R-:W-:Y:S08]  /*1a9a0*/  MUFU.EX2 R28, R28 ;  /* 0x0000001c001c7308 */ /* 0x000ff00000000800 */
[----:B------:R-:W-:Y:S01]  /*1a9b0*/  MUFU.EX2 R29, R29 ;  /* 0x0000001d001d7308 */ /* 0x000fe20000000800 */
[----:B-1----:R-:W-:-:S07]  /*1a9c0*/  FMNMX.FTZ R81, R79, R90, !PT ;  /* 0x0000005a4f517209 */ /* 0x002fce0007810000 */
[----:B------:R-:W0:Y:S01]  /*1a9d0*/  MUFU.EX2 R32, R32 ;  /* 0x0000002000207308 */ /* 0x000e220000000800 */
[----:B------:R-:W1:Y:S07]  /*1a9e0*/  SHFL.BFLY PT, R90, R81, 0x1, 0x1f ;  /* 0x0c201f00515a7f89 */ /* 0x000e6e00000e0000 */
[----:B------:R-:W-:Y:S08]  /*1a9f0*/  MUFU.EX2 R33, R33 ;  /* 0x0000002100217308 */ /* 0x000ff00000000800 */
[----:B------:R-:W-:Y:S01]  /*1aa00*/  MUFU.EX2 R6, R105 ;  /* 0x0000006900067308 */ /* 0x000fe20000000800 */
[----:B0-----:R-:W-:-:S04]  /*1aa10*/  F2FP.SATFINITE.E4M3.F32.PACK_AB_MERGE_C R185, R32, R29, RZ ;  /* 0x0000001d20b9723e */ /* 0x001fc800048070ff */
[----:B------:R-:W-:-:S03]  /*1aa20*/  F2FP.SATFINITE.E4M3.F32.PACK_AB_MERGE_C R185, R28, R25, R185 ;  /* 0x000000191cb9723e */ /* 0x000fc600048070b9 */
[----:B------:R0:W-:Y:S01]  /*1aa30*/  MUFU.EX2 R14, R83 ;  /* 0x00000053000e7308 */ /* 0x0001e20000000800 */
[----:B-1----:R-:W-:-:S04]  /*1aa40*/  FMNMX.FTZ R90, R81, R90, !PT ;  /* 0x0000005a515a7209 */ /* 0x002fc80007810000 */
        /* <DEDUP_REMOVED lines=14> */
[----:B------:R-:W-:Y:S01]  /*1ab30*/  FFMA.FTZ R3, R52, UR51, -R63 ;  /* 0x0000003334037c23 */ /* 0x000fe2000801083f */
[----:B------:R-:W-:-:S02]  /*1ab40*/  IMAD.U32 R61, RZ, RZ, UR38 ;  /* 0x00000026ff3d7e24 */ /* 0x000fc4000f8e00ff */
[--C-:B------:R-:W-:Y:S01]  /*1ab50*/  FFMA.FTZ R102, R72, UR51, -R63.reuse ;  /* 0x0000003348667c23 */ /* 0x100fe2000801083f */
[----:B------:R-:W-:-:S01]  /*1ab60*/  FFMA.FTZ R72, R74, UR51, -R63 ;  /* 0x000000334a487c23 */ /* 0x000fc2000801083f */
[--C-:B------:R-:W-:Y:S01]  /*1ab70*/  FFMA.FTZ R74, R57, UR51, -R63.reuse ;  /* 0x00000033394a7c23 */ /* 0x100fe2000801083f */
[----:B------:R-:W-:-:S01]  /*1ab80*/  FFMA.FTZ R52, R66, UR51, -R63 ;  /* 0x0000003342347c23 */ /* 0x000fc2000801083f */
[----:B------:R-:W1:Y:S01]  /*1ab90*/  MUFU.EX2 R37, R37 ;  /* 0x0000002500257308 */ /* 0x000e620000000800 */
[----:B------:R-:W-:-:S01]  /*1aba0*/  FFMA.FTZ R57, R60, UR51, -R63 ;  /* 0x000000333c397c23 */ /* 0x000fc2000801083f */
[----:B------:R-:W-:Y:S01]  /*1abb0*/  PRMT R60, R61, 0x654, R0 ;  /* 0x000006543d3c7816 */ /* 0x000fe20000000000 */
[----:B------:R-:W-:-:S01]  /*1abc0*/  FFMA.FTZ R68, R68, UR51, -R63 ;  /* 0x0000003344447c23 */ /* 0x000fc2000801083f */
[--C-:B------:R-:W-:Y:S01]  /*1abd0*/  FFMA.FTZ R79, R87, UR51, -R63.reuse ;  /* 0x00000033574f7c23 */ /* 0x100fe2000801083f */
[----:B------:R-:W-:-:S01]  /*1abe0*/  FFMA.FTZ R81, R77, UR51, -R63 ;  /* 0x000000334d517c23 */ /* 0x000fc2000801083f */
[----:B------:R2:W-:Y:S01]  /*1abf0*/  SYNCS.ARRIVE.TRANS64.RED.A1T0 RZ, [R60+URZ], RZ ;  /* 0x000000ff3cff79a7 */ /* 0x0005e2000810043f */
[----:B------:R-:W-:-:S01]  /*1ac00*/  FFMA.FTZ R87, R58, UR51, -R63 ;  /* 0x000000333a577c23 */ /* 0x000fc2000801083f */
[----:B------:R-:W3:Y:S01]  /*1ac10*/  MUFU.EX2 R64, R64 ;  /* 0x0000004000407308 */ /* 0x000ee20000000800 */
[----:B0-----:R-:W-:-:S01]  /*1ac20*/  FFMA.FTZ R83, R89, UR51, -R63 ;  /* 0x0000003359537c23 */ /* 0x001fc2000801083f */
[--C-:B------:R-:W-:Y:S01]  /*1ac30*/  FFMA.FTZ R58, R62, UR51, -R63.reuse ;  /* 0x000000333e3a7c23 */ /* 0x100fe2000801083f */
[----:B------:R-:W-:-:S01]  /*1ac40*/  FFMA.FTZ R62, R48, UR51, -R63 ;  /* 0x00000033303e7c23 */ /* 0x000fc2000801083f */
[--C-:B------:R-:W-:Y:S01]  /*1ac50*/  FFMA.FTZ R66, R91, UR51, -R63.reuse ;  /* 0x000000335b427c23 */ /* 0x100fe2000801083f */
[----:B------:R-:W-:-:S01]  /*1ac60*/  FFMA.FTZ R71, R71, UR51, -R63 ;  /* 0x0000003347477c23 */ /* 0x000fc2000801083f */
[----:B--2---:R-:W-:Y:S01]  /*1ac70*/  FADD.FTZ R60, R25, R28 ;  /* 0x0000001c193c7221 */ /* 0x004fe20000010000 */
[----:B------:R-:W-:-:S01]  /*1ac80*/  FFMA.FTZ R61, R76, UR51, -R63 ;  /* 0x000000334c3d7c23 */ /* 0x000fc2000801083f */
[----:B------:R-:W0:Y:S01]  /*1ac90*/  MUFU.EX2 R5, R5 ;  /* 0x0000000500057308 */ /* 0x000e220000000800 */
[----:B-1----:R-:W-:-:S01]  /*1aca0*/  FADD.FTZ R65, R4, R37 ;  /* 0x0000002504417221 */ /* 0x002fc20000010000 */
[----:B------:R-:W-:Y:S01]  /*1acb0*/  FADD.FTZ R89, R29, R60 ;  /* 0x0000003c1d597221 */ /* 0x000fe20000010000 */
[----:B------:R-:W-:-:S01]  /*1acc0*/  FFMA.FTZ R60, R78, UR51, -R63 ;  /* 0x000000334e3c7c23 */ /* 0x000fc2000801083f */
[--C-:B------:R-:W-:Y:S01]  /*1acd0*/  FFMA.FTZ R77, R93, UR51, -R63.reuse ;  /* 0x000000335d4d7c23 */ /* 0x100fe2000801083f */
[----:B------:R-:W-:-:S01]  /*1ace0*/  FFMA.FTZ R70, R70, UR51, -R63 ;  /* 0x0000003346467c23 */ /* 0x000fc2000801083f */
[----:B------:R-:W-:Y:S01]  /*1acf0*/  FADD.FTZ R78, R32, R89 ;  /* 0x00000059204e7221 */ /* 0x000fe20000010000 */
[----:B------:R-:W-:-:S01]  /*1ad00*/  FFMA.FTZ R100, R95, UR51, -R63 ;  /* 0x000000335f647c23 */ /* 0x000fc2000801083f */
[----:B------:R-:W1:Y:S01]  /*1ad10*/  MUFU.EX2 R3, R3 ;  /* 0x0000000300037308 */ /* 0x000e620000000800 */
[----:B---3--:R-:W-:-:S01]  /*1ad20*/  FADD.FTZ R48, R64, R65 ;  /* 0x0000004140307221 */ /* 0x008fc20000010000 */
[--C-:B------:R-:W-:Y:S01]  /*1ad30*/  FFMA.FTZ R65, R53, UR51, -R63.reuse ;  /* 0x0000003335417c23 */ /* 0x100fe2000801083f */
[----:B------:R-:W-:-:S01]  /*1ad40*/  FFMA.FTZ R98, R98, UR51, -R63 ;  /* 0x0000003362627c23 */ /* 0x000fc2000801083f */
[----:B------:R-:W-:Y:S01]  /*1ad50*/  F2FP.SATFINITE.E4M3.F32.PACK_AB_MERGE_C R187, R8, R7, RZ ;  /* 0x0000000708bb723e */ /* 0x000fe200048070ff */
[----:B------:R-:W-:-:S01]  /*1ad60*/  FFMA.FTZ R41, R41, UR51, -R63 ;  /* 0x0000003329297c23 */ /* 0x000fc2000801083f */
[--C-:B------:R-:W-:Y:S01]  /*1ad70*/  FFMA.FTZ R80, R80, UR51, -R63.reuse ;  /* 0x0000003350507c23 */ /* 0x100fe2000801083f */
[----:B------:R-:W-:-:S01]  /*1ad80*/  FFMA.FTZ R84, R84, UR51, -R63 ;  /* 0x0000003354547c23 */ /* 0x000fc2000801083f */
[----:B------:R-:W2:Y:S01]  /*1ad90*/  MUFU.EX2 R52, R52 ;  /* 0x0000003400347308 */ /* 0x000ea20000000800 */
[----:B0-----:R-:W-:-:S01]  /*1ada0*/  FADD.FTZ R76, R5, R48 ;  /* 0x00000030054c7221 */ /* 0x001fc20000010000 */
[----:B------:R-:W-:Y:S01]  /*1adb0*/  F2FP.SATFINITE.E4M3.F32.PACK_AB_MERGE_C R184, R5, R64, RZ ;  /* 0x0000004005b8723e */ /* 0x000fe200048070ff */
[----:B------:R-:W-:-:S01]  /*1adc0*/  FFMA.FTZ R82, R82, UR51, -R63 ;  /* 0x0000003352527c23 */ /* 0x000fc2000801083f */
[----:B------:R-:W-:Y:S01]  /*1add0*/  F2FP.SATFINITE.E4M3.F32.PACK_AB_MERGE_C R187, R6, R33, R187 ;  /* 0x0000002106bb723e */ /* 0x000fe200048070bb */
[----:B------:R-:W-:-:S01]  /*1ade0*/  FFMA.FTZ R88, R88, UR51, -R63 ;  /* 0x0000003358587c23 */ /* 0x000fc2000801083f */
[----:B------:R-:W-:Y:S01]  /*1adf0*/  F2FP.SATFINITE.E4M3.F32.PACK_AB_MERGE_C R184, R37, R4, R184 ;  /* 0x0000000425b8723e */ /* 0x000fe200048070b8 */
[----:B------:R-:W-:-:S01]  /*1ae00*/  FFMA.FTZ R86, R86, UR51, -R63 ;  /* 0x0000003356567c23 */ /* 0x000fc2000801083f */
[----:B------:R-:W-:Y:S01]  /*1ae10*/  MUFU.EX2 R68, R68 ;  /* 0x0000004400447308 */ /* 0x000fe20000000800 */
[----:B-1----:R-:W-:-:S01]  /*1ae20*/  FADD.FTZ R53, R3, R76 ;  /* 0x0000004c03357221 */ /* 0x002fc20000010000 */
[--C-:B------:R-:W-:Y:S01]  /*1ae30*/  FFMA.FTZ R92, R92, UR51, -R63.reuse ;  /* 0x000000335c5c7c23 */ /* 0x100fe2000801083f */
[----:B------:R-:W-:-:S01]  /*1ae40*/  FFMA.FTZ R75, R75, UR51, -R63 ;  /* 0x000000334b4b7c23 */ /* 0x000fc2000801083f */
[--C-:B------:R-:W-:Y:S01]  /*1ae50*/  FFMA.FTZ R96, R96, UR51, -R63.reuse ;  /* 0x0000003360607c23 */ /* 0x100fe2000801083f */
[----:B------:R-:W-:-:S03]  /*1ae60*/  FFMA.FTZ R63, R94, UR51, -R63 ;  /* 0x000000335e3f7c23 */ /* 0x000fc6000801083f */
[----:B------:R-:W0:Y:S01]  /*1ae70*/  MUFU.EX2 R81, R81 ;  /* 0x0000005100517308 */ /* 0x000e220000000800 */
[----:B--2---:R-:W-:-:S07]  /*1ae80*/  FADD.FTZ R53, R52, R53 ;  /* 0x0000003534357221 */ /* 0x004fce0000010000 */
[----:B------:R1:W-:Y:S08]  /*1ae90*/  MUFU.EX2 R0, R71 ;  /* 0x0000004700007308 */ /* 0x0003f00000000800 */
[----:B------:R-:W2:Y:S01]  /*1aea0*/  MUFU.EX2 R66, R66 ;  /* 0x0000004200427308 */ /* 0x000ea20000000800 */
[----:B-1----:R-:W-:-:S01]  /*1aeb0*/  FADD.FTZ R71, R33, R78 ;  /* 0x0000004e21477221 */ /* 0x002fc20000010000 */
[----:B0-----:R-:W-:-:S03]  /*1aec0*/  F2FP.SATFINITE.E4M3.F32.PACK_AB_MERGE_C R186, R81, R68, RZ ;  /* 0x0000004451ba723e */ /* 0x001fc600048070ff */
[----:B------:R-:W-:Y:S01]  /*1aed0*/  FADD.FTZ R76, R6, R71 ;  /* 0x00000047064c7221 */ /* 0x000fe20000010000 */
[----:B------:R-:W-:Y:S02]  /*1aee0*/  F2FP.SATFINITE.E4M3.F32.PACK_AB_MERGE_C R186, R52, R3, R186 ;  /* 0x0000000334ba723e */ /* 0x000fe400048070ba */
[----:B------:R-:W0:Y:S01]  /*1aef0*/  MUFU.EX2 R11, R11 ;  /* 0x0000000b000b7308 */ /* 0x000e220000000800 */
[----:B------:R-:W-:-:S04]  /*1af00*/  FADD.FTZ R71, R7, R76 ;  /* 0x0000004c07477221 */ /* 0x000fc80000010000 */
[----:B------:R-:W-:-:S03]  /*1af10*/  FADD.FTZ R89, R8, R71 ;  /* 0x0000004708597221 */ /* 0x000fc60000010000 */
[----:B------:R-:W1:Y:S01]  /*1af20*/  MUFU.EX2 R77, R77 ;  /* 0x0000004d004d7308 */ /* 0x000e620000000800 */
[----:B------:R-:W-:-:S07]  /*1af30*/  FADD.FTZ R76, R10, R89 ;  /* 0x000000590a4c7221 */ /* 0x000fce0000010000 */
[----:B------:R-:W3:Y:S08]  /*1af40*/  MUFU.EX2 R12, R12 ;  /* 0x0000000c000c7308 */ /* 0x000ef00000000800 */
[----:B------:R-:W4:Y:S08]  /*1af50*/  MUFU.EX2 R83, R83 ;  /* 0x0000005300537308 */ /* 0x000f300000000800 */
[----:B------:R5:W-:Y:S08]  /*1af60*/  MUFU.EX2 R48, R70 ;  /* 0x0000004600307308 */ /* 0x000bf00000000800 */
[----:B------:R-:W4:Y:S01]  /*1af70*/  MUFU.EX2 R13, R13 ;  /* 0x0000000d000d7308 */ /* 0x000f220000000800 */
[----:B-----5:R-:W-:-:S04]  /*1af80*/  FADD.FTZ R70, R68, R53 ;  /* 0x0000003544467221 */ /* 0x020fc80000010000 */
[----:B------:R-:W-:-:S03]  /*1af90*/  FADD.FTZ R71, R81, R70 ;  /* 0x0000004651477221 */ /* 0x000fc60000010000 */
[----:B------:R-:W5:Y:S01]  /*1afa0*/  MUFU.EX2 R100, R100 ;  /* 0x0000006400647308 */ /* 0x000f620000000800 */
[----:B--2---:R-:W-:-:S01]  /*1afb0*/  FADD.FTZ R70, R66, R71 ;  /* 0x0000004742467221 */ /* 0x004fc20000010000 */
[----:B0-----:R-:W-:-:S03]  /*1afc0*/  FADD.FTZ R71, R11, R76 ;  /* 0x0000004c0b477221 */ /* 0x001fc60000010000 */
[----:B-1----:R-:W-:Y:S01]  /*1afd0*/  FADD.FTZ R70, R77, R70 ;  /* 0x000000464d467221 */ /* 0x002fe20000010000 */
[----:B---3--:R-:W-:-:S02]  /*1afe0*/  FADD.FTZ R76, R12, R71 ;  /* 0x000000470c4c7221 */ /* 0x008fc40000010000 */
[----:B------:R-:W0:Y:S01]  /*1aff0*/  MUFU.EX2 R79, R79 ;  /* 0x0000004f004f7308 */ /* 0x000e220000000800 */
[----:B----4-:R-:W-:-:S01]  /*1b000*/  FADD.FTZ R29, R83, R70 ;  /* 0x00000046531d7221 */ /* 0x010fc20000010000 */
[C---:B------:R-:W-:Y:S01]  /*1b010*/  FADD.FTZ R7, R13.reuse, R76 ;  /* 0x0000004c0d077221 */ /* 0x040fe20000010000 */
[----:B------:R-:W-:Y:S02]  /*1b020*/  F2FP.SATFINITE.E4M3.F32.PACK_AB_MERGE_C R181, R13, R12, RZ ;  /* 0x0000000c0db5723e */ /* 0x000fe400048070ff */
[----:B------:R-:W-:Y:S01]  /*1b030*/  CS2R R70, SRZ ;  /* 0x0000000000467805 */ /* 0x000fe2000001ff00 */
[----:B------:R-:W1:Y:S01]  /*1b040*/  @P0 LDC R13, c[0x0][0x44c] ;  /* 0x00011300ff0d0b82 */ /* 0x000e620000000800 */
[----:B------:R-:W-:-:S01]  /*1b050*/  FADD.FTZ R32, R14, R7 ;  /* 0x000000070e207221 */ /* 0x000fc20000010000 */
[----:B------:R-:W-:Y:S01]  /*1b060*/  F2FP.SATFINITE.E4M3.F32.PACK_AB_MERGE_C R181, R11, R10, R181 ;  /* 0x0000000a0bb5723e */ /* 0x000fe200048070b5 */
[----:B------:R-:W2:Y:S01]  /*1b070*/  MUFU.EX2 R98, R98 ;  /* 0x0000006200627308 */ /* 0x000ea20000000800 */
[----:B-----5:R-:W-:-:S01]  /*1b080*/  FADD.FTZ R8, R100, R29 ;  /* 0x0000001d64087221 */ /* 0x020fc20000010000 */
[----:B------:R-:W-:Y:S01]  /*1b090*/  FADD.FTZ R7, R15, R32 ;  /* 0x000000200f077221 */ /* 0x000fe20000010000 */
[----:B------:R-:W-:-:S02]  /*1b0a0*/  F2FP.SATFINITE.E4M3.F32.PACK_AB_MERGE_C R180, R100, R83, RZ ;  /* 0x0000005364b4723e */ /* 0x000fc400048070ff */
[----:B------:R-:W-:Y:S02]  /*1b0b0*/  CS2R R32, SRZ ;  /* 0x0000000000207805 */ /* 0x000fe4000001ff00 */
[----:B------:R-:W-:Y:S01]  /*1b0c0*/  CS2R R28, SRZ ;  /* 0x00000000001c7805 */ /* 0x000fe2000001ff00 */
[----:B------:R-:W-:Y:S01]  /*1b0d0*/  FADD.FTZ R12, R20, R7 ;  /* 0x00000007140c7221 */ /* 0x000fe20000010000 */
[----:B------:R-:W-:Y:S01]  /*1b0e0*/  F2FP.SATFINITE.E4M3.F32.PACK_AB_MERGE_C R180, R77, R66, R180 ;  /* 0x000000424db4723e */ /* 0x000fe200048070b4 */
[----:B------:R-:W3:Y:S01]  /*1b0f0*/  MUFU.EX2 R85, R85 ;  /* 0x0000005500557308 */ /* 0x000ee20000000800 */
[----:B0-----:R-:W-:-:S01]  /*1b100*/  FADD.FTZ R5, R79, R8 ;  /* 0x000000084f057221 */ /* 0x001fc20000010000 */
[----:B------:R-:W-:-:S06]  /*1b110*/  CS2R R76, SRZ ;  /* 0x00000000004c7805 */ /* 0x000fcc000001ff00 */
[----:B------:R-:W0:Y:S01]  /*1b120*/  MUFU.EX2 R49, R49 ;  /* 0x0000003100317308 */ /* 0x000e220000000800 */
[----:B--2---:R-:W-:-:S07]  /*1b130*/  FADD.FTZ R8, R98, R5 ;  /* 0x0000000562087221 */ /* 0x004fce0000010000 */
[----:B------:R-:W2:Y:S01]  /*1b140*/  MUFU.EX2 R102, R102 ;  /* 0x0000006600667308 */ /* 0x000ea20000000800 */
[----:B---3--:R-:W-:-:S01]  /*1b150*/  FADD.FTZ R5, R85, R8 ;  /* 0x0000000855057221 */ /* 0x008fc20000010000 */
[----:B-1----:R-:W-:-:S06]  /*1b160*/  @P0 IMAD.HI.U32 R8, R212, R13, RZ ;  /* 0x0000000dd4080227 */ /* 0x002fcc00078e00ff */
[----:B------:R-:W1:Y:S01]  /*1b170*/  MUFU.EX2 R72, R72 ;  /* 0x0000004800487308 */ /* 0x000e620000000800 */
[----:B0-----:R-:W-:-:S01]  /*1b180*/  FADD.FTZ R12, R49, R12 ;  /* 0x0000000c310c7221 */ /* 0x001fc20000010000 */
[----:B------:R-:W-:-:S03]  /*1b190*/  F2FP.SATFINITE.E4M3.F32.PACK_AB_MERGE_C R183, R49, R20, RZ ;  /* 0x0000001431b7723e */ /* 0x000fc600048070ff */
[----:B------:R-:W-:Y:S01]  /*1b1a0*/  FADD.FTZ R7, R21, R12 ;  /* 0x0000000c15077221 */ /* 0x000fe20000010000 */
[----:B------:R-:W-:Y:S02]  /*1b1b0*/  F2FP.SATFINITE.E4M3.F32.PACK_AB_MERGE_C R183, R15, R14, R183 ;  /* 0x0000000e0fb7723e */ /* 0x000fe400048070b7 */
[----:B------:R-:W0:Y:S01]  /*1b1c0*/  MUFU.EX2 R73, R73 ;  /* 0x0000004900497308 */ /* 0x000e220000000800 */
[----:B--2---:R-:W-:-:S01]  /*1b1d0*/  FADD.FTZ R5, R102, R5 ;  /* 0x0000000566057221 */ /* 0x004fc20000010000 */
[----:B------:R-:W-:Y:S01]  /*1b1e0*/  FADD.FTZ R7, R36, R7 ;  /* 0x0000000724077221 */ /* 0x000fe20000010000 */
[----:B------:R-:W2:Y:S01]  /*1b1f0*/  @P0 LDC R15, c[0x0][0x450] ;  /* 0x00011400ff0f0b82 */ /* 0x000ea20000000800 */
[----:B------:R-:W-:-:S04]  /*1b200*/  F2FP.SATFINITE.E4M3.F32.PACK_AB_MERGE_C R182, R102, R85, RZ ;  /* 0x0000005566b6723e */ /* 0x000fc800048070ff */
[----:B------:R-:W3:Y:S01]  /*1b210*/  MUFU.EX2 R40, R40 ;  /* 0x0000002800287308 */ /* 0x000ee20000000800 */
[----:B-1----:R-:W-:-:S01]  /*1b220*/  FADD.FTZ R6, R72, R5 ;  /* 0x0000000548067221 */ /* 0x002fc20000010000 */
[----:B------:R-:W-:Y:S02]  /*1b230*/  F2FP.SATFINITE.E4M3.F32.PACK_AB_MERGE_C R182, R98, R79, R182 ;  /* 0x0000004f62b6723e */ /* 0x000fe400048070b6 */
[----:B------:R-:W-:-:S04]  /*1b240*/  CS2R R78, SRZ ;  /* 0x00000000004e7805 */ /* 0x000fc8000001ff00 */
[----:B------:R-:W1:Y:S01]  /*1b250*/  MUFU.EX2 R74, R74 ;  /* 0x0000004a004a7308 */ /* 0x000e620000000800 */
[----:B0-----:R-:W-:-:S07]  /*1b260*/  FADD.FTZ R5, R73, R6 ;  /* 0x0000000649057221 */ /* 0x001fce0000010000 */
[----:B------:R-:W0:Y:S01]  /*1b270*/  MUFU.EX2 R67, R67 ;  /* 0x0000004300437308 */ /* 0x000e220000000800 */
[----:B---3--:R-:W-:-:S07]  /*1b280*/  FADD.FTZ R6, R40, R7 ;  /* 0x0000000728067221 */ /* 0x008fce0000010000 */
[----:B------:R-:W3:Y:S01]  /*1b290*/  MUFU.EX2 R87, R87 ;  /* 0x0000005700577308 */ /* 0x000ee20000000800 */
[----:B-1----:R-:W-:-:S07]  /*1b2a0*/  FADD.FTZ R4, R74, R5 ;  /* 0x000000054a047221 */ /* 0x002fce0000010000 */
[----:B------:R-:W1:Y:S01]  /*1b2b0*/  MUFU.EX2 R43, R43 ;  /* 0x0000002b002b7308 */ /* 0x000e620000000800 */
[----:B0-----:R-:W-:-:S01]  /*1b2c0*/  FADD.FTZ R6, R67, R6 ;  /* 0x0000000643067221 */ /* 0x001fc20000010000 */
[----:B------:R-:W-:Y:S02]  /*1b2d0*/  F2FP.SATFINITE.E4M3.F32.PACK_AB_MERGE_C R177, R67, R40, RZ ;  /* 0x0000002843b1723e */ /* 0x000fe400048070ff */
[----:B------:R-:W-:Y:S02]  /*1b2e0*/  CS2R R66, SRZ ;  /* 0x0000000000427805 */ /* 0x000fe4000001ff00 */
[----:B------:R-:W-:Y:S02]  /*1b2f0*/  F2FP.SATFINITE.E4M3.F32.PACK_AB_MERGE_C R177, R36, R21, R177 ;  /* 0x0000001524b1723e */ /* 0x000fe400048070b1 */
[----:B------:R-:W-:Y:S01]  /*1b300*/  CS2R R36, SRZ ;  /* 0x0000000000247805 */ /* 0x000fe2000001ff00 */
[----:B------:R-:W0:Y:S01]  /*1b310*/  MUFU.EX2 R56, R56 ;  /* 0x0000003800387308 */ /* 0x000e220000000800 */
[C---:B---3--:R-:W-:Y:S01]  /*1b320*/  F2FP.SATFINITE.E4M3.F32.PACK_AB_MERGE_C R176, R87.reuse, R74, RZ ;  /* 0x0000004a57b0723e */ /* 0x048fe200048070ff */
[----:B------:R-:W-:-:S03]  /*1b330*/  FADD.FTZ R87, R87, R4 ;  /* 0x0000000457577221 */ /* 0x000fc60000010000 */
[----:B------:R-:W-:Y:S02]  /*1b340*/  F2FP.SATFINITE.E4M3.F32.PACK_AB_MERGE_C R176, R73, R72, R176 ;  /* 0x0000004849b0723e */ /* 0x000fe400048070b0 */
[----:B------:R-:W-:Y:S01]  /*1b350*/  CS2R R72, SRZ ;  /* 0x0000000000487805 */ /* 0x000fe2000001ff00 */
[----:B------:R-:W3:Y:S01]  /*1b360*/  MUFU.EX2 R26, R26 ;  /* 0x0000001a001a7308 */ /* 0x000ee20000000800 */
[----:B-1----:R-:W-:-:S07]  /*1b370*/  FADD.FTZ R5, R43, R6 ;  /* 0x000000062b057221 */ /* 0x002fce0000010000 */
[----:B------:R-:W1:Y:S01]  /*1b380*/  MUFU.EX2 R57, R57 ;  /* 0x0000003900397308 */ /* 0x000e620000000800 */
[----:B0-----:R-:W-:-:S07]  /*1b390*/  FADD.FTZ R4, R56, R87 ;  /* 0x0000005738047221 */ /* 0x001fce0000010000 */
[----:B------:R-:W0:Y:S01]  /*1b3a0*/  MUFU.EX2 R27, R27 ;  /* 0x0000001b001b7308 */ /* 0x000e220000000800 */
[----:B---3--:R-:W-:-:S07]  /*1b3b0*/  FADD.FTZ R6, R26, R5 ;  /* 0x000000051a067221 */ /* 0x008fce0000010000 */
[----:B------:R-:W3:Y:S01]  /*1b3c0*/  MUFU.EX2 R58, R58 ;  /* 0x0000003a003a7308 */ /* 0x000ee20000000800 */
[----:B-1----:R-:W-:-:S07]  /*1b3d0*/  FADD.FTZ R7, R57, R4 ;  /* 0x0000000439077221 */ /* 0x002fce0000010000 */
[----:B------:R-:W1:Y:S01]  /*1b3e0*/  MUFU.EX2 R42, R42 ;  /* 0x0000002a002a7308 */ /* 0x000e620000000800 */
[----:B0-----:R-:W-:-:S07]  /*1b3f0*/  FADD.FTZ R11, R27, R6 ;  /* 0x000000061b0b7221 */ /* 0x001fce0000010000 */
[----:B------:R-:W0:Y:S01]  /*1b400*/  MUFU.EX2 R59, R59 ;  /* 0x0000003b003b7308 */ /* 0x000e220000000800 */
[----:B---3--:R-:W-:-:S07]  /*1b410*/  FADD.FTZ R4, R58, R7 ;  /* 0x000000073a047221 */ /* 0x008fce0000010000 */
[----:B------:R-:W3:Y:S01]  /*1b420*/  MUFU.EX2 R30, R30 ;  /* 0x0000001e001e7308 */ /* 0x000ee20000000800 */
[----:B-1----:R-:W-:-:S01]  /*1b430*/  FADD.FTZ R11, R42, R11 ;  /* 0x0000000b2a0b7221 */ /* 0x002fc20000010000 */
[----:B------:R-:W-:-:S04]  /*1b440*/  F2FP.SATFINITE.E4M3.F32.PACK_AB_MERGE_C R179, R42, R27, RZ ;  /* 0x0000001b2ab3723e */ /* 0x000fc800048070ff */
[----:B------:R-:W-:Y:S02]  /*1b450*/  F2FP.SATFINITE.E4M3.F32.PACK_AB_MERGE_C R179, R26, R43, R179 ;  /* 0x0000002b1ab3723e */ /* 0x000fe400048070b3 */
[----:B------:R-:W-:Y:S01]  /*1b460*/  CS2R R42, SRZ ;  /* 0x00000000002a7805 */ /* 0x000fe2000001ff00 */
[----:B------:R-:W1:Y:S01]  /*1b470*/  MUFU.EX2 R47, R47 ;  /* 0x0000002f002f7308 */ /* 0x000e620000000800 */
[C---:B0-----:R-:W-:Y:S01]  /*1b480*/  F2FP.SATFINITE.E4M3.F32.PACK_AB_MERGE_C R178, R59.reuse, R58, RZ ;  /* 0x0000003a3bb2723e */ /* 0x041fe200048070ff */
[----:B------:R-:W-:Y:S01]  /*1b490*/  FADD.FTZ R59, R59, R4 ;  /* 0x000000043b3b7221 */ /* 0x000fe20000010000 */
[----:B------:R-:W-:Y:S02]  /*1b4a0*/  CS2R R26, SRZ ;  /* 0x00000000001a7805 */ /* 0x000fe4000001ff00 */
[----:B------:R-:W-:Y:S01]  /*1b4b0*/  F2FP.SATFINITE.E4M3.F32.PACK_AB_MERGE_C R178, R57, R56, R178 ;  /* 0x0000003839b2723e */ /* 0x000fe200048070b2 */
[----:B------:R-:W-:-:S01]  /*1b4c0*/  FADD.FTZ R4, R0, R59 ;  /* 0x0000003b00047221 */ /* 0x000fc20000010000 */
[----:B------:R-:W-:Y:S01]  /*1b4d0*/  CS2R R58, SRZ ;  /* 0x00000000003a7805 */ /* 0x000fe2000001ff00 */
[----:B------:R-:W0:Y:S01]  /*1b4e0*/  MUFU.EX2 R41, R41 ;  /* 0x0000002900297308 */ /* 0x000e220000000800 */
[----:B---3--:R-:W-:-:S01]  /*1b4f0*/  FADD.FTZ R6, R30, R11 ;  /* 0x0000000b1e067221 */ /* 0x008fc20000010000 */
[----:B------:R-:W-:-:S06]  /*1b500*/  CS2R R56, SRZ ;  /* 0x0000000000387805 */ /* 0x000fcc000001ff00 */
[----:B------:R-:W3:Y:S01]  /*1b510*/  MUFU.EX2 R46, R46 ;  /* 0x0000002e002e7308 */ /* 0x000ee20000000800 */
[----:B-1----:R-:W-:-:S07]  /*1b520*/  FADD.FTZ R11, R47, R6 ;  /* 0x000000062f0b7221 */ /* 0x002fce0000010000 */
[----:B------:R-:W1:Y:S01]  /*1b530*/  MUFU.EX2 R69, R69 ;  /* 0x0000004500457308 */ /* 0x000e620000000800 */
[----:B0-----:R-:W-:-:S04]  /*1b540*/  FADD.FTZ R7, R41, R4 ;  /* 0x0000000429077221 */ /* 0x001fc80000010000 */
[----:B------:R-:W-:-:S03]  /*1b550*/  FADD.FTZ R4, R48, R7 ;  /* 0x0000000730047221 */ /* 0x000fc60000010000 */
[----:B------:R-:W0:Y:S01]  /*1b560*/  MUFU.EX2 R61, R61 ;  /* 0x0000003d003d7308 */ /* 0x000e220000000800 */
[----:B---3--:R-:W-:-:S07]  /*1b570*/  FADD.FTZ R6, R46, R11 ;  /* 0x0000000b2e067221 */ /* 0x008fce0000010000 */
[----:B------:R-:W3:Y:S01]  /*1b580*/  MUFU.EX2 R31, R31 ;  /* 0x0000001f001f7308 */ /* 0x000ee20000000800 */
[----:B-1----:R-:W-:-:S01]  /*1b590*/  FADD.FTZ R6, R69, R6 ;  /* 0x0000000645067221 */ /* 0x002fc20000010000 */
[----:B------:R-:W-:Y:S02]  /*1b5a0*/  F2FP.SATFINITE.E4M3.F32.PACK_AB_MERGE_C R173, R69, R46, RZ ;  /* 0x0000002e45ad723e */ /* 0x000fe400048070ff */
[----:B------:R-:W-:Y:S02]  /*1b5b0*/  CS2R R68, SRZ ;  /* 0x0000000000447805 */ /* 0x000fe4000001ff00 */
[----:B------:R-:W-:Y:S02]  /*1b5c0*/  F2FP.SATFINITE.E4M3.F32.PACK_AB_MERGE_C R173, R47, R30, R173 ;  /* 0x0000001e2fad723e */ /* 0x000fe400048070ad */
[----:B------:R-:W-:Y:S01]  /*1b5d0*/  CS2R R46, SRZ ;  /* 0x00000000002e7805 */ /* 0x000fe2000001ff00 */
[----:B------:R-:W1:Y:S01]  /*1b5e0*/  MUFU.EX2 R53, R62 ;  /* 0x0000003e00357308 */ /* 0x000e620000000800 */
[----:B0-----:R-:W-:-:S01]  /*1b5f0*/  FADD.FTZ R4, R61, R4 ;  /* 0x000000043d047221 */ /* 0x001fc20000010000 */
[----:B------:R-:W-:-:S02]  /*1b600*/  F2FP.SATFINITE.E4M3.F32.PACK_AB_MERGE_C R172, R61, R48, RZ ;  /* 0x000000303dac723e */ /* 0x000fc400048070ff */
[----:B------:R-:W-:Y:S02]  /*1b610*/  CS2R R48, SRZ ;  /* 0x0000000000307805 */ /* 0x000fe4000001ff00 */
[----:B------:R-:W-:Y:S02]  /*1b620*/  F2FP.SATFINITE.E4M3.F32.PACK_AB_MERGE_C R172, R41, R0, R172 ;  /* 0x0000000029ac723e */ /* 0x000fe400048070ac */
[----:B------:R-:W-:Y:S01]  /*1b630*/  CS2R R40, SRZ ;  /* 0x0000000000287805 */ /* 0x000fe2000001ff00 */
[----:B------:R-:W0:Y:S01]  /*1b640*/  MUFU.EX2 R34, R34 ;  /* 0x0000002200227308 */ /* 0x000e220000000800 */
[----:B---3--:R-:W-:-:S01]  /*1b650*/  FADD.FTZ R11, R31, R6 ;  /* 0x000000061f0b7221 */ /* 0x008fc20000010000 */
[----:B------:R-:W-:Y:S01]  /*1b660*/  IMAD.MOV.U32 R6, RZ, RZ, R212 ;  /* 0x000000ffff067224 */ /* 0x000fe200078e00d4 */
[----:B--2---:R-:W-:-:S05]  /*1b670*/  @P0 SHF.R.U32.HI R6, RZ, R15, R8 ;  /* 0x0000000fff060219 */ /* 0x004fca0000011608 */
        /* <DEDUP_REMOVED lines=8> */
[----:B0-----:R-:W-:Y:S01]  /*1b700*/  F2FP.SATFINITE.E4M3.F32.PACK_AB_MERGE_C R4, R35, R50, RZ ;  /* 0x000000322304723e */ /* 0x001fe200048070ff */
[----:B------:R-:W-:-:S03]  /*1b710*/  FADD.FTZ R50, R50, R11 ;  /* 0x0000000b32327221 */ /* 0x000fc60000010000 */
[----:B------:R-:W-:Y:S01]  /*1b720*/  F2FP.SATFINITE.E4M3.F32.PACK_AB_MERGE_C R175, R34, R31, R4 ;  /* 0x0000001f22af723e */ /* 0x000fe20004807004 */
[----:B------:R-:W-:-:S01]  /*1b730*/  FADD.FTZ R50, R35, R50 ;  /* 0x0000003223327221 */ /* 0x000fc20000010000 */
[----:B------:R-:W-:Y:S01]  /*1b740*/  CS2R R34, SRZ ;  /* 0x0000000000227805 */ /* 0x000fe2000001ff00 */
[----:B------:R-:W0:Y:S01]  /*1b750*/  MUFU.EX2 R51, R51 ;  /* 0x0000003300337308 */ /* 0x000e220000000800 */
[----:B------:R-:W-:-:S07]  /*1b760*/  CS2R R30, SRZ ;  /* 0x00000000001e7805 */ /* 0x000fce000001ff00 */
[----:B------:R-:W2:Y:S01]  /*1b770*/  MUFU.EX2 R84, R84 ;  /* 0x0000005400547308 */ /* 0x000ea20000000800 */
[----:B-1----:R-:W-:Y:S01]  /*1b780*/  F2FP.SATFINITE.E4M3.F32.PACK_AB_MERGE_C R0, R65, R80, RZ ;  /* 0x000000504100723e */ /* 0x002fe200048070ff */
[----:B------:R-:W-:-:S03]  /*1b790*/  FADD.FTZ R80, R80, R7 ;  /* 0x0000000750507221 */ /* 0x000fc60000010000 */
[----:B------:R-:W-:Y:S01]  /*1b7a0*/  F2FP.SATFINITE.E4M3.F32.PACK_AB_MERGE_C R174, R60, R53, R0 ;  /* 0x000000353cae723e */ /* 0x000fe20004807000 */
[----:B------:R-:W-:-:S01]  /*1b7b0*/  FADD.FTZ R65, R65, R80 ;  /* 0x0000005041417221 */ /* 0x000fc20000010000 */
[----:B------:R-:W-:Y:S01]  /*1b7c0*/  CS2R R80, SRZ ;  /* 0x0000000000507805 */ /* 0x000fe2000001ff00 */
[----:B------:R-:W1:Y:S01]  /*1b7d0*/  MUFU.EX2 R38, R38 ;  /* 0x0000002600267308 */ /* 0x000e620000000800 */
[----:B0-----:R-:W-:-:S01]  /*1b7e0*/  FADD.FTZ R7, R51, R50 ;  /* 0x0000003233077221 */ /* 0x001fc20000010000 */
[----:B------:R-:W-:Y:S02]  /*1b7f0*/  CS2R R60, SRZ ;  /* 0x00000000003c7805 */ /* 0x000fe4000001ff00 */
[----:B------:R-:W-:-:S04]  /*1b800*/  CS2R R52, SRZ ;  /* 0x0000000000347805 */ /* 0x000fc8000001ff00 */
[----:B------:R0:W3:Y:S01]  /*1b810*/  MUFU.EX2 R3, R82 ;  /* 0x0000005200037308 */ /* 0x0000e20000000800 */
[----:B--2---:R-:W-:-:S01]  /*1b820*/  FADD.FTZ R0, R84, R65 ;  /* 0x0000004154007221 */ /* 0x004fc20000010000 */
[----:B------:R-:W-:-:S06]  /*1b830*/  CS2R R64, SRZ ;  /* 0x0000000000407805 */ /* 0x000fcc000001ff00 */
[----:B------:R-:W2:Y:S01]  /*1b840*/  MUFU.EX2 R54, R54 ;  /* 0x0000003600367308 */ /* 0x000ea20000000800 */
[----:B-1----:R-:W-:-:S01]  /*1b850*/  FADD.FTZ R11, R38, R7 ;  /* 0x00000007260b7221 */ /* 0x002fc20000010000 */
[----:B0-----:R-:W-:-:S06]  /*1b860*/  CS2R R82, SRZ ;  /* 0x0000000000527805 */ /* 0x001fcc000001ff00 */
[----:B------:R-:W-:Y:S01]  /*1b870*/  MUFU.EX2 R88, R88 ;  /* 0x0000005800587308 */ /* 0x000fe20000000800 */
[----:B---3--:R-:W-:-:S07]  /*1b880*/  FADD.FTZ R7, R3, R0 ;  /* 0x0000000003077221 */ /* 0x008fce0000010000 */
[----:B------:R0:W1:Y:S01]  /*1b890*/  MUFU.EX2 R5, R86 ;  /* 0x0000005600057308 */ /* 0x0000620000000800 */
[----:B--2---:R-:W-:-:S07]  /*1b8a0*/  FADD.FTZ R0, R54, R11 ;  /* 0x0000000b36007221 */ /* 0x004fce0000010000 */
[----:B------:R-:W2:Y:S01]  /*1b8b0*/  MUFU.EX2 R55, R55 ;  /* 0x0000003700377308 */ /* 0x000ea20000000800 */
[----:B0-----:R-:W-:-:S07]  /*1b8c0*/  CS2R R86, SRZ ;  /* 0x0000000000567805 */ /* 0x001fce000001ff00 */
[----:B------:R-:W0:Y:S01]  /*1b8d0*/  MUFU.EX2 R39, R39 ;  /* 0x0000002700277308 */ /* 0x000e220000000800 */
[----:B-1----:R-:W-:Y:S01]  /*1b8e0*/  F2FP.SATFINITE.E4M3.F32.PACK_AB_MERGE_C R4, R5, R88, RZ ;  /* 0x000000580504723e */ /* 0x002fe200048070ff */
[----:B------:R-:W-:-:S03]  /*1b8f0*/  FADD.FTZ R88, R88, R7 ;  /* 0x0000000758587221 */ /* 0x000fc60000010000 */
[----:B------:R-:W-:Y:S01]  /*1b900*/  F2FP.SATFINITE.E4M3.F32.PACK_AB_MERGE_C R168, R3, R84, R4 ;  /* 0x0000005403a8723e */ /* 0x000fe20004807004 */
[----:B------:R-:W-:-:S01]  /*1b910*/  FADD.FTZ R5, R5, R88 ;  /* 0x0000005805057221 */ /* 0x000fc20000010000 */
[----:B------:R-:W-:Y:S01]  /*1b920*/  IADD3 R4, R6, R214, -R213 ;  /* 0x000000d606047210 */ /* 0x000fe20007ffe8d5 */
[----:B------:R-:W1:Y:S01]  /*1b930*/  MUFU.EX2 R92, R92 ;  /* 0x0000005c005c7308 */ /* 0x000e620000000800 */
[----:B--2---:R-:W-:-:S01]  /*1b940*/  FADD.FTZ R0, R55, R0 ;  /* 0x0000000037007221 */ /* 0x004fc20000010000 */
[----:B------:R-:W-:Y:S02]  /*1b950*/  F2FP.SATFINITE.E4M3.F32.PACK_AB_MERGE_C R54, R55, R54, RZ ;  /* 0x000000363736723e */ /* 0x000fe400048070ff */
[----:B------:R-:W-:Y:S01]  /*1b960*/  CS2R R84, SRZ ;  /* 0x0000000000547805 */ /* 0x000fe2000001ff00 */
[----:B------:R-:W-:Y:S01]  /*1b970*/  IMAD.HI R6, R4, 0x66666667, RZ ;  /* 0x6666666704067827 */ /* 0x000fe200078e02ff */
[----:B------:R-:W-:Y:S02]  /*1b980*/  F2FP.SATFINITE.E4M3.F32.PACK_AB_MERGE_C R169, R38, R51, R54 ;  /* 0x0000003326a9723e */ /* 0x000fe40004807036 */
[----:B------:R-:W-:Y:S01]  /*1b990*/  CS2R R54, SRZ ;  /* 0x0000000000367805 */ /* 0x000fe2000001ff00 */
[----:B------:R-:W-:Y:S01]  /*1b9a0*/  MUFU.EX2 R96, R96 ;  /* 0x0000006000607308 */ /* 0x000fe20000000800 */
[----:B0-----:R-:W-:-:S01]  /*1b9b0*/  FADD.FTZ R3, R39, R0 ;  /* 0x0000000027037221 */ /* 0x001fc20000010000 */
[----:B------:R-:W-:-:S06]  /*1b9c0*/  CS2R R50, SRZ ;  /* 0x0000000000327805 */ /* 0x000fcc000001ff00 */
[----:B------:R-:W0:Y:S01]  /*1b9d0*/  MUFU.EX2 R63, R63 ;  /* 0x0000003f003f7308 */ /* 0x000e220000000800 */
[----:B-1----:R-:W-:-:S07]  /*1b9e0*/  FADD.FTZ R0, R92, R5 ;  /* 0x000000055c007221 */ /* 0x002fce0000010000 */
[----:B------:R-:W1:Y:S08]  /*1b9f0*/  MUFU.EX2 R75, R75 ;  /* 0x0000004b004b7308 */ /* 0x000e700000000800 */
[----:B------:R-:W2:Y:S01]  /*1ba00*/  MUFU.EX2 R44, R44 ;  /* 0x0000002c002c7308 */ /* 0x000ea20000000800 */
[----:B0-----:R-:W-:-:S07]  /*1ba10*/  F2FP.SATFINITE.E4M3.F32.PACK_AB_MERGE_C R5, R63, R96, RZ ;  /* 0x000000603f05723e */ /* 0x001fce00048070ff */
[----:B------:R-:W-:Y:S01]  /*1ba20*/  MUFU.EX2 R45, R45 ;  /* 0x0000002d002d7308 */ /* 0x000fe20000000800 */
[----:B-1----:R-:W-:Y:S02]  /*1ba30*/  F2FP.SATFINITE.E4M3.F32.PACK_AB_MERGE_C R170, R75, R92, R5 ;  /* 0x0000005c4baa723e */ /* 0x002fe40004807005 */
[----:B------:R-:W-:-:S04]  /*1ba40*/  SHF.R.U32.HI R5, RZ, 0x1f, R6 ;  /* 0x0000001fff057819 */ /* 0x000fc80000011606 */
[----:B------:R-:W-:Y:S01]  /*1ba50*/  LEA.HI.SX32 R5, R6, R5, 0x1a ;  /* 0x0000000506057211 */ /* 0x000fe200078fd2ff */
[----:B------:R-:W0:Y:S01]  /*1ba60*/  MUFU.EX2 R24, R24 ;  /* 0x0000001800187308 */ /* 0x000e220000000800 */
[----:B------:R-:W-:Y:S02]  /*1ba70*/  VIADD R6, R152, 0xfffffffe ;  /* 0xfffffffe98067836 */ /* 0x000fe40000000000 */
[----:B--2---:R-:W-:Y:S01]  /*1ba80*/  FADD.FTZ R4, R44, R3 ;  /* 0x000000032c047221 */ /* 0x004fe20000010000 */
[----:B------:R-:W-:Y:S01]  /*1ba90*/  VIMNMX R14, RZ, R5, !PT ;  /* 0x00000005ff0e7248 */ /* 0x000fe20007fe0100 */
[----:B------:R-:W-:Y:S01]  /*1baa0*/  FADD.FTZ R3, R75, R0 ;  /* 0x000000004b037221 */ /* 0x000fe20000010000 */
[----:B------:R-:W-:Y:S02]  /*1bab0*/  CS2R R74, SRZ ;  /* 0x00000000004a7805 */ /* 0x000fe4000001ff00 */
[----:B------:R-:W-:Y:S01]  /*1bac0*/  ISETP.GE.AND P2, PT, R6, R14, PT ;  /* 0x0000000e0600720c */ /* 0x000fe20003f46270 */
[----:B------:R-:W-:-:S04]  /*1bad0*/  FADD.FTZ R96, R96, R3 ;  /* 0x0000000360607221 */ /* 0x000fc80000010000 */
[----:B------:R-:W-:Y:S01]  /*1bae0*/  FADD.FTZ R3, R63, R96 ;  /* 0x000000603f037221 */ /* 0x000fe20000010000 */
[----:B------:R-:W-:Y:S02]  /*1baf0*/  CS2R R62, SRZ ;  /* 0x00000000003e7805 */ /* 0x000fe4000001ff00 */
[----:B0-----:R-:W-:Y:S01]  /*1bb00*/  F2FP.SATFINITE.E4M3.F32.PACK_AB_MERGE_C R0, R24, R45, RZ ;  /* 0x0000002d1800723e */ /* 0x001fe200048070ff */
[----:B------:R-:W-:-:S03]  /*1bb10*/  FADD.FTZ R45, R45, R4 ;  /* 0x000000042d2d7221 */ /* 0x000fc60000010000 */
[----:B------:R-:W-:Y:S01]  /*1bb20*/  F2FP.SATFINITE.E4M3.F32.PACK_AB_MERGE_C R171, R44, R39, R0 ;  /* 0x000000272cab723e */ /* 0x000fe20004807000 */
[----:B------:R-:W-:-:S01]  /*1bb30*/  FADD.FTZ R0, R24, R45 ;  /* 0x0000002d18007221 */ /* 0x000fc20000010000 */
[----:B------:R-:W-:Y:S02]  /*1bb40*/  CS2R R44, SRZ ;  /* 0x00000000002c7805 */ /* 0x000fe4000001ff00 */
[----:B------:R-:W-:Y:S02]  /*1bb50*/  CS2R R38, SRZ ;  /* 0x0000000000267805 */ /* 0x000fe4000001ff00 */
[----:B------:R-:W-:Y:S01]  /*1bb60*/  CS2R R24, SRZ ;  /* 0x0000000000187805 */ /* 0x000fe2000001ff00 */
[----:B------:R-:W-:Y:S06]  /*1bb70*/  @!P2 BRA `(.L_x_2785) ;  /* 0x0000004400f0a947 */ /* 0x000fec0003800000 */
[----:B------:R-:W-:Y:S01]  /*1bb80*/  MOV R4, R97 ;  /* 0x0000006100047202 */ /* 0x000fe20000000f00 */
[----:B------:R-:W-:Y:S01]  /*1bb90*/  IMAD.MOV.U32 R5, RZ, RZ, R90 ;  /* 0x000000ffff057224 */ /* 0x000fe200078e005a */
[----:B------:R-:W-:Y:S01]  /*1bba0*/  MOV R87, RZ ;  /* 0x000000ff00577202 */ /* 0x000fe20000000f00 */
[----:B------:R-:W-:Y:S02]  /*1bbb0*/  IMAD.MOV.U32 R7, RZ, RZ, R194 ;  /* 0x000000ffff077224 */ /* 0x000fe400078e00c2 */
[----:B------:R-:W-:-:S07]  /*1bbc0*/  IMAD.MOV.U32 R8, RZ, RZ, R188 ;  /* 0x000000ffff087224 */ /* 0x000fce00078e00bc */
.L_x_2797:
        /* <DEDUP_REMOVED lines=8> */
.L_x_2787:
[----:B------:R-:W-:-:S05]  /*1bc50*/  VIADD R10, R8, 0x1 ;  /* 0x00000001080a7836 */ /* 0x000fca0000000000 */
[----:B------:R-:W-:-:S04]  /*1bc60*/  ISETP.NE.AND P3, PT, R10, 0x2, PT ;  /* 0x000000020a00780c */ /* 0x000fc80003f65270 */
[----:B------:R-:W-:Y:S02]  /*1bc70*/  SEL R11, R10, RZ, P3 ;  /* 0x000000ff0a0b7207 */ /* 0x000fe40001800000 */
[----:B------:R-:W-:-:S03]  /*1bc80*/  SHF.L.U32 R10, R194, 0x1f, RZ ;  /* 0x0000001fc20a7819 */ /* 0x000fc600000006ff */
[----:B------:R-:W-:-:S04]  /*1bc90*/  IMAD R11, R11, 0x8, R18 ;  /* 0x000000080b0b7824 */ /* 0x000fc800078e0212 */
[----:B------:R0:W1:Y:S01]  /*1bca0*/  SYNCS.PHASECHK.TRANS64.TRYWAIT P3, [R11+URZ+0x29830], R10 ;  /* 0x0298300a0b0075a7 */ /* 0x000062000806017f */
[----:B------:R-:W-:Y:S05]  /*1bcb0*/  @!P1 BRA `(.L_x_2788) ;  /* 0x0000000000049947 */ /* 0x000fea0003800000 */
[----:B------:R-:W-:Y:S01]  /*1bcc0*/  BPT.TRAP 0x1 ;  /* 0x000000040000795c */ /* 0x000fe20000300000 */
.L_x_2788:
[----:B------:R-:W-:Y:S04]  /*1bcd0*/  BSSY B0, `(.L_x_2786) ;  /* 0x0000004000007945 */ /* 0x000fe80003800000 */
[----:B-1----:R-:W-:Y:S05]  /*1bce0*/  @P3 BRA `(.L_x_2789) ;  /* 0x0000000000083947 */ /* 0x002fea0003800000 */
[----:B------:R-:W1:Y:S02]  /*1bcf0*/  SYNCS.PHASECHK.TRANS64.TRYWAIT P3, [R11+URZ+0x29830], R10 ;  /* 0x0298300a0b0075a7 */ /* 0x000e64000806017f */
[----:B-1----:R-:W-:Y:S05]  /*1bd00*/  @!P3 BRA `(.L_x_2790) ;  /* 0x0000014000ccb947 */ /* 0x002fea0003800000 */
.L_x_2789:
[----:B------:R-:W-:Y:S05]  /*1bd10*/  BSYNC B0 ;  /* 0x0000000000007941 */ /* 0x000fea0003800000 */
.L_x_2786:
[----:B01----:R-:W0:Y:S01]  /*1bd20*/  S2R R10, SR_TID.X ;  /* 0x00000000000a7919 */ /* 0x003e220000002100 */
[----:B------:R-:W-:Y:S01]  /*1bd30*/  VIADD R188, R8, 0x1 ;  /* 0x0000000108bc7836 */ /* 0x000fe20000000000 */
[----:B------:R-:W-:Y:S05]  /*1bd40*/  WARPSYNC.ALL ;  /* 0x0000000000007948 */ /* 0x000fea0003800000 */
[C---:B------:R-:W-:Y:S01]  /*1bd50*/  ISETP.NE.AND P3, PT, R188.reuse, 0x2, PT ;  /* 0x00000002bc00780c */ /* 0x040fe20003f65270 */
[----:B------:R-:W-:Y:S01]  /*1bd60*/  IMAD.MOV.U32 R11, RZ, RZ, -0x7fffffe0 ;  /* 0x80000020ff0b7424 */ /* 0x000fe200078e00ff */
[----:B------:R-:W-:Y:S01]  /*1bd70*/  UMOV UR44, UR24 ;  /* 0x00000018002c7c82 */ /* 0x000fe20008000000 */
[----:B------:R-:W-:Y:S01]  /*1bd80*/  UMOV UR45, UR25 ;  /* 0x00000019002d7c82 */ /* 0x000fe20008000000 */
[----:B------:R-:W-:Y:S01]  /*1bd90*/  SEL R188, R188, RZ, P3 ;  /* 0x000000ffbcbc7207 */ /* 0x000fe20001800000 */
[----:B------:R-:W-:Y:S01]  /*1bda0*/  UMOV UR40, UR24 ;  /* 0x0000001800287c82 */ /* 0x000fe20008000000 */
[----:B------:R-:W-:Y:S01]  /*1bdb0*/  R2UR UR47, R11 ;  /* 0x000000000b2f72ca */ /* 0x000fe200000e0000 */
[----:B------:R-:W-:Y:S01]  /*1bdc0*/  UMOV UR41, UR25 ;  /* 0x0000001900297c82 */ /* 0x000fe20008000000 */
[----:B------:R-:W-:Y:S01]  /*1bdd0*/  MOV R13, 0x80000020 ;  /* 0x80000020000d7802 */ /* 0x000fe20000000f00 */
[----:B------:R-:W-:Y:S01]  /*1bde0*/  IMAD.MOV.U32 R89, RZ, RZ, -0x7fffffe0 ;  /* 0x80000020ff597424 */ /* 0x000fe200078e00ff */
[----:B------:R-:W-:Y:S01]  /*1bdf0*/  UMOV UR28, UR24 ;  /* 0x00000018001c7c82 */ /* 0x000fe20008000000 */
[----:B------:R-:W-:Y:S01]  /*1be00*/  IMAD.MOV.U32 R21, RZ, RZ, -0x7fffffe0 ;  /* 0x80000020ff157424 */ /* 0x000fe200078e00ff */
[----:B------:R-:W-:Y:S01]  /*1be10*/  R2UR UR43, R13 ;  /* 0x000000000d2b72ca */ /* 0x000fe200000e0000 */
        /* <DEDUP_REMOVED lines=10> */
[----:B0-----:R-:W-:-:S04]  /*1bec0*/  SHF.R.U32.HI R10, RZ, 0x7, R10 ;  /* 0x00000007ff0a7819 */ /* 0x001fc8000001160a */
[----:B------:R-:W-:Y:S01]  /*1bed0*/  IADD3 R15, R10, 0x8, RZ ;  /* 0x000000080a0f7810 */ /* 0x000fe20007ffe0ff */
[----:B------:R-:W-:-:S04]  /*1bee0*/  IMAD R10, R188, 0x780, R9 ;  /* 0x00000780bc0a7824 */ /* 0x000fc800078e0209 */
[----:B------:R0:W-:Y:S01]  /*1bef0*/  BAR.SYNC.DEFER_BLOCKING R15, 0x100 ;  /* 0x0004000f0000751d */ /* 0x0001e20000010000 */
[C---:B------:R-:W-:Y:S01]  /*1bf00*/  R2UR UR46, R10.reuse ;  /* 0x000000000a2e72ca */ /* 0x040fe200000e0000 */
[C---:B------:R-:W-:Y:S02]  /*1bf10*/  VIADD R12, R10.reuse, 0x80 ;  /* 0x000000800a0c7836 */ /* 0x040fe40000000000 */
[C---:B------:R-:W-:Y:S02]  /*1bf20*/  VIADD R88, R10.reuse, 0x100 ;  /* 0x000001000a587836 */ /* 0x040fe40000000000 */
[----:B------:R-:W-:Y:S01]  /*1bf30*/  VIADD R20, R10, 0x180 ;  /* 0x000001800a147836 */ /* 0x000fe20000000000 */
[----:B------:R-:W-:Y:S01]  /*1bf40*/  R2UR UR42, R12 ;  /* 0x000000000c2a72ca */ /* 0x000fe200000e0000 */
[----:B------:R-:W-:Y:S01]  /*1bf50*/  VIADD R12, R10, 0x200 ;  /* 0x000002000a0c7836 */ /* 0x000fe20000000000 */
[----:B------:R-:W-:Y:S02]  /*1bf60*/  R2UR UR26, R88 ;  /* 0x00000000581a72ca */ /* 0x000fe400000e0000 */
[----:B------:R-:W-:Y:S01]  /*1bf70*/  R2UR UR30, R20 ;  /* 0x00000000141e72ca */ /* 0x000fe200000e0000 */
[----:B------:R-:W-:Y:S01]  /*1bf80*/  VIADD R20, R10, 0x82 ;  /* 0x000000820a147836 */ /* 0x000fe20000000000 */
[----:B------:R-:W-:Y:S01]  /*1bf90*/  R2UR UR34, R12 ;  /* 0x000000000c2272ca */ /* 0x000fe200000e0000 */
[C---:B------:R-:W-:Y:S01]  /*1bfa0*/  VIADD R12, R10.reuse, 0x102 ;  /* 0x000001020a0c7836 */ /* 0x040fe20000000000 */
[----:B------:R-:W-:-:S04]  /*1bfb0*/  IADD3 R88, R10, 0x2, RZ ;  /* 0x000000020a587810 */ /* 0x000fc80007ffe0ff */
[----:B------:R-:W-:Y:S01]  /*1bfc0*/  R2UR UR6, R88 ;  /* 0x00000000580672ca */ /* 0x000fe200000e0000 */
        /* <DEDUP_REMOVED lines=46> */
[----:B------:R-:W-:Y:S01]  /*1c2b0*/  UMOV UR40, UR8 ;  /* 0x0000000800287c82 */ /* 0x000fe20008000000 */
[----:B------:R-:W-:Y:S01]  /*1c2c0*/  UMOV UR41, UR9 ;  /* 0x0000000900297c82 */ /* 0x000fe20008000000 */
        /* <DEDUP_REMOVED lines=26> */
[----:B------:R-:W-:-:S03]  /*1c470*/  IMAD.MOV.U32 R13, RZ, RZ, -0x7fffffe0 ;  /* 0x80000020ff0d7424 */ /* 0x000fc600078e00ff */
[----:B------:R-:W-:Y:S02]  /*1c480*/  R2UR UR46, R12 ;  /* 0x000000000c2e72ca */ /* 0x000fe400000e0000 */
[----:B------:R-:W-:Y:S01]  /*1c490*/  R2UR UR47, R13 ;  /* 0x000000000d2f72ca */ /* 0x000fe200000e0000 */
        /* <DEDUP_REMOVED lines=111> */
[C---:B------:R-:W-:Y:S01]  /*1cb90*/  VIADD R12, R10.reuse, 0x682 ;  /* 0x000006820a0c7836 */ /* 0x040fe20000000000 */
[----:B------:R-:W-:Y:S01]  /*1cba0*/  IADD3 R10, R10, 0x702, RZ ;  /* 0x000007020a0a7810 */ /* 0x000fe20007ffe0ff */
        /* <DEDUP_REMOVED lines=31> */
[----:B0-----:R-:W-:Y:S05]  /*1cda0*/  @P2 BRA `(.L_x_2791) ;  /* 0x0000000000282947 */ /* 0x001fea0003800000 */
[----:B------:R-:W-:Y:S05]  /*1cdb0*/  @!P1 BRA `(.L_x_2792) ;  /* 0x0000000000049947 */ /* 0x000fea0003800000 */
[----:B------:R-:W-:Y:S01]  /*1cdc0*/  BPT.TRAP 0x1 ;  /* 0x000000040000795c */ /* 0x000fe20000300000 */
.L_x_2792:
[----:B------:R-:W-:Y:S01]  /*1cdd0*/  SHF.L.U32 R7, R7, 0x1f, RZ ;  /* 0x0000001f07077819 */ /* 0x000fe200000006ff */
[----:B------:R-:W-:-:S04]  /*1cde0*/  IMAD R10, R8, 0x8, R18 ;  /* 0x00000008080a7824 */ /* 0x000fc800078e0212 */
[----:B------:R0:W1:Y:S01]  /*1cdf0*/  SYNCS.PHASECHK.TRANS64.TRYWAIT P2, [R10+URZ+0x29850], R7 ;  /* 0x029850070a0075a7 */ /* 0x000062000804017f */
[----:B------:R-:W-:Y:S05]  /*1ce00*/  @!P1 BRA `(.L_x_2793) ;  /* 0x0000000000049947 */ /* 0x000fea0003800000 */
[----:B------:R-:W-:Y:S01]  /*1ce10*/  BPT.TRAP 0x1 ;  /* 0x000000040000795c */ /* 0x000fe20000300000 */
.L_x_2793:
[----:B-1----:R-:W-:Y:S05]  /*1ce20*/  @P2 BRA `(.L_x_2791) ;  /* 0x0000000000082947 */ /* 0x002fea0003800000 */
[----:B------:R-:W1:Y:S02]  /*1ce30*/  SYNCS.PHASECHK.TRANS64.TRYWAIT P2, [R10+URZ+0x29850], R7 ;  /* 0x029850070a0075a7 */ /* 0x000e64000804017f */
[----:B-1----:R-:W-:Y:S05]  /*1ce40*/  @!P2 BRA `(.L_x_2794) ;  /* 0x000001300090a947 */ /* 0x002fea0003800000 */
.L_x_2791:
[----:B01----:R-:W-:Y:S01]  /*1ce50*/  VIADD R7, R18, 0x400 ;  /* 0x0000040012077836 */ /* 0x003fe20000000000 */
[----:B------:R-:W-:Y:S01]  /*1ce60*/  MOV R11, 0xc0000010 ;  /* 0xc0000010000b7802 */ /* 0x000fe20000000f00 */
[----:B------:R-:W-:Y:S05]  /*1ce70*/  WARPSYNC.ALL ;  /* 0x0000000000007948 */ /* 0x000fea0003800000 */
[----:B------:R-:W-:Y:S01]  /*1ce80*/  SHF.R.U32.HI R7, RZ, 0x4, R7 ;  /* 0x00000004ff077819 */ /* 0x000fe20000011607 */
[----:B------:R-:W-:Y:S01]  /*1ce90*/  WARPGROUP.ARRIVE ;  /* 0x00000000000079c5 */ /* 0x000fe20000000000 */
[----:B------:R-:W-:Y:S01]  /*1cea0*/  R2UR UR7, R11 ;  /* 0x000000000b0772ca */ /* 0x000fe200000e0000 */
[----:B------:R-:W-:Y:S01]  /*1ceb0*/  IMAD.MOV.U32 R13, RZ, RZ, -0x3ffffff0 ;  /* 0xc0000010ff0d7424 */ /* 0x000fe200078e00ff */
[----:B------:R-:W-:-:S03]  /*1cec0*/  LOP3.LUT R7, R7, 0x3fff, RZ, 0xc0, !PT ;  /* 0x00003fff07077812 */ /* 0x000fc600078ec0ff */
[----:B------:R-:W0:Y:S01]  /*1ced0*/  S2R R15, SR_TID.X ;  /* 0x00000000000f7919 */ /* 0x000e220000002100 */
[----:B------:R-:W-:Y:S02]  /*1cee0*/  MOV R11, 0xc0000010 ;  /* 0xc0000010000b7802 */ /* 0x000fe40000000f00 */
[----:B------:R-:W-:-:S05]  /*1cef0*/  LOP3.LUT R7, R7, 0x10000, RZ, 0xfc, !PT ;  /* 0x0001000007077812 */ /* 0x000fca00078efcff */
[----:B------:R-:W-:-:S04]  /*1cf00*/  IMAD R10, R8, 0x500, R7 ;  /* 0x00000500080a7824 */ /* 0x000fc800078e0207 */
[C---:B------:R-:W-:Y:S01]  /*1cf10*/  VIADD R12, R10.reuse, 0x100 ;  /* 0x000001000a0c7836 */ /* 0x040fe20000000000 */
[----:B------:R-:W-:-:S13]  /*1cf20*/  R2UR UR6, R10 ;  /* 0x000000000a0672ca */ /* 0x000fda00000e0000 */
[----:B------:R-:W-:Y:S01]  /*1cf30*/  QGMMA.64x128x32.F32.E4M3.E4M3 R24, R184, gdesc[UR4], R24, gsb0 ;  /* 0x01e00004b8187df3 */ /* 0x000fe20008000818 */
[----:B------:R-:W-:Y:S01]  /*1cf40*/  R2UR UR6, R12 ;  /* 0x000000000c0672ca */ /* 0x000fe200000e0000 */
[----:B------:R-:W-:Y:S01]  /*1cf50*/  VIADD R12, R10, 0x200 ;  /* 0x000002000a0c7836 */ /* 0x000fe20000000000 */
[----:B------:R-:W-:Y:S02]  /*1cf60*/  R2UR UR7, R13 ;  /* 0x000000000d0772ca */ /* 0x000fe400000e0000 */
[----:B------:R-:W-:Y:S02]  /*1cf70*/  MOV R13, 0xc0000010 ;  /* 0xc0000010000d7802 */ /* 0x000fe40000000f00 */
        /* <DEDUP_REMOVED lines=8> */
[----:B------:R-:W-:Y:S02]  /*1d000*/  IMAD.MOV.U32 R13, RZ, RZ, -0x3ffffff0 ;  /* 0xc0000010ff0d7424 */ /* 0x000fe400078e00ff */
        /* <DEDUP_REMOVED lines=18> */
.L_x_2795:
[----:B------:R-:W1:Y:S01]  /*1d130*/  @P0 LDC R10, c[0x0][0x44c] ;  /* 0x00011300ff0a0b82 */ /* 0x000e620000000800 */
[----:B0-----:R-:W-:Y:S02]  /*1d140*/  IMAD.IADD R7, R218, 0x1, R212 ;  /* 0x00000001da077824 */ /* 0x001fe400078e02d4 */
[C---:B------:R-:W-:Y:S01]  /*1d150*/  FMUL.FTZ R15, R2.reuse, R156 ;  /* 0x0000009c020f7220 */ /* 0x040fe20000410000 */
[C---:B------:R-:W-:Y:S01]  /*1d160*/  FMUL.FTZ R156, R2.reuse, R163 ;  /* 0x000000a3029c7220 */ /* 0x040fe20000410000 */
[C---:B------:R-:W-:Y:S01]  /*1d170*/  FMUL.FTZ R12, R2.reuse, R154 ;  /* 0x0000009a020c7220 */ /* 0x040fe20000410000 */
[C---:B------:R-:W-:Y:S01]  /*1d180*/  FMUL.FTZ R154, R2.reuse, R161 ;  /* 0x000000a1029a7220 */ /* 0x040fe20000410000 */
[----:B------:R-:W-:Y:S02]  /*1d190*/  IMAD.MOV.U32 R161, RZ, RZ, -0xa0 ;  /* 0xffffff60ffa17424 */ /* 0x000fe400078e00ff */
[C---:B------:R-:W-:Y:S01]  /*1d1a0*/  FMUL.FTZ R13, R2.reuse, R155 ;  /* 0x0000009b020d7220 */ /* 0x040fe20000410000 */
[----:B------:R-:W0:Y:S01]  /*1d1b0*/  @P0 LDC R11, c[0x0][0x450] ;  /* 0x00011400ff0b0b82 */ /* 0x000e220000000800 */
[C---:B------:R-:W-:Y:S01]  /*1d1c0*/  FMUL.FTZ R155, R2.reuse, R162 ;  /* 0x000000a2029b7220 */ /* 0x040fe20000410000 */
[----:B------:R-:W-:Y:S01]  /*1d1d0*/  FMUL.FTZ R20, R2, R157 ;  /* 0x0000009d02147220 */ /* 0x000fe20000410000 */
[----:B------:R-:W-:-:S02]  /*1d1e0*/  IMAD R162, R6, R161, 0x1 ;  /* 0x0000000106a27424 */ /* 0x000fc400078e02a1 */
[C---:B------:R-:W-:Y:S01]  /*1d1f0*/  FMUL.FTZ R161, R2.reuse, R92 ;  /* 0x0000005c02a17220 */ /* 0x040fe20000410000 */
[C---:B------:R-:W-:Y:S01]  /*1d200*/  FMUL.FTZ R21, R2.reuse, R158 ;  /* 0x0000009e02157220 */ /* 0x040fe20000410000 */
[C---:B------:R-:W-:Y:S01]  /*1d210*/  FMUL.FTZ R157, R2.reuse, R164 ;  /* 0x000000a4029d7220 */ /* 0x040fe20000410000 */
[----:B------:R-:W-:Y:S02]  /*1d220*/  IMAD R92, R217, -0x2, R162 ;  /* 0xfffffffed95c7824 */ /* 0x000fe400078e02a2 */
[C---:B------:R-:W-:Y:S01]  /*1d230*/  FMUL.FTZ R158, R2.reuse, R165 ;  /* 0x000000a5029e7220 */ /* 0x040fe20000410000 */
[----:B------:R-:W-:Y:S01]  /*1d240*/  MUFU.TANH R15, R15 ;  /* 0x0000000f000f7308 */ /* 0x000fe20000002400 */
[C---:B------:R-:W-:Y:S01]  /*1d250*/  FMUL.FTZ R136, R2.reuse, R136 ;  /* 0x0000008802887220 */ /* 0x040fe20000410000 */
[C---:B------:R-:W-:Y:S01]  /*1d260*/  FMUL.FTZ R137, R2.reuse, R137 ;  /* 0x0000008902897220 */ /* 0x040fe20000410000 */
[----:B------:R-:W-:Y:S01]  /*1d270*/  IADD3 R92, -R213, R92, R214 ;  /* 0x0000005cd55c7210 */ /* 0x000fe20007ffe1d6 */
[C---:B------:R-:W-:Y:S01]  /*1d280*/  FMUL.FTZ R140, R2.reuse, R140 ;  /* 0x0000008c028c7220 */ /* 0x040fe20000410000 */
[C---:B------:R-:W-:Y:S01]  /*1d290*/  FMUL.FTZ R141, R2.reuse, R141 ;  /* 0x0000008d028d7220 */ /* 0x040fe20000410000 */
[C---:B------:R-:W-:Y:S01]  /*1d2a0*/  FMUL.FTZ R164, R2.reuse, R93 ;  /* 0x0000005d02a47220 */ /* 0x040fe20000410000 */
[----:B-1----:R-:W-:Y:S01]  /*1d2b0*/  @P0 IMAD.HI.U32 R10, R7, R10, RZ ;  /* 0x0000000a070a0227 */ /* 0x002fe200078e00ff */
[----:B------:R-:W-:Y:S03]  /*1d2c0*/  MUFU.TANH R20, R20 ;  /* 0x0000001400147308 */ /* 0x000fe60000002400 */
[C---:B------:R-:W-:Y:S01]  /*1d2d0*/  FMUL.FTZ R144, R2.reuse, R144 ;  /* 0x0000009002907220 */ /* 0x040fe20000410000 */
[C---:B------:R-:W-:Y:S01]  /*1d2e0*/  FMUL.FTZ R145, R2.reuse, R145 ;  /* 0x0000009102917220 */ /* 0x040fe20000410000 */
[C---:B------:R-:W-:Y:S01]  /*1d2f0*/  FMUL.FTZ R148, R2.reuse, R148 ;  /* 0x0000009402947220 */ /* 0x040fe20000410000 */
[C---:B------:R-:W-:Y:S01]  /*1d300*/  FMUL.FTZ R149, R2.reuse, R149 ;  /* 0x0000009502957220 */ /* 0x040fe20000410000 */
[C---:B------:R-:W-:Y:S01]  /*1d310*/  FMUL.FTZ R120, R2.reuse, R120 ;  /* 0x0000007802787220 */ /* 0x040fe20000410000 */
[C---:B------:R-:W-:Y:S01]  /*1d320*/  FMUL.FTZ R121, R2.reuse, R121 ;  /* 0x0000007902797220 */ /* 0x040fe20000410000 */
[----:B0-----:R-:W-:Y:S01]  /*1d330*/  @P0 SHF.R.U32.HI R7, RZ, R11, R10 ;  /* 0x0000000bff070219 */ /* 0x001fe2000001160a */
[C---:B------:R-:W-:Y:S01]  /*1d340*/  FMUL.FTZ R10, R2.reuse, R152 ;  /* 0x00000098020a7220 */ /* 0x040fe20000410000 */
[C---:B------:R-:W-:Y:S01]  /*1d350*/  FMUL.FTZ R11, R2.reuse, R153 ;  /* 0x00000099020b7220 */ /* 0x040fe20000410000 */
[C---:B------:R-:W-:Y:S01]  /*1d360*/  FMUL.FTZ R153, R2.reuse, R160 ;  /* 0x000000a002997220 */ /* 0x040fe20000410000 */
[----:B------:R-:W-:Y:S01]  /*1d370*/  MUFU.TANH R154, R154 ;  /* 0x0000009a009a7308 */ /* 0x000fe20000002400 */
[----:B------:R-:W0:Y:S01]  /*1d380*/  SHFL.IDX PT, R163, R7, RZ, 0x1c1f ;  /* 0x001c1fff07a37589 */ /* 0x000e2200000e0000 */
        /* <DEDUP_REMOVED lines=23> */
[----:B0-----:R-:W-:-:S02]  /*1d500*/  IMAD.IADD R93, R92, 0x1, R163 ;  /* 0x000000015c5d7824 */ /* 0x001fc400078e02a3 */
[C---:B------:R-:W-:Y:S01]  /*1d510*/  FMUL.FTZ R165, R2.reuse, R111 ;  /* 0x0000006f02a57220 */ /* 0x040fe20000410000 */
[----:B------:R-:W0:Y:S01]  /*1d520*/  SHFL.IDX PT, R7, R7, 0x1, 0x1c1f ;  /* 0x003c1f0007077f89 */ /* 0x000e2200000e0000 */
[C---:B------:R-:W-:Y:S01]  /*1d530*/  FMUL.FTZ R138, R2.reuse, R138 ;  /* 0x0000008a028a7220 */ /* 0x040fe20000410000 */
[C---:B------:R-:W-:Y:S01]  /*1d540*/  FMUL.FTZ R139, R2.reuse, R139 ;  /* 0x0000008b028b7220 */ /* 0x040fe20000410000 */
[C---:B------:R-:W-:Y:S01]  /*1d550*/  ISETP.GT.AND P4, PT, R93.reuse, RZ, PT ;  /* 0x000000ff5d00720c */ /* 0x040fe20003f84270 */
[C---:B------:R-:W-:Y:S01]  /*1d560*/  FMUL.FTZ R142, R2.reuse, R142 ;  /* 0x0000008e028e7220 */ /* 0x040fe20000410000 */
[----:B------:R-:W4:Y:S01]  /*1d570*/  MUFU.TANH R157, R157 ;  /* 0x0000009d009d7308 */ /* 0x000f220000002400 */
[C---:B------:R-:W-:Y:S01]  /*1d580*/  ISETP.GT.AND P5, PT, R93.reuse, 0x1, PT ;  /* 0x000000015d00780c */ /* 0x040fe20003fa4270 */
[C---:B------:R-:W-:Y:S01]  /*1d590*/  FMUL.FTZ R146, R2.reuse, R146 ;  /* 0x0000009202927220 */ /* 0x040fe20000410000 */
[C---:B------:R-:W-:Y:S01]  /*1d5a0*/  ISETP.GT.AND P2, PT, R93.reuse, 0x8, PT ;  /* 0x000000085d00780c */ /* 0x040fe20003f44270 */
[C---:B------:R-:W-:Y:S01]  /*1d5b0*/  FMUL.FTZ R122, R2.reuse, R122 ;  /* 0x0000007a027a7220 */ /* 0x040fe20000410000 */
[----:B------:R-:W-:Y:S01]  /*1d5c0*/  ISETP.GT.AND P3, PT, R93, 0x9, PT ;  /* 0x000000095d00780c */ /* 0x000fe20003f64270 */
[----:B------:R-:W-:Y:S01]  /*1d5d0*/  FMUL.FTZ R123, R2, R123 ;  /* 0x0000007b027b7220 */ /* 0x000fe20000410000 */
[----:B-1----:R-:W-:Y:S01]  /*1d5e0*/  FSEL R10, R10, -INF , P4 ;  /* 0xff8000000a0a7808 */ /* 0x002fe20002000000 */
[----:B------:R-:W1:Y:S01]  /*1d5f0*/  MUFU.TANH R158, R158 ;  /* 0x0000009e009e7308 */ /* 0x000e620000002400 */
[----:B--2---:R-:W-:Y:S01]  /*1d600*/  FSEL R11, R11, -INF , P5 ;  /* 0xff8000000b0b7808 */ /* 0x004fe20002800000 */
[C---:B------:R-:W-:Y:S01]  /*1d610*/  FMUL.FTZ R126, R2.reuse, R126 ;  /* 0x0000007e027e7220 */ /* 0x040fe20000410000 */
[----:B------:R-:W-:Y:S01]  /*1d620*/  FSEL R15, R15, -INF , P2 ;  /* 0xff8000000f0f7808 */ /* 0x000fe20001000000 */
[----:B------:R-:W-:Y:S01]  /*1d630*/  FMUL.FTZ R160, R2, R167 ;  /* 0x000000a702a07220 */ /* 0x000fe20000410000 */
[----:B------:R-:W-:Y:S01]  /*1d640*/  FSEL R20, R20, -INF , P3 ;  /* 0xff80000014147808 */ /* 0x000fe20001800000 */
[C---:B------:R-:W-:Y:S01]  /*1d650*/  FMUL.FTZ R127, R2.reuse, R127 ;  /* 0x0000007f027f7220 */ /* 0x040fe20000410000 */
[C---:B------:R-:W-:Y:S01]  /*1d660*/  ISETP.GT.AND P4, PT, R93.reuse, 0x10, PT ;  /* 0x000000105d00780c */ /* 0x040fe20003f84270 */
[----:B------:R-:W2:Y:S01]  /*1d670*/  MUFU.TANH R136, R136 ;  /* 0x0000008800887308 */ /* 0x000ea20000002400 */
[C---:B------:R-:W-:Y:S01]  /*1d680*/  ISETP.GT.AND P5, PT, R93.reuse, 0x11, PT ;  /* 0x000000115d00780c */ /* 0x040fe20003fa4270 */
[C---:B------:R-:W-:Y:S01]  /*1d690*/  FMUL.FTZ R130, R2.reuse, R130 ;  /* 0x0000008202827220 */ /* 0x040fe20000410000 */
[C---:B------:R-:W-:Y:S01]  /*1d6a0*/  ISETP.GT.AND P2, PT, R93.reuse, 0x18, PT ;  /* 0x000000185d00780c */ /* 0x040fe20003f44270 */
[C---:B------:R-:W-:Y:S01]  /*1d6b0*/  FMUL.FTZ R131, R2.reuse, R131 ;  /* 0x0000008302837220 */ /* 0x040fe20000410000 */
[----:B------:R-:W-:Y:S01]  /*1d6c0*/  ISETP.GT.AND P3, PT, R93, 0x19, PT ;  /* 0x000000195d00780c */ /* 0x000fe20003f64270 */
[----:B------:R-:W-:Y:S01]  /*1d6d0*/  FMUL.FTZ R143, R2, R143 ;  /* 0x0000008f028f7220 */ /* 0x000fe20000410000 */
[----:B---3--:R-:W-:Y:S01]  /*1d6e0*/  FSEL R153, R153, -INF , P4 ;  /* 0xff80000099997808 */ /* 0x008fe20002000000 */
[----:B------:R-:W3:Y:S01]  /*1d6f0*/  MUFU.TANH R137, R137 ;  /* 0x0000008900897308 */ /* 0x000ee20000002400 */
[----:B------:R-:W-:Y:S01]  /*1d700*/  FSEL R154, R154, -INF , P5 ;  /* 0xff8000009a9a7808 */ /* 0x000fe20002800000 */
[C---:B------:R-:W-:Y:S01]  /*1d710*/  FMUL.FTZ R134, R2.reuse, R134 ;  /* 0x0000008602867220 */ /* 0x040fe20000410000 */
[----:B----4-:R-:W-:Y:S01]  /*1d720*/  FSEL R157, R157, -INF , P2 ;  /* 0xff8000009d9d7808 */ /* 0x010fe20001000000 */
[----:B------:R-:W-:Y:S01]  /*1d730*/  FMUL.FTZ R135, R2, R135 ;  /* 0x0000008702877220 */ /* 0x000fe20000410000 */
[----:B-1----:R-:W-:Y:S01]  /*1d740*/  FSEL R158, R158, -INF , P3 ;  /* 0xff8000009e9e7808 */ /* 0x002fe20001800000 */
[C---:B------:R-:W-:Y:S01]  /*1d750*/  FMUL.FTZ R106, R2.reuse, R106 ;  /* 0x0000006a026a7220 */ /* 0x040fe20000410000 */
[C---:B------:R-:W-:Y:S01]  /*1d760*/  ISETP.GT.AND P4, PT, R93.reuse, 0x20, PT ;  /* 0x000000205d00780c */ /* 0x040fe20003f84270 */
[----:B------:R-:W1:Y:S01]  /*1d770*/  MUFU.TANH R140, R140 ;  /* 0x0000008c008c7308 */ /* 0x000e620000002400 */
[C---:B------:R-:W-:Y:S01]  /*1d780*/  ISETP.GT.AND P5, PT, R93.reuse, 0x21, PT ;  /* 0x000000215d00780c */ /* 0x040fe20003fa4270 */
[C---:B------:R-:W-:Y:S01]  /*1d790*/  FMUL.FTZ R107, R2.reuse, R107 ;  /* 0x0000006b026b7220 */ /* 0x040fe20000410000 */
[C---:B------:R-:W-:Y:S01]  /*1d7a0*/  ISETP.GT.AND P2, PT, R93.reuse, 0x28, PT ;  /* 0x000000285d00780c */ /* 0x040fe20003f44270 */
[C---:B------:R-:W-:Y:S01]  /*1d7b0*/  FMUL.FTZ R110, R2.reuse, R110 ;  /* 0x0000006e026e7220 */ /* 0x040fe20000410000 */
[----:B------:R-:W-:Y:S01]  /*1d7c0*/  ISETP.GT.AND P3, PT, R93, 0x29, PT ;  /* 0x000000295d00780c */ /* 0x000fe20003f64270 */
[----:B------:R-:W-:Y:S01]  /*1d7d0*/  FMUL.FTZ R114, R2, R114 ;  /* 0x0000007202727220 */ /* 0x000fe20000410000 */
[----:B--2---:R-:W-:Y:S01]  /*1d7e0*/  FSEL R136, R136, -INF , P4 ;  /* 0xff80000088887808 */ /* 0x004fe20002000000 */
[----:B------:R-:W2:Y:S01]  /*1d7f0*/  MUFU.TANH R141, R141 ;  /* 0x0000008d008d7308 */ /* 0x000ea20000002400 */
[----:B---3--:R-:W-:Y:S01]  /*1d800*/  FSEL R137, R137, -INF , P5 ;  /* 0xff80000089897808 */ /* 0x008fe20002800000 */
[C---:B------:R-:W-:Y:S01]  /*1d810*/  FMUL.FTZ R115, R2.reuse, R115 ;  /* 0x0000007302737220 */ /* 0x040fe20000410000 */
[C---:B------:R-:W-:Y:S01]  /*1d820*/  ISETP.GT.AND P4, PT, R93.reuse, 0x30, PT ;  /* 0x000000305d00780c */ /* 0x040fe20003f84270 */
[C---:B------:R-:W-:Y:S01]  /*1d830*/  FMUL.FTZ R118, R2.reuse, R118 ;  /* 0x0000007602767220 */ /* 0x040fe20000410000 */
[C---:B------:R-:W-:Y:S01]  /*1d840*/  ISETP.GT.AND P5, PT, R93.reuse, 0x31, PT ;  /* 0x000000315d00780c */ /* 0x040fe20003fa4270 */
[----:B------:R-:W-:Y:S01]  /*1d850*/  FMUL.FTZ R119, R2, R119 ;  /* 0x0000007702777220 */ /* 0x000fe20000410000 */
[----:B0-----:R-:W-:Y:S01]  /*1d860*/  IADD3 R92, R92, R7, RZ ;  /* 0x000000075c5c7210 */ /* 0x001fe20007ffe0ff */
[----:B------:R-:W0:Y:S01]  /*1d870*/  MUFU.TANH R144, R144 ;  /* 0x0000009000907308 */ /* 0x000e220000002400 */
[----:B-1----:R-:W-:Y:S01]  /*1d880*/  FSEL R140, R140, -INF , P2 ;  /* 0xff8000008c8c7808 */ /* 0x002fe20001000000 */
[C---:B------:R-:W-:Y:S01]  /*1d890*/  FMUL.FTZ R7, R2.reuse, R103 ;  /* 0x0000006702077220 */ /* 0x040fe20000410000 */
[----:B------:R-:W-:Y:S01]  /*1d8a0*/  ISETP.GT.AND P2, PT, R93, 0x38, PT ;  /* 0x000000385d00780c */ /* 0x000fe20003f44270 */
[C---:B------:R-:W-:Y:S01]  /*1d8b0*/  FMUL.FTZ R91, R2.reuse, R91 ;  /* 0x0000005b025b7220 */ /* 0x040fe20000410000 */
[----:B------:R-:W-:Y:S01]  /*1d8c0*/  UMOV UR51, UR50 ;  /* 0x0000003200337c82 */ /* 0x000fe20008000000 */
[C---:B------:R-:W-:Y:S01]  /*1d8d0*/  FMUL.FTZ R94, R2.reuse, R94 ;  /* 0x0000005e025e7220 */ /* 0x040fe20000410000 */
[C---:B------:R-:W-:Y:S01]  /*1d8e0*/  FMUL.FTZ R95, R2.reuse, R95 ;  /* 0x0000005f025f7220 */ /* 0x040fe20000410000 */
[----:B------:R-:W1:Y:S01]  /*1d8f0*/  MUFU.TANH R145, R145 ;  /* 0x0000009100917308 */ /* 0x000e620000002400 */
[----:B--2---:R-:W-:Y:S01]  /*1d900*/  FSEL R141, R141, -INF , P3 ;  /* 0xff8000008d8d7808 */ /* 0x004fe20001800000 */
[C---:B------:R-:W-:Y:S01]  /*1d910*/  FMUL.FTZ R98, R2.reuse, R98 ;  /* 0x0000006202627220 */ /* 0x040fe20000410000 */
[----:B------:R-:W-:Y:S01]  /*1d920*/  ISETP.GT.AND P3, PT, R93, 0x39, PT ;  /* 0x000000395d00780c */ /* 0x000fe20003f64270 */
[C---:B------:R-:W-:Y:S01]  /*1d930*/  FMUL.FTZ R99, R2.reuse, R99 ;  /* 0x0000006302637220 */ /* 0x040fe20000410000 */
[----:B------:R-:W-:-:S03]  /*1d940*/  FMUL.FTZ R102, R2, R102 ;  /* 0x0000006602667220 */ /* 0x000fc60000410000 */
[----:B------:R-:W2:Y:S01]  /*1d950*/  MUFU.TANH R148, R148 ;  /* 0x0000009400947308 */ /* 0x000ea20000002400 */
[----:B0-----:R-:W-:Y:S02]  /*1d960*/  FSEL R144, R144, -INF , P4 ;  /* 0xff80000090907808 */ /* 0x001fe40002000000 */
[----:B------:R-:W-:-:S05]  /*1d970*/  ISETP.GT.AND P4, PT, R93, 0x40, PT ;  /* 0x000000405d00780c */ /* 0x000fca0003f84270 */
[----:B------:R-:W0:Y:S01]  /*1d980*/  MUFU.TANH R149, R149 ;  /* 0x0000009500957308 */ /* 0x000e220000002400 */
[----:B-1----:R-:W-:Y:S02]  /*1d990*/  FSEL R145, R145, -INF , P5 ;  /* 0xff80000091917808 */ /* 0x002fe40002800000 */
[----:B------:R-:W-:-:S05]  /*1d9a0*/  ISETP.GT.AND P5, PT, R93, 0x41, PT ;  /* 0x000000415d00780c */ /* 0x000fca0003fa4270 */
[----:B------:R-:W1:Y:S01]  /*1d9b0*/  MUFU.TANH R120, R120 ;  /* 0x0000007800787308 */ /* 0x000e620000002400 */
[----:B--2---:R-:W-:Y:S02]  /*1d9c0*/  FSEL R148, R148, -INF , P2 ;  /* 0xff80000094947808 */ /* 0x004fe40001000000 */
[----:B------:R-:W-:-:S05]  /*1d9d0*/  ISETP.GT.AND P2, PT, R93, 0x48, PT ;  /* 0x000000485d00780c */ /* 0x000fca0003f44270 */
        /* <DEDUP_REMOVED lines=54> */
[----:B------:R2:W3:Y:S01]  /*1dd40*/  MUFU.TANH R147, R164 ;  /* 0x000000a400937308 */ /* 0x0004e20000002400 */
[----:B0-----:R-:W-:Y:S02]  /*1dd50*/  FSEL R89, R89, -INF , P5 ;  /* 0xff80000059597808 */ /* 0x001fe40002800000 */
[----:B------:R-:W-:-:S05]  /*1dd60*/  ISETP.GT.AND P5, PT, R93, 0x91, PT ;  /* 0x000000915d00780c */ /* 0x000fca0003fa4270 */
[----:B------:R-:W-:Y:S01]  /*1dd70*/  MUFU.TANH R96, R96 ;  /* 0x0000006000607308 */ /* 0x000fe20000002400 */
[----:B--2---:R-:W-:Y:S02]  /*1dd80*/  FMNMX.FTZ R164, R10, R5, !PT ;  /* 0x000000050aa47209 */ /* 0x004fe40007810000 */
[----:B-1----:R-:W-:Y:S02]  /*1dd90*/  FSEL R161, R161, -INF , P2 ;  /* 0xff800000a1a17808 */ /* 0x002fe40001000000 */
[----:B------:R-:W-:Y:S02]  /*1dda0*/  FMNMX.FTZ R164, R11, R164, !PT ;  /* 0x000000a40ba47209 */ /* 0x000fe40007810000 */
[----:B------:R-:W-:Y:S01]  /*1ddb0*/  ISETP.GT.AND P2, PT, R93, 0x98, PT ;  /* 0x000000985d00780c */ /* 0x000fe20003f44270 */
[----:B------:R-:W-:Y:S01]  /*1ddc0*/  MUFU.TANH R12, R12 ;  /* 0x0000000c000c7308 */ /* 0x000fe20000002400 */
[----:B------:R-:W-:Y:S02]  /*1ddd0*/  FMNMX.FTZ R163, R15, R164, !PT ;  /* 0x000000a40fa37209 */ /* 0x000fe40007810000 */
[----:B---3--:R-:W-:-:S02]  /*1dde0*/  FSEL R147, R147, -INF , P3 ;  /* 0xff80000093937808 */ /* 0x008fc40001800000 */
[----:B------:R-:W-:Y:S01]  /*1ddf0*/  FMNMX.FTZ R164, R20, R163, !PT ;  /* 0x000000a314a47209 */ /* 0x000fe20007810000 */
[C---:B------:R-:W-:Y:S01]  /*1de00*/  FMUL.FTZ R163, R2.reuse, R100 ;  /* 0x0000006402a37220 */ /* 0x040fe20000410000 */
[----:B------:R-:W-:Y:S01]  /*1de10*/  ISETP.GT.AND P3, PT, R93, 0x99, PT ;  /* 0x000000995d00780c */ /* 0x000fe20003f64270 */
[C---:B------:R-:W-:Y:S01]  /*1de20*/  FMUL.FTZ R93, R2.reuse, R150 ;  /* 0x00000096025d7220 */ /* 0x040fe20000410000 */
[----:B------:R-:W-:Y:S01]  /*1de30*/  FMUL.FTZ R150, R2, R151 ;  /* 0x0000009702967220 */ /* 0x000fe20000410000 */
[----:B------:R-:W-:Y:S01]  /*1de40*/  FMNMX.FTZ R151, R153, R164, !PT ;  /* 0x000000a499977209 */ /* 0x000fe20007810000 */
[----:B------:R-:W-:Y:S03]  /*1de50*/  MUFU.TANH R13, R13 ;  /* 0x0000000d000d7308 */ /* 0x000fe60000002400 */
[----:B------:R-:W-:-:S04]  /*1de60*/  FMNMX.FTZ R164, R154, R151, !PT ;  /* 0x000000979aa47209 */ /* 0x000fc80007810000 */
[----:B------:R-:W-:Y:S01]  /*1de70*/  FMNMX.FTZ R151, R157, R164, !PT ;  /* 0x000000a49d977209 */ /* 0x000fe20007810000 */
[----:B------:R-:W0:Y:S03]  /*1de80*/  MUFU.TANH R163, R163 ;  /* 0x000000a300a37308 */ /* 0x000e260000002400 */
[----:B------:R-:W-:-:S04]  /*1de90*/  FMNMX.FTZ R151, R158, R151, !PT ;  /* 0x000000979e977209 */ /* 0x000fc80007810000 */
[----:B------:R-:W-:Y:S01]  /*1dea0*/  FMNMX.FTZ R164, R136, R151, !PT ;  /* 0x0000009788a47209 */ /* 0x000fe20007810000 */
[----:B------:R-:W1:Y:S03]  /*1deb0*/  MUFU.TANH R21, R21 ;  /* 0x0000001500157308 */ /* 0x000e660000002400 */
[----:B------:R-:W-:-:S04]  /*1dec0*/  FMNMX.FTZ R151, R137, R164, !PT ;  /* 0x000000a489977209 */ /* 0x000fc80007810000 */
[----:B------:R-:W-:Y:S01]  /*1ded0*/  FMNMX.FTZ R164, R140, R151, !PT ;  /* 0x000000978ca47209 */ /* 0x000fe20007810000 */
[----:B------:R-:W-:Y:S03]  /*1dee0*/  MUFU.TANH R155, R155 ;  /* 0x0000009b009b7308 */ /* 0x000fe60000002400 */
        /* <DEDUP_REMOVED lines=24> */
[----:B------:R-:W-:Y:S01]  /*1e070*/  FMNMX.FTZ R151, R109, R164, !PT ;  /* 0x000000a46d977209 */ /* 0x000fe20007810000 */
[----:B------:R-:W-:-:S03]  /*1e080*/  FMUL.FTZ R164, R2, R97 ;  /* 0x0000006102a47220 */ /* 0x000fc60000410000 */
[----:B------:R-:W-:Y:S01]  /*1e090*/  FMNMX.FTZ R166, R112, R151, !PT ;  /* 0x0000009770a67209 */ /* 0x000fe20007810000 */
[----:B------:R-:W-:Y:S01]  /*1e0a0*/  FMUL.FTZ R151, R2, R101 ;  /* 0x0000006502977220 */ /* 0x000fe20000410000 */
[----:B0-----:R-:W-:Y:S01]  /*1e0b0*/  FSEL R101, R163, -INF , P2 ;  /* 0xff800000a3657808 */ /* 0x001fe20001000000 */
[----:B------:R-:W0:Y:S01]  /*1e0c0*/  MUFU.TANH R164, R164 ;  /* 0x000000a400a47308 */ /* 0x000e220000002400 */
[----:B------:R-:W-:Y:S02]  /*1e0d0*/  FMNMX.FTZ R97, R113, R166, !PT ;  /* 0x000000a671617209 */ /* 0x000fe40007810000 */
[----:B------:R-:W-:Y:S02]  /*1e0e0*/  ISETP.GT.AND P2, PT, R92, 0x9, PT ;  /* 0x000000095c00780c */ /* 0x000fe40003f44270 */
[----:B------:R-:W-:-:S03]  /*1e0f0*/  FMNMX.FTZ R166, R116, R97, !PT ;  /* 0x0000006174a67209 */ /* 0x000fc60007810000 */
[----:B------:R-:W2:Y:S01]  /*1e100*/  MUFU.TANH R151, R151 ;  /* 0x0000009700977308 */ /* 0x000ea20000002400 */
[----:B------:R-:W-:-:S04]  /*1e110*/  FMNMX.FTZ R97, R117, R166, !PT ;  /* 0x000000a675617209 */ /* 0x000fc80007810000 */
[----:B------:R-:W-:Y:S02]  /*1e120*/  FMNMX.FTZ R100, R88, R97, !PT ;  /* 0x0000006158647209 */ /* 0x000fe40007810000 */
[----:B------:R-:W-:Y:S01]  /*1e130*/  FSEL R97, R96, -INF , P4 ;  /* 0xff80000060617808 */ /* 0x000fe20002000000 */
[----:B------:R-:W3:Y:S01]  /*1e140*/  MUFU.TANH R150, R150 ;  /* 0x0000009600967308 */ /* 0x000ee20000002400 */
[----:B------:R-:W-:Y:S02]  /*1e150*/  FMNMX.FTZ R100, R89, R100, !PT ;  /* 0x0000006459647209 */ /* 0x000fe40007810000 */
[----:B------:R-:W-:Y:S02]  /*1e160*/  ISETP.GT.AND P4, PT, R92, 0x8, PT ;  /* 0x000000085c00780c */ /* 0x000fe40003f84270 */
[----:B------:R-:W-:Y:S02]  /*1e170*/  FMNMX.FTZ R100, R161, R100, !PT ;  /* 0x00000064a1647209 */ /* 0x000fe40007810000 */
[----:B-1----:R-:W-:Y:S01]  /*1e180*/  FSEL R21, R21, -INF , P4 ;  /* 0xff80000015157808 */ /* 0x002fe20002000000 */
[----:B------:R-:W1:Y:S01]  /*1e190*/  MUFU.TANH R152, R152 ;  /* 0x0000009800987308 */ /* 0x000e620000002400 */
[----:B------:R-:W-:-:S02]  /*1e1a0*/  FMNMX.FTZ R166, R147, R100, !PT ;  /* 0x0000006493a67209 */ /* 0x000fc40007810000 */
[----:B0-----:R-:W-:Y:S02]  /*1e1b0*/  FSEL R100, R164, -INF , P5 ;  /* 0xff800000a4647808 */ /* 0x001fe40002800000 */
[----:B------:R-:W-:Y:S02]  /*1e1c0*/  FMNMX.FTZ R111, R97, R166, !PT ;  /* 0x000000a6616f7209 */ /* 0x000fe40007810000 */
[----:B------:R-:W-:Y:S01]  /*1e1d0*/  ISETP.GT.AND P5, PT, R92, RZ, PT ;  /* 0x000000ff5c00720c */ /* 0x000fe20003fa4270 */
[----:B------:R-:W0:Y:S01]  /*1e1e0*/  MUFU.TANH R122, R122 ;  /* 0x0000007a007a7308 */ /* 0x000e220000002400 */
[----:B------:R-:W-:Y:S02]  /*1e1f0*/  FMNMX.FTZ R164, R100, R111, !PT ;  /* 0x0000006f64a47209 */ /* 0x000fe40007810000 */
[----:B--2---:R-:W-:Y:S01]  /*1e200*/  FSEL R111, R151, -INF , P3 ;  /* 0xff800000976f7808 */ /* 0x004fe20001800000 */
[----:B------:R-:W-:Y:S01]  /*1e210*/  FMUL.FTZ R151, R2, R90 ;  /* 0x0000005a02977220 */ /* 0x000fe20000410000 */
[----:B------:R-:W-:-:S02]  /*1e220*/  FMNMX.FTZ R164, R101, R164, !PT ;  /* 0x000000a465a47209 */ /* 0x000fc40007810000 */
[----:B------:R-:W-:Y:S01]  /*1e230*/  FSEL R103, R12, -INF , P5 ;  /* 0xff8000000c677808 */ /* 0x000fe20002800000 */
[----:B------:R-:W2:Y:S01]  /*1e240*/  MUFU.TANH R123, R123 ;  /* 0x0000007b007b7308 */ /* 0x000ea20000002400 */
[----:B------:R-:W-:Y:S02]  /*1e250*/  FMNMX.FTZ R164, R111, R164, !PT ;  /* 0x000000a46fa47209 */ /* 0x000fe40007810000 */
[C---:B------:R-:W-:Y:S02]  /*1e260*/  ISETP.GT.AND P3, PT, R92.reuse, 0x1, PT ;  /* 0x000000015c00780c */ /* 0x040fe40003f64270 */
[----:B------:R-:W-:Y:S01]  /*1e270*/  ISETP.GT.AND P5, PT, R92, 0x10, PT ;  /* 0x000000105c00780c */ /* 0x000fe20003fa4270 */
[----:B------:R-:W4:Y:S01]  /*1e280*/  SHFL.BFLY PT, R163, R164, 0x2, 0x1f ;  /* 0x0c401f00a4a37f89 */ /* 0x000f2200000e0000 */
[----:B------:R-:W-:Y:S01]  /*1e290*/  FSEL R13, R13, -INF , P3 ;  /* 0xff8000000d0d7808 */ /* 0x000fe20001800000 */
[----:B------:R-:W5:Y:S01]  /*1e2a0*/  MUFU.TANH R126, R126 ;  /* 0x0000007e007e7308 */ /* 0x000f620000002400 */
[----:B------:R-:W-:-:S02]  /*1e2b0*/  FSEL R155, R155, -INF , P5 ;  /* 0xff8000009b9b7808 */ /* 0x000fc40002800000 */
[C---:B------:R-:W-:Y:S02]  /*1e2c0*/  ISETP.GT.AND P3, PT, R92.reuse, 0x11, PT ;  /* 0x000000115c00780c */ /* 0x040fe40003f64270 */
[C---:B------:R-:W-:Y:S02]  /*1e2d0*/  ISETP.GT.AND P4, PT, R92.reuse, 0x18, PT ;  /* 0x000000185c00780c */ /* 0x040fe40003f84270 */
[----:B------:R-:W-:Y:S01]  /*1e2e0*/  ISETP.GT.AND P5, PT, R92, 0x20, PT ;  /* 0x000000205c00780c */ /* 0x000fe20003fa4270 */
[----:B------:R-:W5:Y:S01]  /*1e2f0*/  MUFU.TANH R160, R160 ;  /* 0x000000a000a07308 */ /* 0x000f620000002400 */
[----:B------:R-:W-:Y:S02]  /*1e300*/  FSEL R156, R156, -INF , P3 ;  /* 0xff8000009c9c7808 */ /* 0x000fe40001800000 */
[----:B------:R-:W-:Y:S02]  /*1e310*/  FSEL R159, R159, -INF , P4 ;  /* 0xff8000009f9f7808 */ /* 0x000fe40002000000 */
[----:B------:R-:W-:-:S02]  /*1e320*/  FSEL R138, R138, -INF , P5 ;  /* 0xff8000008a8a7808 */ /* 0x000fc40002800000 */
[C---:B------:R-:W-:Y:S01]  /*1e330*/  ISETP.GT.AND P3, PT, R92.reuse, 0x21, PT ;  /* 0x000000215c00780c */ /* 0x040fe20003f64270 */
[----:B------:R-:W5:Y:S01]  /*1e340*/  MUFU.TANH R127, R127 ;  /* 0x0000007f007f7308 */ /* 0x000f620000002400 */
[C---:B------:R-:W-:Y:S02]  /*1e350*/  ISETP.GT.AND P4, PT, R92.reuse, 0x28, PT ;  /* 0x000000285c00780c */ /* 0x040fe40003f84270 */
[----:B------:R-:W-:Y:S02]  /*1e360*/  ISETP.GT.AND P5, PT, R92, 0x30, PT ;  /* 0x000000305c00780c */ /* 0x000fe40003fa4270 */
[----:B------:R-:W-:Y:S02]  /*1e370*/  FSEL R139, R139, -INF , P3 ;  /* 0xff8000008b8b7808 */ /* 0x000fe40001800000 */
[----:B----4-:R-:W-:Y:S01]  /*1e380*/  FMNMX.FTZ R163, R164, R163, !PT ;  /* 0x000000a3a4a37209 */ /* 0x010fe20007810000 */
[----:B------:R-:W4:Y:S01]  /*1e390*/  MUFU.TANH R130, R130 ;  /* 0x0000008200827308 */ /* 0x000f220000002400 */
[----:B------:R-:W-:-:S02]  /*1e3a0*/  FSEL R142, R142, -INF , P4 ;  /* 0xff8000008e8e7808 */ /* 0x000fc40002000000 */
[----:B------:R-:W-:Y:S01]  /*1e3b0*/  FSEL R146, R146, -INF , P5 ;  /* 0xff80000092927808 */ /* 0x000fe20002800000 */
[----:B------:R-:W4:Y:S01]  /*1e3c0*/  SHFL.BFLY PT, R90, R163, 0x1, 0x1f ;  /* 0x0c201f00a35a7f89 */ /* 0x000f2200000e0000 */
[C---:B------:R-:W-:Y:S02]  /*1e3d0*/  ISETP.GT.AND P3, PT, R92.reuse, 0x31, PT ;  /* 0x000000315c00780c */ /* 0x040fe40003f64270 */
[C---:B------:R-:W-:Y:S01]  /*1e3e0*/  ISETP.GT.AND P4, PT, R92.reuse, 0x38, PT ;  /* 0x000000385c00780c */ /* 0x040fe20003f84270 */
[----:B------:R-:W4:Y:S01]  /*1e3f0*/  MUFU.TANH R131, R131 ;  /* 0x0000008300837308 */ /* 0x000f220000002400 */
[----:B------:R-:W-:Y:S02]  /*1e400*/  ISETP.GT.AND P5, PT, R92, 0x39, PT ;  /* 0x000000395c00780c */ /* 0x000fe40003fa4270 */
[----:B------:R-:W-:Y:S02]  /*1e410*/  FSEL R162, R162, -INF , P3 ;  /* 0xff800000a2a27808 */ /* 0x000fe40001800000 */
[----:B------:R-:W-:-:S02]  /*1e420*/  FSEL R93, R93, -INF , P4 ;  /* 0xff8000005d5d7808 */ /* 0x000fc40002000000 */
[----:B---3--:R-:W-:Y:S01]  /*1e430*/  FSEL R150, R150, -INF , P5 ;  /* 0xff80000096967808 */ /* 0x008fe20002800000 */
[----:B------:R-:W3:Y:S01]  /*1e440*/  MUFU.TANH R143, R143 ;  /* 0x0000008f008f7308 */ /* 0x000ee20000002400 */
[C---:B------:R-:W-:Y:S02]  /*1e450*/  ISETP.GT.AND P3, PT, R92.reuse, 0x40, PT ;  /* 0x000000405c00780c */ /* 0x040fe40003f64270 */
[C---:B------:R-:W-:Y:S02]  /*1e460*/  ISETP.GT.AND P4, PT, R92.reuse, 0x41, PT ;  /* 0x000000415c00780c */ /* 0x040fe40003f84270 */
[----:B------:R-:W-:Y:S02]  /*1e470*/  ISETP.GT.AND P5, PT, R92, 0x48, PT ;  /* 0x000000485c00780c */ /* 0x000fe40003fa4270 */
[----:B-1----:R-:W-:Y:S01]  /*1e480*/  FSEL R152, R152, -INF , P2 ;  /* 0xff80000098987808 */ /* 0x002fe20001000000 */
[----:B------:R-:W1:Y:S01]  /*1e490*/  MUFU.TANH R134, R134 ;  /* 0x0000008600867308 */ /* 0x000e620000002400 */
[----:B------:R-:W-:-:S02]  /*1e4a0*/  ISETP.GT.AND P2, PT, R92, 0x19, PT ;  /* 0x000000195c00780c */ /* 0x000fc40003f44270 */
[----:B0-----:R-:W-:Y:S02]  /*1e4b0*/  FSEL R122, R122, -INF , P3 ;  /* 0xff8000007a7a7808 */ /* 0x001fe40001800000 */
[----:B--2---:R-:W-:Y:S02]  /*1e4c0*/  FSEL R123, R123, -INF , P4 ;  /* 0xff8000007b7b7808 */ /* 0x004fe40002000000 */
[----:B-----5:R-:W-:Y:S01]  /*1e4d0*/  FSEL R126, R126, -INF , P5 ;  /* 0xff8000007e7e7808 */ /* 0x020fe20002800000 */
[----:B------:R-:W0:Y:S01]  /*1e4e0*/  MUFU.TANH R135, R135 ;  /* 0x0000008700877308 */ /* 0x000e220000002400 */
[C---:B------:R-:W-:Y:S02]  /*1e4f0*/  ISETP.GT.AND P3, PT, R92.reuse, 0x49, PT ;  /* 0x000000495c00780c */ /* 0x040fe40003f64270 */
[C---:B------:R-:W-:Y:S02]  /*1e500*/  ISETP.GT.AND P4, PT, R92.reuse, 0x50, PT ;  /* 0x000000505c00780c */ /* 0x040fe40003f84270 */
[----:B------:R-:W-:-:S02]  /*1e510*/  ISETP.GT.AND P5, PT, R92, 0x51, PT ;  /* 0x000000515c00780c */ /* 0x000fc40003fa4270 */
[----:B----4-:R-:W-:Y:S01]  /*1e520*/  FMNMX.FTZ R90, R163, R90, !PT ;  /* 0x0000005aa35a7209 */ /* 0x010fe20007810000 */
[----:B------:R-:W2:Y:S01]  /*1e530*/  MUFU.TANH R106, R106 ;  /* 0x0000006a006a7308 */ /* 0x000ea20000002400 */
[----:B------:R-:W-:Y:S01]  /*1e540*/  FSEL R160, R160, -INF , P2 ;  /* 0xff800000a0a07808 */ /* 0x000fe20001000000 */
[----:B------:R-:W-:Y:S01]  /*1e550*/  IMAD.U32 R163, RZ, RZ, UR51 ;  /* 0x00000033ffa37e24 */ /* 0x000fe2000f8e00ff */
[----:B------:R-:W-:Y:S02]  /*1e560*/  ISETP.GT.AND P2, PT, R92, 0x29, PT ;  /* 0x000000295c00780c */ /* 0x000fe40003f44270 */
[----:B------:R-:W-:Y:S01]  /*1e570*/  FSEL R127, R127, -INF , P3 ;  /* 0xff8000007f7f7808 */ /* 0x000fe20001800000 */
[----:B------:R-:W-:-:S01]  /*1e580*/  FFMA.FTZ R12, R90, R163, -8 ;  /* 0xc10000005a0c7423 */ /* 0x000fc200000100a3 */
[----:B------:R-:W-:Y:S01]  /*1e590*/  FSEL R130, R130, -INF , P4 ;  /* 0xff80000082827808 */ /* 0x000fe20002000000 */
[----:B------:R-:W4:Y:S01]  /*1e5a0*/  MUFU.TANH R107, R107 ;  /* 0x0000006b006b7308 */ /* 0x000f220000002400 */
[----:B------:R-:W-:-:S02]  /*1e5b0*/  FSEL R131, R131, -INF , P5 ;  /* 0xff80000083837808 */ /* 0x000fc40002800000 */
[C---:B------:R-:W-:Y:S02]  /*1e5c0*/  ISETP.GT.AND P3, PT, R92.reuse, 0x58, PT ;  /* 0x000000585c00780c */ /* 0x040fe40003f64270 */
[C---:B------:R-:W-:Y:S02]  /*1e5d0*/  ISETP.GT.AND P4, PT, R92.reuse, 0x59, PT ;  /* 0x000000595c00780c */ /* 0x040fe40003f84270 */
[----:B------:R-:W-:Y:S01]  /*1e5e0*/  ISETP.GT.AND P5, PT, R92, 0x60, PT ;  /* 0x000000605c00780c */ /* 0x000fe20003fa4270 */
[----:B------:R-:W5:Y:S01]  /*1e5f0*/  MUFU.TANH R110, R110 ;  /* 0x0000006e006e7308 */ /* 0x000f620000002400 */
[----:B---3--:R-:W-:Y:S02]  /*1e600*/  FSEL R143, R143, -INF , P2 ;  /* 0xff8000008f8f7808 */ /* 0x008fe40001000000 */
[----:B------:R-:W-:Y:S02]  /*1e610*/  FSETP.NEU.FTZ.AND P2, PT, R90, -INF , PT ;  /* 0xff8000005a00780b */ /* 0x000fe40003f5d000 */
[----:B-1----:R-:W-:-:S02]  /*1e620*/  FSEL R134, R134, -INF , P3 ;  /* 0xff80000086867808 */ /* 0x002fc40001800000 */
[----:B0-----:R-:W-:Y:S01]  /*1e630*/  FSEL R135, R135, -INF , P4 ;  /* 0xff80000087877808 */ /* 0x001fe20002000000 */
[----:B------:R0:W1:Y:S01]  /*1e640*/  MUFU.TANH R96, R165 ;  /* 0x000000a500607308 */ /* 0x0000620000002400 */
[----:B--2---:R-:W-:Y:S02]  /*1e650*/  FSEL R106, R106, -INF , P5 ;  /* 0xff8000006a6a7808 */ /* 0x004fe40002800000 */
[C---:B------:R-:W-:Y:S02]  /*1e660*/  ISETP.GT.AND P3, PT, R92.reuse, 0x61, PT ;  /* 0x000000615c00780c */ /* 0x040fe40003f64270 */
[C---:B------:R-:W-:Y:S02]  /*1e670*/  ISETP.GT.AND P4, PT, R92.reuse, 0x68, PT ;  /* 0x000000685c00780c */ /* 0x040fe40003f84270 */
[----:B------:R-:W-:Y:S01]  /*1e680*/  ISETP.GT.AND P5, PT, R92, 0x69, PT ;  /* 0x000000695c00780c */ /* 0x000fe20003fa4270 */
[----:B------:R-:W2:Y:S01]  /*1e690*/  MUFU.TANH R114, R114 ;  /* 0x0000007200727308 */ /* 0x000ea20000002400 */
[----:B------:R-:W-:Y:S01]  /*1e6a0*/  FSEL R12, R12, RZ, P2 ;  /* 0x000000ff0c0c7208 */ /* 0x000fe20001000000 */
[----:B0-----:R-:W-:Y:S01]  /*1e6b0*/  IMAD.U32 R165, RZ, RZ, UR38 ;  /* 0x00000026ffa57e24 */ /* 0x001fe2000f8e00ff */
[----:B----4-:R-:W-:-:S02]  /*1e6c0*/  FSEL R107, R107, -INF , P3 ;  /* 0xff8000006b6b7808 */ /* 0x010fc40001800000 */
[----:B-----5:R-:W-:Y:S01]  /*1e6d0*/  FSEL R110, R110, -INF , P4 ;  /* 0xff8000006e6e7808 */ /* 0x020fe20002000000 */
[----:B------:R-:W-:-:S01]  /*1e6e0*/  FFMA.FTZ R163, R153, UR51, -R12 ;  /* 0x0000003399a37c23 */ /* 0x000fc2000801080c */
[----:B------:R-:W-:Y:S01]  /*1e6f0*/  ISETP.GT.AND P3, PT, R92, 0x70, PT ;  /* 0x000000705c00780c */ /* 0x000fe20003f64270 */
[----:B------:R-:W0:Y:S01]  /*1e700*/  MUFU.TANH R115, R115 ;  /* 0x0000007300737308 */ /* 0x000e220000002400 */
[----:B-1----:R-:W-:Y:S01]  /*1e710*/  FSEL R96, R96, -INF , P5 ;  /* 0xff80000060607808 */ /* 0x002fe20002800000 */
[--C-:B------:R-:W-:Y:S01]  /*1e720*/  FFMA.FTZ R164, R157, UR51, -R12.reuse ;  /* 0x000000339da47c23 */ /* 0x100fe2000801080c */
[----:B------:R-:W-:Y:S01]  /*1e730*/  ISETP.GT.AND P4, PT, R92, 0x71, PT ;  /* 0x000000715c00780c */ /* 0x000fe20003f84270 */
[--C-:B------:R-:W-:Y:S01]  /*1e740*/  FFMA.FTZ R10, R10, UR51, -R12.reuse ;  /* 0x000000330a0a7c23 */ /* 0x100fe2000801080c */
[----:B------:R-:W-:Y:S01]  /*1e750*/  ISETP.GT.AND P5, PT, R92, 0x78, PT ;  /* 0x000000785c00780c */ /* 0x000fe20003fa4270 */
[--C-:B------:R-:W-:Y:S01]  /*1e760*/  FFMA.FTZ R11, R11, UR51, -R12.reuse ;  /* 0x000000330b0b7c23 */ /* 0x100fe2000801080c */
[----:B------:R-:W-:-:S01]  /*1e770*/  FFMA.FTZ R15, R15, UR51, -R12 ;  /* 0x000000330f0f7c23 */ /* 0x000fc2000801080c */
[----:B------:R-:W1:Y:S01]  /*1e780*/  MUFU.TANH R118, R118 ;  /* 0x0000007600767308 */ /* 0x000e620000002400 */
[----:B--2---:R-:W-:Y:S01]  /*1e790*/  FSEL R114, R114, -INF , P3 ;  /* 0xff80000072727808 */ /* 0x004fe20001800000 */
[--C-:B------:R-:W-:Y:S01]  /*1e7a0*/  FFMA.FTZ R20, R20, UR51, -R12.reuse ;  /* 0x0000003314147c23 */ /* 0x100fe2000801080c */
[----:B------:R-:W-:Y:S01]  /*1e7b0*/  ISETP.GT.AND P3, PT, R92, 0x79, PT ;  /* 0x000000795c00780c */ /* 0x000fe20003f64270 */
[--C-:B------:R-:W-:Y:S01]  /*1e7c0*/  FFMA.FTZ R154, R154, UR51, -R12.reuse ;  /* 0x000000339a9a7c23 */ /* 0x100fe2000801080c */
[----:B------:R-:W-:-:S01]  /*1e7d0*/  FFMA.FTZ R136, R136, UR51, -R12 ;  /* 0x0000003388887c23 */ /* 0x000fc2000801080c */
[--C-:B------:R-:W-:Y:S01]  /*1e7e0*/  FFMA.FTZ R137, R137, UR51, -R12.reuse ;  /* 0x0000003389897c23 */ /* 0x100fe2000801080c */
[----:B------:R-:W-:-:S01]  /*1e7f0*/  FFMA.FTZ R140, R140, UR51, -R12 ;  /* 0x000000338c8c7c23 */ /* 0x000fc2000801080c */
[----:B------:R-:W2:Y:S01]  /*1e800*/  MUFU.TANH R119, R119 ;  /* 0x0000007700777308 */ /* 0x000ea20000002400 */
[----:B0-----:R-:W-:Y:S01]  /*1e810*/  FSEL R153, R115, -INF , P4 ;  /* 0xff80000073997808 */ /* 0x001fe20002000000 */
[--C-:B------:R-:W-:Y:S01]  /*1e820*/  FFMA.FTZ R141, R141, UR51, -R12.reuse ;  /* 0x000000338d8d7c23 */ /* 0x100fe2000801080c */
[----:B------:R-:W-:Y:S01]  /*1e830*/  ISETP.GT.AND P4, PT, R92, 0x80, PT ;  /* 0x000000805c00780c */ /* 0x000fe20003f84270 */
[--C-:B------:R-:W-:Y:S01]  /*1e840*/  FFMA.FTZ R144, R144, UR51, -R12.reuse ;  /* 0x0000003390907c23 */ /* 0x100fe2000801080c */
[----:B------:R-:W-:-:S01]  /*1e850*/  FFMA.FTZ R145, R145, UR51, -R12 ;  /* 0x0000003391917c23 */ /* 0x000fc2000801080c */
[--C-:B------:R-:W-:Y:S01]  /*1e860*/  FFMA.FTZ R148, R148, UR51, -R12.reuse ;  /* 0x0000003394947c23 */ /* 0x100fe2000801080c */
[----:B------:R-:W-:-:S01]  /*1e870*/  FFMA.FTZ R149, R149, UR51, -R12 ;  /* 0x0000003395957c23 */ /* 0x000fc2000801080c */
[----:B------:R-:W0:Y:S01]  /*1e880*/  MUFU.TANH R151, R151 ;  /* 0x0000009700977308 */ /* 0x000e220000002400 */
[----:B-1----:R-:W-:Y:S01]  /*1e890*/  FSEL R118, R118, -INF , P5 ;  /* 0xff80000076767808 */ /* 0x002fe20002800000 */
[--C-:B------:R-:W-:Y:S01]  /*1e8a0*/  FFMA.FTZ R120, R120, UR51, -R12.reuse ;  /* 0x0000003378787c23 */ /* 0x100fe2000801080c */
[----:B------:R-:W-:Y:S01]  /*1e8b0*/  ISETP.GT.AND P5, PT, R92, 0x81, PT ;  /* 0x000000815c00780c */ /* 0x000fe20003fa4270 */
[--C-:B------:R-:W-:Y:S01]  /*1e8c0*/  FFMA.FTZ R121, R121, UR51, -R12.reuse ;  /* 0x0000003379797c23 */ /* 0x100fe2000801080c */
[----:B------:R-:W-:-:S01]  /*1e8d0*/  FFMA.FTZ R124, R124, UR51, -R12 ;  /* 0x000000337c7c7c23 */ /* 0x000fc2000801080c */
        /* <DEDUP_REMOVED lines=28> */
[----:B------:R-:W-:Y:S01]  /*1eaa0*/  FFMA.FTZ R101, R101, UR51, -R12 ;  /* 0x0000003365657c23 */ /* 0x000fe2000801080c */
[----:B------:R-:W-:-:S02]  /*1eab0*/  ISETP.GT.AND P3, PT, R92, 0x91, PT ;  /* 0x000000915c00780c */ /* 0x000fc40003f64270 */
[----:B------:R-:W-:-:S03]  /*1eac0*/  FSEL R166, R90, RZ, P2 ;  /* 0x000000ff5aa67208 */ /* 0x000fc60001000000 */
[----:B------:R2:W-:Y:S01]  /*1ead0*/  MUFU.EX2 R115, R163 ;  /* 0x000000a300737308 */ /* 0x0005e20000000800 */
[----:B0-----:R-:W-:Y:S01]  /*1eae0*/  FSEL R157, R95, -INF , P4 ;  /* 0xff8000005f9d7808 */ /* 0x001fe20002000000 */
[----:B------:R-:W-:Y:S01]  /*1eaf0*/  FADD.FTZ R166, -R166, R5 ;  /* 0x00000005a6a67221 */ /* 0x000fe20000010100 */
[----:B------:R-:W-:-:S05]  /*1eb00*/  ISETP.GT.AND P4, PT, R92, 0x98, PT ;  /* 0x000000985c00780c */ /* 0x000fca0003f84270 */
[----:B------:R-:W0:Y:S01]  /*1eb10*/  MUFU.TANH R99, R99 ;  /* 0x0000006300637308 */ /* 0x000e220000002400 */
[----:B-1----:R-:W-:Y:S02]  /*1eb20*/  FSEL R98, R98, -INF , P5 ;  /* 0xff80000062627808 */ /* 0x002fe40002800000 */
[----:B------:R-:W-:Y:S01]  /*1eb30*/  ISETP.GT.AND P5, PT, R92, 0x99, PT ;  /* 0x000000995c00780c */ /* 0x000fe20003fa4270 */
[----:B------:R-:W-:-:S01]  /*1eb40*/  FFMA.FTZ R92, R158, UR51, -R12 ;  /* 0x000000339e5c7c23 */ /* 0x000fc2000801080c */
[----:B------:R-:W-:-:S03]  /*1eb50*/  FMNMX.FTZ R158, R103, R4, !PT ;  /* 0x00000004679e7209 */ /* 0x000fc60007810000 */
[----:B------:R-:W1:Y:S01]  /*1eb60*/  MUFU.TANH R102, R102 ;  /* 0x0000006600667308 */ /* 0x000e620000002400 */
[----:B------:R-:W-:-:S04]  /*1eb70*/  FMNMX.FTZ R158, R13, R158, !PT ;  /* 0x0000009e0d9e7209 */ /* 0x000fc80007810000 */
[----:B--2---:R-:W-:-:S03]  /*1eb80*/  FMNMX.FTZ R163, R21, R158, !PT ;  /* 0x0000009e15a37209 */ /* 0x004fc60007810000 */
[----:B------:R-:W2:Y:S01]  /*1eb90*/  MUFU.TANH R7, R7 ;  /* 0x0000000700077308 */ /* 0x000ea20000002400 */
[----:B------:R-:W-:Y:S02]  /*1eba0*/  FMNMX.FTZ R158, R152, R163, !PT ;  /* 0x000000a3989e7209 */ /* 0x000fe40007810000 */
[----:B0-----:R-:W-:Y:S02]  /*1ebb0*/  FSEL R99, R99, -INF , P3 ;  /* 0xff80000063637808 */ /* 0x001fe40001800000 */
[----:B------:R-:W-:-:S03]  /*1ebc0*/  FMNMX.FTZ R163, R155, R158, !PT ;  /* 0x0000009e9ba37209 */ /* 0x000fc60007810000 */
[----:B------:R0:W-:Y:S01]  /*1ebd0*/  MUFU.EX2 R95, R164 ;  /* 0x000000a4005f7308 */ /* 0x0001e20000000800 */
[----:B------:R-:W-:Y:S02]  /*1ebe0*/  FMNMX.FTZ R158, R156, R163, !PT ;  /* 0x000000a39c9e7209 */ /* 0x000fe40007810000 */
[----:B-1----:R-:W-:Y:S02]  /*1ebf0*/  FSEL R102, R102, -INF , P4 ;  /* 0xff80000066667808 */ /* 0x002fe40002000000 */
[----:B------:R-:W-:-:S03]  /*1ec00*/  FMNMX.FTZ R163, R159, R158, !PT ;  /* 0x0000009e9fa37209 */ /* 0x000fc60007810000 */
[----:B------:R-:W-:Y:S01]  /*1ec10*/  MUFU.EX2 R10, R10 ;  /* 0x0000000a000a7308 */ /* 0x000fe20000000800 */
[----:B------:R-:W-:Y:S02]  /*1ec20*/  FMNMX.FTZ R163, R160, R163, !PT ;  /* 0x000000a3a0a37209 */ /* 0x000fe40007810000 */
[----:B--2---:R-:W-:Y:S02]  /*1ec30*/  FSEL R7, R7, -INF , P5 ;  /* 0xff80000007077808 */ /* 0x004fe40002800000 */
        /* <DEDUP_REMOVED lines=47> */
[----:B------:R-:W-:-:S05]  /*1ef30*/  FMNMX.FTZ R158, R7, R158, !PT ;  /* 0x0000009e079e7209 */ /* 0x000fca0007810000 */
[----:B------:R-:W1:Y:S02]  /*1ef40*/  SHFL.BFLY PT, R163, R158, 0x2, 0x1f ;  /* 0x0c401f009ea37f89 */ /* 0x000e6400000e0000 */
[----:B------:R-:W-:Y:S08]  /*1ef50*/  MUFU.EX2 R125, R125 ;  /* 0x0000007d007d7308 */ /* 0x000ff00000000800 */
[----:B------:R-:W-:Y:S08]  /*1ef60*/  MUFU.EX2 R128, R128 ;  /* 0x0000008000807308 */ /* 0x000ff00000000800 */
[----:B------:R-:W-:Y:S01]  /*1ef70*/  MUFU.EX2 R129, R129 ;  /* 0x0000008100817308 */ /* 0x000fe20000000800 */
[----:B-1----:R-:W-:Y:S01]  /*1ef80*/  FMNMX.FTZ R163, R158, R163, !PT ;  /* 0x000000a39ea37209 */ /* 0x002fe20007810000 */
[--C-:B------:R-:W-:Y:S01]  /*1ef90*/  FFMA.FTZ R158, R161, UR51, -R12.reuse ;  /* 0x00000033a19e7c23 */ /* 0x100fe2000801080c */
[----:B------:R-:W-:-:S01]  /*1efa0*/  FFMA.FTZ R161, R97, UR51, -R12 ;  /* 0x0000003361a17c23 */ /* 0x000fc2000801080c */
[----:B------:R-:W-:-:S04]  /*1efb0*/  FFMA.FTZ R12, R111, UR51, -R12 ;  /* 0x000000336f0c7c23 */ /* 0x000fc8000801080c */
[----:B------:R-:W-:Y:S01]  /*1efc0*/  MUFU.EX2 R132, R132 ;  /* 0x0000008400847308 */ /* 0x000fe20000000800 */
[----:B0-----:R-:W0:Y:S07]  /*1efd0*/  SHFL.BFLY PT, R164, R163, 0x1, 0x1f ;  /* 0x0c201f00a3a47f89 */ /* 0x001e2e00000e0000 */
[----:B------:R-:W-:Y:S08]  /*1efe0*/  MUFU.EX2 R133, R133 ;  /* 0x0000008500857308 */ /* 0x000ff00000000800 */
[----:B------:R-:W-:Y:S08]  /*1eff0*/  MUFU.EX2 R104, R104 ;  /* 0x0000006800687308 */ /* 0x000ff00000000800 */
        /* <DEDUP_REMOVED lines=12> */
[----:B------:R-:W-:Y:S02]  /*1f0c0*/  IMAD R162, R188, 0x8, R18 ;  /* 0x00000008bca27824 */ /* 0x000fe400078e0212 */
[--C-:B------:R-:W-:Y:S01]  /*1f0d0*/  FFMA.FTZ R163, R127, UR51, -R111.reuse ;  /* 0x000000337fa37c23 */ /* 0x100fe2000801086f */
[----:B------:R-:W-:Y:S01]  /*1f0e0*/  FMUL.FTZ R127, R166, UR51 ;  /* 0x00000033a67f7c20 */ /* 0x000fe20008410000 */
[--C-:B------:R-:W-:Y:S01]  /*1f0f0*/  FFMA.FTZ R103, R103, UR51, -R111.reuse ;  /* 0x0000003367677c23 */ /* 0x100fe2000801086f */
[----:B------:R-:W-:Y:S01]  /*1f100*/  MUFU.EX2 R164, R164 ;  /* 0x000000a400a47308 */ /* 0x000fe20000000800 */
[----:B------:R-:W-:Y:S01]  /*1f110*/  IADD3 R162, R162, 0x29840, RZ ;  /* 0x00029840a2a27810 */ /* 0x000fe20007ffe0ff */
[--C-:B------:R-:W-:Y:S01]  /*1f120*/  FFMA.FTZ R152, R152, UR51, -R111.reuse ;  /* 0x0000003398987c23 */ /* 0x100fe2000801086f */
[----:B------:R-:W-:-:S01]  /*1f130*/  FFMA.FTZ R156, R156, UR51, -R111 ;  /* 0x000000339c9c7c23 */ /* 0x000fc2000801086f */
[--C-:B------:R-:W-:Y:S01]  /*1f140*/  FFMA.FTZ R160, R160, UR51, -R111.reuse ;  /* 0x00000033a0a07c23 */ /* 0x100fe2000801086f */
[----:B------:R-:W-:Y:S01]  /*1f150*/  PRMT R162, R165, 0x654, R162 ;  /* 0x00000654a5a27816 */ /* 0x000fe200000000a2 */
[--C-:B------:R-:W-:Y:S01]  /*1f160*/  FFMA.FTZ R138, R138, UR51, -R111.reuse ;  /* 0x000000338a8a7c23 */ /* 0x100fe2000801086f */
[----:B------:R-:W-:Y:S01]  /*1f170*/  FSEL R165, R97, RZ, P3 ;  /* 0x000000ff61a57208 */ /* 0x000fe20001800000 */
[----:B------:R-:W0:Y:S01]  /*1f180*/  MUFU.EX2 R127, R127 ;  /* 0x0000007f007f7308 */ /* 0x000e220000000800 */
[----:B------:R0:W-:Y:S01]  /*1f190*/  SYNCS.ARRIVE.TRANS64.RED.A1T0 RZ, [R162+URZ], RZ ;  /* 0x000000ffa2ff79a7 */ /* 0x0001e2000810043f */
        /* <DEDUP_REMOVED lines=15> */
[----:B------:R-:W1:Y:S01]  /*1f290*/  MUFU.EX2 R4, R4 ;  /* 0x0000000400047308 */ /* 0x000e620000000800 */
[----:B0-----:R-:W-:-:S01]  /*1f2a0*/  FFMA.FTZ R162, R127, R3, R10 ;  /* 0x000000037fa27223 */ /* 0x001fc2000001000a */
[--C-:B------:R-:W-:Y:S01]  /*1f2b0*/  FFMA.FTZ R135, R135, UR51, -R111.reuse ;  /* 0x0000003387877c23 */ /* 0x100fe2000801086f */
[----:B------:R-:W-:-:S01]  /*1f2c0*/  FFMA.FTZ R106, R106, UR51, -R111 ;  /* 0x000000336a6a7c23 */ /* 0x000fc2000801086f */
[----:B------:R-:W-:Y:S01]  /*1f2d0*/  FFMA.FTZ R107, R107, UR51, -R111 ;  /* 0x000000336b6b7c23 */ /* 0x000fe2000801086f */
[----:B------:R-:W-:-:S01]  /*1f2e0*/  FADD.FTZ R162, R11, R162 ;  /* 0x000000a20ba27221 */ /* 0x000fc20000010000 */
        /* <DEDUP_REMOVED lines=14> */
[----:B------:R-:W-:Y:S01]  /*1f3d0*/  FFMA.FTZ R99, R99, UR51, -R111 ;  /* 0x0000003363637c23 */ /* 0x000fe2000801086f */
[----:B------:R-:W-:-:S01]  /*1f3e0*/  FADD.FTZ R0, R164, R3 ;  /* 0x00000003a4007221 */ /* 0x000fc20000010000 */
[--C-:B------:R-:W-:Y:S01]  /*1f3f0*/  FFMA.FTZ R102, R102, UR51, -R111.reuse ;  /* 0x0000003366667c23 */ /* 0x100fe2000801086f */
[----:B------:R-:W-:-:S01]  /*1f400*/  FFMA.FTZ R7, R7, UR51, -R111 ;  /* 0x0000003307077c23 */ /* 0x000fc2000801086f */
[----:B------:R-:W1:Y:S01]  /*1f410*/  MUFU.EX2 R21, R21 ;  /* 0x0000001500157308 */ /* 0x000e620000000800 */
[----:B------:R-:W-:-:S01]  /*1f420*/  FADD.FTZ R3, R15, R162 ;  /* 0x000000a20f037221 */ /* 0x000fc20000010000 */
[----:B0-----:R-:W-:-:S03]  /*1f430*/  FADD.FTZ R111, R13, R0 ;  /* 0x000000000d6f7221 */ /* 0x001fc60000010000 */
[----:B------:R-:W-:-:S03]  /*1f440*/  FADD.FTZ R0, R20, R3 ;  /* 0x0000000314007221 */ /* 0x000fc60000010000 */
[----:B------:R-:W0:Y:S01]  /*1f450*/  MUFU.EX2 R156, R156 ;  /* 0x0000009c009c7308 */ /* 0x000e220000000800 */
[----:B--2---:R-:W-:-:S01]  /*1f460*/  FADD.FTZ R162, R152, R111 ;  /* 0x0000006f98a27221 */ /* 0x004fc20000010000 */
[----:B------:R-:W-:-:S04]  /*1f470*/  FADD.FTZ R3, R115, R0 ;  /* 0x0000000073037221 */ /* 0x000fc80000010000 */
[----:B------:R-:W-:Y:S02]  /*1f480*/  FADD.FTZ R0, R154, R3 ;  /* 0x000000039a007221 */ /* 0x000fe40000010000 */
[----:B------:R-:W2:Y:S01]  /*1f490*/  MUFU.EX2 R155, R155 ;  /* 0x0000009b009b7308 */ /* 0x000ea20000000800 */
[----:B-1----:R-:W-:-:S01]  /*1f4a0*/  FADD.FTZ R111, R21, R162 ;  /* 0x000000a2156f7221 */ /* 0x002fc20000010000 */
[----:B------:R-:W-:-:S04]  /*1f4b0*/  FADD.FTZ R3, R95, R0 ;  /* 0x000000005f037221 */ /* 0x000fc80000010000 */
[----:B------:R-:W-:Y:S02]  /*1f4c0*/  FADD.FTZ R3, R92, R3 ;  /* 0x000000035c037221 */ /* 0x000fe40000010000 */
[----:B------:R-:W1:Y:S01]  /*1f4d0*/  MUFU.EX2 R160, R160 ;  /* 0x000000a000a07308 */ /* 0x000e620000000800 */
[----:B0-----:R-:W-:-:S01]  /*1f4e0*/  FADD.FTZ R162, R156, R111 ;  /* 0x0000006f9ca27221 */ /* 0x001fc20000010000 */
[----:B------:R-:W-:-:S04]  /*1f4f0*/  FADD.FTZ R0, R136, R3 ;  /* 0x0000000388007221 */ /* 0x000fc80000010000 */
[----:B------:R-:W-:Y:S02]  /*1f500*/  FADD.FTZ R3, R137, R0 ;  /* 0x0000000089037221 */ /* 0x000fe40000010000 */
        /* <DEDUP_REMOVED lines=10> */
[----:B------:R-:W-:-:S06]  /*1f5b0*/  FADD.FTZ R0, R148, R3 ;  /* 0x0000000394007221 */ /* 0x000fcc0000010000 */
[----:B------:R-:W0:Y:S01]  /*1f5c0*/  MUFU.EX2 R143, R143 ;  /* 0x0000008f008f7308 */ /* 0x000e220000000800 */
[----:B--2---:R-:W-:-:S07]  /*1f5d0*/  FADD.FTZ R111, R139, R162 ;  /* 0x000000a28b6f7221 */ /* 0x004fce0000010000 */
[----:B------:R-:W2:Y:S01]  /*1f5e0*/  MUFU.EX2 R146, R146 ;  /* 0x0000009200927308 */ /* 0x000ea20000000800 */
[----:B-1----:R-:W-:-:S07]  /*1f5f0*/  FADD.FTZ R162, R142, R111 ;  /* 0x0000006f8ea27221 */ /* 0x002fce0000010000 */
[----:B------:R-:W1:Y:S08]  /*1f600*/  MUFU.EX2 R159, R159 ;  /* 0x0000009f009f7308 */ /* 0x000e700000000800 */
[----:B------:R-:W3:Y:S08]  /*1f610*/  MUFU.EX2 R93, R93 ;  /* 0x0000005d005d7308 */ /* 0x000ef00000000800 */
[----:B------:R-:W4:Y:S08]  /*1f620*/  MUFU.EX2 R150, R150 ;  /* 0x0000009600967308 */ /* 0x000f300000000800 */
[----:B------:R0:W-:Y:S08]  /*1f630*/  MUFU.EX2 R5, R163 ;  /* 0x000000a300057308 */ /* 0x0001f00000000800 */
[----:B------:R-:W5:Y:S01]  /*1f640*/  MUFU.EX2 R122, R122 ;  /* 0x0000007a007a7308 */ /* 0x000f620000000800 */
[----:B0-----:R-:W-:-:S04]  /*1f650*/  FADD.FTZ R163, R143, R162 ;  /* 0x000000a28fa37221 */ /* 0x001fc80000010000 */
[----:B--2---:R-:W-:Y:S01]  /*1f660*/  FADD.FTZ R162, R146, R163 ;  /* 0x000000a392a27221 */ /* 0x004fe20000010000 */
[----:B------:R-:W-:-:S02]  /*1f670*/  FADD.FTZ R163, R149, R0 ;  /* 0x0000000095a37221 */ /* 0x000fc40000010000 */
[----:B------:R-:W0:Y:S01]  /*1f680*/  MUFU.EX2 R123, R123 ;  /* 0x0000007b007b7308 */ /* 0x000e220000000800 */
[----:B-1----:R-:W-:-:S01]  /*1f690*/  FADD.FTZ R162, R159, R162 ;  /* 0x000000a29fa27221 */ /* 0x002fc20000010000 */
[----:B------:R-:W-:-:S03]  /*1f6a0*/  FADD.FTZ R0, R120, R163 ;  /* 0x000000a378007221 */ /* 0x000fc60000010000 */
[----:B---3--:R-:W-:-:S03]  /*1f6b0*/  FADD.FTZ R3, R93, R162 ;  /* 0x000000a25d037221 */ /* 0x008fc60000010000 */
[----:B------:R-:W1:Y:S01]  /*1f6c0*/  MUFU.EX2 R126, R126 ;  /* 0x0000007e007e7308 */ /* 0x000e620000000800 */
[----:B----4-:R-:W-:-:S07]  /*1f6d0*/  FADD.FTZ R3, R150, R3 ;  /* 0x0000000396037221 */ /* 0x010fce0000010000 */
[----:B------:R-:W2:Y:S08]  /*1f6e0*/  MUFU.EX2 R130, R130 ;  /* 0x0000008200827308 */ /* 0x000eb00000000800 */
[----:B------:R5:W-:Y:S08]  /*1f6f0*/  MUFU.EX2 R111, R96 ;  /* 0x00000060006f7308 */ /* 0x000bf00000000800 */
[----:B------:R-:W3:Y:S01]  /*1f700*/  MUFU.EX2 R131, R131 ;  /* 0x0000008300837308 */ /* 0x000ee20000000800 */
[----:B-----5:R-:W-:-:S01]  /*1f710*/  FADD.FTZ R96, R122, R3 ;  /* 0x000000037a607221 */ /* 0x020fc20000010000 */
[----:B------:R-:W-:-:S03]  /*1f720*/  FADD.FTZ R3, R121, R0 ;  /* 0x0000000079037221 */ /* 0x000fc60000010000 */
[----:B0-----:R-:W-:Y:S01]  /*1f730*/  FADD.FTZ R163, R123, R96 ;  /* 0x000000607ba37221 */ /* 0x001fe20000010000 */
[----:B------:R-:W-:-:S02]  /*1f740*/  FADD.FTZ R0, R124, R3 ;  /* 0x000000037c007221 */ /* 0x000fc40000010000 */
[----:B------:R-:W0:Y:S01]  /*1f750*/  MUFU.EX2 R134, R134 ;  /* 0x0000008600867308 */ /* 0x000e220000000800 */
[----:B-1----:R-:W-:-:S01]  /*1f760*/  FADD.FTZ R96, R126, R163 ;  /* 0x000000a37e607221 */ /* 0x002fc20000010000 */
[----:B------:R-:W-:-:S03]  /*1f770*/  FADD.FTZ R3, R125, R0 ;  /* 0x000000007d037221 */ /* 0x000fc60000010000 */
[----:B------:R-:W-:Y:S01]  /*1f780*/  FADD.FTZ R163, R5, R96 ;  /* 0x0000006005a37221 */ /* 0x000fe20000010000 */
[----:B------:R-:W-:-:S02]  /*1f790*/  FADD.FTZ R0, R128, R3 ;  /* 0x0000000380007221 */ /* 0x000fc40000010000 */
[----:B------:R-:W1:Y:S01]  /*1f7a0*/  MUFU.EX2 R135, R135 ;  /* 0x0000008700877308 */ /* 0x000e620000000800 */
[----:B--2---:R-:W-:-:S01]  /*1f7b0*/  FADD.FTZ R96, R130, R163 ;  /* 0x000000a382607221 */ /* 0x004fc20000010000 */
[----:B------:R-:W-:-:S03]  /*1f7c0*/  FADD.FTZ R3, R129, R0 ;  /* 0x0000000081037221 */ /* 0x000fc60000010000 */
[----:B---3--:R-:W-:Y:S01]  /*1f7d0*/  FADD.FTZ R163, R131, R96 ;  /* 0x0000006083a37221 */ /* 0x008fe20000010000 */
[----:B------:R-:W-:-:S02]  /*1f7e0*/  FADD.FTZ R0, R132, R3 ;  /* 0x0000000384007221 */ /* 0x000fc40000010000 */
        /* <DEDUP_REMOVED lines=35> */
[----:B-1----:R-:W-:-:S06]  /*1fa20*/  FADD.FTZ R0, R88, R3 ;  /* 0x0000000358007221 */ /* 0x002fcc0000010000 */
[----:B------:R-:W0:Y:S01]  /*1fa30*/  MUFU.EX2 R158, R158 ;  /* 0x0000009e009e7308 */ /* 0x000e220000000800 */
[----:B--2---:R-:W-:-:S04]  /*1fa40*/  FADD.FTZ R3, R151, R162 ;  /* 0x000000a297037221 */ /* 0x004fc80000010000 */
[----:B------:R-:W-:-:S03]  /*1fa50*/  FADD.FTZ R3, R96, R3 ;  /* 0x0000000360037221 */ /* 0x000fc60000010000 */
        /* <DEDUP_REMOVED lines=26> */
.L_x_2796:
        /* <DEDUP_REMOVED lines=9> */
[-C--:B------:R-:W-:Y:S01]  /*1fc90*/  FMUL.FTZ R30, R30, R4.reuse ;  /* 0x000000041e1e7220 */ /* 0x080fe20000410000 */
[----:B------:R-:W-:Y:S01]  /*1fca0*/  IADD3 R5, R5, 0x29860, RZ ;  /* 0x0002986005057810 */ /* 0x000fe20007ffe0ff */
[-C--:B------:R-:W-:Y:S01]  /*1fcb0*/  FMUL.FTZ R31, R31, R4.reuse ;  /* 0x000000041f1f7220 */ /* 0x080fe20000410000 */
        /* <DEDUP_REMOVED lines=98> */
[----:B------:R-:W-:Y:S01]  /*202e0*/  VIADD R6, R6, 0xffffffff ;  /* 0xffffffff06067836 */ /* 0x000fe20000000000 */
[----:B------:R-:W-:Y:S01]  /*202f0*/  MOV R7, R194 ;  /* 0x000000c200077202 */ /* 0x000fe20000000f00 */
[----:B------:R-:W-:-:S02]  /*20300*/  IMAD.MOV.U32 R4, RZ, RZ, R97 ;  /* 0x000000ffff047224 */ /* 0x000fc400078e0061 */
[----:B0-----:R-:W-:Y:S02]  /*20310*/  IMAD.MOV.U32 R5, RZ, RZ, R90 ;  /* 0x000000ffff057224 */ /* 0x001fe400078e005a */
[----:B------:R-:W-:Y:S01]  /*20320*/  IMAD.MOV.U32 R8, RZ, RZ, R188 ;  /* 0x000000ffff087224 */ /* 0x000fe200078e00bc */
[----:B------:R-:W-:Y:S06]  /*20330*/  @P2 BRA `(.L_x_2797) ;  /* 0xffffffb800242947 */ /* 0x000fec000383ffff */
.L_x_2785:
[----:B------:R-:W-:-:S13]  /*20340*/  ISETP.GE.AND P0, PT, R6, RZ, PT ;  /* 0x000000ff0600720c */ /* 0x000fda0003f06270 */
[----:B------:R-:W-:Y:S05]  /*20350*/  @!P0 BRA `(.L_x_2798) ;  /* 0x0000003c00108947 */ /* 0x000fea0003800000 */
[----:B------:R-:W-:Y:S01]  /*20360*/  IMAD.MOV.U32 R4, RZ, RZ, R97 ;  /* 0x000000ffff047224 */ /* 0x000fe200078e0061 */
[----:B------:R-:W-:Y:S01]  /*20370*/  MOV R7, R194 ;  /* 0x000000c200077202 */ /* 0x000fe20000000f00 */
[----:B------:R-:W-:Y:S02]  /*20380*/  IMAD.MOV.U32 R5, RZ, RZ, R90 ;  /* 0x000000ffff057224 */ /* 0x000fe400078e005a */
[----:B------:R-:W-:-:S07]  /*20390*/  IMAD.MOV.U32 R8, RZ, RZ, R188 ;  /* 0x000000ffff087224 */ /* 0x000fce00078e00bc */
.L_x_2810:
        /* <DEDUP_REMOVED lines=10> */
.L_x_2800:
[----:B------:R-:W-:Y:S01]  /*20440*/  IMAD R10, R188, 0x8, R18 ;  /* 0x00000008bc0a7824 */ /* 0x000fe200078e0212 */
[----:B------:R-:W-:-:S04]  /*20450*/  SHF.L.U32 R11, R194, 0x1f, RZ ;  /* 0x0000001fc20b7819 */ /* 0x000fc800000006ff */
[----:B------:R0:W1:Y:S01]  /*20460*/  SYNCS.PHASECHK.TRANS64.TRYWAIT P0, [R10+URZ+0x29830], R11 ;  /* 0x0298300b0a0075a7 */ /* 0x000062000800017f */
[----:B------:R-:W-:Y:S05]  /*20470*/  @!P1 BRA `(.L_x_2801) ;  /* 0x0000000000049947 */ /* 0x000fea0003800000 */
[----:B------:R-:W-:Y:S01]  /*20480*/  BPT.TRAP 0x1 ;  /* 0x000000040000795c */ /* 0x000fe20000300000 */
.L_x_2801:
[----:B------:R-:W-:Y:S04]  /*20490*/  BSSY B0, `(.L_x_2799) ;  /* 0x0000004000007945 */ /* 0x000fe80003800000 */
[----:B-1----:R-:W-:Y:S05]  /*204a0*/  @P0 BRA `(.L_x_2802) ;  /* 0x0000000000080947 */ /* 0x002fea0003800000 */
[----:B------:R-:W1:Y:S02]  /*204b0*/  SYNCS.PHASECHK.TRANS64.TRYWAIT P0, [R10+URZ+0x29830], R11 ;  /* 0x0298300b0a0075a7 */ /* 0x000e64000800017f */
[----:B-1----:R-:W-:Y:S05]  /*204c0*/  @!P0 BRA `(.L_x_2803) ;  /* 0x000000fc00048947 */ /* 0x002fea0003800000 */
.L_x_2802:
[----:B------:R-:W-:Y:S05]  /*204d0*/  BSYNC B0 ;  /* 0x0000000000007941 */ /* 0x000fea0003800000 */
.L_x_2799:
[----:B01----:R-:W0:Y:S01]  /*204e0*/  S2R R10, SR_TID.X ;  /* 0x00000000000a7919 */ /* 0x003e220000002100 */
[----:B------:R-:W-:Y:S05]  /*204f0*/  WARPSYNC.ALL ;  /* 0x0000000000007948 */ /* 0x000fea0003800000 */
[----:B------:R-:W-:Y:S01]  /*20500*/  IMAD.MOV.U32 R11, RZ, RZ, -0x7fffffe0 ;  /* 0x80000020ff0b7424 */ /* 0x000fe200078e00ff */
[----:B------:R-:W-:Y:S01]  /*20510*/  UMOV UR44, UR24 ;  /* 0x00000018002c7c82 */ /* 0x000fe20008000000 */
[----:B------:R-:W-:Y:S01]  /*20520*/  UMOV UR45, UR25 ;  /* 0x00000019002d7c82 */ /* 0x000fe20008000000 */
[----:B------:R-:W-:Y:S01]  /*20530*/  MOV R13, 0x80000020 ;  /* 0x80000020000d7802 */ /* 0x000fe20000000f00 */
[----:B------:R-:W-:Y:S01]  /*20540*/  UMOV UR40, UR24 ;  /* 0x0000001800287c82 */ /* 0x000fe20008000000 */
[----:B------:R-:W-:Y:S01]  /*20550*/  R2UR UR47, R11 ;  /* 0x000000000b2f72ca */ /* 0x000fe200000e0000 */
[----:B------:R-:W-:Y:S01]  /*20560*/  UMOV UR41, UR25 ;  /* 0x0000001900297c82 */ /* 0x000fe20008000000 */
[C---:B------:R-:W-:Y:S01]  /*20570*/  R2UR UR43, R13.reuse ;  /* 0x000000000d2b72ca */ /* 0x040fe200000e0000 */
[----:B------:R-:W-:Y:S01]  /*20580*/  IMAD.MOV.U32 R21, RZ, RZ, -0x7fffffe0 ;  /* 0x80000020ff157424 */ /* 0x000fe200078e00ff */
[----:B------:R-:W-:Y:S01]  /*20590*/  UMOV UR28, UR24 ;  /* 0x00000018001c7c82 */ /* 0x000fe20008000000 */
[----:B------:R-:W-:Y:S01]  /*205a0*/  IMAD.MOV.U32 R15, RZ, RZ, -0x7fffffe0 ;  /* 0x80000020ff0f7424 */ /* 0x000fe200078e00ff */
        /* <DEDUP_REMOVED lines=55> */
[----:B0-----:R-:W-:-:S06]  /*20920*/  WARPGROUP.ARRIVE ;  /* 0x00000000000079c5 */ /* 0x001fcc0000000000 */
        /* <DEDUP_REMOVED lines=195> */
.L_x_2805:
[----:B------:R-:W-:Y:S01]  /*21560*/  SHF.L.U32 R7, R7, 0x1f, RZ ;  /* 0x0000001f07077819 */ /* 0x000fe200000006ff */
[----:B------:R-:W-:-:S04]  /*21570*/  IMAD R10, R8, 0x8, R18 ;  /* 0x00000008080a7824 */ /* 0x000fc800078e0212 */
[----:B------:R0:W1:Y:S01]  /*21580*/  SYNCS.PHASECHK.TRANS64.TRYWAIT P0, [R10+URZ+0x29850], R7 ;  /* 0x029850070a0075a7 */ /* 0x000062000800017f */
[----:B------:R-:W-:Y:S05]  /*21590*/  @!P1 BRA `(.L_x_2806) ;  /* 0x0000000000049947 */ /* 0x000fea0003800000 */
[----:B------:R-:W-:Y:S01]  /*215a0*/  BPT.TRAP 0x1 ;  /* 0x000000040000795c */ /* 0x000fe20000300000 */
.L_x_2806:
[----:B-1----:R-:W-:Y:S05]  /*215b0*/  @P0 BRA `(.L_x_2804) ;  /* 0x0000000000080947 */ /* 0x002fea0003800000 */
[----:B------:R-:W1:Y:S02]  /*215c0*/  SYNCS.PHASECHK.TRANS64.TRYWAIT P0, [R10+URZ+0x29850], R7 ;  /* 0x029850070a0075a7 */ /* 0x000e64000800017f */
[----:B-1----:R-:W-:Y:S05]  /*215d0*/  @!P0 BRA `(.L_x_2807) ;  /* 0x000000e800d48947 */ /* 0x002fea0003800000 */
.L_x_2804:
        /* <DEDUP_REMOVED lines=46> */
.L_x_2808:
        /* <DEDUP_REMOVED lines=243> */
[----:B0-----:R-:W-:Y:S01]  /*227f0*/  FMNMX.FTZ R163, R161, R90, !PT ;  /* 0x0000005aa1a37209 */ /* 0x001fe20007810000 */
[----:B------:R-:W-:-:S04]  /*22800*/  IMAD.U32 R161, RZ, RZ, UR51 ;  /* 0x00000033ffa17e24 */ /* 0x000fc8000f8e00ff */
[----:B------:R-:W0:Y:S01]  /*22810*/  SHFL.BFLY PT, R90, R163, 0x1, 0x1f ;  /* 0x0c201f00a35a7f89 */ /* 0x000e2200000e0000 */
[----:B-1----:R-:W-:-:S05]  /*22820*/  FMNMX.FTZ R164, R162, R97, !PT ;  /* 0x00000061a2a47209 */ /* 0x002fca0007810000 */
        /* <DEDUP_REMOVED lines=16> */
[--C-:B------:R-:W-:Y:S01]  /*22930*/  FFMA.FTZ R14, R14, UR51, -R161.reuse ;  /* 0x000000330e0e7c23 */ /* 0x100fe200080108a1 */
[----:B------:R-:W-:Y:S01]  /*22940*/  FMUL.FTZ R5, R5, UR51 ;  /* 0x0000003305057c20 */ /* 0x000fe20008410000 */
[----:B------:R-:W-:Y:S01]  /*22950*/  FFMA.FTZ R164, R100, UR51, -R161 ;  /* 0x0000003364a47c23 */ /* 0x000fe200080108a1 */
        /* <DEDUP_REMOVED lines=9> */
[----:B------:R-:W-:-:S02]  /*229f0*/  IMAD R158, R188, 0x8, R18 ;  /* 0x00000008bc9e7824 */ /* 0x000fc400078e0212 */
        /* <DEDUP_REMOVED lines=26> */
[----:B------:R-:W-:-:S01]  /*22ba0*/  FFMA.FTZ R112, R112, UR51, -R161 ;  /* 0x0000003370707c23 */ /* 0x000fc200080108a1 */
[--C-:B------:R-:W-:Y:S01]  /*22bb0*/  FFMA.FTZ R113, R113, UR51, -R161.reuse ;  /* 0x0000003371717c23 */ /* 0x100fe200080108a1 */
[----:B------:R-:W-:-:S01]  /*22bc0*/  FFMA.FTZ R116, R116, UR51, -R161 ;  /* 0x0000003374747c23 */ /* 0x000fc200080108a1 */
[--C-:B------:R-:W-:Y:S01]  /*22bd0*/  FFMA.FTZ R117, R117, UR51, -R161.reuse ;  /* 0x0000003375757c23 */ /* 0x100fe200080108a1 */
[----:B------:R-:W-:-:S01]  /*22be0*/  FFMA.FTZ R88, R88, UR51, -R161 ;  /* 0x0000003358587c23 */ /* 0x000fc200080108a1 */
[--C-:B------:R-:W-:Y:S01]  /*22bf0*/  FFMA.FTZ R89, R89, UR51, -R161.reuse ;  /* 0x0000003359597c23 */ /* 0x100fe200080108a1 */
[----:B------:R-:W-:-:S01]  /*22c00*/  FFMA.FTZ R92, R92, UR51, -R161 ;  /* 0x000000335c5c7c23 */ /* 0x000fc200080108a1 */
[----:B------:R-:W4:Y:S01]  /*22c10*/  MUFU.EX2 R7, R7 ;  /* 0x0000000700077308 */ /* 0x000f220000000800 */
[----:B------:R-:W-:-:S01]  /*22c20*/  FFMA.FTZ R93, R93, UR51, -R161 ;  /* 0x000000335d5d7c23 */ /* 0x000fc200080108a1 */
[--C-:B------:R-:W-:Y:S01]  /*22c30*/  FFMA.FTZ R96, R96, UR51, -R161.reuse ;  /* 0x0000003360607c23 */ /* 0x100fe200080108a1 */
[----:B------:R-:W-:-:S01]  /*22c40*/  FFMA.FTZ R100, R101, UR51, -R161 ;  /* 0x0000003365647c23 */ /* 0x000fc200080108a1 */
[----:B------:R-:W-:Y:S01]  /*22c50*/  IMAD.U32 R161, RZ, RZ, UR38 ;  /* 0x00000026ffa17e24 */ /* 0x000fe2000f8e00ff */
[----:B------:R-:W-:Y:S01]  /*22c60*/  IADD3 R158, R158, 0x29840, RZ ;  /* 0x000298409e9e7810 */ /* 0x000fe20007ffe0ff */
[----:B0-----:R-:W-:Y:S01]  /*22c70*/  FFMA.FTZ R3, R4, R3, R163 ;  /* 0x0000000304037223 */ /* 0x001fe200000100a3 */
[----:B-1----:R-:W-:-:S01]  /*22c80*/  FFMA.FTZ R0, R5, R0, R162 ;  /* 0x0000000005007223 */ /* 0x002fc200000100a2 */
[----:B------:R-:W0:Y:S01]  /*22c90*/  MUFU.EX2 R12, R12 ;  /* 0x0000000c000c7308 */ /* 0x000e220000000800 */
[----:B------:R-:W-:Y:S01]  /*22ca0*/  PRMT R158, R161, 0x654, R158 ;  /* 0x00000654a19e7816 */ /* 0x000fe2000000009e */
[--C-:B------:R-:W-:Y:S01]  /*22cb0*/  FFMA.FTZ R138, R138, UR51, -R160.reuse ;  /* 0x000000338a8a7c23 */ /* 0x100fe200080108a0 */
[----:B------:R-:W-:-:S01]  /*22cc0*/  FFMA.FTZ R139, R139, UR51, -R160 ;  /* 0x000000338b8b7c23 */ /* 0x000fc200080108a0 */
[--C-:B------:R-:W-:Y:S01]  /*22cd0*/  FFMA.FTZ R142, R142, UR51, -R160.reuse ;  /* 0x000000338e8e7c23 */ /* 0x100fe200080108a0 */
[----:B------:R2:W-:Y:S01]  /*22ce0*/  SYNCS.ARRIVE.TRANS64.RED.A1T0 RZ, [R158+URZ], RZ ;  /* 0x000000ff9eff79a7 */ /* 0x0005e2000810043f */
[----:B------:R-:W-:-:S01]  /*22cf0*/  FFMA.FTZ R143, R143, UR51, -R160 ;  /* 0x000000338f8f7c23 */ /* 0x000fc200080108a0 */
[--C-:B------:R-:W-:Y:S01]  /*22d00*/  FFMA.FTZ R146, R146, UR51, -R160.reuse ;  /* 0x0000003392927c23 */ /* 0x100fe200080108a0 */
[----:B------:R-:W1:Y:S01]  /*22d10*/  MUFU.EX2 R14, R14 ;  /* 0x0000000e000e7308 */ /* 0x000e620000000800 */
[----:B------:R-:W-:-:S01]  /*22d20*/  FFMA.FTZ R147, R147, UR51, -R160 ;  /* 0x0000003393937c23 */ /* 0x000fc200080108a0 */
[--C-:B------:R-:W-:Y:S01]  /*22d30*/  FFMA.FTZ R150, R150, UR51, -R160.reuse ;  /* 0x0000003396967c23 */ /* 0x100fe200080108a0 */
[----:B------:R-:W-:-:S01]  /*22d40*/  FFMA.FTZ R151, R151, UR51, -R160 ;  /* 0x0000003397977c23 */ /* 0x000fc200080108a0 */
[----:B------:R-:W-:Y:S01]  /*22d50*/  FFMA.FTZ R122, R122, UR51, -R160 ;  /* 0x000000337a7a7c23 */ /* 0x000fe200080108a0 */
[----:B--2---:R-:W-:-:S01]  /*22d60*/  FADD.FTZ R158, R10, R3 ;  /* 0x000000030a9e7221 */ /* 0x004fc20000010000 */
[----:B---3--:R-:W-:Y:S01]  /*22d70*/  FADD.FTZ R3, R11, R0 ;  /* 0x000000000b037221 */ /* 0x008fe20000010000 */
[----:B------:R-:W-:-:S01]  /*22d80*/  FFMA.FTZ R123, R123, UR51, -R160 ;  /* 0x000000337b7b7c23 */ /* 0x000fc200080108a0 */
[----:B------:R-:W2:Y:S01]  /*22d90*/  MUFU.EX2 R15, R15 ;  /* 0x0000000f000f7308 */ /* 0x000ea20000000800 */
[----:B----4-:R-:W-:-:S01]  /*22da0*/  FADD.FTZ R161, R7, R158 ;  /* 0x0000009e07a17221 */ /* 0x010fc20000010000 */
[----:B0-----:R-:W-:Y:S01]  /*22db0*/  FADD.FTZ R0, R12, R3 ;  /* 0x000000030c007221 */ /* 0x001fe20000010000 */
[----:B------:R-:W-:-:S01]  /*22dc0*/  FFMA.FTZ R126, R126, UR51, -R160 ;  /* 0x000000337e7e7c23 */ /* 0x000fc200080108a0 */
[--C-:B------:R-:W-:Y:S01]  /*22dd0*/  FFMA.FTZ R127, R127, UR51, -R160.reuse ;  /* 0x000000337f7f7c23 */ /* 0x100fe200080108a0 */
[----:B------:R-:W-:-:S01]  /*22de0*/  FFMA.FTZ R130, R130, UR51, -R160 ;  /* 0x0000003382827c23 */ /* 0x000fc200080108a0 */
[--C-:B------:R-:W-:Y:S01]  /*22df0*/  FFMA.FTZ R131, R131, UR51, -R160.reuse ;  /* 0x0000003383837c23 */ /* 0x100fe200080108a0 */
[----:B------:R-:W-:-:S01]  /*22e00*/  FFMA.FTZ R134, R134, UR51, -R160 ;  /* 0x0000003386867c23 */ /* 0x000fc200080108a0 */
[----:B------:R-:W0:Y:S01]  /*22e10*/  MUFU.EX2 R13, R13 ;  /* 0x0000000d000d7308 */ /* 0x000e220000000800 */
[----:B-1----:R-:W-:-:S01]  /*22e20*/  FADD.FTZ R158, R14, R161 ;  /* 0x000000a10e9e7221 */ /* 0x002fc20000010000 */
[--C-:B------:R-:W-:Y:S01]  /*22e30*/  FFMA.FTZ R135, R135, UR51, -R160.reuse ;  /* 0x0000003387877c23 */ /* 0x100fe200080108a0 */
[----:B------:R-:W-:-:S01]  /*22e40*/  FFMA.FTZ R106, R106, UR51, -R160 ;  /* 0x000000336a6a7c23 */ /* 0x000fc200080108a0 */
[--C-:B------:R-:W-:Y:S01]  /*22e50*/  FFMA.FTZ R107, R107, UR51, -R160.reuse ;  /* 0x000000336b6b7c23 */ /* 0x100fe200080108a0 */
[----:B------:R-:W-:-:S01]  /*22e60*/  FFMA.FTZ R110, R110, UR51, -R160 ;  /* 0x000000336e6e7c23 */ /* 0x000fc200080108a0 */
[--C-:B------:R-:W-:Y:S01]  /*22e70*/  FFMA.FTZ R111, R111, UR51, -R160.reuse ;  /* 0x000000336f6f7c23 */ /* 0x100fe200080108a0 */
[----:B------:R-:W-:-:S01]  /*22e80*/  FFMA.FTZ R114, R114, UR51, -R160 ;  /* 0x0000003372727c23 */ /* 0x000fc200080108a0 */
[----:B------:R-:W1:Y:S01]  /*22e90*/  MUFU.EX2 R20, R20 ;  /* 0x0000001400147308 */ /* 0x000e620000000800 */
[----:B--2---:R-:W-:-:S01]  /*22ea0*/  FADD.FTZ R3, R15, R0 ;  /* 0x000000000f037221 */ /* 0x004fc20000010000 */
[--C-:B------:R-:W-:Y:S01]  /*22eb0*/  FFMA.FTZ R115, R115, UR51, -R160.reuse ;  /* 0x0000003373737c23 */ /* 0x100fe200080108a0 */
[----:B------:R-:W-:-:S01]  /*22ec0*/  FFMA.FTZ R118, R118, UR51, -R160 ;  /* 0x0000003376767c23 */ /* 0x000fc200080108a0 */
[--C-:B------:R-:W-:Y:S01]  /*22ed0*/  FFMA.FTZ R119, R119, UR51, -R160.reuse ;  /* 0x0000003377777c23 */ /* 0x100fe200080108a0 */
[----:B------:R-:W-:-:S01]  /*22ee0*/  FFMA.FTZ R159, R159, UR51, -R160 ;  /* 0x000000339f9f7c23 */ /* 0x000fc200080108a0 */
[--C-:B------:R-:W-:Y:S01]  /*22ef0*/  FFMA.FTZ R91, R91, UR51, -R160.reuse ;  /* 0x000000335b5b7c23 */ /* 0x100fe200080108a0 */
[----:B------:R-:W-:-:S01]  /*22f00*/  FFMA.FTZ R94, R94, UR51, -R160 ;  /* 0x000000335e5e7c23 */ /* 0x000fc200080108a0 */
[----:B------:R-:W2:Y:S01]  /*22f10*/  MUFU.EX2 R152, R152 ;  /* 0x0000009800987308 */ /* 0x000ea20000000800 */
[----:B0-----:R-:W-:-:S01]  /*22f20*/  FADD.FTZ R161, R13, R158 ;  /* 0x0000009e0da17221 */ /* 0x001fc20000010000 */
[--C-:B------:R-:W-:Y:S01]  /*22f30*/  FFMA.FTZ R95, R95, UR51, -R160.reuse ;  /* 0x000000335f5f7c23 */ /* 0x100fe200080108a0 */
[----:B------:R-:W-:-:S01]  /*22f40*/  FFMA.FTZ R98, R98, UR51, -R160 ;  /* 0x0000003362627c23 */ /* 0x000fc200080108a0 */
[--C-:B------:R-:W-:Y:S01]  /*22f50*/  FFMA.FTZ R99, R99, UR51, -R160.reuse ;  /* 0x0000003363637c23 */ /* 0x100fe200080108a0 */
[----:B------:R-:W-:-:S01]  /*22f60*/  FFMA.FTZ R102, R102, UR51, -R160 ;  /* 0x0000003366667c23 */ /* 0x000fc200080108a0 */
[----:B------:R-:W-:-:S02]  /*22f70*/  FFMA.FTZ R103, R103, UR51, -R160 ;  /* 0x0000003367677c23 */ /* 0x000fc400080108a0 */
        /* <DEDUP_REMOVED lines=90> */
[----:B------:R-:W0:Y:S01]  /*23520*/  MUFU.EX2 R112, R112 ;  /* 0x0000007000707308 */ /* 0x000e220000000800 */
[----:B-1----:R-:W-:-:S07]  /*23530*/  FADD.FTZ R3, R109, R0 ;  /* 0x000000006d037221 */ /* 0x002fce0000010000 */
        /* <DEDUP_REMOVED lines=50> */
.L_x_2809:
[----:B------:R-:W-:Y:S01]  /*23860*/  F2FP.SATFINITE.E4M3.F32.PACK_AB_MERGE_C R7, R14, R7, RZ ;  /* 0x000000070e07723e */ /* 0x000fe200048070ff */
[-C--:B------:R-:W-:Y:S01]  /*23870*/  FMUL.FTZ R24, R24, R4.reuse ;  /* 0x0000000418187220 */ /* 0x080fe20000410000 */
[----:B------:R-:W-:Y:S01]  /*23880*/  ISETP.GT.AND P0, PT, R6, RZ, PT ;  /* 0x000000ff0600720c */ /* 0x000fe20003f04270 */
        /* <DEDUP_REMOVED lines=111> */
[----:B0-----:R-:W-:Y:S01]  /*23f80*/  MOV R7, R194 ;  /* 0x000000c200077202 */ /* 0x001fe20000000f00 */
[----:B------:R-:W-:Y:S06]  /*23f90*/  @P0 BRA `(.L_x_2810) ;  /* 0xffffffc400000947 */ /* 0x000fec000383ffff */
.L_x_2798:
[----:B------:R-:W-:Y:S05]  /*23fa0*/  WARPSYNC.ALL ;  /* 0x0000000000007948 */ /* 0x000fea0003800000 */
[----:B------:R-:W-:Y:S06]  /*23fb0*/  BAR.ARV 0x8, 0x180 ;  /* 0x0206000000007b1d */ /* 0x000fec0000002000 */
[----:B------:R-:W-:Y:S05]  /*23fc0*/  @!P1 BRA `(.L_x_2811) ;  /* 0x0000000000049947 */ /* 0x000fea0003800000 */
[----:B------:R-:W-:Y:S01]  /*23fd0*/  BPT.TRAP 0x1 ;  /* 0x000000040000795c */ /* 0x000fe20000300000 */
.L_x_2811:
[----:B------:R-:W-:Y:S01]  /*23fe0*/  IMAD R11, R188, 0x8, R18 ;  /* 0x00000008bc0b7824 */ /* 0x000fe200078e0212 */
[----:B------:R-:W-:-:S04]  /*23ff0*/  SHF.L.U32 R2, R194, 0x1f, RZ ;  /* 0x0000001fc2027819 */ /* 0x000fc800000006ff */
[----:B------:R0:W1:Y:S01]  /*24000*/  SYNCS.PHASECHK.TRANS64.TRYWAIT P0, [R11+URZ+0x29850], R2 ;  /* 0x029850020b0075a7 */ /* 0x000062000800017f */
[----:B------:R-:W-:Y:S05]  /*24010*/  @!P1 BRA `(.L_x_2812) ;  /* 0x0000000000049947 */ /* 0x000fea0003800000 */
[----:B------:R-:W-:Y:S01]  /*24020*/  BPT.TRAP 0x1 ;  /* 0x000000040000795c */ /* 0x000fe20000300000 */
.L_x_2812:
[----:B------:R-:W-:-:S05]  /*24030*/  VIADD R18, R18, 0x400 ;  /* 0x0000040012127836 */ /* 0x000fca0000000000 */
[----:B------:R-:W-:-:S04]  /*24040*/  SHF.R.U32.HI R18, RZ, 0x4, R18 ;  /* 0x00000004ff127819 */ /* 0x000fc80000011612 */
[----:B------:R-:W-:-:S04]  /*24050*/  LOP3.LUT R18, R18, 0x3fff, RZ, 0xc0, !PT ;  /* 0x00003fff12127812 */ /* 0x000fc800078ec0ff */
[----:B------:R-:W-:Y:S01]  /*24060*/  LOP3.LUT R5, R18, 0x10000, RZ, 0xfc, !PT ;  /* 0x0001000012057812 */ /* 0x000fe200078efcff */
[----:B-1----:R-:W-:Y:S06]  /*24070*/  @P0 BRA `(.L_x_2813) ;  /* 0x0000000000080947 */ /* 0x002fec0003800000 */
[----:B------:R-:W1:Y:S02]  /*24080*/  SYNCS.PHASECHK.TRANS64.TRYWAIT P0, [R11+URZ+0x29850], R2 ;  /* 0x029850020b0075a7 */ /* 0x000e64000800017f */
[----:B-1----:R-:W-:Y:S05]  /*24090*/  @!P0 BRA `(.L_x_2814) ;  /* 0x000000c000388947 */ /* 0x002fea0003800000 */
.L_x_2813:
        /* <DEDUP_REMOVED lines=20> */
[-C--:B--2---:R-:W-:Y:S02]  /*241e0*/  @P0 IMAD R2, R13, R6.reuse, RZ ;  /* 0x000000060d020224 */ /* 0x084fe400078e02ff */
[----:B------:R-:W-:Y:S02]  /*241f0*/  @P0 IMAD.IADD R9, R9, 0x1, R5 ;  /* 0x0000000109090824 */ /* 0x000fe400078e0205 */
[C---:B------:R-:W-:Y:S02]  /*24200*/  @P0 IMAD R5, R22.reuse, R7, R2 ;  /* 0x0000000716050224 */ /* 0x040fe400078e0202 */
[----:B------:R-:W-:-:S04]  /*24210*/  @P0 IMAD.WIDE.U32 R6, R22, R6, R8 ;  /* 0x0000000616060225 */ /* 0x000fc800078e0008 */
[----:B------:R-:W-:Y:S01]  /*24220*/  IMAD.MOV.U32 R2, RZ, RZ, 0x3f800000 ;  /* 0x3f800000ff027424 */ /* 0x000fe200078e00ff */
[----:B------:R-:W-:Y:S02]  /*24230*/  @P0 IADD3 R5, R7, R5, RZ ;  /* 0x0000000507050210 */ /* 0x000fe40007ffe0ff */
[C---:B------:R-:W-:Y:S01]  /*24240*/  @P0 LEA R8, P2, R6.reuse, UR4, 0x2 ;  /* 0x0000000406080c11 */ /* 0x040fe2000f8410ff */
[----:B------:R-:W-:Y:S02]  /*24250*/  WARPGROUP.DEPBAR.LE gsb0, 0x0 ;  /* 0x00008000000079c5 */ /* 0x000fe40000010000 */
[----:B------:R-:W-:Y:S01]  /*24260*/  WARPGROUP.ARRIVE ;  /* 0x00000000000079c5 */ /* 0x000fe20000000000 */
[----:B------:R-:W-:Y:S01]  /*24270*/  @P0 LEA.HI.X R9, R6, UR5, R5, 0x2, P2 ;  /* 0x0000000506090c11 */ /* 0x000fe200090f1405 */
[----:B------:R-:W-:-:S04]  /*24280*/  VIADD R6, R4, 0x200 ;  /* 0x0000020004067836 */ /* 0x000fc80000000000 */
[----:B------:R-:W-:Y:S01]  /*24290*/  QGMMA.64x128x32.F32.E4M3.E4M3 R24, R180, gdesc[UR4], R24, gsb0 ;  /* 0x01e00004b4187df3 */ /* 0x000fe20008000818 */
[----:B------:R-:W-:Y:S01]  /*242a0*/  IMAD.MOV.U32 R7, RZ, RZ, -0x3ffffff0 ;  /* 0xc0000010ff077424 */ /* 0x000fe200078e00ff */
[----:B------:R-:W-:Y:S01]  /*242b0*/  R2UR UR6, R6 ;  /* 0x00000000060672ca */ /* 0x000fe200000e0000 */
[----:B------:R0:W2:Y:S03]  /*242c0*/  @P0 LDG.E R2, desc[UR52][R8.64] ;  /* 0x0000003408020981 */ /* 0x0000a6000c1e1900 */
[----:B------:R-:W-:Y:S01]  /*242d0*/  R2UR UR7, R7 ;  /* 0x00000000070772ca */ /* 0x000fe200000e0000 */
[----:B------:R-:W-:Y:S01]  /*242e0*/  IMAD.MOV.U32 R7, RZ, RZ, -0x3ffffff0 ;  /* 0xc0000010ff077424 */ /* 0x000fe200078e00ff */
[----:B------:R-:W-:Y:S01]  /*242f0*/  IADD3 R6, R4, 0x300, RZ ;  /* 0x0000030004067810 */ /* 0x000fe20007ffe0ff */
[----:B------:R-:W-:Y:S02]  /*24300*/  WARPGROUP.DEPBAR.LE gsb0, 0x0 ;  /* 0x00008000000079c5 */ /* 0x000fe40000010000 */
[----:B------:R-:W-:-:S08]  /*24310*/  WARPGROUP.ARRIVE ;  /* 0x00000000000079c5 */ /* 0x000fd00000000000 */
        /* <DEDUP_REMOVED lines=14> */
[----:B------:R-:W1:Y:S04]  /*24400*/  SHFL.BFLY PT, R5, R6, 0x1, 0x1f ;  /* 0x0c201f0006057f89 */ /* 0x000e6800000e0000 */
[----:B------:R-:W0:Y:S01]  /*24410*/  SHFL.BFLY PT, R4, R7, 0x1, 0x1f ;  /* 0x0c201f0007047f89 */ /* 0x000e2200000e0000 */
[----:B------:R-:W-:Y:S01]  /*24420*/  MOV R3, RZ ;  /* 0x000000ff00037202 */ /* 0x000fe20000000f00 */
        /* <DEDUP_REMOVED lines=16> */
[----:B------:R-:W-:-:S02]  /*24530*/  IMAD.U32 R6, RZ, RZ, UR51 ;  /* 0x00000033ff067e24 */ /* 0x000fc4000f8e00ff */
[----:B------:R-:W-:Y:S02]  /*24540*/  IMAD.U32 R13, RZ, RZ, UR51 ;  /* 0x00000033ff0d7e24 */ /* 0x000fe4000f8e00ff */
[----:B0-----:R-:W-:Y:S01]  /*24550*/  @P2 FMUL.FTZ R0, R0, 0.69314718246459960938 ;  /* 0x3f31721800002820 */ /* 0x001fe20000410000 */
[----:B------:R-:W-:Y:S01]  /*24560*/  @P2 FMUL.FTZ R5, R6, 0.69314718246459960938 ;  /* 0x3f31721806052820 */ /* 0x000fe20000410000 */
[----:B------:R-:W-:Y:S01]  /*24570*/  @P3 FMUL.FTZ R13, R13, 0.69314718246459960938 ;  /* 0x3f3172180d0d3820 */ /* 0x000fe20000410000 */
[----:B-1----:R-:W-:Y:S01]  /*24580*/  @P3 FMUL.FTZ R4, R4, 0.69314718246459960938 ;  /* 0x3f31721804043820 */ /* 0x002fe20000410000 */
[----:B------:R-:W-:Y:S01]  /*24590*/  MOV R89, 0xff800000 ;  /* 0xff80000000597802 */ /* 0x000fe20000000f00 */
[----:B------:R-:W-:Y:S02]  /*245a0*/  IMAD.MOV.U32 R88, RZ, RZ, -0x800000 ;  /* 0xff800000ff587424 */ /* 0x000fe400078e00ff */
[----:B--2---:R-:W-:Y:S01]  /*245b0*/  FMUL.FTZ R3, R3, R2 ;  /* 0x0000000203037220 */ /* 0x004fe20000410000 */
[----:B------:R-:W-:Y:S01]  /*245c0*/  @P2 FFMA.FTZ R89, R5, R90, R0 ;  /* 0x0000005a05592223 */ /* 0x000fe20000010000 */
[----:B------:R-:W-:-:S01]  /*245d0*/  @P3 FFMA.FTZ R88, R13, R97, R4 ;  /* 0x000000610d583223 */ /* 0x000fc20000010004 */
[----:B---3--:R-:W-:Y:S01]  /*245e0*/  FMUL.FTZ R2, R7, R2 ;  /* 0x0000000207027220 */ /* 0x008fe20000410000 */
[----:B------:R-:W-:-:S02]  /*245f0*/  WARPGROUP.DEPBAR.LE gsb0, 0x0 ;  /* 0x00008000000079c5 */ /* 0x000fc40000010000 */
[----:B------:R-:W-:Y:S05]  /*24600*/  @!P1 BRA `(.L_x_2815) ;  /* 0x0000000000049947 */ /* 0x000fea0003800000 */
[----:B------:R-:W-:Y:S01]  /*24610*/  BPT.TRAP 0x1 ;  /* 0x000000040000795c */ /* 0x000fe20000300000 */
.L_x_2815:
[----:B------:R-:W-:Y:S01]  /*24620*/  VIADD R0, R11, 0x29860 ;  /* 0x000298600b007836 */ /* 0x000fe20000000000 */
[----:B------:R-:W-:Y:S01]  /*24630*/  IADD3 R188, R188, 0x1, RZ ;  /* 0x00000001bcbc7810 */ /* 0x000fe20007ffe0ff */
[----:B------:R-:W-:Y:S02]  /*24640*/  IMAD.U32 R5, RZ, RZ, UR38 ;  /* 0x00000026ff057e24 */ /* 0x000fe4000f8e00ff */
[-C--:B------:R-:W-:Y:S01]  /*24650*/  FMUL.FTZ R96, R28, R3.reuse ;  /* 0x000000031c607220 */ /* 0x080fe20000410000 */
[-C--:B------:R-:W-:Y:S01]  /*24660*/  FMUL.FTZ R94, R29, R3.reuse ;  /* 0x000000031d5e7220 */ /* 0x080fe20000410000 */
[----:B------:R-:W-:Y:S01]  /*24670*/  ISETP.NE.AND P0, PT, R188, 0x2, PT ;  /* 0x00000002bc00780c */ /* 0x000fe20003f05270 */
[-C--:B------:R-:W-:Y:S01]  /*24680*/  FMUL.FTZ R93, R32, R3.reuse ;  /* 0x00000003205d7220 */ /* 0x080fe20000410000 */
[----:B------:R-:W-:Y:S01]  /*24690*/  PRMT R0, R5, 0x654, R0 ;  /* 0x0000065405007816 */ /* 0x000fe20000000000 */
[-C--:B------:R-:W-:Y:S01]  /*246a0*/  FMUL.FTZ R91, R33, R3.reuse ;  /* 0x00000003215b7220 */ /* 0x080fe20000410000 */
[-C--:B------:R-:W-:Y:S01]  /*246b0*/  FMUL.FTZ R92, R36, R3.reuse ;  /* 0x00000003245c7220 */ /* 0x080fe20000410000 */
        /* <DEDUP_REMOVED lines=28> */
[----:B------:R-:W-:Y:S01]  /*24880*/  SEL R3, RZ, 0x1, P0 ;  /* 0x00000001ff037807 */ /* 0x000fe20000000000 */
        /* <DEDUP_REMOVED lines=35> */
[----:B0-----:R-:W-:-:S11]  /*24ac0*/  SEL R188, R188, RZ, P0 ;  /* 0x000000ffbcbc7207 */ /* 0x001fd60000000000 */
.L_x_2744:
[----:B------:R-:W-:Y:S05]  /*24ad0*/  WARPSYNC.ALL ;  /* 0x0000000000007948 */ /* 0x000fea0003800000 */
[----:B------:R-:W0:Y:S08]  /*24ae0*/  S2UR UR38, SR_CgaCtaId ;  /* 0x00000000002679c3 */ /* 0x000e300000008800 */
[----:B------:R-:W-:Y:S06]  /*24af0*/  BAR.SYNC.DEFER_BLOCKING 0x5, 0x180 ;  /* 0x0146000000007b1d */ /* 0x000fec0000010000 */
[----:B------:R-:W-:Y:S01]  /*24b00*/  UMOV UR4, 0x400 ;  /* 0x0000040000047882 */ /* 0x000fe20000000000 */
[----:B------:R-:W-:Y:S01]  /*24b10*/  BSSY B0, `(.L_x_2816) ;  /* 0x0000279000007945 */ /* 0x000fe20003800000 */
[----:B0-----:R-:W-:-:S06]  /*24b20*/  ULEA UR4, UR38, UR4, 0x18 ;  /* 0x0000000426047291 */ /* 0x001fcc000f8ec03f */
[----:B------:R-:W-:-:S05]  /*24b30*/  IMAD.U32 R18, RZ, RZ, UR4 ;  /* 0x00000004ff127e24 */ /* 0x000fca000f8e00ff */
[----:B------:R0:W1:Y:S01]  /*24b40*/  LDS.128 R20, [R18+0x298d0] ;  /* 0x0298d00012147984 */ /* 0x0000620000000c00 */
[----:B------:R-:W-:Y:S06]  /*24b50*/  BAR.ARV 0x4, 0x180 ;  /* 0x0106000000007b1d */ /* 0x000fec0000002000 */
[----:B------:R-:W-:Y:S05]  /*24b60*/  @P1 BRA `(.L_x_2817) ;  /* 0x0000001800d81947 */ /* 0x000fea0003800000 */
[----:B------:R-:W2:Y:S01]  /*24b70*/  S2R R43, SR_TID.X ;  /* 0x00000000002b7919 */ /* 0x000ea20000002100 */
[----:B------:R-:W-:Y:S01]  /*24b80*/  ULDC.64 UR4, c[0x4][0x40] ;  /* 0x0100100000047ab9 */ /* 0x000fe20000000a00 */
[----:B----4-:R-:W3:Y:S01]  /*24b90*/  LDL R42, [R1+0x38] ;  /* 0x00003800012a7983 */ /* 0x010ee20000100800 */
        /* <DEDUP_REMOVED lines=24> */
[----:B-1----:R-:W-:-:S02]  /*24d20*/  F2FP.BF16.F32.PACK_AB R20, R40, R57 ;  /* 0x000000392814723e */ /* 0x002fc400000010ff */
[----:B------:R-:W-:Y:S02]  /*24d30*/  MOV R44, R18 ;  /* 0x00000012002c7202 */ /* 0x000fe40000000f00 */
[----:B0-----:R-:W-:Y:S02]  /*24d40*/  MOV R45, R39 ;  /* 0x00000027002d7202 */ /* 0x001fe40000000f00 */
[----:B------:R-:W-:Y:S02]  /*24d50*/  F2FP.BF16.F32.PACK_AB R67, R63, R24 ;  /* 0x000000183f43723e */ /* 0x000fe400000010ff */
[----:B------:R-:W-:Y:S02]  /*24d60*/  F2FP.BF16.F32.PACK_AB R34, R77, R10 ;  /* 0x0000000a4d22723e */ /* 0x000fe400000010ff */
[----:B------:R-:W-:Y:S02]  /*24d70*/  F2FP.BF16.F32.PACK_AB R40, R85, R8 ;  /* 0x000000085528723e */ /* 0x000fe400000010ff */
[----:B--2---:R-:W-:-:S02]  /*24d80*/  LOP3.LUT P0, R2, R43, 0x3, RZ, 0xc0, !PT ;  /* 0x000000032b027812 */ /* 0x004fc4000780c0ff */
[----:B------:R-:W-:Y:S02]  /*24d90*/  F2FP.BF16.F32.PACK_AB R96, R96, R97 ;  /* 0x000000616060723e */ /* 0x000fe400000010ff */
[----:B------:R-:W-:Y:S02]  /*24da0*/  F2FP.BF16.F32.PACK_AB R95, R94, R95 ;  /* 0x0000005f5e5f723e */ /* 0x000fe400000010ff */
[----:B------:R-:W-:Y:S02]  /*24db0*/  ISETP.EQ.OR P0, PT, R2, 0x3, !P0 ;  /* 0x000000030200780c */ /* 0x000fe40004702670 */
        /* <DEDUP_REMOVED lines=8> */
[----:B------:R-:W-:-:S02]  /*24e40*/  SEL R13, R96, R95, P0 ;  /* 0x0000005f600d7207 */ /* 0x000fc40000000000 */
[----:B------:R-:W-:Y:S01]  /*24e50*/  SEL R3, R95, R96, P0 ;  /* 0x000000605f037207 */ /* 0x000fe20000000000 */
[----:B---3--:R-:W-:Y:S01]  /*24e60*/  IMAD.WIDE R4, R42, 0x2, R44 ;  /* 0x000000022a047825 */ /* 0x008fe200078e022c */
[----:B------:R-:W-:Y:S02]  /*24e70*/  F2FP.BF16.F32.PACK_AB R42, R87, R6 ;  /* 0x00000006572a723e */ /* 0x000fe400000010ff */
[C---:B------:R-:W-:Y:S02]  /*24e80*/  IADD3 R27, P1, R4.reuse, 0x4040, RZ ;  /* 0x00004040041b7810 */ /* 0x040fe40007f3e0ff */
[----:B------:R-:W-:Y:S02]  /*24e90*/  IADD3 R29, P5, R4, 0x4060, RZ ;  /* 0x00004060041d7810 */ /* 0x000fe40007fbe0ff */
[----:B------:R-:W-:Y:S02]  /*24ea0*/  LOP3.LUT R26, R27, 0x380, RZ, 0xc0, !PT ;  /* 0x000003801b1a7812 */ /* 0x000fe400078ec0ff */
[----:B------:R-:W-:-:S02]  /*24eb0*/  LOP3.LUT R28, R29, 0x380, RZ, 0xc0, !PT ;  /* 0x000003801d1c7812 */ /* 0x000fc400078ec0ff */
[----:B------:R-:W-:Y:S02]  /*24ec0*/  IADD3 R7, P3, R4, 0x4000, RZ ;  /* 0x0000400004077810 */ /* 0x000fe40007f7e0ff */
[----:B------:R-:W-:Y:S02]  /*24ed0*/  SHF.R.U64 R26, R26, 0x3, RZ ;  /* 0x000000031a1a7819 */ /* 0x000fe400000012ff */
[----:B------:R-:W-:Y:S02]  /*24ee0*/  SHF.R.U64 R28, R28, 0x3, RZ ;  /* 0x000000031c1c7819 */ /* 0x000fe400000012ff */
[----:B------:R-:W-:Y:S02]  /*24ef0*/  LOP3.LUT R14, R7, 0x380, RZ, 0xc0, !PT ;  /* 0x00000380070e7812 */ /* 0x000fe400078ec0ff */
[----:B------:R-:W-:Y:S01]  /*24f00*/  LOP3.LUT R26, R26, R27, RZ, 0x3c, !PT ;  /* 0x0000001b1a1a7212 */ /* 0x000fe200078e3cff */
[----:B------:R-:W-:Y:S01]  /*24f10*/  IMAD.X R27, RZ, RZ, R5, P1 ;  /* 0x000000ffff1b7224 */ /* 0x000fe200008e0605 */
[----:B------:R-:W-:-:S02]  /*24f20*/  LOP3.LUT R28, R28, R29, RZ, 0x3c, !PT ;  /* 0x0000001d1c1c7212 */ /* 0x000fc400078e3cff */
[----:B------:R-:W-:Y:S02]  /*24f30*/  SHF.R.U64 R14, R14, 0x3, RZ ;  /* 0x000000030e0e7819 */ /* 0x000fe400000012ff */
[C---:B------:R-:W-:Y:S02]  /*24f40*/  IADD3 R25, P2, R4.reuse, 0x4020, RZ ;  /* 0x0000402004197810 */ /* 0x040fe40007f5e0ff */
[C---:B------:R-:W-:Y:S02]  /*24f50*/  IADD3 R15, P4, R4.reuse, 0x60, RZ ;  /* 0x00000060040f7810 */ /* 0x040fe40007f9e0ff */
[----:B------:R-:W-:Y:S02]  /*24f60*/  IADD3.X R29, RZ, R5, RZ, P5, !PT ;  /* 0x00000005ff1d7210 */ /* 0x000fe40002ffe4ff */
[C---:B------:R-:W-:Y:S02]  /*24f70*/  IADD3 R9, P1, R4.reuse, 0x20, RZ ;  /* 0x0000002004097810 */ /* 0x040fe40007f3e0ff */
[----:B------:R-:W-:-:S02]  /*24f80*/  IADD3 R11, P5, R4, 0x40, RZ ;  /* 0x00000040040b7810 */ /* 0x000fc40007fbe0ff */
[----:B------:R-:W-:Y:S02]  /*24f90*/  LOP3.LUT R14, R14, R7, RZ, 0x3c, !PT ;  /* 0x000000070e0e7212 */ /* 0x000fe400078e3cff */
[----:B------:R-:W-:Y:S02]  /*24fa0*/  LOP3.LUT R24, R25, 0x380, RZ, 0xc0, !PT ;  /* 0x0000038019187812 */ /* 0x000fe400078ec0ff */
[----:B------:R-:W-:Y:S02]  /*24fb0*/  LOP3.LUT R10, R15, 0x380, RZ, 0xc0, !PT ;  /* 0x000003800f0a7812 */ /* 0x000fe400078ec0ff */
[----:B------:R-:W-:Y:S02]  /*24fc0*/  LOP3.LUT R8, R9, 0x380, RZ, 0xc0, !PT ;  /* 0x0000038009087812 */ /* 0x000fe400078ec0ff */
[----:B------:R-:W-:Y:S02]  /*24fd0*/  LOP3.LUT R7, R4, 0x380, RZ, 0xc0, !PT ;  /* 0x0000038004077812 */ /* 0x000fe400078ec0ff */
[----:B------:R-:W-:-:S02]  /*24fe0*/  LOP3.LUT R6, R11, 0x380, RZ, 0xc0, !PT ;  /* 0x000003800b067812 */ /* 0x000fc400078ec0ff */
[----:B------:R-:W-:Y:S02]  /*24ff0*/  SHF.R.U64 R24, R24, 0x3, RZ ;  /* 0x0000000318187819 */ /* 0x000fe400000012ff */
[----:B------:R-:W-:Y:S02]  /*25000*/  SHF.R.U64 R10, R10, 0x3, RZ ;  /* 0x000000030a0a7819 */ /* 0x000fe400000012ff */
        /* <DEDUP_REMOVED lines=12> */
[-C--:B------:R-:W-:Y:S02]  /*250d0*/  IADD3.X R11, RZ, R5.reuse, RZ, P4, !PT ;  /* 0x00000005ff0b7210 */ /* 0x080fe400027fe4ff */
[----:B------:R-:W-:Y:S02]  /*250e0*/  MOV R81, R4 ;  /* 0x0000000400517202 */ /* 0x000fe40000000f00 */
[----:B------:R-:W-:Y:S02]  /*250f0*/  MOV R64, R28 ;  /* 0x0000001c00407202 */ /* 0x000fe40000000f00 */
[----:B------:R-:W-:Y:S02]  /*25100*/  MOV R66, R26 ;  /* 0x0000001a00427202 */ /* 0x000fe40000000f00 */
[----:B------:R-:W-:Y:S02]  /*25110*/  MOV R72, R24 ;  /* 0x0000001800487202 */ /* 0x000fe40000000f00 */
[----:B------:R-:W-:-:S02]  /*25120*/  MOV R74, R14 ;  /* 0x0000000e004a7202 */ /* 0x000fc40000000f00 */
        /* <DEDUP_REMOVED lines=30> */
[----:B------:R-:W1:Y:S01]  /*25310*/  SHFL.IDX PT, R10, R5, R0, 0x1c1f ;  /* 0x001c1f00050a7589 */ /* 0x000e6200000e0000 */
        /* <DEDUP_REMOVED lines=14> */
[----:B------:R-:W3:Y:S01]  /*25400*/  SHFL.IDX PT, R30, R31, R0, 0x1c1f ;  /* 0x001c1f001f1e7589 */ /* 0x000ee200000e0000 */
[----:B------:R-:W-:Y:S02]  /*25410*/  SEL R75, R38, R75, P0 ;  /* 0x0000004b264b7207 */ /* 0x000fe40000000000 */
[----:B------:R-:W-:Y:S01]  /*25420*/  SEL R77, R79, R42, P0 ;  /* 0x0000002a4f4d7207 */ /* 0x000fe20000000000 */
[----:B------:R-:W4:Y:S01]  /*25430*/  SHFL.IDX PT, R20, R25, R2, 0x1c1f ;  /* 0x001c1f0219147589 */ /* 0x000f2200000e0000 */
[----:B------:R-:W-:-:S02]  /*25440*/  SEL R79, R42, R79, P0 ;  /* 0x0000004f2a4f7207 */ /* 0x000fc40000000000 */
[----:B0-----:R-:W-:Y:S01]  /*25450*/  SEL R24, R26, R29, P0 ;  /* 0x0000001d1a187207 */ /* 0x001fe20000000000 */
[----:B------:R-:W0:Y:S01]  /*25460*/  SHFL.IDX PT, R38, R39, R0, 0x1c1f ;  /* 0x001c1f0027267589 */ /* 0x000e2200000e0000 */
[----:B-1----:R-:W-:Y:S02]  /*25470*/  SEL R8, R10, R7, P0 ;  /* 0x000000070a087207 */ /* 0x002fe40000000000 */
[----:B------:R-:W-:Y:S01]  /*25480*/  SEL R26, R29, R26, P0 ;  /* 0x0000001a1d1a7207 */ /* 0x000fe20000000000 */
[----:B------:R-:W1:Y:S01]  /*25490*/  SHFL.IDX PT, R42, R43, R0, 0x1c1f ;  /* 0x001c1f002b2a7589 */ /* 0x000e6200000e0000 */
[----:B--2---:R-:W-:Y:S02]  /*254a0*/  SEL R32, R34, R37, P0 ;  /* 0x0000002522207207 */ /* 0x004fe40000000000 */
[----:B------:R-:W-:Y:S01]  /*254b0*/  SEL R4, R6, R3, P0 ;  /* 0x0000000306047207 */ /* 0x000fe20000000000 */
[----:B------:R-:W-:Y:S01]  /*254c0*/  SHFL.IDX PT, R31, R65, R0, 0x1c1f ;  /* 0x001c1f00411f7589 */ /* 0x000fe200000e0000 */
[----:B------:R-:W-:-:S02]  /*254d0*/  SEL R10, R7, R10, P0 ;  /* 0x0000000a070a7207 */ /* 0x000fc40000000000 */
[----:B------:R-:W-:Y:S01]  /*254e0*/  SEL R34, R37, R34, P0 ;  /* 0x0000002225227207 */ /* 0x000fe20000000000 */
[----:B------:R-:W-:Y:S01]  /*254f0*/  SHFL.IDX PT, R35, R69, R0, 0x1c1f ;  /* 0x001c1f0045237589 */ /* 0x000fe200000e0000 */
[----:B------:R-:W-:-:S03]  /*25500*/  SEL R6, R3, R6, P0 ;  /* 0x0000000603067207 */ /* 0x000fc60000000000 */
[----:B------:R-:W2:Y:S01]  /*25510*/  SHFL.IDX PT, R52, R63, R2, 0x1c1f ;  /* 0x001c1f023f347589 */ /* 0x000ea200000e0000 */
[----:B---3--:R-:W-:Y:S02]  /*25520*/  SEL R28, R30, R33, P0 ;  /* 0x000000211e1c7207 */ /* 0x008fe40000000000 */
[----:B------:R-:W-:Y:S01]  /*25530*/  SEL R30, R33, R30, P0 ;  /* 0x0000001e211e7207 */ /* 0x000fe20000000000 */
[----:B------:R-:W3:Y:S01]  /*25540*/  SHFL.IDX PT, R54, R67, R2, 0x1c1f ;  /* 0x001c1f0243367589 */ /* 0x000ee200000e0000 */
[----:B----4-:R-:W-:Y:S02]  /*25550*/  SEL R12, R9, R20, P0 ;  /* 0x00000014090c7207 */ /* 0x010fe40000000000 */
[----:B------:R-:W-:Y:S01]  /*25560*/  SEL R14, R20, R9, P0 ;  /* 0x00000009140e7207 */ /* 0x000fe20000000000 */
[----:B------:R-:W4:Y:S01]  /*25570*/  SHFL.IDX PT, R56, R71, R2, 0x1c1f ;  /* 0x001c1f0247387589 */ /* 0x000f2200000e0000 */
[----:B0-----:R-:W-:Y:S02]  /*25580*/  SEL R36, R38, R41, P0 ;  /* 0x0000002926247207 */ /* 0x001fe40000000000 */
[----:B------:R-:W-:Y:S01]  /*25590*/  SEL R38, R41, R38, P0 ;  /* 0x0000002629267207 */ /* 0x000fe20000000000 */
[----:B------:R-:W-:Y:S01]  /*255a0*/  SHFL.IDX PT, R49, R49, R0, 0x1c1f ;  /* 0x001c1f0031317589 */ /* 0x000fe200000e0000 */
[----:B-1----:R-:W-:-:S02]  /*255b0*/  SEL R40, R42, R47, P0 ;  /* 0x0000002f2a287207 */ /* 0x002fc40000000000 */
[----:B------:R-:W-:Y:S01]  /*255c0*/  SEL R42, R47, R42, P0 ;  /* 0x0000002a2f2a7207 */ /* 0x000fe20000000000 */
[----:B------:R-:W-:Y:S04]  /*255d0*/  SHFL.IDX PT, R53, R53, R0, 0x1c1f ;  /* 0x001c1f0035357589 */ /* 0x000fe800000e0000 */
[----:B------:R-:W-:Y:S04]  /*255e0*/  SHFL.IDX PT, R57, R57, R0, 0x1c1f ;  /* 0x001c1f0039397589 */ /* 0x000fe800000e0000 */
[----:B------:R-:W-:Y:S01]  /*255f0*/  SHFL.IDX PT, R73, R73, R0, 0x1c1f ;  /* 0x001c1f0049497589 */ /* 0x000fe200000e0000 */
[----:B--2---:R-:W-:-:S02]  /*25600*/  SEL R25, R27, R52, P0 ;  /* 0x000000341b197207 */ /* 0x004fc40000000000 */
[----:B------:R-:W-:Y:S01]  /*25610*/  SEL R27, R52, R27, P0 ;  /* 0x0000001b341b7207 */ /* 0x000fe20000000000 */
[----:B------:R-:W0:Y:S01]  /*25620*/  SHFL.IDX PT, R46, R51, R2, 0x1c1f ;  /* 0x001c1f02332e7589 */ /* 0x000e2200000e0000 */
[----:B---3--:R-:W-:Y:S02]  /*25630*/  SEL R29, R31, R54, P0 ;  /* 0x000000361f1d7207 */ /* 0x008fe40000000000 */
[----:B------:R-:W-:Y:S01]  /*25640*/  SEL R31, R54, R31, P0 ;  /* 0x0000001f361f7207 */ /* 0x000fe20000000000 */
[----:B------:R-:W1:Y:S01]  /*25650*/  SHFL.IDX PT, R48, R55, R2, 0x1c1f ;  /* 0x001c1f0237307589 */ /* 0x000e6200000e0000 */
[----:B----4-:R-:W-:Y:S02]  /*25660*/  SEL R33, R35, R56, P0 ;  /* 0x0000003823217207 */ /* 0x010fe40000000000 */
[----:B------:R-:W-:Y:S01]  /*25670*/  SEL R35, R56, R35, P0 ;  /* 0x0000002338237207 */ /* 0x000fe20000000000 */
[----:B------:R-:W2:Y:S04]  /*25680*/  SHFL.IDX PT, R50, R59, R2, 0x1c1f ;  /* 0x001c1f023b327589 */ /* 0x000ea800000e0000 */
[----:B------:R-:W3:Y:S04]  /*25690*/  SHFL.IDX PT, R58, R75, R2, 0x1c1f ;  /* 0x001c1f024b3a7589 */ /* 0x000ee800000e0000 */
[----:B------:R-:W4:Y:S04]  /*256a0*/  SHFL.IDX PT, R77, R77, R0, 0x1c1f ;  /* 0x001c1f004d4d7589 */ /* 0x000f2800000e0000 */
[----:B------:R2:W4:Y:S01]  /*256b0*/  SHFL.IDX PT, R60, R79, R2, 0x1c1f ;  /* 0x001c1f024f3c7589 */ /* 0x00052200000e0000 */
[----:B0-----:R-:W-:-:S02]  /*256c0*/  SEL R5, R49, R46, P0 ;  /* 0x0000002e31057207 */ /* 0x001fc40000000000 */
[----:B------:R-:W-:Y:S02]  /*256d0*/  SEL R7, R46, R49, P0 ;  /* 0x000000312e077207 */ /* 0x000fe40000000000 */
[----:B-1----:R-:W-:Y:S02]  /*256e0*/  SEL R9, R53, R48, P0 ;  /* 0x0000003035097207 */ /* 0x002fe40000000000 */
[----:B------:R-:W-:Y:S01]  /*256f0*/  SEL R11, R48, R53, P0 ;  /* 0x00000035300b7207 */ /* 0x000fe20000000000 */
[----:B--2---:R-:W-:Y:S01]  /*25700*/  IMAD.MOV.U32 R2, RZ, RZ, RZ ;  /* 0x000000ffff027224 */ /* 0x004fe200078e00ff */
[----:B------:R-:W-:Y:S02]  /*25710*/  SEL R13, R57, R50, P0 ;  /* 0x00000032390d7207 */ /* 0x000fe40000000000 */
[----:B------:R-:W-:Y:S02]  /*25720*/  SEL R15, R50, R57, P0 ;  /* 0x00000039320f7207 */ /* 0x000fe40000000000 */
[----:B---3--:R-:W-:-:S02]  /*25730*/  SEL R37, R73, R58, P0 ;  /* 0x0000003a49257207 */ /* 0x008fc40000000000 */
[----:B------:R-:W-:-:S07]  /*25740*/  SEL R39, R58, R73, P0 ;  /* 0x000000493a277207 */ /* 0x000fce0000000000 */
.L_x_3058:
[----:B------:R-:W-:Y:S05]  /*25750*/  WARPSYNC.ALL ;  /* 0x0000000000007948 */ /* 0x000fea0003800000 */
[----:B------:R-:W-:Y:S01]  /*25760*/  BAR.SYNC.DEFER_BLOCKING 0x1, 0x100 ;  /* 0x0044000000007b1d */ /* 0x000fe20000010000 */
[----:B----4-:R-:W-:Y:S02]  /*25770*/  SEL R41, R77, R60, P0 ;  /* 0x0000003c4d297207 */ /* 0x010fe40000000000 */
[----:B------:R-:W-:-:S03]  /*25780*/  SEL R43, R60, R77, P0 ;  /* 0x0000004d3c2b7207 */ /* 0x000fc60000000000 */
[----:B------:R-:W-:Y:S02]  /*25790*/  ULDC.64 UR4, c[0x0][0xc00] ;  /* 0x0003000000047ab9 */ /* 0x000fe40000000a00 */
[----:B------:R-:W0:Y:S01]  /*257a0*/  LDC R51, c[0x0][0xbe8] ;  /* 0x0002fa00ff337b82 */ /* 0x000e220000000800 */
[----:B------:R-:W-:Y:S02]  /*257b0*/  ISETP.NE.U32.AND P1, PT, RZ, UR4, PT ;  /* 0x00000004ff007c0c */ /* 0x000fe4000bf25070 */
[----:B------:R-:W-:Y:S02]  /*257c0*/  IADD3 R46, P2, R225, UR4, RZ ;  /* 0x00000004e12e7c10 */ /* 0x000fe4000ff5e0ff */
[----:B------:R-:W-:Y:S02]  /*257d0*/  ISETP.NE.AND.EX P1, PT, RZ, UR5, PT, P1 ;  /* 0x00000005ff007c0c */ /* 0x000fe4000bf25310 */
[----:B------:R-:W-:Y:S01]  /*257e0*/  IADD3.X R47, R226, UR5, RZ, P2, !PT ;  /* 0x00000005e22f7c10 */ /* 0x000fe200097fe4ff */
[----:B------:R-:W-:-:S02]  /*257f0*/  ULDC.64 UR4, c[0x0][0xc08] ;  /* 0x0003020000047ab9 */ /* 0x000fc40000000a00 */
[----:B------:R-:W-:Y:S01]  /*25800*/  ISETP.NE.U32.AND P0, PT, RZ, UR4, PT ;  /* 0x00000004ff007c0c */ /* 0x000fe2000bf05070 */
[----:B------:R1:W-:Y:S04]  /*25810*/  STSM.16.M88.4 [R81], R4 ;  /* 0x0000000451007844 */ /* 0x0003e80000000200 */
[----:B------:R2:W-:Y:S04]  /*25820*/  STSM.16.M88.4 [R80], R8 ;  /* 0x0000000850007844 */ /* 0x0005e80000000200 */
        /* <DEDUP_REMOVED lines=8> */
[----:B-1----:R-:W-:Y:S01]  /*258b0*/  @P0 IADD3 R4, P3, R225, UR4, RZ ;  /* 0x00000004e1040c10 */ /* 0x002fe2000ff7e0ff */
[----:B------:R-:W-:-:S02]  /*258c0*/  ULDC UR4, c[0x0][0xa88] ;  /* 0x0002a20000047ab9 */ /* 0x000fc40000000800 */
[----:B------:R-:W-:Y:S02]  /*258d0*/  MOV R0, UR4 ;  /* 0x0000000400007c02 */ /* 0x000fe40008000f00 */
[----:B------:R-:W-:Y:S01]  /*258e0*/  @P0 IADD3.X R5, R226, UR5, RZ, P3, !PT ;  /* 0x00000005e2050c10 */ /* 0x000fe20009ffe4ff */
[----:B------:R3:W5:Y:S01]  /*258f0*/  @P1 LDG.E R2, desc[UR52][R46.64] ;  /* 0x000000342e021981 */ /* 0x000762000c1e1900 */
[----:B0-----:R-:W-:Y:S01]  /*25900*/  ISETP.NE.AND P2, PT, R51, 0x1, PT ;  /* 0x000000013300780c */ /* 0x001fe20003f45270 */
[----:B--2---:R-:W-:Y:S02]  /*25910*/  IMAD.IADD R8, R218, 0x1, R212 ;  /* 0x00000001da087824 */ /* 0x004fe400078e02d4 */
[----:B------:R3:W5:Y:S10]  /*25920*/  @P0 LDG.E R0, desc[UR52][R4.64] ;  /* 0x0000003404000981 */ /* 0x000774000c1e1900 */
[----:B------:R-:W0:Y:S08]  /*25930*/  @P2 LDC R3, c[0x0][0xbec] ;  /* 0x0002fb00ff032b82 */ /* 0x000e300000000800 */
[----:B------:R-:W1:Y:S01]  /*25940*/  @P2 LDC R11, c[0x0][0xbf0] ;  /* 0x0002fc00ff0b2b82 */ /* 0x000e620000000800 */
[----:B---3--:R-:W-:Y:S05]  /*25950*/  @P0 BRA `(.L_x_2819) ;  /* 0x0000000000100947 */ /* 0x008fea0003800000 */
[----:B------:R-:W-:Y:S05]  /*25960*/  @!P1 BRA `(.L_x_2819) ;  /* 0x00000000000c9947 */ /* 0x000fea0003800000 */
[----:B------:R-:W2:Y:S04]  /*25970*/  LDG.E R5, desc[UR52][R46.64] ;  /* 0x000000342e057981 */ /* 0x000ea8000c1e1900 */
[----:B-----5:R-:W2:Y:S02]  /*25980*/  LDG.E R0, desc[UR52][R46.64+0x4] ;  /* 0x000004342e007981 */ /* 0x020ea4000c1e1900 */
[----:B--2---:R-:W-:-:S07]  /*25990*/  IMAD.IADD R0, R0, 0x1, -R5 ;  /* 0x0000000100007824 */ /* 0x004fce00078e0a05 */
.L_x_2819:
[----:B------:R-:W2:Y:S01]  /*259a0*/  LDL R10, [R1+0x30] ;  /* 0x00003000010a7983 */ /* 0x000ea20000100800 */
[----:B------:R-:W-:Y:S01]  /*259b0*/  SHF.R.S32.HI R50, RZ, 0x1f, R224 ;  /* 0x0000001fff327819 */ /* 0x000fe200000114e0 */
[----:B0-----:R-:W-:Y:S01]  /*259c0*/  @P2 IMAD.HI.U32 R4, R8, R3, RZ ;  /* 0x0000000308042227 */ /* 0x001fe200078e00ff */
[----:B------:R-:W-:Y:S01]  /*259d0*/  ULDC.64 UR4, c[0x0][0xb90] ;  /* 0x0002e40000047ab9 */ /* 0x000fe20000000a00 */
[----:B------:R-:W0:Y:S01]  /*259e0*/  S2R R14, SR_TID.X ;  /* 0x00000000000e7919 */ /* 0x000e220000002100 */
[----:B-----5:R-:W-:Y:S01]  /*259f0*/  SHF.R.S32.HI R3, RZ, 0x1f, R2 ;  /* 0x0000001fff037819 */ /* 0x020fe20000011402 */
[----:B------:R-:W-:Y:S01]  /*25a00*/  IMAD R9, R50, UR4, RZ ;  /* 0x0000000432097c24 */ /* 0x000fe2000f8e02ff */
[----:B------:R-:W-:Y:S01]  /*25a10*/  SEL R20, R227, RZ, !P1 ;  /* 0x000000ffe3147207 */ /* 0x000fe20004800000 */
[----:B------:R-:W-:Y:S01]  /*25a20*/  IMAD.MOV.U32 R7, RZ, RZ, R8 ;  /* 0x000000ffff077224 */ /* 0x000fe200078e0008 */
[----:B-1----:R-:W-:Y:S01]  /*25a30*/  @P2 SHF.R.U32.HI R7, RZ, R11, R4 ;  /* 0x0000000bff072219 */ /* 0x002fe20000011604 */
[C---:B------:R-:W-:Y:S01]  /*25a40*/  IMAD.WIDE.U32 R4, R224.reuse, UR4, R2 ;  /* 0x00000004e0047c25 */ /* 0x040fe2000f8e0002 */
[----:B------:R-:W-:Y:S01]  /*25a50*/  SEL R221, R221, RZ, !P1 ;  /* 0x000000ffdddd7207 */ /* 0x000fe20004800000 */
[----:B------:R-:W1:Y:S01]  /*25a60*/  @P2 LDC R55, c[0x0][0xbec] ;  /* 0x0002fb00ff372b82 */ /* 0x000e620000000800 */
[----:B------:R-:W-:Y:S01]  /*25a70*/  LEA R11, R229, R215, 0x6 ;  /* 0x000000d7e50b7211 */ /* 0x000fe200078e30ff */
[----:B------:R-:W-:Y:S01]  /*25a80*/  IMAD R9, R224, UR5, R9 ;  /* 0x00000005e0097c24 */ /* 0x000fe2000f8e0209 */
[----:B------:R-:W-:Y:S01]  /*25a90*/  ULDC.64 UR4, c[0x0][0xb98] ;  /* 0x0002e60000047ab9 */ /* 0x000fe20000000a00 */
[----:B------:R-:W-:-:S02]  /*25aa0*/  IMAD.MOV R6, RZ, RZ, -R7 ;  /* 0x000000ffff067224 */ /* 0x000fc400078e0a07 */
        /* <DEDUP_REMOVED lines=14> */
[----:B0-----:R-:W-:-:S02]  /*25b90*/  IADD3 R15, R14, -0x80, RZ ;  /* 0xffffff800e0f7810 */ /* 0x001fc40007ffe0ff */
[C---:B------:R-:W-:Y:S01]  /*25ba0*/  IADD3 R13, P4, R44.reuse, 0x2000, RZ ;  /* 0x000020002c0d7810 */ /* 0x040fe20007f9e0ff */
[C---:B------:R-:W-:Y:S01]  /*25bb0*/  IMAD R11, R9.reuse, UR5, R6 ;  /* 0x00000005090b7c24 */ /* 0x040fe2000f8e0206 */
[----:B------:R-:W-:Y:S01]  /*25bc0*/  SHF.R.S32.HI R14, RZ, 0x1f, R15 ;  /* 0x0000001fff0e7819 */ /* 0x000fe2000001140f */
[----:B------:R-:W-:Y:S01]  /*25bd0*/  IMAD.WIDE.U32 R4, R9, UR4, R4 ;  /* 0x0000000409047c25 */ /* 0x000fe2000f8e0004 */
[----:B------:R-:W-:Y:S01]  /*25be0*/  ULDC.64 UR4, c[0x0][0xb50] ;  /* 0x0002d40000047ab9 */ /* 0x000fe20000000a00 */
[----:B------:R-:W-:Y:S02]  /*25bf0*/  IADD3 R29, P3, R44, 0x4000, RZ ;  /* 0x000040002c1d7810 */ /* 0x000fe40007f7e0ff */
[----:B------:R-:W-:Y:S01]  /*25c00*/  IMAD.IADD R5, R5, 0x1, R11 ;  /* 0x0000000105057824 */ /* 0x000fe200078e020b */
[----:B------:R-:W-:Y:S01]  /*25c10*/  LEA R6, P1, R4, UR4, 0x2 ;  /* 0x0000000404067c11 */ /* 0x000fe2000f8210ff */
[----:B------:R-:W-:Y:S01]  /*25c20*/  IMAD.X R9, RZ, RZ, R45, P0 ;  /* 0x000000ffff097224 */ /* 0x000fe200000e062d */
[----:B------:R-:W-:-:S02]  /*25c30*/  LEA.HI R14, R14, R15, RZ, 0x7 ;  /* 0x0000000f0e0e7211 */ /* 0x000fc400078f38ff */
[----:B------:R-:W-:Y:S01]  /*25c40*/  LEA.HI.X R4, R4, UR5, R5, 0x2, P1 ;  /* 0x0000000504047c11 */ /* 0x000fe200088f1405 */
[----:B------:R-:W-:Y:S01]  /*25c50*/  SHFL.IDX PT, R46, R6, RZ, 0x1c1f ;  /* 0x001c1fff062e7589 */ /* 0x000fe200000e0000 */
[----:B------:R-:W-:Y:S01]  /*25c60*/  IADD3 R25, P1, R44, 0x3000, RZ ;  /* 0x000030002c197810 */ /* 0x000fe20007f3e0ff */
[----:B------:R-:W-:Y:S01]  /*25c70*/  ULDC.64 UR4, c[0x0][0xaa0] ;  /* 0x0002a80000047ab9 */ /* 0x000fe20000000a00 */
[----:B------:R-:W-:Y:S01]  /*25c80*/  LOP3.LUT R14, R14, 0xffffff80, RZ, 0xc0, !PT ;  /* 0xffffff800e0e7812 */ /* 0x000fe200078ec0ff */
[----:B------:R-:W0:Y:S01]  /*25c90*/  SHFL.IDX PT, R47, R4, RZ, 0x1c1f ;  /* 0x001c1fff042f7589 */ /* 0x000e2200000e0000 */
[----:B------:R-:W-:Y:S02]  /*25ca0*/  LOP3.LUT R24, R25, 0x380, RZ, 0xc0, !PT ;  /* 0x0000038019187812 */ /* 0x000fe400078ec0ff */
[----:B------:R-:W-:Y:S01]  /*25cb0*/  LOP3.LUT R12, R13, 0x380, RZ, 0xc0, !PT ;  /* 0x000003800d0c7812 */ /* 0x000fe200078ec0ff */
[----:B------:R-:W-:Y:S01]  /*25cc0*/  SHFL.IDX PT, R48, R6, 0x1, 0x1c1f ;  /* 0x003c1f0006307f89 */ /* 0x000fe200000e0000 */
[----:B------:R-:W-:Y:S01]  /*25cd0*/  IMAD.IADD R14, R15, 0x1, -R14 ;  /* 0x000000010f0e7824 */ /* 0x000fe200078e0a0e */
[----:B------:R-:W-:-:S02]  /*25ce0*/  SHF.R.U64 R24, R24, 0x3, RZ ;  /* 0x0000000318187819 */ /* 0x000fc400000012ff */
[----:B------:R-:W3:Y:S01]  /*25cf0*/  SHFL.IDX PT, R49, R4, 0x1, 0x1c1f ;  /* 0x003c1f0004317f89 */ /* 0x000ee200000e0000 */
[----:B------:R-:W-:Y:S02]  /*25d00*/  LOP3.LUT R28, R29, 0x380, RZ, 0xc0, !PT ;  /* 0x000003801d1c7812 */ /* 0x000fe400078ec0ff */
[----:B------:R-:W-:Y:S02]  /*25d10*/  LOP3.LUT R8, R7, 0x380, RZ, 0xc0, !PT ;  /* 0x0000038007087812 */ /* 0x000fe400078ec0ff */
[----:B------:R-:W-:Y:S02]  /*25d20*/  LOP3.LUT P0, RZ, R14, 0x3, RZ, 0xc0, !PT ;  /* 0x000000030eff7812 */ /* 0x000fe4000780c0ff */
[----:B------:R-:W-:Y:S01]  /*25d30*/  LOP3.LUT R24, R24, R25, RZ, 0x3c, !PT ;  /* 0x0000001918187212 */ /* 0x000fe200078e3cff */
[----:B------:R-:W-:Y:S01]  /*25d40*/  IMAD.X R25, RZ, RZ, R45, P1 ;  /* 0x000000ffff197224 */ /* 0x000fe200008e062d */
[----:B------:R-:W-:Y:S02]  /*25d50*/  SHF.R.U64 R12, R12, 0x3, RZ ;  /* 0x000000030c0c7819 */ /* 0x000fe400000012ff */
[----:B------:R-:W-:-:S02]  /*25d60*/  SHF.R.U64 R28, R28, 0x3, RZ ;  /* 0x000000031c1c7819 */ /* 0x000fc400000012ff */
[----:B------:R-:W-:Y:S02]  /*25d70*/  SHF.R.U64 R8, R8, 0x3, RZ ;  /* 0x0000000308087819 */ /* 0x000fe400000012ff */
[----:B------:R-:W-:Y:S02]  /*25d80*/  LOP3.LUT R12, R12, R13, RZ, 0x3c, !PT ;  /* 0x0000000d0c0c7212 */ /* 0x000fe400078e3cff */
[----:B------:R-:W-:Y:S01]  /*25d90*/  LOP3.LUT R28, R28, R29, RZ, 0x3c, !PT ;  /* 0x0000001d1c1c7212 */ /* 0x000fe200078e3cff */
[----:B------:R-:W-:Y:S01]  /*25da0*/  IMAD.X R29, RZ, RZ, R45, P3 ;  /* 0x000000ffff1d7224 */ /* 0x000fe200018e062d */
[----:B------:R-:W-:Y:S02]  /*25db0*/  LOP3.LUT R8, R8, R7, RZ, 0x3c, !PT ;  /* 0x0000000708087212 */ /* 0x000fe400078e3cff */
[----:B------:R-:W-:Y:S02]  /*25dc0*/  IADD3.X R13, RZ, R45, RZ, P4, !PT ;  /* 0x0000002dff0d7210 */ /* 0x000fe400027fe4ff */
[----:B------:R-:W-:-:S02]  /*25dd0*/  IADD3 R33, P5, R44, 0x5000, RZ ;  /* 0x000050002c217810 */ /* 0x000fc40007fbe0ff */
[C---:B------:R-:W-:Y:S02]  /*25de0*/  IADD3 R37, P4, R44.reuse, 0x6000, RZ ;  /* 0x000060002c257810 */ /* 0x040fe40007f9e0ff */
[C---:B------:R-:W-:Y:S02]  /*25df0*/  LOP3.LUT R7, R44.reuse, 0x380, RZ, 0xc0, !PT ;  /* 0x000003802c077812 */ /* 0x040fe400078ec0ff */
[----:B------:R-:W-:Y:S02]  /*25e00*/  IADD3 R5, P3, R44, 0x7000, RZ ;  /* 0x000070002c057810 */ /* 0x000fe40007f7e0ff */
[----:B------:R-:W-:Y:S02]  /*25e10*/  LOP3.LUT R32, R33, 0x380, RZ, 0xc0, !PT ;  /* 0x0000038021207812 */ /* 0x000fe400078ec0ff */
[----:B------:R-:W-:Y:S01]  /*25e20*/  LOP3.LUT R36, R37, 0x380, RZ, 0xc0, !PT ;  /* 0x0000038025247812 */ /* 0x000fe200078ec0ff */
[----:B------:R-:W-:Y:S01]  /*25e30*/  IMAD R3, R3, UR4, RZ ;  /* 0x0000000403037c24 */ /* 0x000fe2000f8e02ff */
[----:B------:R-:W-:Y:S01]  /*25e40*/  SHF.R.U64 R7, R7, 0x3, RZ ;  /* 0x0000000307077819 */ /* 0x000fe200000012ff */
[----:B------:R-:W-:Y:S01]  /*25e50*/  IMAD.X R41, RZ, RZ, R45, P3 ;  /* 0x000000ffff297224 */ /* 0x000fe200018e062d */
[----:B------:R-:W-:-:S02]  /*25e60*/  SHF.R.U64 R32, R32, 0x3, RZ ;  /* 0x0000000320207819 */ /* 0x000fc400000012ff */
[----:B------:R-:W-:Y:S02]  /*25e70*/  SHF.R.U64 R36, R36, 0x3, RZ ;  /* 0x0000000324247819 */ /* 0x000fe400000012ff */
[----:B------:R-:W-:Y:S02]  /*25e80*/  LOP3.LUT R44, R7, R44, RZ, 0x3c, !PT ;  /* 0x0000002c072c7212 */ /* 0x000fe400078e3cff */
[----:B------:R-:W-:Y:S02]  /*25e90*/  LOP3.LUT R32, R32, R33, RZ, 0x3c, !PT ;  /* 0x0000002120207212 */ /* 0x000fe400078e3cff */
[----:B------:R-:W-:Y:S01]  /*25ea0*/  LOP3.LUT R36, R36, R37, RZ, 0x3c, !PT ;  /* 0x0000002524247212 */ /* 0x000fe200078e3cff */
[----:B------:R-:W-:Y:S01]  /*25eb0*/  IMAD.X R37, RZ, RZ, R45, P4 ;  /* 0x000000ffff257224 */ /* 0x000fe200020e062d */
[----:B------:R-:W-:Y:S01]  /*25ec0*/  IADD3.X R33, RZ, R45, RZ, P5, !PT ;  /* 0x0000002dff217210 */ /* 0x000fe20002ffe4ff */
[----:B------:R-:W-:Y:S01]  /*25ed0*/  BSSY B1, `(.L_x_2820) ;  /* 0x0000053000017945 */ /* 0x000fe20003800000 */
[----:B------:R-:W-:-:S02]  /*25ee0*/  SHF.R.S32.HI R52, RZ, 0x1f, R222 ;  /* 0x0000001fff347819 */ /* 0x000fc400000114de */
[----:B------:R-:W-:Y:S01]  /*25ef0*/  SHF.R.S32.HI R54, RZ, 0x1f, R215 ;  /* 0x0000001fff367819 */ /* 0x000fe200000114d7 */
[----:B--2---:R-:W-:-:S04]  /*25f00*/  IMAD.IADD R10, R10, 0x1, R212 ;  /* 0x000000010a0a7824 */ /* 0x004fc800078e02d4 */
[C---:B------:R-:W-:Y:S01]  /*25f10*/  VIADD R0, R10.reuse, 0x8 ;  /* 0x000000080a007836 */ /* 0x040fe20000000000 */
[----:B------:R-:W-:-:S04]  /*25f20*/  ISETP.GE.OR P1, PT, R10, R53, P0 ;  /* 0x000000350a00720c */ /* 0x000fc80000726670 */
[----:B------:R-:W-:Y:S02]  /*25f30*/  ISETP.GE.OR P0, PT, R0, R53, P0 ;  /* 0x000000350000720c */ /* 0x000fe40000706670 */
[----:B------:R-:W-:-:S04]  /*25f40*/  LOP3.LUT R0, R5, 0x380, RZ, 0xc0, !PT ;  /* 0x0000038005007812 */ /* 0x000fc800078ec0ff */
[----:B------:R-:W-:-:S03]  /*25f50*/  SHF.R.U64 R0, R0, 0x3, RZ ;  /* 0x0000000300007819 */ /* 0x000fc600000012ff */
[----:B0-----:R-:W-:Y:S01]  /*25f60*/  @!P1 ST.E desc[UR52][R46.64], R89 ;  /* 0x000000592e009985 */ /* 0x001fe2000c101934 */
[----:B------:R-:W-:-:S03]  /*25f70*/  LOP3.LUT R40, R0, R5, RZ, 0x3c, !PT ;  /* 0x0000000500287212 */ /* 0x000fc600078e3cff */
[----:B---3--:R0:W-:Y:S04]  /*25f80*/  @!P0 ST.E desc[UR52][R48.64], R88 ;  /* 0x0000005830008985 */ /* 0x0081e8000c101934 */
[----:B------:R2:W5:Y:S04]  /*25f90*/  LD.E.128 R4, desc[UR52][R44.64] ;  /* 0x000000342c047980 */ /* 0x000568000c101d00 */
[----:B------:R-:W5:Y:S01]  /*25fa0*/  LD.E.128 R8, desc[UR52][R8.64] ;  /* 0x0000003408087980 */ /* 0x000f62000c101d00 */
[----:B0-----:R-:W0:Y:S03]  /*25fb0*/  @P2 LDC R49, c[0x0][0xbf0] ;  /* 0x0002fc00ff312b82 */ /* 0x001e260000000800 */
[----:B------:R-:W5:Y:S01]  /*25fc0*/  LD.E.128 R12, desc[UR52][R12.64] ;  /* 0x000000340c0c7980 */ /* 0x000f62000c101d00 */
[----:B--2---:R-:W-:-:S02]  /*25fd0*/  IMAD R45, R2, UR5, R3 ;  /* 0x00000005022d7c24 */ /* 0x004fc4000f8e0203 */
[----:B------:R-:W-:Y:S01]  /*25fe0*/  IMAD.WIDE.U32 R2, R2, UR4, RZ ;  /* 0x0000000402027c25 */ /* 0x000fe2000f8e00ff */
[----:B------:R-:W-:Y:S01]  /*25ff0*/  ULDC.64 UR4, c[0x0][0xae8] ;  /* 0x0002ba0000047ab9 */ /* 0x000fe20000000a00 */
[----:B------:R-:W5:Y:S02]  /*26000*/  LD.E.128 R24, desc[UR52][R24.64] ;  /* 0x0000003418187980 */ /* 0x000f64000c101d00 */
[----:B------:R-:W-:Y:S01]  /*26010*/  IMAD.IADD R3, R3, 0x1, R45 ;  /* 0x0000000103037824 */ /* 0x000fe200078e022d */
[----:B------:R-:W-:Y:S01]  /*26020*/  LEA R45, R223, R229, 0x5 ;  /* 0x000000e5df2d7211 */ /* 0x000fe200078e28ff */
[----:B------:R-:W-:Y:S01]  /*26030*/  IMAD R47, R50, UR4, RZ ;  /* 0x00000004322f7c24 */ /* 0x000fe2000f8e02ff */
[----:B------:R-:W5:Y:S03]  /*26040*/  LD.E.128 R28, desc[UR52][R28.64] ;  /* 0x000000341c1c7980 */ /* 0x000f66000c101d00 */
[----:B------:R-:W-:Y:S01]  /*26050*/  IMAD.IADD R44, R212, 0x1, R45 ;  /* 0x00000001d42c7824 */ /* 0x000fe200078e022d */
[----:B------:R-:W5:Y:S01]  /*26060*/  LD.E.128 R32, desc[UR52][R32.64] ;  /* 0x0000003420207980 */ /* 0x000f62000c101d00 */
[----:B------:R-:W-:-:S02]  /*26070*/  IMAD R47, R224, UR5, R47 ;  /* 0x00000005e02f7c24 */ /* 0x000fc4000f8e022f */
[----:B-1----:R-:W-:Y:S01]  /*26080*/  @P2 IMAD.HI.U32 R0, R44, R55, RZ ;  /* 0x000000372c002227 */ /* 0x002fe200078e00ff */
[----:B------:R-:W5:Y:S03]  /*26090*/  LD.E.128 R36, desc[UR52][R36.64] ;  /* 0x0000003424247980 */ /* 0x000f66000c101d00 */
[----:B------:R-:W-:Y:S01]  /*260a0*/  IMAD.WIDE.U32 R2, R224, UR4, R2 ;  /* 0x00000004e0027c25 */ /* 0x000fe2000f8e0002 */
[----:B------:R-:W-:Y:S01]  /*260b0*/  ULDC.64 UR4, c[0x0][0xaf0] ;  /* 0x0002bc0000047ab9 */ /* 0x000fe20000000a00 */
[----:B------:R-:W5:Y:S02]  /*260c0*/  LD.E.128 R40, desc[UR52][R40.64] ;  /* 0x0000003428287980 */ /* 0x000f64000c101d00 */
[----:B------:R-:W-:Y:S01]  /*260d0*/  IMAD.MOV.U32 R45, RZ, RZ, R44 ;  /* 0x000000ffff2d7224 */ /* 0x000fe200078e002c */
[----:B0-----:R-:W-:Y:S01]  /*260e0*/  @P2 SHF.R.U32.HI R45, RZ, R49, R0 ;  /* 0x00000031ff2d2219 */ /* 0x001fe20000011600 */
[----:B------:R-:W-:Y:S01]  /*260f0*/  IMAD R20, R20, UR4, RZ ;  /* 0x0000000414147c24 */ /* 0x000fe2000f8e02ff */
[----:B------:R-:W-:Y:S01]  /*26100*/  @!PT LDS RZ, [RZ] ;  /* 0x00000000fffff984 */ /* 0x000fe20000000800 */
[----:B------:R-:W-:Y:S01]  /*26110*/  @!PT LDS RZ, [RZ] ;  /* 0x00000000fffff984 */ /* 0x000fe20000000800 */
[----:B------:R-:W-:Y:S01]  /*26120*/  @!PT LDS RZ, [RZ] ;  /* 0x00000000fffff984 */ /* 0x000fe20000000800 */
[----:B------:R-:W-:Y:S01]  /*26130*/  @!PT LDS RZ, [RZ] ;  /* 0x00000000fffff984 */ /* 0x000fe20000000800 */
[----:B------:R0:W-:Y:S06]  /*26140*/  MEMBAR.ALL.CTA ;  /* 0x0000000000007992 */ /* 0x0001ec0000008000 */
[----:B0-----:R-:W0:Y:S01]  /*26150*/  FENCE.VIEW.ASYNC.S ;  /* 0x00000000000073c6 */ /* 0x001e220000000000 */
        /* <DEDUP_REMOVED lines=14> */
[----:B------:R-:W-:Y:S02]  /*26240*/  IMAD.IADD R3, R3, 0x1, R49 ;  /* 0x0000000103037824 */ /* 0x000fe400078e0231 */
[----:B------:R-:W-:Y:S01]  /*26250*/  IMAD R20, R0, UR4, RZ ;  /* 0x0000000400147c24 */ /* 0x000fe2000f8e02ff */
[C---:B------:R-:W-:Y:S01]  /*26260*/  IADD3 R0, R212.reuse, 0x20, RZ ;  /* 0x00000020d4007810 */ /* 0x040fe20007ffe0ff */
[C---:B------:R-:W-:Y:S01]  /*26270*/  IMAD.WIDE.U32 R2, R47.reuse, UR4, R2 ;  /* 0x000000042f027c25 */ /* 0x040fe2000f8e0002 */
[-C--:B------:R-:W-:Y:S02]  /*26280*/  ISETP.GE.AND P2, PT, R212, R53.reuse, PT ;  /* 0x00000035d400720c */ /* 0x080fe40003f46270 */
[----:B------:R-:W-:Y:S01]  /*26290*/  ISETP.GE.AND P0, PT, R0, R53, PT ;  /* 0x000000350000720c */ /* 0x000fe20003f06270 */
[----:B------:R-:W-:Y:S01]  /*262a0*/  IMAD R45, R47, UR5, R20 ;  /* 0x000000052f2d7c24 */ /* 0x000fe2000f8e0214 */
[----:B------:R-:W-:Y:S01]  /*262b0*/  ULDC.64 UR4, c[0x0][0xa80] ;  /* 0x0002a00000047ab9 */ /* 0x000fe20000000a00 */
[----:B------:R-:W-:Y:S01]  /*262c0*/  VIADD R0, R18, 0x29820 ;  /* 0x0002982012007836 */ /* 0x000fe20000000000 */
[----:B------:R-:W-:Y:S01]  /*262d0*/  LEA R46, P3, R2, UR4, 0x1 ;  /* 0x00000004022e7c11 */ /* 0x000fe2000f8608ff */
[----:B------:R-:W-:-:S02]  /*262e0*/  VIADD R20, R212, 0x40 ;  /* 0x00000040d4147836 */ /* 0x000fc40000000000 */
[----:B------:R-:W-:Y:S01]  /*262f0*/  IMAD.IADD R3, R3, 0x1, R45 ;  /* 0x0000000103037824 */ /* 0x000fe200078e022d */
[----:B------:R-:W-:Y:S01]  /*26300*/  PRMT R0, RZ, 0x654, R0 ;  /* 0x00000654ff007816 */ /* 0x000fe20000000000 */
[----:B0-----:R0:W1:Y:S01]  /*26310*/  SHFL.IDX PT, R44, R46, RZ, 0x181f ;  /* 0x00181fff2e2c7589 */ /* 0x00106200000e0000 */
[----:B------:R-:W-:Y:S02]  /*26320*/  ISETP.GE.AND P1, PT, R20, R53, PT ;  /* 0x000000351400720c */ /* 0x000fe40003f26270 */
[----:B------:R-:W-:Y:S01]  /*26330*/  LEA.HI.X R20, R2, UR5, R3, 0x1, P3 ;  /* 0x0000000502147c11 */ /* 0x000fe200098f0c03 */
[----:B------:R2:W-:Y:S04]  /*26340*/  SYNCS.ARRIVE.TRANS64.RED.A1T0 RZ, [R0+URZ], RZ ;  /* 0x000000ff00ff79a7 */ /* 0x0005e8000810043f */
        /* <DEDUP_REMOVED lines=11> */
.L_x_2821:
[----:B------:R-:W-:Y:S05]  /*26400*/  BSYNC B1 ;  /* 0x0000000000017941 */ /* 0x000fea0003800000 */
.L_x_2820:
        /* <DEDUP_REMOVED lines=13> */
.L_x_2823:
[----:B------:R-:W-:Y:S05]  /*264e0*/  BSYNC B1 ;  /* 0x0000000000017941 */ /* 0x000fea0003800000 */
.L_x_2822:
        /* <DEDUP_REMOVED lines=13> */
.L_x_2825:
[----:B------:R-:W-:Y:S05]  /*265c0*/  BSYNC B1 ;  /* 0x0000000000017941 */ /* 0x000fea0003800000 */
.L_x_2824:
[----:B0-----:R-:W-:Y:S01]  /*265d0*/  IADD3 R0, R212, 0x60, RZ ;  /* 0x00000060d4007810 */ /* 0x001fe20007ffe0ff */
[----:B--2-4-:R-:W0:Y:S03]  /*265e0*/  SHFL.IDX PT, R20, R20, 0x3, 0x181f ;  /* 0x00781f0014147f89 */ /* 0x014e2600000e0000 */
        /* <DEDUP_REMOVED lines=14> */
.L_x_2817:
[----:B------:R-:W-:Y:S01]  /*266d0*/  ULDC.64 UR4, c[0x0][0xc00] ;  /* 0x0003000000047ab9 */ /* 0x000fe20000000a00 */
[----:B------:R-:W-:Y:S01]  /*266e0*/  IMAD.MOV.U32 R0, RZ, RZ, RZ ;  /* 0x000000ffff007224 */ /* 0x000fe200078e00ff */
[----:B------:R-:W-:Y:S01]  /*266f0*/  ISETP.NE.U32.AND P0, PT, RZ, UR4, PT ;  /* 0x00000004ff007c0c */ /* 0x000fe2000bf05070 */
[----:B------:R-:W2:Y:S01]  /*26700*/  LDC R25, c[0x0][0xbe8] ;  /* 0x0002fa00ff197b82 */ /* 0x000ea20000000800 */
[----:B------:R-:W-:Y:S02]  /*26710*/  IADD3 R2, P1, R225, UR4, RZ ;  /* 0x00000004e1027c10 */ /* 0x000fe4000ff3e0ff */
[----:B------:R-:W-:Y:S02]  /*26720*/  ISETP.NE.AND.EX P0, PT, RZ, UR5, PT, P0 ;  /* 0x00000005ff007c0c */ /* 0x000fe4000bf05300 */
[----:B------:R-:W-:Y:S01]  /*26730*/  IADD3.X R3, R226, UR5, RZ, P1, !PT ;  /* 0x00000005e2037c10 */ /* 0x000fe20008ffe4ff */
[----:B------:R-:W-:Y:S02]  /*26740*/  ULDC.64 UR4, c[0x0][0xc08] ;  /* 0x0003020000047ab9 */ /* 0x000fe40000000a00 */
        /* <DEDUP_REMOVED lines=19> */
.L_x_2827:
        /* <DEDUP_REMOVED lines=8> */
[----:B-----5:R-:W-:Y:S01]  /*26900*/  IMAD R2, R6, R9, RZ ;  /* 0x0000000906027224 */ /* 0x020fe200078e02ff */
[----:B---3--:R-:W-:-:S04]  /*26910*/  IADD3 R8, R212, -0x80, R3 ;  /* 0xffffff80d4087810 */ /* 0x008fc80007ffe003 */
        /* <DEDUP_REMOVED lines=9> */
[----:B------:R-:W3:Y:S01]  /*269b0*/  @P0 LDC R13, c[0x0][0xbec] ;  /* 0x0002fb00ff0d0b82 */ /* 0x000ee20000000800 */
[----:B------:R-:W-:Y:S01]  /*269c0*/  IMAD R7, R224, UR5, R7 ;  /* 0x00000005e0077c24 */ /* 0x000fe2000f8e0207 */
[----:B------:R-:W-:-:S04]  /*269d0*/  ULDC.64 UR4, c[0x0][0xb98] ;  /* 0x0002e60000047ab9 */ /* 0x000fc80000000a00 */
[----:B------:R-:W-:Y:S02]  /*269e0*/  IADD3 R3, R3, R7, RZ ;  /* 0x0000000703037210 */ /* 0x000fe40007ffe0ff */
[----:B------:R-:W5:Y:S01]  /*269f0*/  @P0 LDC R15, c[0x0][0xbf0] ;  /* 0x0002fc00ff0f0b82 */ /* 0x000f620000000800 */
[----:B------:R-:W-:-:S04]  /*26a00*/  IMAD.WIDE.U32 R2, R221, UR4, R2 ;  /* 0x00000004dd027c25 */ /* 0x000fc8000f8e0002 */
[----:B---3--:R-:W-:-:S05]  /*26a10*/  @P0 IMAD.HI.U32 R4, R8, R13, RZ ;  /* 0x0000000d08040227 */ /* 0x008fca00078e00ff */
        /* <DEDUP_REMOVED lines=19> */
.L_x_2829:
[----:B------:R-:W-:Y:S05]  /*26b50*/  BSYNC B1 ;  /* 0x0000000000017941 */ /* 0x000fea0003800000 */
.L_x_2828:
[----:B------:R-:W-:Y:S01]  /*26b60*/  ULDC.64 UR4, c[0x0][0xaa0] ;  /* 0x0002a80000047ab9 */ /* 0x000fe20000000a00 */
[----:B------:R-:W-:Y:S01]  /*26b70*/  LEA R7, R223, R229, 0x5 ;  /* 0x000000e5df077211 */ /* 0x000fe200078e28ff */
[----:B---3--:R-:W-:-:S04]  /*26b80*/  IMAD R3, R11, UR4, RZ ;  /* 0x000000040b037c24 */ /* 0x008fc8000f8e02ff */
[C---:B------:R-:W-:Y:S02]  /*26b90*/  IMAD R5, R0.reuse, UR5, R3 ;  /* 0x0000000500057c24 */ /* 0x040fe4000f8e0203 */
[----:B------:R-:W-:Y:S01]  /*26ba0*/  IMAD.WIDE.U32 R2, R0, UR4, RZ ;  /* 0x0000000400027c25 */ /* 0x000fe2000f8e00ff */
[----:B------:R-:W-:-:S03]  /*26bb0*/  ULDC.64 UR4, c[0x0][0xae8] ;  /* 0x0002ba0000047ab9 */ /* 0x000fc60000000a00 */
[----:B------:R-:W-:Y:S02]  /*26bc0*/  IMAD.IADD R9, R212, 0x1, R7 ;  /* 0x00000001d4097824 */ /* 0x000fe400078e0207 */
[----:B------:R-:W-:Y:S02]  /*26bd0*/  IMAD.IADD R3, R3, 0x1, R5 ;  /* 0x0000000103037824 */ /* 0x000fe400078e0205 */
[----:B------:R-:W-:Y:S02]  /*26be0*/  IMAD R7, R10, UR4, RZ ;  /* 0x000000040a077c24 */ /* 0x000fe4000f8e02ff */
[----:B------:R-:W-:-:S04]  /*26bf0*/  IMAD.WIDE.U32 R2, R224, UR4, R2 ;  /* 0x00000004e0027c25 */ /* 0x000fc8000f8e0002 */
[----:B------:R-:W-:Y:S01]  /*26c00*/  IMAD R7, R224, UR5, R7 ;  /* 0x00000005e0077c24 */ /* 0x000fe2000f8e0207 */
[----:B------:R-:W-:Y:S01]  /*26c10*/  ULDC.64 UR4, c[0x0][0xaf0] ;  /* 0x0002bc0000047ab9 */ /* 0x000fe20000000a00 */
[----:B--2---:R-:W-:-:S03]  /*26c20*/  @P2 IMAD.HI.U32 R0, R9, R12, RZ ;  /* 0x0000000c09002227 */ /* 0x004fc600078e00ff */
[----:B------:R-:W-:Y:S01]  /*26c30*/  IADD3 R3, R3, R7, RZ ;  /* 0x0000000703037210 */ /* 0x000fe20007ffe0ff */
[----:B------:R-:W-:Y:S01]  /*26c40*/  IMAD.MOV.U32 R5, RZ, RZ, R9 ;  /* 0x000000ffff057224 */ /* 0x000fe200078e0009 */
[----:B----4-:R-:W-:Y:S01]  /*26c50*/  @P2 SHF.R.U32.HI R5, RZ, R27, R0 ;  /* 0x0000001bff052219 */ /* 0x010fe20000011600 */
[----:B------:R-:W-:Y:S02]  /*26c60*/  IMAD R4, R227, UR4, RZ ;  /* 0x00000004e3047c24 */ /* 0x000fe4000f8e02ff */
        /* <DEDUP_REMOVED lines=24> */
.L_x_3061:
[----:B------:R-:W-:Y:S01]  /*26df0*/  IMAD R25, R6, R25, RZ ;  /* 0x0000001906197224 */ /* 0x000fe200078e02ff */
[----:B------:R-:W-:Y:S01]  /*26e00*/  BSSY B1, `(.L_x_2831) ;  /* 0x000000f000017945 */ /* 0x000fe20003800000 */
[----:B------:R-:W-:-:S05]  /*26e10*/  IMAD.IADD R212, R229, 0x1, R212 ;  /* 0x00000001e5d47824 */ /* 0x000fca00078e02d4 */
        /* <DEDUP_REMOVED lines=13> */
.L_x_2832:
[----:B------:R-:W-:Y:S05]  /*26ef0*/  BSYNC B1 ;  /* 0x0000000000017941 */ /* 0x000fea0003800000 */
.L_x_2831:
[----:B------:R-:W-:-:S03]  /*26f00*/  UMOV UR4, 0xffffffff ;  /* 0xffffffff00047882 */ /* 0x000fc60000000000 */
[----:B------:R-:W-:Y:S05]  /*26f10*/  BRA.DIV UR4, `(.L_x_2833) ;  /* 0x000000a204dc7947 */ /* 0x000fea000b800000 */
[----:B---3--:R3:W0:Y:S04]  /*26f20*/  SHFL.IDX PT, R0, R3, 0x1, 0x181f ;  /* 0x00381f0003007f89 */ /* 0x00862800000e0000 */
[----:B----4-:R3:W4:Y:S02]  /*26f30*/  SHFL.IDX PT, R14, R2, 0x1, 0x181f ;  /* 0x00381f00020e7f89 */ /* 0x01072400000e0000 */
.L_x_3065:
        /* <DEDUP_REMOVED lines=15> */
.L_x_2835:
[----:B------:R-:W-:Y:S05]  /*27030*/  BSYNC B1 ;  /* 0x0000000000017941 */ /* 0x000fea0003800000 */
.L_x_2834:
[----:B------:R-:W-:-:S03]  /*27040*/  UMOV UR4, 0xffffffff ;  /* 0xffffffff00047882 */ /* 0x000fc60000000000 */
[----:B------:R-:W-:Y:S05]  /*27050*/  BRA.DIV UR4, `(.L_x_2836) ;  /* 0x000000a204d47947 */ /* 0x000fea000b800000 */
[----:B0-----:R0:W0:Y:S04]  /*27060*/  SHFL.IDX PT, R0, R3, 0x2, 0x181f ;  /* 0x00581f0003007f89 */ /* 0x00102800000e0000 */
[----:B----4-:R4:W0:Y:S02]  /*27070*/  SHFL.IDX PT, R14, R2, 0x2, 0x181f ;  /* 0x00581f00020e7f89 */ /* 0x01082400000e0000 */
.L_x_3069:
        /* <DEDUP_REMOVED lines=15> */
.L_x_2838:
[----:B------:R-:W-:Y:S05]  /*27170*/  BSYNC B1 ;  /* 0x0000000000017941 */ /* 0x000fea0003800000 */
.L_x_2837:
[----:B------:R-:W-:-:S03]  /*27180*/  UMOV UR4, 0xffffffff ;  /* 0xffffffff00047882 */ /* 0x000fc60000000000 */
[----:B------:R-:W-:Y:S05]  /*27190*/  BRA.DIV UR4, `(.L_x_2839) ;  /* 0x000000a204cc7947 */ /* 0x000fea000b800000 */
[----:B0-----:R0:W0:Y:S04]  /*271a0*/  SHFL.IDX PT, R0, R3, 0x3, 0x181f ;  /* 0x00781f0003007f89 */ /* 0x00102800000e0000 */
[----:B------:R0:W0:Y:S02]  /*271b0*/  SHFL.IDX PT, R14, R2, 0x3, 0x181f ;  /* 0x00781f00020e7f89 */ /* 0x00002400000e0000 */
.L_x_3073:
[----:B0-234-:R-:W-:-:S04]  /*271c0*/  IADD3 R2, R212, 0x60, RZ ;  /* 0x00000060d4027810 */ /* 0x01dfc80007ffe0ff */
        /* <DEDUP_REMOVED lines=13> */
.L_x_2826:
[----:B------:R-:W-:Y:S05]  /*272a0*/  BSYNC B0 ;  /* 0x0000000000007941 */ /* 0x000fea0003800000 */
.L_x_2816:
[----:B------:R-:W-:Y:S02]  /*272b0*/  ULDC UR4, c[0x0][0xc3c] ;  /* 0x00030f0000047ab9 */ /* 0x000fe40000000800 */
[----:B-1----:R-:W-:-:S13]  /*272c0*/  ISETP.GE.AND P0, PT, R23, UR4, PT ;  /* 0x0000000417007c0c */ /* 0x002fda000bf06270 */
[----:B------:R-:W-:Y:S05]  /*272d0*/  @!P0 BRA `(.L_x_2840) ;  /* 0xfffffda000888947 */ /* 0x000fea000383ffff */
[----:B------:R-:W-:Y:S05]  /*272e0*/  BRA `(.L_x_2628) ;  /* 0x0000007c00dc7947 */ /* 0x000fea0003800000 */
.L_x_2626:
        /* <DEDUP_REMOVED lines=58> */
.L_x_2846:
[----:B------:R-:W-:Y:S01]  /*27690*/  UIADD3 UR4, UR4, 0x1f, URZ ;  /* 0x0000001f04047890 */ /* 0x000fe2000fffe03f */
[----:B------:R-:W-:-:S05]  /*276a0*/  IMAD.U32 R19, RZ, RZ, UR7 ;  /* 0x00000007ff137e24 */ /* 0x000fca000f8e00ff */
[----:B0-----:R-:W-:-:S13]  /*276b0*/  ISETP.LE.AND P6, PT, R10, UR4, PT ;  /* 0x000000040a007c0c */ /* 0x001fda000bfc3270 */
[----:B------:R-:W-:Y:S05]  /*276c0*/  @P6 BRA `(.L_x_2843) ;  /* 0x0000000400b06947 */ /* 0x000fea0003800000 */
[----:B------:R-:W-:Y:S01]  /*276d0*/  VIADD R7, R5, UR4 ;  /* 0x0000000405077c36 */ /* 0x000fe20008000000 */
[----:B------:R-:W-:Y:S01]  /*276e0*/  BSSY B0, `(.L_x_2844) ;  /* 0x0000007000007945 */ /* 0x000fe20003800000 */
[----:B------:R-:W-:-:S03]  /*276f0*/  MOV R0, RZ ;  /* 0x000000ff00007202 */ /* 0x000fc60000000f00 */
[----:B------:R-:W-:-:S13]  /*27700*/  ISETP.GE.OR P6, PT, R7, R10, !P0 ;  /* 0x0000000a0700720c */ /* 0x000fda00047c6670 */
[----:B------:R-:W-:Y:S05]  /*27710*/  @P6 BRA `(.L_x_2845) ;  /* 0x00000000000c6947 */ /* 0x000fea0003800000 */
[----:B------:R-:W0:Y:S02]  /*27720*/  LDC.64 R2, c[0x0][0xc80] ;  /* 0x00032000ff027b82 */ /* 0x000e240000000a00 */
[----:B0-----:R-:W-:-:S05]  /*27730*/  IMAD.WIDE R2, R7, 0x4, R2 ;  /* 0x0000000407027825 */ /* 0x001fca00078e0202 */
[----:B------:R0:W5:Y:S02]  /*27740*/  LDG.E R0, desc[UR52][R2.64] ;  /* 0x0000003402007981 */ /* 0x000164000c1e1900 */
.L_x_2845:
[----:B------:R-:W-:Y:S05]  /*27750*/  BSYNC B0 ;  /* 0x0000000000007941 */ /* 0x000fea0003800000 */
.L_x_2844:
        /* <DEDUP_REMOVED lines=20> */
.L_x_2842:
[----:B------:R-:W-:-:S04]  /*278a0*/  IMAD.IADD R11, R4, 0x1, -R3 ;  /* 0x00000001040b7824 */ /* 0x000fc800078e0a03 */
[----:B------:R-:W-:-:S05]  /*278b0*/  IMAD R2, R6, UR5, R11 ;  /* 0x0000000506027c24 */ /* 0x000fca000f8e020b */
[----:B------:R-:W-:Y:S02]  /*278c0*/  ISETP.GT.AND P0, PT, R2, UR6, PT ;  /* 0x0000000602007c0c */ /* 0x000fe4000bf04270 */
[----:B------:R-:W0:Y:S11]  /*278d0*/  LDC.64 R2, c[0x0][0xc90] ;  /* 0x00032400ff027b82 */ /* 0x000e360000000a00 */
[----:B------:R-:W-:-:S04]  /*278e0*/  VOTE.ANY R8, PT, !P0 ;  /* 0x0000000000087806 */ /* 0x000fc800040e0100 */
[----:B------:R-:W1:Y:S02]  /*278f0*/  POPC R13, R8 ;  /* 0x00000008000d7309 */ /* 0x000e640000000000 */
[----:B-1----:R-:W-:-:S05]  /*27900*/  IADD3 R19, R13, UR4, RZ ;  /* 0x000000040d137c10 */ /* 0x002fca000fffe0ff */
        /* <DEDUP_REMOVED lines=13> */
.L_x_2847:
[----:B-1----:R-:W-:Y:S02]  /*279e0*/  IMAD.MOV R2, RZ, RZ, -R3 ;  /* 0x000000ffff027224 */ /* 0x002fe400078e0a03 */
[----:B---3--:R-:W-:-:S03]  /*279f0*/  IMAD R16, R16, UR5, R11 ;  /* 0x0000000510107c24 */ /* 0x008fc6000f8e020b */
[----:B------:R-:W-:Y:S02]  /*27a00*/  MOV R11, R2 ;  /* 0x00000002000b7202 */ /* 0x000fe40000000f00 */
[----:B------:R-:W-:Y:S02]  /*27a10*/  IABS R2, R4 ;  /* 0x0000000400027213 */ /* 0x000fe40000000000 */
[----:B--2---:R-:W-:Y:S01]  /*27a20*/  IADD3 R9, -R16, UR6, RZ ;  /* 0x0000000610097c10 */ /* 0x004fe2000fffe1ff */
[----:B------:R-:W-:Y:S02]  /*27a30*/  IMAD R11, R11, R12, RZ ;  /* 0x0000000c0b0b7224 */ /* 0x000fe400078e02ff */
[----:B------:R-:W-:Y:S01]  /*27a40*/  IMAD.MOV R8, RZ, RZ, -R2 ;  /* 0x000000ffff087224 */ /* 0x000fe200078e0a02 */
[----:B------:R-:W-:Y:S01]  /*27a50*/  IABS R6, R9 ;  /* 0x0000000900067213 */ /* 0x000fe20000000000 */
[----:B------:R-:W-:-:S04]  /*27a60*/  IMAD.MOV.U32 R2, RZ, RZ, RZ ;  /* 0x000000ffff027224 */ /* 0x000fc800078e00ff */
[----:B------:R-:W-:-:S04]  /*27a70*/  IMAD.HI.U32 R2, R3, R11, R2 ;  /* 0x0000000b03027227 */ /* 0x000fc800078e0002 */
[----:B------:R-:W-:Y:S01]  /*27a80*/  IMAD.MOV.U32 R3, RZ, RZ, R6 ;  /* 0x000000ffff037224 */ /* 0x000fe200078e0006 */
[----:B------:R-:W-:-:S03]  /*27a90*/  MOV R6, R8 ;  /* 0x0000000800067202 */ /* 0x000fc60000000f00 */
        /* <DEDUP_REMOVED lines=10> */
[----:B------:R-:W-:Y:S02]  /*27b40*/  @!P2 IADD3 R2, -R2, RZ, RZ ;  /* 0x000000ff0202a210 */ /* 0x000fe40007ffe1ff */
        /* <DEDUP_REMOVED lines=8> */
[-C--:B------:R-:W-:Y:S02]  /*27bd0*/  IABS R8, R13.reuse ;  /* 0x0000000d00087213 */ /* 0x080fe40000000000 */
[----:B0-----:R-:W-:Y:S02]  /*27be0*/  IABS R10, R13 ;  /* 0x0000000d000a7213 */ /* 0x001fe40000000000 */
[----:B------:R-:W0:Y:S01]  /*27bf0*/  I2F.RP R6, R8 ;  /* 0x0000000800067306 */ /* 0x000e220000209400 */
[----:B------:R-:W-:-:S07]  /*27c00*/  IADD3 R18, -R13, RZ, RZ ;  /* 0x000000ff0d127210 */ /* 0x000fce0007ffe1ff */
[----:B0-----:R-:W0:Y:S02]  /*27c10*/  MUFU.RCP R6, R6 ;  /* 0x0000000600067308 */ /* 0x001e240000001000 */
[----:B0-----:R-:W-:-:S06]  /*27c20*/  VIADD R3, R6, 0xffffffe ;  /* 0x0ffffffe06037836 */ /* 0x001fcc0000000000 */
[----:B------:R-:W0:Y:S02]  /*27c30*/  F2I.FTZ.U32.TRUNC.NTZ R3, R3 ;  /* 0x0000000300037305 */ /* 0x000e24000021f000 */
[----:B0-----:R-:W-:-:S05]  /*27c40*/  IADD3 R7, RZ, -R3, RZ ;  /* 0x80000003ff077210 */ /* 0x001fca0007ffe0ff */
[----:B------:R-:W-:-:S04]  /*27c50*/  IMAD R7, R7, R8, RZ ;  /* 0x0000000807077224 */ /* 0x000fc800078e02ff */
[----:B------:R-:W-:-:S04]  /*27c60*/  IMAD.HI.U32 R2, R3, R7, R2 ;  /* 0x0000000703027227 */ /* 0x000fc800078e0002 */
        /* <DEDUP_REMOVED lines=18> */
.L_x_2843:
[----:B------:R-:W-:Y:S01]  /*27d90*/  IMAD.MOV.U32 R17, RZ, RZ, RZ ;  /* 0x000000ffff117224 */ /* 0x000fe200078e00ff */
[----:B------:R-:W-:Y:S01]  /*27da0*/  MOV R18, RZ ;  /* 0x000000ff00127202 */ /* 0x000fe20000000f00 */
[----:B------:R-:W-:-:S07]  /*27db0*/  IMAD.U32 R16, RZ, RZ, UR6 ;  /* 0x00000006ff107e24 */ /* 0x000fce000f8e00ff */
.L_x_2848:
[----:B------:R-:W-:-:S13]  /*27dc0*/  ISETP.NE.AND P0, PT, R5, RZ, PT ;  /* 0x000000ff0500720c */ /* 0x000fda0003f05270 */
[----:B------:R-:W0:Y:S01]  /*27dd0*/  @!P0 S2R R3, SR_CgaCtaId ;  /* 0x0000000000038919 */ /* 0x000e220000008800 */
[----:B------:R-:W-:-:S04]  /*27de0*/  @!P0 MOV R0, 0x400 ;  /* 0x0000040000008802 */ /* 0x000fc80000000f00 */
[----:B0-----:R-:W-:-:S05]  /*27df0*/  @!P0 LEA R0, R3, R0, 0x18 ;  /* 0x0000000003008211 */ /* 0x001fca00078ec0ff */
[----:B------:R2:W-:Y:S01]  /*27e00*/  @!P0 STS.128 [R0+0x298d0], R16 ;  /* 0x0298d01000008388 */ /* 0x0005e20000000c00 */
[----:B------:R-:W-:Y:S06]  /*27e10*/  BAR.ARV 0x5, 0x180 ;  /* 0x0146000000007b1d */ /* 0x000fec0000002000 */
.L_x_2841:
        /* <DEDUP_REMOVED lines=9> */
[----:B------:R-:W-:Y:S01]  /*27eb0*/  BSSY B7, `(.L_x_2849) ;  /* 0x00006fb000077945 */ /* 0x000fe20003800000 */
[----:B------:R-:W-:Y:S01]  /*27ec0*/  MOV R35, 0x1 ;  /* 0x0000000100237802 */ /* 0x000fe20000000f00 */
[----:B------:R-:W-:Y:S01]  /*27ed0*/  IMAD.MOV.U32 R28, RZ, RZ, RZ ;  /* 0x000000ffff1c7224 */ /* 0x000fe200078e00ff */
[----:B------:R-:W-:Y:S01]  /*27ee0*/  ULDC.64 UR40, c[0x0][0x198] ;  /* 0x0000660000287ab9 */ /* 0x000fe20000000a00 */
[----:B------:R-:W-:Y:S01]  /*27ef0*/  IMAD.MOV.U32 R23, RZ, RZ, RZ ;  /* 0x000000ffff177224 */ /* 0x000fe200078e00ff */
[----:B------:R-:W-:Y:S01]  /*27f00*/  ULOP3.LUT UR39, UR36, 0x2, URZ, 0xfc, !UPT ;  /* 0x0000000224277892 */ /* 0x000fe2000f8efc3f */
[----:B------:R-:W-:Y:S01]  /*27f10*/  IMAD.MOV.U32 R34, RZ, RZ, 0x1 ;  /* 0x00000001ff227424 */ /* 0x000fe200078e00ff */
[----:B------:R-:W-:Y:S01]  /*27f20*/  ULOP3.LUT UR37, UR36, 0x1, URZ, 0xfc, !UPT ;  /* 0x0000000124257892 */ /* 0x000fe2000f8efc3f */
[----:B------:R-:W-:Y:S01]  /*27f30*/  ULDC UR38, c[0x0][0xc] ;  /* 0x0000030000267ab9 */ /* 0x000fe20000000800 */
[C---:B-1----:R-:W-:Y:S01]  /*27f40*/  LOP3.LUT R10, R12.reuse, 0x7f, RZ, 0xc0, !PT ;  /* 0x0000007f0c0a7812 */ /* 0x042fe200078ec0ff */
[C---:B0-----:R-:W-:Y:S01]  /*27f50*/  IMAD.SHL.U32 R2, R12.reuse, 0x10, RZ ;  /* 0x000000100c027824 */ /* 0x041fe200078e00ff */
[C---:B------:R-:W-:Y:S01]  /*27f60*/  SHF.L.U32 R3, R12.reuse, 0x7, RZ ;  /* 0x000000070c037819 */ /* 0x040fe200000006ff */
[----:B------:R-:W-:Y:S01]  /*27f70*/  IMAD.SHL.U32 R11, R12, 0x2, RZ ;  /* 0x000000020c0b7824 */ /* 0x000fe200078e00ff */
[----:B------:R-:W-:-:S02]  /*27f80*/  SHF.R.U32.HI R7, RZ, 0x5, R10 ;  /* 0x00000005ff077819 */ /* 0x000fc4000001160a */
[----:B--2---:R-:W-:Y:S02]  /*27f90*/  LOP3.LUT R0, R2, 0x1b0, RZ, 0xc0, !PT ;  /* 0x000001b002007812 */ /* 0x004fe400078ec0ff */
[----:B------:R-:W-:Y:S01]  /*27fa0*/  SHF.R.U32.HI R5, RZ, 0x1, R12 ;  /* 0x00000001ff057819 */ /* 0x000fe2000001160c */
[----:B------:R-:W-:Y:S01]  /*27fb0*/  IMAD.SHL.U32 R9, R7, 0x200, RZ ;  /* 0x0000020007097824 */ /* 0x000fe200078e00ff */
[----:B------:R-:W-:Y:S01]  /*27fc0*/  LOP3.LUT R11, R0, 0x30, R11, 0x78, !PT ;  /* 0x00000030000b7812 */ /* 0x000fe200078e780b */
[----:B------:R-:W-:Y:S01]  /*27fd0*/  IMAD.SHL.U32 R0, R12, 0x20, RZ ;  /* 0x000000200c007824 */ /* 0x000fe200078e00ff */
[----:B------:R-:W-:Y:S02]  /*27fe0*/  LOP3.LUT R4, R3, 0x380, RZ, 0xc0, !PT ;  /* 0x0000038003047812 */ /* 0x000fe400078ec0ff */
[----:B------:R-:W-:Y:S02]  /*27ff0*/  LOP3.LUT R6, R9, 0x40, R2, 0xf8, !PT ;  /* 0x0000004009067812 */ /* 0x000fe400078ef802 */
[----:B------:R-:W-:-:S02]  /*28000*/  LOP3.LUT R5, R4, 0x30, R5, 0xf8, !PT ;  /* 0x0000003004057812 */ /* 0x000fc400078ef805 */
[----:B------:R-:W-:Y:S02]  /*28010*/  LOP3.LUT R4, R0, 0x80, RZ, 0xc0, !PT ;  /* 0x0000008000047812 */ /* 0x000fe400078ec0ff */
[----:B------:R-:W-:Y:S02]  /*28020*/  LOP3.LUT R8, R6, R11, RZ, 0xfc, !PT ;  /* 0x0000000b06087212 */ /* 0x000fe400078efcff */
[----:B------:R-:W-:Y:S02]  /*28030*/  SHF.L.U32 R37, R12, 0x2, RZ ;  /* 0x000000020c257819 */ /* 0x000fe400000006ff */
[----:B------:R-:W-:Y:S01]  /*28040*/  LOP3.LUT R6, R4, 0x10, R12, 0xf8, !PT ;  /* 0x0000001004067812 */ /* 0x000fe200078ef80c */
[----:B------:R-:W-:Y:S01]  /*28050*/  STL [R1+0x14], R8 ;  /* 0x0000140801007387 */ /* 0x000fe20000100800 */
[----:B------:R-:W-:Y:S02]  /*28060*/  LOP3.LUT R9, R9, 0x60, R0, 0xf8, !PT ;  /* 0x0000006009097812 */ /* 0x000fe400078ef800 */
[----:B------:R-:W-:-:S02]  /*28070*/  LOP3.LUT R4, R5, 0x70, R2, 0x78, !PT ;  /* 0x0000007005047812 */ /* 0x000fc400078e7802 */
[----:B------:R-:W-:Y:S02]  /*28080*/  LOP3.LUT R6, R6, 0x10, R37, 0x78, !PT ;  /* 0x0000001006067812 */ /* 0x000fe400078e7825 */
[----:B------:R-:W-:Y:S02]  /*28090*/  LOP3.LUT R9, R9, 0x100, R0, 0xf8, !PT ;  /* 0x0000010009097812 */ /* 0x000fe400078ef800 */
[----:B------:R-:W-:Y:S02]  /*280a0*/  LOP3.LUT R4, R4, 0xc00, R3, 0xf8, !PT ;  /* 0x00000c0004047812 */ /* 0x000fe400078ef803 */
[----:B------:R-:W-:Y:S01]  /*280b0*/  LOP3.LUT R3, R9, R6, RZ, 0xfc, !PT ;  /* 0x0000000609037212 */ /* 0x000fe200078efcff */
[----:B------:R-:W-:Y:S01]  /*280c0*/  IMAD.SHL.U32 R6, R7, 0x400, RZ ;  /* 0x0000040007067824 */ /* 0x000fe200078e00ff */
[----:B------:R-:W-:Y:S01]  /*280d0*/  R2P PR, R12, 0x14 ;  /* 0x000000140c007804 */ /* 0x000fe20000000000 */
[----:B------:R3:W-:Y:S01]  /*280e0*/  STL [R1+0x20], R4 ;  /* 0x0000200401007387 */ /* 0x0007e20000100800 */
[----:B------:R-:W-:-:S02]  /*280f0*/  LOP3.LUT R11, R0, 0x380, RZ, 0xc0, !PT ;  /* 0x00000380000b7812 */ /* 0x000fc400078ec0ff */
[----:B------:R-:W-:Y:S01]  /*28100*/  SHF.R.U32.HI R5, RZ, 0x2, R10 ;  /* 0x00000002ff057819 */ /* 0x000fe2000001160a */
[----:B------:R0:W-:Y:S01]  /*28110*/  STL [R1+0x1c], R3 ;  /* 0x00001c0301007387 */ /* 0x0001e20000100800 */
[----:B------:R-:W-:Y:S02]  /*28120*/  LOP3.LUT R11, R11, 0x30, R2, 0xf8, !PT ;  /* 0x000000300b0b7812 */ /* 0x000fe400078ef802 */
[----:B------:R-:W-:Y:S02]  /*28130*/  LOP3.LUT R2, R2, 0x30, RZ, 0xc0, !PT ;  /* 0x0000003002027812 */ /* 0x000fe400078ec0ff */
[----:B------:R-:W-:Y:S01]  /*28140*/  LOP3.LUT R0, R5, 0x60, R0, 0xf8, !PT ;  /* 0x0000006005007812 */ /* 0x000fe200078ef800 */
[----:B---3--:R-:W-:Y:S01]  /*28150*/  IMAD.U32 R4, RZ, RZ, UR4 ;  /* 0x00000004ff047e24 */ /* 0x008fe2000f8e00ff */
[----:B------:R-:W-:Y:S01]  /*28160*/  LOP3.LUT R37, R11, 0x70, R37, 0x78, !PT ;  /* 0x000000700b257812 */ /* 0x000fe200078e7825 */
[----:B0-----:R-:W-:-:S03]  /*28170*/  IMAD.MOV.U32 R3, RZ, RZ, 0x40 ;  /* 0x00000040ff037424 */ /* 0x001fc600078e00ff */
[----:B------:R-:W-:Y:S02]  /*28180*/  LEA R22, R4, R22, 0x18 ;  /* 0x0000001604167211 */ /* 0x000fe400078ec0ff */
        /* <DEDUP_REMOVED lines=11> */
.L_x_2965:
[----:B------:R-:W0:Y:S02]  /*28240*/  LDC.64 R24, c[0x0][0xc88] ;  /* 0x00032200ff187b82 */ /* 0x000e240000000a00 */
[----:B0-----:R-:W-:-:S06]  /*28250*/  IMAD.WIDE R24, R19, 0x4, R24 ;  /* 0x0000000413187825 */ /* 0x001fcc00078e0218 */
[----:B--2---:R-:W2:Y:S01]  /*28260*/  LDG.E R24, desc[UR52][R24.64] ;  /* 0x0000003418187981 */ /* 0x004ea2000c1e1900 */
[----:B------:R-:W-:Y:S05]  /*28270*/  YIELD ;  /* 0x0000000000007946 */ /* 0x000fea0003800000 */
[----:B------:R-:W-:Y:S01]  /*28280*/  ULDC.64 UR4, c[0x0][0xa28] ;  /* 0x00028a0000047ab9 */ /* 0x000fe20000000a00 */
[----:B------:R-:W-:Y:S01]  /*28290*/  IMAD.MOV.U32 R8, RZ, RZ, RZ ;  /* 0x000000ffff087224 */ /* 0x000fe200078e00ff */
[----:B------:R-:W-:Y:S01]  /*282a0*/  ISETP.NE.U32.AND P0, PT, RZ, UR4, PT ;  /* 0x00000004ff007c0c */ /* 0x000fe2000bf05070 */
[----:B------:R-:W-:Y:S01]  /*282b0*/  ULDC.64 UR6, c[0x0][0xa10] ;  /* 0x0002840000067ab9 */ /* 0x000fe20000000a00 */
[----:B------:R-:W-:Y:S01]  /*282c0*/  IMAD.MOV.U32 R29, RZ, RZ, RZ ;  /* 0x000000ffff1d7224 */ /* 0x000fe200078e00ff */
[----:B------:R-:W-:Y:S01]  /*282d0*/  ULDC.64 UR8, c[0x0][0xa18] ;  /* 0x0002860000087ab9 */ /* 0x000fe20000000a00 */
[----:B------:R-:W-:-:S02]  /*282e0*/  ISETP.NE.AND.EX P0, PT, RZ, UR5, PT, P0 ;  /* 0x00000005ff007c0c */ /* 0x000fc4000bf05300 */
[----:B-12---:R-:W-:-:S11]  /*282f0*/  SHF.R.S32.HI R0, RZ, 0x1f, R24 ;  /* 0x0000001fff007819 */ /* 0x006fd60000011418 */
[C---:B------:R-:W-:Y:S01]  /*28300*/  @P0 LEA R2, P1, R24.reuse, UR4, 0x2 ;  /* 0x0000000418020c11 */ /* 0x040fe2000f8210ff */
[C---:B------:R-:W-:Y:S01]  /*28310*/  IMAD.SHL.U32 R25, R24.reuse, 0x4, RZ ;  /* 0x0000000418197824 */ /* 0x040fe200078e00ff */
[C-C-:B------:R-:W-:Y:S01]  /*28320*/  SHF.L.U64.HI R26, R24.reuse, 0x2, R0.reuse ;  /* 0x00000002181a7819 */ /* 0x140fe20000010200 */
[----:B------:R0:W-:Y:S01]  /*28330*/  STL [R1+0x38], R0 ;  /* 0x0000380001007387 */ /* 0x0001e20000100800 */
[----:B------:R-:W-:Y:S01]  /*28340*/  @P0 LEA.HI.X R3, R24, UR5, R0, 0x2, P1 ;  /* 0x0000000518030c11 */ /* 0x000fe200088f1400 */
[----:B------:R-:W-:-:S04]  /*28350*/  ULDC.64 UR4, c[0x0][0xa00] ;  /* 0x0002800000047ab9 */ /* 0x000fc80000000a00 */
[----:B------:R1:W2:Y:S01]  /*28360*/  @P0 LDG.E R8, desc[UR52][R2.64] ;  /* 0x0000003402080981 */ /* 0x0002a2000c1e1900 */
[----:B------:R-:W-:Y:S02]  /*28370*/  ISETP.NE.U32.AND P0, PT, RZ, UR4, PT ;  /* 0x00000004ff007c0c */ /* 0x000fe4000bf05070 */
[----:B------:R-:W-:Y:S02]  /*28380*/  ISETP.NE.U32.AND P1, PT, RZ, UR6, PT ;  /* 0x00000006ff007c0c */ /* 0x000fe4000bf25070 */
[----:B------:R-:W-:Y:S02]  /*28390*/  ISETP.NE.AND.EX P0, PT, RZ, UR5, PT, P0 ;  /* 0x00000005ff007c0c */ /* 0x000fe4000bf05300 */
[----:B------:R-:W-:Y:S02]  /*283a0*/  ISETP.NE.AND.EX P1, PT, RZ, UR7, PT, P1 ;  /* 0x00000007ff007c0c */ /* 0x000fe4000bf25310 */
[C---:B------:R-:W-:Y:S02]  /*283b0*/  IADD3 R4, P4, R25.reuse, UR6, RZ ;  /* 0x0000000619047c10 */ /* 0x040fe4000ff9e0ff */
[----:B-1----:R-:W-:-:S02]  /*283c0*/  IADD3 R2, P3, R25, UR4, RZ ;  /* 0x0000000419027c10 */ /* 0x002fc4000ff7e0ff */
[----:B0-----:R-:W-:Y:S02]  /*283d0*/  MOV R0, RZ ;  /* 0x000000ff00007202 */ /* 0x001fe40000000f00 */
[C---:B------:R-:W-:Y:S02]  /*283e0*/  IADD3.X R3, R26.reuse, UR5, RZ, P3, !PT ;  /* 0x000000051a037c10 */ /* 0x040fe40009ffe4ff */
[----:B------:R-:W-:Y:S02]  /*283f0*/  IADD3.X R5, R26, UR7, RZ, P4, !PT ;  /* 0x000000071a057c10 */ /* 0x000fe4000a7fe4ff */
[----:B------:R-:W-:Y:S01]  /*28400*/  ISETP.NE.U32.AND P2, PT, RZ, UR8, PT ;  /* 0x00000008ff007c0c */ /* 0x000fe2000bf45070 */
[----:B------:R-:W5:Y:S01]  /*28410*/  @P0 LDG.E R29, desc[UR52][R2.64] ;  /* 0x00000034021d0981 */ /* 0x000f62000c1e1900 */
[----:B------:R-:W-:Y:S02]  /*28420*/  ULDC UR4, c[0x0][0x288] ;  /* 0x0000a20000047ab9 */ /* 0x000fe40000000800 */
[----:B------:R-:W-:Y:S01]  /*28430*/  ISETP.NE.AND.EX P2, PT, RZ, UR9, PT, P2 ;  /* 0x00000009ff007c0c */ /* 0x000fe2000bf45320 */
[----:B------:R-:W5:Y:S01]  /*28440*/  @P1 LDG.E R0, desc[UR52][R4.64] ;  /* 0x0000003404001981 */ /* 0x000f62000c1e1900 */
[----:B------:R-:W-:Y:S01]  /*28450*/  IMAD.U32 R30, RZ, RZ, UR4 ;  /* 0x00000004ff1e7e24 */ /* 0x000fe2000f8e00ff */
[----:B------:R-:W-:-:S02]  /*28460*/  ULDC.64 UR4, c[0x0][0x418] ;  /* 0x0001060000047ab9 */ /* 0x000fc40000000a00 */
[----:B------:R-:W-:-:S03]  /*28470*/  UISETP.NE.U32.AND UP0, UPT, UR4, URZ, UPT ;  /* 0x0000003f0400728c */ /* 0x000fc6000bf05070 */
[----:B------:R-:W-:Y:S01]  /*28480*/  ULDC UR4, c[0x0][0x424] ;  /* 0x0001090000047ab9 */ /* 0x000fe20000000800 */
[----:B------:R-:W-:-:S03]  /*28490*/  UISETP.NE.AND.EX UP0, UPT, UR5, URZ, UPT, UP0 ;  /* 0x0000003f0500728c */ /* 0x000fc6000bf05300 */
[----:B------:R-:W-:Y:S01]  /*284a0*/  ULDC UR5, c[0x0][0x2f0] ;  /* 0x0000bc0000057ab9 */ /* 0x000fe20000000800 */
[----:B------:R-:W-:Y:S01]  /*284b0*/  @P2 IADD3 R6, P3, R25, UR8, RZ ;  /* 0x0000000819062c10 */ /* 0x000fe2000ff7e0ff */
[----:B------:R-:W-:-:S03]  /*284c0*/  USEL UR4, UR4, 0x1, UP0 ;  /* 0x0000000104047887 */ /* 0x000fc60008000000 */
[----:B------:R-:W-:Y:S01]  /*284d0*/  @P2 IADD3.X R7, R26, UR9, RZ, P3, !PT ;  /* 0x000000091a072c10 */ /* 0x000fe20009ffe4ff */
[----:B------:R-:W-:-:S03]  /*284e0*/  UIMAD UR4, UR4, UR5, URZ ;  /* 0x00000005040472a4 */ /* 0x000fc6000f8e023f */
[----:B------:R-:W-:Y:S01]  /*284f0*/  ULDC UR5, c[0x0][0x348] ;  /* 0x0000d20000057ab9 */ /* 0x000fe20000000800 */
[----:B------:R0:W5:Y:S02]  /*28500*/  @P2 LDG.E R30, desc[UR52][R6.64] ;  /* 0x00000034061e2981 */ /* 0x000164000c1e1900 */
[----:B0-----:R-:W-:Y:S02]  /*28510*/  IMAD.U32 R6, RZ, RZ, UR5 ;  /* 0x00000005ff067e24 */ /* 0x001fe4000f8e00ff */
[----:B------:R-:W-:Y:S01]  /*28520*/  IMAD.U32 R7, RZ, RZ, UR4 ;  /* 0x00000004ff077e24 */ /* 0x000fe2000f8e00ff */
[----:B--2---:R0:W-:Y:S01]  /*28530*/  STL [R1+0x8], R8 ;  /* 0x0000080801007387 */ /* 0x0041e20000100800 */
[----:B------:R-:W-:Y:S05]  /*28540*/  @P2 BRA `(.L_x_2850) ;  /* 0x0000000000102947 */ /* 0x000fea0003800000 */
[----:B------:R-:W-:Y:S05]  /*28550*/  @!P0 BRA `(.L_x_2850) ;  /* 0x00000000000c8947 */ /* 0x000fea0003800000 */
[----:B-----5:R-:W2:Y:S04]  /*28560*/  LDG.E R30, desc[UR52][R2.64] ;  /* 0x00000034021e7981 */ /* 0x020ea8000c1e1900 */
[----:B------:R-:W2:Y:S02]  /*28570*/  LDG.E R2, desc[UR52][R2.64+0x4] ;  /* 0x0000043402027981 */ /* 0x000ea4000c1e1900 */
[----:B--2---:R-:W-:-:S07]  /*28580*/  IADD3 R30, -R30, R2, RZ ;  /* 0x000000021e1e7210 */ /* 0x004fce0007ffe1ff */
.L_x_2850:
        /* <DEDUP_REMOVED lines=9> */
.L_x_2851:
        /* <DEDUP_REMOVED lines=9> */
.L_x_2852:
[----:B-1----:R-:W2:Y:S01]  /*286b0*/  @P1 LDG.E R2, desc[UR52][R4.64] ;  /* 0x0000003404021981 */ /* 0x002ea2000c1e1900 */
[----:B------:R-:W1:Y:S03]  /*286c0*/  LDC R3, c[0x0][0x448] ;  /* 0x00011200ff037b82 */ /* 0x000e660000000800 */
[----:B------:R3:W2:Y:S01]  /*286d0*/  @P1 LDG.E R4, desc[UR52][R4.64+0x4] ;  /* 0x0000043404041981 */ /* 0x0006a2000c1e1900 */
[----:B-----5:R-:W-:Y:S01]  /*286e0*/  IMAD.IADD R7, R7, 0x1, -R8 ;  /* 0x0000000107077824 */ /* 0x020fe200078e0a08 */
[----:B------:R-:W-:Y:S01]  /*286f0*/  BSSY B0, `(.L_x_2853) ;  /* 0x0000125000007945 */ /* 0x000fe20003800000 */
[----:B-1----:R-:W-:-:S13]  /*28700*/  ISETP.NE.AND P0, PT, R3, 0x1, PT ;  /* 0x000000010300780c */ /* 0x002fda0003f05270 */
[----:B------:R-:W1:Y:S08]  /*28710*/  @P0 LDC R3, c[0x0][0x44c] ;  /* 0x00011300ff030b82 */ /* 0x000e700000000800 */
[----:B---3--:R-:W3:Y:S01]  /*28720*/  @P0 LDC R5, c[0x0][0x450] ;  /* 0x00011400ff050b82 */ /* 0x008ee20000000800 */
[----:B--2---:R-:W-:Y:S01]  /*28730*/  @P1 IMAD.IADD R6, R4, 0x1, -R2 ;  /* 0x0000000104061824 */ /* 0x004fe200078e0a02 */
[----:B------:R-:W-:-:S03]  /*28740*/  SHF.L.U32 R2, R17, 0x7, RZ ;  /* 0x0000000711027819 */ /* 0x000fc600000006ff */
[----:B------:R-:W-:Y:S02]  /*28750*/  IMAD.IADD R27, R7, 0x1, R6 ;  /* 0x00000001071b7824 */ /* 0x000fe400078e0206 */
[----:B------:R-:W-:-:S03]  /*28760*/  VIADD R2, R2, 0x7f ;  /* 0x0000007f02027836 */ /* 0x000fc60000000000 */
[C---:B------:R-:W-:Y:S01]  /*28770*/  IADD3 R32, R27.reuse, 0x9f, RZ ;  /* 0x0000009f1b207810 */ /* 0x040fe20007ffe0ff */
[----:B-1----:R-:W-:Y:S01]  /*28780*/  @P0 IMAD.HI.U32 R3, R2, R3, RZ ;  /* 0x0000000302030227 */ /* 0x002fe200078e00ff */
[----:B------:R-:W-:-:S03]  /*28790*/  IADD3 R20, R27, 0xa0, -R30 ;  /* 0x000000a01b147810 */ /* 0x000fc60007ffe81e */
[----:B------:R-:W-:Y:S01]  /*287a0*/  IMAD.HI R32, R32, 0x66666667, RZ ;  /* 0x6666666720207827 */ /* 0x000fe200078e02ff */
[----:B---3--:R-:W-:-:S04]  /*287b0*/  @P0 SHF.R.U32.HI R2, RZ, R5, R3 ;  /* 0x00000005ff020219 */ /* 0x008fc80000011603 */
[----:B------:R-:W-:Y:S01]  /*287c0*/  SHF.R.U32.HI R3, RZ, 0x1f, R32 ;  /* 0x0000001fff037819 */ /* 0x000fe20000011620 */
[----:B------:R-:W-:-:S03]  /*287d0*/  IMAD.IADD R2, R20, 0x1, R2 ;  /* 0x0000000114027824 */ /* 0x000fc600078e0202 */
[----:B------:R-:W-:Y:S01]  /*287e0*/  LEA.HI.SX32 R32, R32, R3, 0x1a ;  /* 0x0000000320207211 */ /* 0x000fe200078fd2ff */
[----:B------:R-:W-:-:S05]  /*287f0*/  IMAD.HI R2, R2, 0x66666667, RZ ;  /* 0x6666666702027827 */ /* 0x000fca00078e02ff */
[----:B------:R-:W-:-:S04]  /*28800*/  SHF.R.U32.HI R3, RZ, 0x1f, R2 ;  /* 0x0000001fff037819 */ /* 0x000fc80000011602 */
[----:B------:R-:W-:-:S04]  /*28810*/  LEA.HI.SX32 R3, R2, R3, 0x1a ;  /* 0x0000000302037211 */ /* 0x000fc800078fd2ff */
[----:B------:R-:W-:-:S05]  /*28820*/  VIMNMX R2, R32, R3, PT ;  /* 0x0000000320027248 */ /* 0x000fca0003fe0100 */
[--C-:B------:R-:W-:Y:S02]  /*28830*/  IMAD R2, R2, 0xa0, -R7.reuse ;  /* 0x000000a002027824 */ /* 0x100fe400078e0a07 */
[----:B------:R-:W-:-:S03]  /*28840*/  IMAD.MOV R7, RZ, RZ, -R7 ;  /* 0x000000ffff077224 */ /* 0x000fc600078e0a07 */
[----:B------:R-:W-:Y:S02]  /*28850*/  VIMNMX R2, R2, R6, PT ;  /* 0x0000000602027248 */ /* 0x000fe40003fe0100 */
[----:B------:R-:W-:-:S04]  /*28860*/  VIMNMX R7, RZ, R7, !PT ;  /* 0x00000007ff077248 */ /* 0x000fc80007fe0100 */
[----:B------:R-:W-:Y:S01]  /*28870*/  ISETP.GT.AND P0, PT, R2, R7, PT ;  /* 0x000000070200720c */ /* 0x000fe20003f04270 */
[----:B------:R-:W-:-:S05]  /*28880*/  IMAD.WIDE.U32 R4, R7, -0x33333333, RZ ;  /* 0xcccccccd07047825 */ /* 0x000fca00078e00ff */
[----:B------:R-:W-:-:S04]  /*28890*/  SHF.R.U32.HI R4, RZ, 0x7, R5 ;  /* 0x00000007ff047819 */ /* 0x000fc80000011605 */
[----:B------:R-:W-:-:S03]  /*288a0*/  MOV R3, R4 ;  /* 0x0000000400037202 */ /* 0x000fc60000000f00 */
        /* <DEDUP_REMOVED lines=14> */
.L_x_3076:
[----:B--2---:R-:W-:Y:S02]  /*28990*/  ISETP.NE.AND P0, PT, R14, RZ, PT ;  /* 0x000000ff0e00720c */ /* 0x004fe40003f05270 */
[----:B------:R-:W-:-:S11]  /*289a0*/  PLOP3.LUT P6, PT, PT, PT, PT, 0x8, 0x0 ;  /* 0x000000000000781c */ /* 0x000fd60003fce170 */
[----:B------:R-:W-:Y:S05]  /*289b0*/  @P0 BRA `(.L_x_2856) ;  /* 0x00000000000c0947 */ /* 0x000fea0003800000 */
[----:B------:R-:W-:-:S03]  /*289c0*/  UMOV UR4, 0xffffffff ;  /* 0xffffffff00047882 */ /* 0x000fc60000000000 */
[----:B------:R-:W-:Y:S05]  /*289d0*/  BRA.DIV UR4, `(.L_x_2857) ;  /* 0x0000008e04387947 */ /* 0x000fea000b800000 */
[----:B------:R-:W-:-:S13]  /*289e0*/  ELECT P6, URZ, PT ;  /* 0x00000000003f782f */ /* 0x000fda00038c0000 */
.L_x_2856:
[----:B-1----:R-:W2:Y:S01]  /*289f0*/  LDL R5, [R1+0x3c] ;  /* 0x00003c0001057983 */ /* 0x002ea20000100800 */
[----:B------:R-:W-:Y:S01]  /*28a00*/  BSSY B1, `(.L_x_2858) ;  /* 0x0000008000017945 */ /* 0x000fe20003800000 */
[----:B--2---:R-:W-:-:S05]  /*28a10*/  VIADD R5, R5, 0x1 ;  /* 0x0000000105057836 */ /* 0x004fca0000000000 */
[----:B------:R-:W-:-:S04]  /*28a20*/  LEA.HI R6, R5, R5, RZ, 0x1 ;  /* 0x0000000505067211 */ /* 0x000fc800078f08ff */
[----:B------:R-:W-:-:S05]  /*28a30*/  LOP3.LUT R6, R6, 0xfffffffe, RZ, 0xc0, !PT ;  /* 0xfffffffe06067812 */ /* 0x000fca00078ec0ff */
[----:B------:R-:W-:-:S05]  /*28a40*/  IMAD.IADD R5, R5, 0x1, -R6 ;  /* 0x0000000105057824 */ /* 0x000fca00078e0a06 */
[----:B------:R-:W-:-:S04]  /*28a50*/  SHF.L.U32 R5, R5, 0x1f, RZ ;  /* 0x0000001f05057819 */ /* 0x000fc800000006ff */
[----:B------:R-:W1:Y:S02]  /*28a60*/  SYNCS.PHASECHK.TRANS64.TRYWAIT P0, [R22+URZ+0x29820], R5 ;  /* 0x02982005160075a7 */ /* 0x000e64000800017f */
[----:B-1----:R-:W-:Y:S05]  /*28a70*/  @!P0 BRA `(.L_x_2859) ;  /* 0x0000008c00308947 */ /* 0x002fea0003800000 */
.L_x_3079:
[----:B------:R-:W-:Y:S05]  /*28a80*/  BSYNC B1 ;  /* 0x0000000000017941 */ /* 0x000fea0003800000 */
.L_x_2858:
[----:B------:R-:W-:Y:S04]  /*28a90*/  BSSY B1, `(.L_x_2860) ;  /* 0x000006c000017945 */ /* 0x000fe80003800000 */
[----:B------:R-:W-:Y:S05]  /*28aa0*/  @!P6 BRA `(.L_x_2861) ;  /* 0x0000000400a8e947 */ /* 0x000fea0003800000 */
[----:B------:R-:W-:Y:S01]  /*28ab0*/  IMAD R9, R28, 0x8, R22 ;  /* 0x000000081c097824 */ /* 0x000fe200078e0216 */
[----:B0-----:R-:W-:Y:S01]  /*28ac0*/  SHF.L.U32 R8, R35, 0x1f, RZ ;  /* 0x0000001f23087819 */ /* 0x001fe200000006ff */
[----:B------:R-:W0:Y:S01]  /*28ad0*/  S2R R6, SR_TID.X ;  /* 0x0000000000067919 */ /* 0x000e220000002100 */
[----:B------:R-:W-:Y:S02]  /*28ae0*/  BSSY B2, `(.L_x_2862) ;  /* 0x0000005000027945 */ /* 0x000fe40003800000 */
[----:B------:R-:W2:Y:S01]  /*28af0*/  SYNCS.PHASECHK.TRANS64.TRYWAIT P0, [R9+URZ+0x298a0], R8 ;  /* 0x0298a008090075a7 */ /* 0x000ea2000800017f */
[----:B0-----:R-:W-:-:S04]  /*28b00*/  LOP3.LUT R6, R6, 0x7f, RZ, 0xc0, !PT ;  /* 0x0000007f06067812 */ /* 0x001fc800078ec0ff */
[----:B------:R-:W-:Y:S01]  /*28b10*/  ISETP.NE.AND P1, PT, R6, RZ, PT ;  /* 0x000000ff0600720c */ /* 0x000fe20003f25270 */
[----:B--2---:R-:W-:-:S12]  /*28b20*/  @!P0 BRA `(.L_x_2863) ;  /* 0x0000008c00188947 */ /* 0x004fd80003800000 */
.L_x_3080:
[----:B------:R-:W-:Y:S05]  /*28b30*/  BSYNC B2 ;  /* 0x0000000000027941 */ /* 0x000fea0003800000 */
.L_x_2862:
        /* <DEDUP_REMOVED lines=9> */
.L_x_2865:
[----:B------:R-:W-:Y:S05]  /*28bd0*/  BSYNC B2 ;  /* 0x0000000000027941 */ /* 0x000fea0003800000 */
.L_x_2864:
[----:B------:R-:W-:Y:S01]  /*28be0*/  IMAD.MOV.U32 R11, RZ, RZ, RZ ;  /* 0x000000ffff0b7224 */ /* 0x000fe200078e00ff */
[----:B------:R-:W-:Y:S01]  /*28bf0*/  UIADD3 UR4, UP0, UR40, 0x570, URZ ;  /* 0x0000057028047890 */ /* 0x000fe2000ff1e03f */
[----:B------:R-:W-:Y:S01]  /*28c00*/  IMAD R7, R28, 0x7800, R22 ;  /* 0x000078001c077824 */ /* 0x000fe200078e0216 */
[----:B------:R-:W-:Y:S01]  /*28c10*/  PLOP3.LUT P0, PT, PT, PT, PT, 0x80, 0x0 ;  /* 0x000000000000781c */ /* 0x000fe20003f0f070 */
[----:B------:R-:W-:Y:S01]  /*28c20*/  IMAD R6, R3, 0xa0, R0 ;  /* 0x000000a003067824 */ /* 0x000fe200078e0200 */
[----:B------:R-:W-:Y:S01]  /*28c30*/  R2UR UR10, R11 ;  /* 0x000000000b0a72ca */ /* 0x000fe200000e0000 */
[----:B-1----:R-:W-:Y:S01]  /*28c40*/  VIADD R5, R9, 0x29890 ;  /* 0x0002989009057836 */ /* 0x002fe20000000000 */
[----:B------:R-:W-:Y:S01]  /*28c50*/  IADD3 R10, R7, 0x1a400, RZ ;  /* 0x0001a400070a7810 */ /* 0x000fe20007ffe0ff */
[----:B------:R-:W-:Y:S01]  /*28c60*/  VIADD R6, R6, 0xffffff60 ;  /* 0xffffff6006067836 */ /* 0x000fe20000000000 */
[----:B------:R-:W-:Y:S01]  /*28c70*/  UIADD3.X UR5, URZ, UR41, URZ, UP0, !UPT ;  /* 0x000000293f057290 */ /* 0x000fe200087fe43f */
[----:B------:R-:W-:Y:S01]  /*28c80*/  UMOV UR6, 0x0 ;  /* 0x0000000000067882 */ /* 0x000fe20000000000 */
[----:B------:R-:W-:-:S10]  /*28c90*/  UMOV UR7, 0x12f00000 ;  /* 0x12f0000000077882 */ /* 0x000fd40000000000 */
.L_x_2866:
        /* <DEDUP_REMOVED lines=15> */
.L_x_2867:
        /* <DEDUP_REMOVED lines=15> */
.L_x_2868:
        /* <DEDUP_REMOVED lines=13> */
.L_x_3081:
[----:B------:R-:W-:Y:S05]  /*28f50*/  BSYNC B2 ;  /* 0x0000000000027941 */ /* 0x000fea0003800000 */
.L_x_2869:
[----:B------:R-:W-:Y:S01]  /*28f60*/  BSSY B2, `(.L_x_2871) ;  /* 0x000000b000027945 */ /* 0x000fe20003800000 */
[----:B------:R-:W-:Y:S01]  /*28f70*/  IMAD.MOV.U32 R12, RZ, RZ, 0x0 ;  /* 0x00000000ff0c7424 */ /* 0x000fe200078e00ff */
[----:B------:R-:W-:Y:S02]  /*28f80*/  MOV R13, 0x12f00000 ;  /* 0x12f00000000d7802 */ /* 0x000fe40000000f00 */
[----:B------:R-:W-:Y:S05]  /*28f90*/  @P1 BRA `(.L_x_2872) ;  /* 0x00000000001c1947 */ /* 0x000fea0003800000 */
[----:B------:R-:W2:Y:S02]  /*28fa0*/  S2R R5, SR_TID.X ;  /* 0x0000000000057919 */ /* 0x000ea40000002100 */
[----:B--2---:R-:W-:Y:S01]  /*28fb0*/  LOP3.LUT R7, R5, 0x1f, RZ, 0xc0, !PT ;  /* 0x0000001f05077812 */ /* 0x004fe200078ec0ff */
[----:B------:R-:W-:-:S03]  /*28fc0*/  IMAD.MOV.U32 R5, RZ, RZ, 0x5000 ;  /* 0x00005000ff057424 */ /* 0x000fc600078e00ff */
[----:B------:R-:W-:Y:S01]  /*28fd0*/  ISETP.NE.AND P0, PT, R7, RZ, PT ;  /* 0x000000ff0700720c */ /* 0x000fe20003f05270 */
[----:B------:R2:W-:-:S12]  /*28fe0*/  SYNCS.ARRIVE.TRANS64 RZ, [R9+URZ+0x298b0], R5 ;  /* 0x0298b00509ff79a7 */ /* 0x0005d8000800003f */
[----:B--2---:R-:W-:Y:S05]  /*28ff0*/  @!P0 BRA `(.L_x_2872) ;  /* 0x0000000000048947 */ /* 0x004fea0003800000 */
[----:B------:R-:W-:Y:S01]  /*29000*/  BPT.TRAP 0x1 ;  /* 0x000000040000795c */ /* 0x000fe20000300000 */
.L_x_2872:
[----:B------:R-:W-:Y:S05]  /*29010*/  BSYNC B2 ;  /* 0x0000000000027941 */ /* 0x000fea0003800000 */
.L_x_2871:
        /* <DEDUP_REMOVED lines=9> */
.L_x_2873:
        /* <DEDUP_REMOVED lines=10> */
.L_x_2861:
[----:B------:R-:W-:Y:S05]  /*29150*/  BSYNC B1 ;  /* 0x0000000000017941 */ /* 0x000fea0003800000 */
.L_x_2860:
[----:B------:R-:W-:Y:S01]  /*29160*/  VIADD R9, R3, 0xfffffffe ;  /* 0xfffffffe03097836 */ /* 0x000fe20000000000 */
        /* <DEDUP_REMOVED lines=8> */
.L_x_2888:
[----:B------:R-:W-:Y:S05]  /*291f0*/  YIELD ;  /* 0x0000000000007946 */ /* 0x000fea0003800000 */
        /* <DEDUP_REMOVED lines=10> */
.L_x_3082:
[----:B------:R-:W-:Y:S05]  /*292a0*/  BSYNC B2 ;  /* 0x0000000000027941 */ /* 0x000fea0003800000 */
.L_x_2876:
[----:B------:R-:W-:Y:S04]  /*292b0*/  BSSY B2, `(.L_x_2878) ;  /* 0x0000009000027945 */ /* 0x000fe80003800000 */
[----:B------:R-:W-:Y:S05]  /*292c0*/  @P2 BRA `(.L_x_2879) ;  /* 0x00000000001c2947 */ /* 0x000fea0003800000 */
[----:B------:R-:W1:Y:S02]  /*292d0*/  S2R R3, SR_TID.X ;  /* 0x0000000000037919 */ /* 0x000e640000002100 */
[----:B-1----:R-:W-:Y:S01]  /*292e0*/  LOP3.LUT R5, R3, 0x1f, RZ, 0xc0, !PT ;  /* 0x0000001f03057812 */ /* 0x002fe200078ec0ff */
[----:B------:R-:W-:-:S03]  /*292f0*/  IMAD.MOV.U32 R3, RZ, RZ, 0x7800 ;  /* 0x00007800ff037424 */ /* 0x000fc600078e00ff */
[----:B------:R-:W-:Y:S01]  /*29300*/  ISETP.NE.AND P1, PT, R5, RZ, PT ;  /* 0x000000ff0500720c */ /* 0x000fe20003f25270 */
[----:B------:R2:W-:-:S12]  /*29310*/  SYNCS.ARRIVE.TRANS64 RZ, [R8+URZ+0x29890], R3 ;  /* 0x0298900308ff79a7 */ /* 0x0005d8000800003f */
[----:B--2---:R-:W-:Y:S05]  /*29320*/  @!P1 BRA `(.L_x_2879) ;  /* 0x0000000000049947 */ /* 0x004fea0003800000 */
[----:B------:R-:W-:Y:S01]  /*29330*/  BPT.TRAP 0x1 ;  /* 0x000000040000795c */ /* 0x000fe20000300000 */
.L_x_2879:
[----:B------:R-:W-:Y:S05]  /*29340*/  BSYNC B2 ;  /* 0x0000000000027941 */ /* 0x000fea0003800000 */
.L_x_2878:
[----:B------:R-:W-:Y:S01]  /*29350*/  MOV R11, RZ ;  /* 0x000000ff000b7202 */ /* 0x000fe20000000f00 */
[----:B------:R-:W-:Y:S01]  /*29360*/  IMAD R6, R28, 0x7800, R22 ;  /* 0x000078001c067824 */ /* 0x000fe200078e0216 */
[----:B------:R-:W-:Y:S01]  /*29370*/  UIADD3 UR4, UP0, UR40, 0x570, URZ ;  /* 0x0000057028047890 */ /* 0x000fe2000ff1e03f */
[----:B------:R-:W-:Y:S01]  /*29380*/  PLOP3.LUT P1, PT, PT, PT, PT, 0x80, 0x0 ;  /* 0x000000000000781c */ /* 0x000fe20003f2f070 */
[----:B-1----:R-:W-:Y:S01]  /*29390*/  IMAD R5, R9, 0xa0, R0 ;  /* 0x000000a009057824 */ /* 0x002fe200078e0200 */
[----:B------:R-:W-:Y:S01]  /*293a0*/  R2UR UR10, R11 ;  /* 0x000000000b0a72ca */ /* 0x000fe200000e0000 */
[----:B------:R-:W-:Y:S01]  /*293b0*/  VIADD R3, R8, 0x29890 ;  /* 0x0002989008037836 */ /* 0x000fe20000000000 */
[----:B------:R-:W-:Y:S01]  /*293c0*/  UIADD3.X UR5, URZ, UR41, URZ, UP0, !UPT ;  /* 0x000000293f057290 */ /* 0x000fe200087fe43f */
[----:B------:R-:W-:Y:S01]  /*293d0*/  VIADD R10, R6, 0x1a400 ;  /* 0x0001a400060a7836 */ /* 0x000fe20000000000 */
[----:B------:R-:W-:Y:S01]  /*293e0*/  UMOV UR6, 0x0 ;  /* 0x0000000000067882 */ /* 0x000fe20000000000 */
[----:B------:R-:W-:-:S10]  /*293f0*/  UMOV UR7, 0x12f00000 ;  /* 0x12f0000000077882 */ /* 0x000fd40000000000 */
.L_x_2880:
        /* <DEDUP_REMOVED lines=15> */
.L_x_2881:
        /* <DEDUP_REMOVED lines=15> */
.L_x_2882:
        /* <DEDUP_REMOVED lines=13> */
.L_x_3083:
[----:B------:R-:W-:Y:S05]  /*296b0*/  BSYNC B2 ;  /* 0x0000000000027941 */ /* 0x000fea0003800000 */
.L_x_2883:
[----:B------:R-:W-:Y:S01]  /*296c0*/  BSSY B2, `(.L_x_2885) ;  /* 0x000000b000027945 */ /* 0x000fe20003800000 */
[----:B------:R-:W-:Y:S02]  /*296d0*/  IMAD.MOV.U32 R6, RZ, RZ, 0x0 ;  /* 0x00000000ff067424 */ /* 0x000fe400078e00ff */
[----:B01----:R-:W-:Y:S01]  /*296e0*/  IMAD.MOV.U32 R7, RZ, RZ, 0x12f00000 ;  /* 0x12f00000ff077424 */ /* 0x003fe200078e00ff */
[----:B------:R-:W-:Y:S06]  /*296f0*/  @P2 BRA `(.L_x_2886) ;  /* 0x00000000001c2947 */ /* 0x000fec0003800000 */
[----:B------:R-:W0:Y:S02]  /*29700*/  S2R R3, SR_TID.X ;  /* 0x0000000000037919 */ /* 0x000e240000002100 */
[----:B0-----:R-:W-:Y:S01]  /*29710*/  LOP3.LUT R10, R3, 0x1f, RZ, 0xc0, !PT ;  /* 0x0000001f030a7812 */ /* 0x001fe200078ec0ff */
[----:B------:R-:W-:-:S03]  /*29720*/  IMAD.MOV.U32 R3, RZ, RZ, 0x5000 ;  /* 0x00005000ff037424 */ /* 0x000fc600078e00ff */
[----:B------:R-:W-:Y:S01]  /*29730*/  ISETP.NE.AND P1, PT, R10, RZ, PT ;  /* 0x000000ff0a00720c */ /* 0x000fe20003f25270 */
[----:B------:R0:W-:-:S12]  /*29740*/  SYNCS.ARRIVE.TRANS64 RZ, [R8+URZ+0x298b0], R3 ;  /* 0x0298b00308ff79a7 */ /* 0x0001d8000800003f */
[----:B0-----:R-:W-:Y:S05]  /*29750*/  @!P1 BRA `(.L_x_2886) ;  /* 0x0000000000049947 */ /* 0x001fea0003800000 */
[----:B------:R-:W-:Y:S01]  /*29760*/  BPT.TRAP 0x1 ;  /* 0x000000040000795c */ /* 0x000fe20000300000 */
.L_x_2886:
[----:B------:R-:W-:Y:S05]  /*29770*/  BSYNC B2 ;  /* 0x0000000000027941 */ /* 0x000fea0003800000 */
.L_x_2885:
        /* <DEDUP_REMOVED lines=9> */
.L_x_2887:
        /* <DEDUP_REMOVED lines=10> */
.L_x_2875:
[----:B------:R-:W-:Y:S05]  /*298b0*/  BSYNC B1 ;  /* 0x0000000000017941 */ /* 0x000fea0003800000 */
.L_x_2874:
        /* <DEDUP_REMOVED lines=8> */
.L_x_2854:
[----:B------:R-:W-:Y:S05]  /*29940*/  BSYNC B0 ;  /* 0x0000000000007941 */ /* 0x000fea0003800000 */
.L_x_2853:
[----:B------:R-:W2:Y:S01]  /*29950*/  LDC R0, c[0x0][0x448] ;  /* 0x00011200ff007b82 */ /* 0x000ea20000000800 */
[----:B------:R-:W-:Y:S01]  /*29960*/  LEA R2, R17, 0x7f, 0x7 ;  /* 0x0000007f11027811 */ /* 0x000fe200078e38ff */
[----:B------:R-:W-:Y:S06]  /*29970*/  @!P0 WARPSYNC.ALL ;  /* 0x0000000000008948 */ /* 0x000fec0003800000 */
[----:B------:R-:W-:Y:S01]  /*29980*/  @!P0 BAR.SYNC.DEFER_BLOCKING 0xc, 0x180 ;  /* 0x0306000000008b1d */ /* 0x000fe20000010000 */
[----:B--2---:R-:W-:-:S13]  /*29990*/  ISETP.NE.AND P1, PT, R0, 0x1, PT ;  /* 0x000000010000780c */ /* 0x004fda0003f25270 */
[----:B------:R-:W2:Y:S08]  /*299a0*/  @P1 LDC R3, c[0x0][0x44c] ;  /* 0x00011300ff031b82 */ /* 0x000eb00000000800 */
[----:B------:R-:W3:Y:S01]  /*299b0*/  @P1 LDC R0, c[0x0][0x450] ;  /* 0x00011400ff001b82 */ /* 0x000ee20000000800 */
[----:B--2---:R-:W-:-:S05]  /*299c0*/  @P1 IMAD.HI.U32 R3, R2, R3, RZ ;  /* 0x0000000302031227 */ /* 0x004fca00078e00ff */
[----:B---3--:R-:W-:-:S04]  /*299d0*/  @P1 SHF.R.U32.HI R2, RZ, R0, R3 ;  /* 0x00000000ff021219 */ /* 0x008fc80000011603 */
[----:B------:R-:W-:-:S05]  /*299e0*/  IADD3 R0, R20, R2, RZ ;  /* 0x0000000214007210 */ /* 0x000fca0007ffe0ff */
[----:B------:R-:W-:-:S05]  /*299f0*/  IMAD.HI R0, R0, 0x66666667, RZ ;  /* 0x6666666700007827 */ /* 0x000fca00078e02ff */
[----:B------:R-:W-:-:S04]  /*29a00*/  SHF.R.U32.HI R2, RZ, 0x1f, R0 ;  /* 0x0000001fff027819 */ /* 0x000fc80000011600 */
[----:B------:R-:W-:-:S04]  /*29a10*/  LEA.HI.SX32 R2, R0, R2, 0x1a ;  /* 0x0000000200027211 */ /* 0x000fc800078fd2ff */
[----:B------:R-:W-:-:S04]  /*29a20*/  VIMNMX R32, R32, R2, PT ;  /* 0x0000000220207248 */ /* 0x000fc80003fe0100 */
[----:B------:R-:W-:-:S13]  /*29a30*/  ISETP.GT.AND P0, PT, R32, RZ, PT ;  /* 0x000000ff2000720c */ /* 0x000fda0003f04270 */
[----:B------:R-:W-:Y:S05]  /*29a40*/  @P0 BRA `(.L_x_2889) ;  /* 0x0000000000440947 */ /* 0x000fea0003800000 */
[----:B-1----:R-:W1:Y:S02]  /*29a50*/  S2R R5, SR_TID.X ;  /* 0x0000000000057919 */ /* 0x002e640000002100 */
[----:B-1----:R-:W-:-:S04]  /*29a60*/  LOP3.LUT R5, R5, 0x7f, RZ, 0xc0, !PT ;  /* 0x0000007f05057812 */ /* 0x002fc800078ec0ff */
[----:B------:R-:W-:-:S13]  /*29a70*/  ISETP.NE.AND P0, PT, R5, RZ, PT ;  /* 0x000000ff0500720c */ /* 0x000fda0003f05270 */
        /* <DEDUP_REMOVED lines=14> */
.L_x_2889:
        /* <DEDUP_REMOVED lines=10> */
[----:B------:R-:W2:Y:S01]  /*29c00*/  LDC.64 R2, c[0x4][R2] ;  /* 0x0100000002027b82 */ /* 0x000ea20000000a00 */
[----:B-1----:R-:W-:Y:S01]  /*29c10*/  IMAD.U32 R5, RZ, RZ, UR7 ;  /* 0x00000007ff057e24 */ /* 0x002fe2000f8e00ff */
[----:B0-----:R-:W-:Y:S01]  /*29c20*/  MOV R8, 0x70 ;  /* 0x0000007000087802 */ /* 0x001fe20000000f00 */
[----:B------:R-:W-:Y:S02]  /*29c30*/  IMAD.U32 R7, RZ, RZ, UR9 ;  /* 0x00000009ff077e24 */ /* 0x000fe4000f8e00ff */
[----:B------:R-:W-:-:S02]  /*29c40*/  IMAD.U32 R10, RZ, RZ, UR4 ;  /* 0x00000004ff0a7e24 */ /* 0x000fc4000f8e00ff */
[----:B------:R-:W-:Y:S02]  /*29c50*/  IMAD.U32 R11, RZ, RZ, UR5 ;  /* 0x00000005ff0b7e24 */ /* 0x000fe4000f8e00ff */
[----:B------:R-:W-:Y:S02]  /*29c60*/  IMAD.MOV.U32 R12, RZ, RZ, 0x1 ;  /* 0x00000001ff0c7424 */ /* 0x000fe400078e00ff */
[----:B------:R-:W-:-:S07]  /*29c70*/  IMAD.MOV.U32 R13, RZ, RZ, RZ ;  /* 0x000000ffff0d7224 */ /* 0x000fce00078e00ff */
[----:B------:R-:W-:-:S07]  /*29c80*/  LEPC R20, `(.L_x_2892) ;  /* 0x000000001014794e */ /* 0x000fce0000000000 */
[----:B--2---:R-:W-:Y:S05]  /*29c90*/  CALL.ABS.NOINC R2 ;  /* 0x0000000002007343 */ /* 0x004fea0003c00000 */
.L_x_2892:
[----:B------:R-:W-:Y:S05]  /*29ca0*/  BSYNC B6 ;  /* 0x0000000000067941 */ /* 0x000fea0003800000 */
.L_x_2891:
        /* <DEDUP_REMOVED lines=18> */
[----:B------:R-:W-:Y:S01]  /*29dd0*/  MOV R13, RZ ;  /* 0x000000ff000d7202 */ /* 0x000fe20000000f00 */
[----:B------:R-:W-:-:S02]  /*29de0*/  IMAD.U32 R11, RZ, RZ, UR5 ;  /* 0x00000005ff0b7e24 */ /* 0x000fc4000f8e00ff */
[----:B0-----:R-:W-:Y:S02]  /*29df0*/  IMAD.MOV.U32 R8, RZ, RZ, 0x70 ;  /* 0x00000070ff087424 */ /* 0x001fe400078e00ff */
[----:B------:R-:W-:-:S07]  /*29e00*/  IMAD.MOV.U32 R12, RZ, RZ, 0x1 ;  /* 0x00000001ff0c7424 */ /* 0x000fce00078e00ff */
[----:B------:R-:W-:-:S07]  /*29e10*/  LEPC R20, `(.L_x_2894) ;  /* 0x000000001014794e */ /* 0x000fce0000000000 */
[----:B-12---:R-:W-:Y:S05]  /*29e20*/  CALL.ABS.NOINC R2 ;  /* 0x0000000002007343 */ /* 0x006fea0003c00000 */
.L_x_2894:
[----:B------:R-:W-:Y:S05]  /*29e30*/  BSYNC B6 ;  /* 0x0000000000067941 */ /* 0x000fea0003800000 */
.L_x_2893:
        /* <DEDUP_REMOVED lines=19> */
[----:B--23--:R-:W-:Y:S05]  /*29f70*/  CALL.ABS.NOINC R2 ;  /* 0x0000000002007343 */ /* 0x00cfea0003c00000 */
.L_x_2896:
[----:B------:R-:W-:Y:S05]  /*29f80*/  BSYNC B6 ;  /* 0x0000000000067941 */ /* 0x000fea0003800000 */
.L_x_2895:
        /* <DEDUP_REMOVED lines=12> */
[----:B------:R-:W-:Y:S02]  /*2a050*/  IMAD.U32 R7, RZ, RZ, UR7 ;  /* 0x00000007ff077e24 */ /* 0x000fe4000f8e00ff */
[----:B------:R-:W-:-:S02]  /*2a060*/  IMAD.U32 R10, RZ, RZ, UR8 ;  /* 0x00000008ff0a7e24 */ /* 0x000fc4000f8e00ff */
[----:B0-----:R-:W-:Y:S02]  /*2a070*/  IMAD.MOV.U32 R8, RZ, RZ, 0x70 ;  /* 0x00000070ff087424 */ /* 0x001fe400078e00ff */
[----:B------:R-:W-:Y:S02]  /*2a080*/  IMAD.MOV.U32 R12, RZ, RZ, 0x1 ;  /* 0x00000001ff0c7424 */ /* 0x000fe400078e00ff */
[----:B------:R-:W-:-:S07]  /*2a090*/  IMAD.MOV.U32 R13, RZ, RZ, RZ ;  /* 0x000000ffff0d7224 */ /* 0x000fce00078e00ff */
[----:B------:R-:W-:-:S07]  /*2a0a0*/  LEPC R20, `(.L_x_2898) ;  /* 0x000000001014794e */ /* 0x000fce0000000000 */
[----:B-12---:R-:W-:Y:S05]  /*2a0b0*/  CALL.ABS.NOINC R2 ;  /* 0x0000000002007343 */ /* 0x006fea0003c00000 */
.L_x_2898:
[----:B------:R-:W-:Y:S05]  /*2a0c0*/  BSYNC B6 ;  /* 0x0000000000067941 */ /* 0x000fea0003800000 */
.L_x_2897:
[----:B------:R-:W-:Y:S01]  /*2a0d0*/  ULDC.64 UR4, c[0x0][0x9f8] ;  /* 0x00027e0000047ab9 */ /* 0x000fe20000000a00 */
[----:B------:R-:W3:Y:S01]  /*2a0e0*/  S2R R20, SR_TID.X ;  /* 0x0000000000147919 */ /* 0x000ee20000002100 */
[----:B------:R-:W-:Y:S01]  /*2a0f0*/  ISETP.NE.U32.AND P0, PT, RZ, UR4, PT ;  /* 0x00000004ff007c0c */ /* 0x000fe2000bf05070 */
[----:B------:R-:W4:Y:S03]  /*2a100*/  LDC R14, c[0x0][0x430] ;  /* 0x00010c00ff0e7b82 */ /* 0x000f260000000800 */
[----:B------:R-:W-:-:S13]  /*2a110*/  ISETP.NE.AND.EX P0, PT, RZ, UR5, PT, P0 ;  /* 0x00000005ff007c0c */ /* 0x000fda000bf05300 */
[----:B------:R-:W-:Y:S01]  /*2a120*/  @P0 IADD3 R2, P1, R25, UR4, RZ ;  /* 0x0000000419020c10 */ /* 0x000fe2000ff3e0ff */
[----:B------:R-:W-:Y:S01]  /*2a130*/  IMAD.MOV.U32 R0, RZ, RZ, 0xa0 ;  /* 0x000000a0ff007424 */ /* 0x000fe200078e00ff */
[----:B------:R-:W4:Y:S01]  /*2a140*/  LDL R25, [R1+0x8] ;  /* 0x0000080001197983 */ /* 0x000f220000100800 */
[----:B------:R-:W-:Y:S01]  /*2a150*/  ULDC UR4, c[0x0][0x2f4] ;  /* 0x0000bd0000047ab9 */ /* 0x000fe20000000800 */
[----:B------:R-:W-:Y:S01]  /*2a160*/  @P0 IADD3.X R3, R26, UR5, RZ, P1, !PT ;  /* 0x000000051a030c10 */ /* 0x000fe20008ffe4ff */
[----:B------:R-:W-:Y:S01]  /*2a170*/  IMAD R0, R32, R0, -0xa0 ;  /* 0xffffff6020007424 */ /* 0x000fe200078e0200 */
[----:B--2---:R-:W-:Y:S01]  /*2a180*/  LOP3.LUT R31, R31, 0xffffffbf, RZ, 0xc0, !PT ;  /* 0xffffffbf1f1f7812 */ /* 0x004fe200078ec0ff */
[----:B------:R-:W-:Y:S02]  /*2a190*/  ULDC UR5, c[0x0][0x320] ;  /* 0x0000c80000057ab9 */ /* 0x000fe40000000800 */
[----:B------:R2:W2:Y:S01]  /*2a1a0*/  @P0 LDG.E R33, desc[UR52][R2.64] ;  /* 0x0000003402210981 */ /* 0x0004a2000c1e1900 */
[----:B---3--:R-:W-:-:S02]  /*2a1b0*/  LOP3.LUT R21, R20, 0x7f, RZ, 0xc0, !PT ;  /* 0x0000007f14157812 */ /* 0x008fc400078ec0ff */
[----:B------:R-:W-:Y:S02]  /*2a1c0*/  SHF.L.U32 R20, R20, 0x5, RZ ;  /* 0x0000000514147819 */ /* 0x000fe400000006ff */
[----:B------:R-:W-:Y:S02]  /*2a1d0*/  SHF.R.U32.HI R21, RZ, 0x2, R21 ;  /* 0x00000002ff157819 */ /* 0x000fe40000011615 */
[----:B----4-:R-:W-:Y:S02]  /*2a1e0*/  ISETP.NE.AND P2, PT, R14, 0x1, PT ;  /* 0x000000010e00780c */ /* 0x010fe40003f45270 */
[----:B------:R-:W-:-:S05]  /*2a1f0*/  LOP3.LUT R20, R21, 0x60, R20, 0xf8, !PT ;  /* 0x0000006015147812 */ /* 0x000fca00078ef814 */
[----:B------:R-:W-:Y:S02]  /*2a200*/  IMAD.IADD R10, R20, 0x1, R0 ;  /* 0x00000001140a7824 */ /* 0x000fe400078e0200 */
[----:B------:R-:W3:Y:S03]  /*2a210*/  S2R R20, SR_TID.X ;  /* 0x0000000000147919 */ /* 0x000ee60000002100 */
[----:B------:R-:W-:Y:S01]  /*2a220*/  ISETP.GE.AND P1, PT, R10, R27, PT ;  /* 0x0000001b0a00720c */ /* 0x000fe20003f26270 */
[----:B------:R-:W4:Y:S01]  /*2a230*/  S2R R21, SR_TID.X ;  /* 0x0000000000157919 */ /* 0x000f220000002100 */
[----:B------:R-:W4:Y:S08]  /*2a240*/  @P2 LDC R7, c[0x0][0x434] ;  /* 0x00010d00ff072b82 */ /* 0x000f300000000800 */
[----:B0-----:R-:W0:Y:S08]  /*2a250*/  @P2 LDC R8, c[0x0][0x438] ;  /* 0x00010e00ff082b82 */ /* 0x001e300000000800 */
[----:B--2---:R-:W2:Y:S08]  /*2a260*/  @!P1 LDC.64 R2, c[0x0][0x428] ;  /* 0x00010a00ff029b82 */ /* 0x004eb00000000a00 */
[----:B-1----:R-:W1:Y:S01]  /*2a270*/  @!P1 LDC.64 R4, c[0x0][0x418] ;  /* 0x00010600ff049b82 */ /* 0x002e620000000a00 */
[----:B---3--:R-:W-:-:S04]  /*2a280*/  LOP3.LUT R20, R20, 0x7f, RZ, 0xc0, !PT ;  /* 0x0000007f14147812 */ /* 0x008fc800078ec0ff */
[----:B------:R-:W-:Y:S01]  /*2a290*/  SHF.R.U32.HI R12, RZ, 0x2, R20 ;  /* 0x00000002ff0c7819 */ /* 0x000fe20000011614 */
[----:B----4-:R-:W-:-:S05]  /*2a2a0*/  IMAD.SHL.U32 R20, R21, 0x20, RZ ;  /* 0x0000002015147824 */ /* 0x010fca00078e00ff */
[----:B------:R-:W-:-:S04]  /*2a2b0*/  LOP3.LUT R20, R12, 0x60, R20, 0xf8, !PT ;  /* 0x000000600c147812 */ /* 0x000fc800078ef814 */
[----:B------:R-:W-:-:S05]  /*2a2c0*/  LOP3.LUT R20, R20, 0x80, RZ, 0xfc, !PT ;  /* 0x0000008014147812 */ /* 0x000fca00078efcff */
[----:B------:R-:W-:Y:S01]  /*2a2d0*/  IMAD.IADD R0, R20, 0x1, R0 ;  /* 0x0000000114007824 */ /* 0x000fe200078e0200 */
[----:B------:R-:W-:Y:S01]  /*2a2e0*/  UMOV UR6, 0xffffffff ;  /* 0xffffffff00067882 */ /* 0x000fe20000000000 */
[----:B------:R-:W-:-:S04]  /*2a2f0*/  IMAD.IADD R10, R10, 0x1, R25 ;  /* 0x000000010a0a7824 */ /* 0x000fc800078e0219 */
[----:B------:R-:W-:Y:S01]  /*2a300*/  @P2 IMAD.HI.U32 R7, R10, R7, RZ ;  /* 0x000000070a072227 */ /* 0x000fe200078e00ff */
[----:B------:R-:W-:Y:S02]  /*2a310*/  MOV R6, R10 ;  /* 0x0000000a00067202 */ /* 0x000fe40000000f00 */
[----:B------:R-:W-:Y:S02]  /*2a320*/  SHF.R.S32.HI R15, RZ, 0x1f, R33 ;  /* 0x0000001fff0f7819 */ /* 0x000fe40000011421 */
[----:B0-----:R-:W-:-:S04]  /*2a330*/  @P2 SHF.R.U32.HI R6, RZ, R8, R7 ;  /* 0x00000008ff062219 */ /* 0x001fc80000011607 */
[--C-:B------:R-:W-:Y:S01]  /*2a340*/  @!P1 SHF.R.S32.HI R7, RZ, 0x1f, R6.reuse ;  /* 0x0000001fff079819 */ /* 0x100fe20000011406 */
[-C--:B--2---:R-:W-:Y:S02]  /*2a350*/  @!P1 IMAD R11, R15, R2.reuse, RZ ;  /* 0x000000020f0b9224 */ /* 0x084fe400078e02ff */
[----:B------:R-:W-:-:S04]  /*2a360*/  @!P1 IMAD.WIDE.U32 R8, R33, R2, R6 ;  /* 0x0000000221089225 */ /* 0x000fc800078e0006 */
[----:B------:R-:W-:Y:S01]  /*2a370*/  @!P1 IMAD R2, R33, R3, R11 ;  /* 0x0000000321029224 */ /* 0x000fe200078e020b */
[----:B-1----:R-:W-:Y:S02]  /*2a380*/  @!P1 LEA R12, P0, R8, R4, 0x2 ;  /* 0x00000004080c9211 */ /* 0x002fe400078010ff */
[----:B------:R-:W0:Y:S01]  /*2a390*/  @P2 LDC R4, c[0x0][0x434] ;  /* 0x00010d00ff042b82 */ /* 0x000e220000000800 */
[----:B------:R-:W-:-:S05]  /*2a3a0*/  @!P1 IMAD.IADD R2, R9, 0x1, R2 ;  /* 0x0000000109029824 */ /* 0x000fca00078e0202 */
[----:B------:R-:W-:Y:S02]  /*2a3b0*/  @!P1 LEA.HI.X R13, R8, R5, R2, 0x2, P0 ;  /* 0x00000005080d9211 */ /* 0x000fe400000f1402 */
[----:B------:R-:W-:Y:S01]  /*2a3c0*/  ISETP.GE.AND P0, PT, R0, R27, PT ;  /* 0x0000001b0000720c */ /* 0x000fe20003f06270 */
[----:B------:R-:W1:Y:S03]  /*2a3d0*/  @P2 LDC R5, c[0x0][0x438] ;  /* 0x00010e00ff052b82 */ /* 0x000e660000000800 */
[----:B------:R-:W-:-:S13]  /*2a3e0*/  ISETP.GT.U32.OR P0, PT, R20, 0x9f, P0 ;  /* 0x0000009f1400780c */ /* 0x000fda0000704470 */
[----:B------:R-:W2:Y:S01]  /*2a3f0*/  @!P0 LDC.64 R2, c[0x0][0x428] ;  /* 0x00010a00ff028b82 */ /* 0x000ea20000000a00 */
[----:B------:R-:W-:Y:S01]  /*2a400*/  IADD3 R8, R0, R25, RZ ;  /* 0x0000001900087210 */ /* 0x000fe20007ffe0ff */
[----:B------:R-:W3:Y:S04]  /*2a410*/  S2R R11, SR_TID.X ;  /* 0x00000000000b7919 */ /* 0x000ee80000002100 */
[----:B0-----:R-:W-:-:S04]  /*2a420*/  @P2 IMAD.HI.U32 R4, R8, R4, RZ ;  /* 0x0000000408042227 */ /* 0x001fc800078e00ff */
[----:B------:R-:W-:Y:S01]  /*2a430*/  IMAD.MOV.U32 R0, RZ, RZ, R8 ;  /* 0x000000ffff007224 */ /* 0x000fe200078e0008 */
[----:B-1----:R-:W-:Y:S01]  /*2a440*/  @P2 SHF.R.U32.HI R0, RZ, R5, R4 ;  /* 0x00000005ff002219 */ /* 0x002fe20000011604 */
[----:B------:R-:W-:-:S03]  /*2a450*/  IMAD.MOV R9, RZ, RZ, -R6 ;  /* 0x000000ffff097224 */ /* 0x000fc600078e0a06 */
[----:B------:R-:W-:Y:S01]  /*2a460*/  @!P0 SHF.R.S32.HI R5, RZ, 0x1f, R0 ;  /* 0x0000001fff058819 */ /* 0x000fe20000011400 */
[----:B--2---:R-:W-:-:S04]  /*2a470*/  @!P0 IMAD R4, R15, R2, RZ ;  /* 0x000000020f048224 */ /* 0x004fc800078e02ff */
[----:B------:R-:W-:Y:S02]  /*2a480*/  @!P0 IMAD R6, R33, R3, R4 ;  /* 0x0000000321068224 */ /* 0x000fe400078e0204 */
[----:B------:R-:W-:-:S04]  /*2a490*/  @!P0 IMAD.MOV.U32 R4, RZ, RZ, R0 ;  /* 0x000000ffff048224 */ /* 0x000fc800078e0000 */
[----:B------:R-:W-:Y:S02]  /*2a4a0*/  @!P0 IMAD.WIDE.U32 R4, R33, R2, R4 ;  /* 0x0000000221048225 */ /* 0x000fe400078e0004 */
[----:B------:R-:W0:Y:S01]  /*2a4b0*/  @!P0 LDC.64 R2, c[0x0][0x418] ;  /* 0x00010600ff028b82 */ /* 0x000e220000000a00 */
[----:B------:R1:W-:Y:S02]  /*2a4c0*/  STL [R1+0xc], R15 ;  /* 0x00000c0f01007387 */ /* 0x0003e40000100800 */
[----:B------:R-:W-:Y:S01]  /*2a4d0*/  @!P0 IADD3 R5, R6, R5, RZ ;  /* 0x0000000506058210 */ /* 0x000fe20007ffe0ff */
[----:B-1----:R-:W-:Y:S01]  /*2a4e0*/  IMAD.U32 R15, RZ, RZ, UR39 ;  /* 0x00000027ff0f7e24 */ /* 0x002fe2000f8e00ff */
[----:B------:R-:W-:-:S04]  /*2a4f0*/  CS2R R6, SRZ ;  /* 0x0000000000067805 */ /* 0x000fc8000001ff00 */
[----:B------:R-:W-:Y:S01]  /*2a500*/  ISETP.NE.AND P3, PT, R15, 0x3, PT ;  /* 0x000000030f00780c */ /* 0x000fe20003f65270 */
[----:B---3--:R-:W-:Y:S01]  /*2a510*/  IMAD.SHL.U32 R15, R11, 0x10, RZ ;  /* 0x000000100b0f7824 */ /* 0x008fe200078e00ff */
[----:B------:R1:W5:Y:S04]  /*2a520*/  @!P1 LDG.E R6, desc[UR52][R12.64] ;  /* 0x000000340c069981 */ /* 0x000368000c1e1900 */
[----:B------:R-:W-:Y:S02]  /*2a530*/  LOP3.LUT R15, R15, 0x30, RZ, 0xc0, !PT ;  /* 0x000000300f0f7812 */ /* 0x000fe400078ec0ff */
[----:B0-----:R-:W-:Y:S02]  /*2a540*/  @!P0 LEA R2, P2, R4, R2, 0x2 ;  /* 0x0000000204028211 */ /* 0x001fe400078410ff */
[----:B------:R-:W-:-:S02]  /*2a550*/  ISETP.GE.AND P1, PT, R15, UR4, PT ;  /* 0x000000040f007c0c */ /* 0x000fc4000bf26270 */
[----:B------:R-:W-:Y:S02]  /*2a560*/  @!P0 LEA.HI.X R3, R4, R3, R5, 0x2, P2 ;  /* 0x0000000304038211 */ /* 0x000fe400010f1405 */
[----:B------:R-:W-:Y:S02]  /*2a570*/  SHF.L.U32 R25, R11, 0x4, RZ ;  /* 0x000000040b197819 */ /* 0x000fe400000006ff */
[----:B------:R-:W-:Y:S01]  /*2a580*/  LOP3.LUT R11, R15, 0x40, RZ, 0xfc, !PT ;  /* 0x000000400f0b7812 */ /* 0x000fe200078efcff */
[----:B------:R1:W5:Y:S01]  /*2a590*/  @!P0 LDG.E R7, desc[UR52][R2.64] ;  /* 0x0000003402078981 */ /* 0x000362000c1e1900 */
[----:B------:R-:W-:Y:S02]  /*2a5a0*/  @P3 LOP3.LUT R31, R31, 0x40, RZ, 0xfc, !PT ;  /* 0x000000401f1f3812 */ /* 0x000fe400078efcff */
[----:B------:R-:W-:Y:S02]  /*2a5b0*/  LOP3.LUT R25, R25, 0x30, RZ, 0xc0, !PT ;  /* 0x0000003019197812 */ /* 0x000fe400078ec0ff */
[----:B------:R-:W-:-:S02]  /*2a5c0*/  ISETP.GE.AND P0, PT, R11, UR4, PT ;  /* 0x000000040b007c0c */ /* 0x000fc4000bf06270 */
[----:B------:R-:W-:Y:S02]  /*2a5d0*/  LOP3.LUT R31, R31, 0xffffffef, RZ, 0xc0, !PT ;  /* 0xffffffef1f1f7812 */ /* 0x000fe400078ec0ff */
[----:B------:R-:W-:Y:S02]  /*2a5e0*/  LOP3.LUT R25, R25, 0x80, RZ, 0xfc, !PT ;  /* 0x0000008019197812 */ /* 0x000fe400078efcff */
[----:B------:R-:W-:Y:S02]  /*2a5f0*/  @P1 LOP3.LUT R31, R31, 0x10, RZ, 0xfc, !PT ;  /* 0x000000101f1f1812 */ /* 0x000fe400078efcff */
[----:B------:R-:W-:Y:S02]  /*2a600*/  ISETP.GE.AND P2, PT, R25, UR4, PT ;  /* 0x0000000419007c0c */ /* 0x000fe4000bf46270 */
        /* <DEDUP_REMOVED lines=11> */
[----:B------:R-:W-:Y:S02]  /*2a6c0*/  IMAD R9, R14, R9, R10 ;  /* 0x000000090e097224 */ /* 0x000fe400078e020a */
[----:B------:R-:W-:-:S04]  /*2a6d0*/  IMAD.MOV R10, RZ, RZ, -R0 ;  /* 0x000000ffff0a7224 */ /* 0x000fc800078e0a00 */
[----:B------:R-:W-:Y:S01]  /*2a6e0*/  IMAD R10, R14, R10, R8 ;  /* 0x0000000a0e0a7224 */ /* 0x000fe200078e0208 */
[----:B------:R-:W-:Y:S06]  /*2a6f0*/  BRA.DIV UR6, `(.L_x_2899) ;  /* 0x0000007206747947 */ /* 0x000fec000b800000 */
.L_x_3086:
[----:B------:R-:W-:Y:S01]  /*2a700*/  ISETP.GT.U32.AND P0, PT, R20, 0x9f, PT ;  /* 0x0000009f1400780c */ /* 0x000fe20003f04070 */
[----:B------:R-:W-:Y:S01]  /*2a710*/  IMAD.MOV.U32 R0, RZ, RZ, R31 ;  /* 0x000000ffff007224 */ /* 0x000fe200078e001f */
[----:B------:R-:W-:Y:S01]  /*2a720*/  SHF.R.S32.HI R36, RZ, 0x1f, R18 ;  /* 0x0000001fff247819 */ /* 0x000fe20000011412 */
[----:B------:R-:W-:-:S03]  /*2a730*/  VIADD R5, R32, 0xffffffff ;  /* 0xffffffff20057836 */ /* 0x000fc60000000000 */
[----:B------:R-:W-:-:S07]  /*2a740*/  LOP3.LUT R0, R0, 0xffffffdf, RZ, 0xc0, !PT ;  /* 0xffffffdf00007812 */ /* 0x000fce00078ec0ff */
[----:B------:R-:W-:-:S05]  /*2a750*/  @P0 LOP3.LUT R0, R0, 0x20, RZ, 0xfc, !PT ;  /* 0x0000002000000812 */ /* 0x000fca00078efcff */
[----:B------:R0:W-:Y:S01]  /*2a760*/  STL [R1], R0 ;  /* 0x0000000001007387 */ /* 0x0001e20000100800 */
[----:B------:R-:W-:Y:S05]  /*2a770*/  @!P3 BRA `(.L_x_2900) ;  /* 0x000000000004b947 */ /* 0x000fea0003800000 */
[----:B------:R-:W-:Y:S01]  /*2a780*/  BPT.TRAP 0x1 ;  /* 0x000000040000795c */ /* 0x000fe20000300000 */
.L_x_2900:
[----:B0-----:R-:W-:Y:S01]  /*2a790*/  IMAD R0, R23, 0x8, R22 ;  /* 0x0000000817007824 */ /* 0x001fe200078e0216 */
[----:B-1----:R-:W-:Y:S01]  /*2a7a0*/  SHF.L.U32 R2, R34, 0x1f, RZ ;  /* 0x0000001f22027819 */ /* 0x002fe200000006ff */
[----:B------:R-:W-:Y:S01]  /*2a7b0*/  BSSY B0, `(.L_x_2901) ;  /* 0x0000006000007945 */ /* 0x000fe20003800000 */
[----:B------:R-:W-:Y:S02]  /*2a7c0*/  SHF.R.S32.HI R3, RZ, 0x1f, R9 ;  /* 0x0000001fff037819 */ /* 0x000fe40000011409 */
[----:B------:R-:W0:Y:S01]  /*2a7d0*/  SYNCS.PHASECHK.TRANS64.TRYWAIT P0, [R0+URZ+0x29880], R2 ;  /* 0x02988002000075a7 */ /* 0x000e22000800017f */
[----:B------:R1:W-:Y:S04]  /*2a7e0*/  STL [R1+0x34], R2 ;  /* 0x0000340201007387 */ /* 0x0003e80000100800 */
[----:B------:R1:W-:Y:S02]  /*2a7f0*/  STL [R1+0x2c], R3 ;  /* 0x00002c0301007387 */ /* 0x0003e40000100800 */
[----:B01----:R-:W-:Y:S05]  /*2a800*/  @!P0 BRA `(.L_x_2902) ;  /* 0x0000007000608947 */ /* 0x003fea0003800000 */
.L_x_3087:
[----:B------:R-:W-:Y:S05]  /*2a810*/  BSYNC B0 ;  /* 0x0000000000007941 */ /* 0x000fea0003800000 */
.L_x_2901:
[----:B0-----:R-:W2:Y:S01]  /*2a820*/  LDL R2, [R1+0x2c] ;  /* 0x00002c0001027983 */ /* 0x001ea20000100800 */
[----:B------:R-:W-:-:S03]  /*2a830*/  ULDC.64 UR4, c[0x0][0x328] ;  /* 0x0000ca0000047ab9 */ /* 0x000fc60000000a00 */
[----:B------:R-:W3:Y:S01]  /*2a840*/  LDL R20, [R1] ;  /* 0x0000000001147983 */ /* 0x000ee20000100800 */
[----:B-----5:R-:W-:Y:S01]  /*2a850*/  SHF.R.S32.HI R8, RZ, 0x1f, R6 ;  /* 0x0000001fff087819 */ /* 0x020fe20000011406 */
[----:B------:R-:W-:Y:S01]  /*2a860*/  ULDC.64 UR6, c[0x0][0x338] ;  /* 0x0000ce0000067ab9 */ /* 0x000fe20000000a00 */
[----:B------:R-:W-:Y:S01]  /*2a870*/  IMAD R12, R5, -0xa0, R27 ;  /* 0xffffff60050c7824 */ /* 0x000fe200078e021b */
[----:B------:R-:W0:Y:S01]  /*2a880*/  S2R R13, SR_TID.X ;  /* 0x00000000000d7919 */ /* 0x000e220000002100 */
[----:B------:R-:W-:Y:S01]  /*2a890*/  SHF.R.S32.HI R27, RZ, 0x1f, R10 ;  /* 0x0000001fff1b7819 */ /* 0x000fe2000001140a */
[----:B------:R-:W-:Y:S01]  /*2a8a0*/  ULDC.64 UR8, c[0x0][0x330] ;  /* 0x0000cc0000087ab9 */ /* 0x000fe20000000a00 */
[----:B------:R-:W-:Y:S01]  /*2a8b0*/  SHF.R.S32.HI R31, RZ, 0x1f, R7 ;  /* 0x0000001fff1f7819 */ /* 0x000fe20000011407 */
[----:B------:R1:W-:Y:S01]  /*2a8c0*/  STL [R1+0x30], R8 ;  /* 0x0000300801007387 */ /* 0x0003e20000100800 */
[----:B------:R-:W-:Y:S01]  /*2a8d0*/  ULDC.64 UR10, c[0x0][0x318] ;  /* 0x0000c600000a7ab9 */ /* 0x000fe20000000a00 */
[----:B0-----:R-:W-:-:S04]  /*2a8e0*/  LOP3.LUT R13, R13, 0x7f, RZ, 0xc0, !PT ;  /* 0x0000007f0d0d7812 */ /* 0x001fc800078ec0ff */
[--C-:B------:R-:W-:Y:S02]  /*2a8f0*/  SHF.R.U32.HI R14, RZ, 0x2, R13.reuse ;  /* 0x00000002ff0e7819 */ /* 0x100fe4000001160d */
[----:B------:R-:W-:-:S04]  /*2a900*/  SHF.R.U32.HI R13, RZ, 0x5, R13 ;  /* 0x00000005ff0d7819 */ /* 0x000fc8000001160d */
[----:B------:R-:W-:Y:S01]  /*2a910*/  SHF.L.U32 R13, R13, 0xa, RZ ;  /* 0x0000000a0d0d7819 */ /* 0x000fe200000006ff */
[----:B--2---:R-:W-:-:S04]  /*2a920*/  IMAD R2, R2, UR4, RZ ;  /* 0x0000000402027c24 */ /* 0x004fc8000f8e02ff */
[C---:B------:R-:W-:Y:S01]  /*2a930*/  IMAD R4, R9.reuse, UR5, R2 ;  /* 0x0000000509047c24 */ /* 0x040fe2000f8e0202 */
[----:B---3--:R-:W-:Y:S01]  /*2a940*/  LOP3.LUT P1, RZ, R20, 0x1, RZ, 0xc0, !PT ;  /* 0x0000000114ff7812 */ /* 0x008fe2000782c0ff */
[----:B------:R-:W-:-:S05]  /*2a950*/  IMAD.WIDE.U32 R2, R9, UR4, RZ ;  /* 0x0000000409027c25 */ /* 0x000fca000f8e00ff */
[----:B------:R-:W-:Y:S01]  /*2a960*/  IADD3 R3, R3, R4, RZ ;  /* 0x0000000403037210 */ /* 0x000fe20007ffe0ff */
[----:B------:R-:W-:Y:S02]  /*2a970*/  IMAD R4, R8, UR6, RZ ;  /* 0x0000000608047c24 */ /* 0x000fe4000f8e02ff */
[----:B-1----:R-:W-:Y:S02]  /*2a980*/  IMAD R8, R36, UR8, RZ ;  /* 0x0000000824087c24 */ /* 0x002fe4000f8e02ff */
[C---:B------:R-:W-:Y:S02]  /*2a990*/  IMAD R4, R6.reuse, UR7, R4 ;  /* 0x0000000706047c24 */ /* 0x040fe4000f8e0204 */
[----:B------:R-:W-:-:S04]  /*2a9a0*/  IMAD.WIDE.U32 R2, R6, UR6, R2 ;  /* 0x0000000606027c25 */ /* 0x000fc8000f8e0002 */
[----:B------:R-:W-:Y:S02]  /*2a9b0*/  IMAD.IADD R3, R3, 0x1, R4 ;  /* 0x0000000103037824 */ /* 0x000fe400078e0204 */
[----:B------:R-:W-:Y:S02]  /*2a9c0*/  IMAD R4, R27, UR4, RZ ;  /* 0x000000041b047c24 */ /* 0x000fe4000f8e02ff */
[----:B------:R-:W-:-:S04]  /*2a9d0*/  IMAD.WIDE.U32 R2, R18, UR8, R2 ;  /* 0x0000000812027c25 */ /* 0x000fc8000f8e0002 */
[----:B------:R-:W-:Y:S01]  /*2a9e0*/  IMAD R11, R10, UR5, R4 ;  /* 0x000000050a0b7c24 */ /* 0x000fe2000f8e0204 */
[----:B------:R-:W-:Y:S01]  /*2a9f0*/  IADD3 R2, P0, R2, UR10, RZ ;  /* 0x0000000a02027c10 */ /* 0x000fe2000ff1e0ff */
[----:B------:R-:W-:Y:S01]  /*2aa00*/  IMAD.WIDE.U32 R4, R10, UR4, RZ ;  /* 0x000000040a047c25 */ /* 0x000fe2000f8e00ff */
[----:B------:R-:W-:-:S03]  /*2aa10*/  UMOV UR4, 0xffffffff ;  /* 0xffffffff00047882 */ /* 0x000fc60000000000 */
[----:B------:R-:W-:Y:S02]  /*2aa20*/  IMAD.IADD R5, R5, 0x1, R11 ;  /* 0x0000000105057824 */ /* 0x000fe400078e020b */
[----:B------:R-:W-:Y:S02]  /*2aa30*/  IMAD R11, R31, UR6, RZ ;  /* 0x000000061f0b7c24 */ /* 0x000fe4000f8e02ff */
[----:B------:R-:W-:-:S04]  /*2aa40*/  IMAD.WIDE.U32 R4, R7, UR6, R4 ;  /* 0x0000000607047c25 */ /* 0x000fc8000f8e0004 */
[----:B------:R-:W-:Y:S02]  /*2aa50*/  IMAD R11, R7, UR7, R11 ;  /* 0x00000007070b7c24 */ /* 0x000fe4000f8e020b */
[----:B------:R-:W-:Y:S02]  /*2aa60*/  IMAD R8, R18, UR9, R8 ;  /* 0x0000000912087c24 */ /* 0x000fe4000f8e0208 */
[----:B------:R-:W-:-:S03]  /*2aa70*/  IMAD.IADD R5, R5, 0x1, R11 ;  /* 0x0000000105057824 */ /* 0x000fc600078e020b */
[----:B------:R-:W-:Y:S01]  /*2aa80*/  IADD3.X R3, R3, UR11, R8, P0, !PT ;  /* 0x0000000b03037c10 */ /* 0x000fe200087fe408 */
[----:B------:R-:W-:-:S03]  /*2aa90*/  IMAD.WIDE.U32 R4, R18, UR8, R4 ;  /* 0x0000000812047c25 */ /* 0x000fc6000f8e0004 */
[----:B------:R-:W-:-:S04]  /*2aaa0*/  IADD3 R26, P0, R4, UR10, RZ ;  /* 0x0000000a041a7c10 */ /* 0x000fc8000ff1e0ff */
[----:B------:R-:W-:Y:S01]  /*2aab0*/  IADD3.X R25, R8, UR11, R5, P0, !PT ;  /* 0x0000000b08197c10 */ /* 0x000fe200087fe405 */
[----:B------:R-:W-:Y:S02]  /*2aac0*/  IMAD.IADD R8, R12, 0x1, -R14 ;  /* 0x000000010c087824 */ /* 0x000fe400078e0a0e */
[----:B------:R-:W-:-:S03]  /*2aad0*/  IMAD R5, R23, 0x5000, R13 ;  /* 0x0000500017057824 */ /* 0x000fc600078e020d */
        /* <DEDUP_REMOVED lines=39> */
[----:B-1----:R-:W-:-:S05]  /*2ad50*/  IADD3 R2, P0, R14, R2, RZ ;  /* 0x000000020e027210 */ /* 0x002fca0007f1e0ff */
[----:B--2---:R-:W-:Y:S01]  /*2ad60*/  IMAD.X R3, RZ, RZ, R3, P0 ;  /* 0x000000ffff037224 */ /* 0x004fe200000e0603 */
        /* <DEDUP_REMOVED lines=10> */
.L_x_3099:
[----:B------:R-:W4:Y:S01]  /*2ae10*/  LDL R12, [R1] ;  /* 0x00000000010c7983 */ /* 0x000f220000100800 */
[----:B0-----:R-:W0:Y:S02]  /*2ae20*/  S2R R11, SR_TID.X ;  /* 0x00000000000b7919 */ /* 0x001e240000002100 */
[----:B0-----:R-:W-:-:S04]  /*2ae30*/  SHF.L.U32 R11, R11, 0x4, RZ ;  /* 0x000000040b0b7819 */ /* 0x001fc800000006ff */
        /* <DEDUP_REMOVED lines=13> */
.L_x_2904:
        /* <DEDUP_REMOVED lines=11> */
.L_x_2905:
[----:B------:R0:W-:Y:S01]  /*2afc0*/  SYNCS.ARRIVE.TRANS64.A1T0 RZ, [R0+URZ+0x29870], RZ ;  /* 0x029870ff00ff79a7 */ /* 0x0001e2000810003f */
[----:B------:R-:W-:Y:S05]  /*2afd0*/  @!P6 BRA `(.L_x_2906) ;  /* 0x000000000004e947 */ /* 0x000fea0003800000 */
[----:B------:R-:W-:Y:S01]  /*2afe0*/  BPT.TRAP 0x1 ;  /* 0x000000040000795c */ /* 0x000fe20000300000 */
.L_x_2906:
[----:B------:R-:W2:Y:S01]  /*2aff0*/  LDL R2, [R1+0x34] ;  /* 0x0000340001027983 */ /* 0x000ea20000100800 */
[----:B------:R-:W-:Y:S01]  /*2b000*/  BSSY B0, `(.L_x_2907) ;  /* 0x0000003000007945 */ /* 0x000fe20003800000 */
[----:B--2---:R-:W1:Y:S03]  /*2b010*/  SYNCS.PHASECHK.TRANS64.TRYWAIT P0, [R0+URZ+0x29840], R2 ;  /* 0x02984002000075a7 */ /* 0x004e66000800017f */
[----:B-1----:R-:W-:Y:S05]  /*2b020*/  @!P0 BRA `(.L_x_2908) ;  /* 0x0000007000608947 */ /* 0x002fea0003800000 */
.L_x_3100:
[----:B------:R-:W-:Y:S05]  /*2b030*/  BSYNC B0 ;  /* 0x0000000000007941 */ /* 0x000fea0003800000 */
.L_x_2907:
        /* <DEDUP_REMOVED lines=15> */
[----:B------:R-:W-:-:S03]  /*2b130*/  IMAD R6, R27, UR4, RZ ;  /* 0x000000041b067c24 */ /* 0x000fc6000f8e02ff */
[----:B------:R-:W-:Y:S01]  /*2b140*/  IADD3 R5, R3, R4, RZ ;  /* 0x0000000403057210 */ /* 0x000fe20007ffe0ff */
[----:B------:R-:W-:Y:S02]  /*2b150*/  IMAD.MOV.U32 R4, RZ, RZ, R2 ;  /* 0x000000ffff047224 */ /* 0x000fe400078e0002 */
        /* <DEDUP_REMOVED lines=19> */
[C---:B-----5:R-:W-:Y:S02]  /*2b290*/  LOP3.LUT P6, RZ, R20.reuse, 0x8, RZ, 0xc0, !PT ;  /* 0x0000000814ff7812 */ /* 0x060fe400078cc0ff */
[----:B------:R-:W-:Y:S01]  /*2b2a0*/  LOP3.LUT P1, RZ, R20, 0x4, RZ, 0xc0, !PT ;  /* 0x0000000414ff7812 */ /* 0x000fe2000782c0ff */
[----:B------:R-:W2:Y:S01]  /*2b2b0*/  SHFL.IDX PT, R3, R5, RZ, 0x1c1f ;  /* 0x001c1fff05037589 */ /* 0x000ea200000e0000 */
[----:B------:R-:W-:-:S03]  /*2b2c0*/  @P4 IADD3 R21, R22, R4, RZ ;  /* 0x0000000416154210 */ /* 0x000fc60007ffe0ff */
        /* <DEDUP_REMOVED lines=16> */
[----:B------:R-:W-:-:S03]  /*2b3d0*/  @P3 IMAD.IADD R9, R22, 0x1, R4 ;  /* 0x0000000116093824 */ /* 0x000fc600078e0204 */
[----:B------:R-:W2:Y:S01]  /*2b3e0*/  SHFL.IDX PT, R2, R6, 0x1, 0x1c1f ;  /* 0x003c1f0006027f89 */ /* 0x000ea200000e0000 */
        /* <DEDUP_REMOVED lines=8> */
[----:B-1----:R-:W1:Y:S01]  /*2b470*/  SHFL.IDX PT, R3, R5, 0x2, 0x1c1f ;  /* 0x005c1f0005037f89 */ /* 0x002e6200000e0000 */
[----:B------:R-:W-:-:S03]  /*2b480*/  @P2 IADD3 R21, R22, R4, RZ ;  /* 0x0000000416152210 */ /* 0x000fc60007ffe0ff */
        /* <DEDUP_REMOVED lines=18> */
.L_x_3112:
[----:B------:R-:W-:Y:S01]  /*2b5b0*/  LOP3.LUT P0, RZ, R20, 0x80, RZ, 0xc0, !PT ;  /* 0x0000008014ff7812 */ /* 0x000fe2000780c0ff */
[----:B------:R-:W-:-:S12]  /*2b5c0*/  BSSY B0, `(.L_x_2910) ;  /* 0x0000011000007945 */ /* 0x000fd80003800000 */
[----:B------:R-:W-:Y:S05]  /*2b5d0*/  @!P0 BRA `(.L_x_2911) ;  /* 0x00000000003c8947 */ /* 0x000fea0003800000 */
[----:B------:R-:W4:Y:S01]  /*2b5e0*/  S2R R5, SR_TID.X ;  /* 0x0000000000057919 */ /* 0x000f220000002100 */
[----:B------:R-:W-:Y:S01]  /*2b5f0*/  LOP3.LUT P3, RZ, R20, 0x10, RZ, 0xc0, !PT ;  /* 0x0000001014ff7812 */ /* 0x000fe2000786c0ff */
[----:B------:R-:W-:Y:S01]  /*2b600*/  IMAD.IADD R4, R22, 0x1, R4 ;  /* 0x0000000116047824 */ /* 0x000fe200078e0204 */
[C---:B------:R-:W-:Y:S02]  /*2b610*/  LOP3.LUT P2, RZ, R20.reuse, 0x8, RZ, 0xc0, !PT ;  /* 0x0000000814ff7812 */ /* 0x040fe4000784c0ff */
[----:B------:R-:W-:Y:S01]  /*2b620*/  LOP3.LUT P1, RZ, R20, 0x4, RZ, 0xc0, !PT ;  /* 0x0000000414ff7812 */ /* 0x000fe2000782c0ff */
[----:B----4-:R-:W-:-:S05]  /*2b630*/  IMAD.SHL.U32 R5, R5, 0x10, RZ ;  /* 0x0000001005057824 */ /* 0x010fca00078e00ff */
        /* <DEDUP_REMOVED lines=9> */
.L_x_2911:
[----:B------:R-:W-:Y:S05]  /*2b6d0*/  BSYNC B0 ;  /* 0x0000000000007941 */ /* 0x000fea0003800000 */
.L_x_2910:
[----:B------:R-:W-:Y:S01]  /*2b6e0*/  NOP ;  /* 0x0000000000007918 */ /* 0x000fe20000000000 */
[----:B------:R-:W-:-:S13]  /*2b6f0*/  PLOP3.LUT P0, PT, PT, PT, PT, 0x80, 0x0 ;  /* 0x000000000000781c */ /* 0x000fda0003f0f070 */
.L_x_2912:
        /* <DEDUP_REMOVED lines=11> */
.L_x_2913:
[----:B------:R3:W5:Y:S01]  /*2b7b0*/  LDL.LU R2, [R1+0x38] ;  /* 0x0000380001027983 */ /* 0x0007620000300800 */
[----:B------:R3:W-:Y:S02]  /*2b7c0*/  SYNCS.ARRIVE.TRANS64.A1T0 RZ, [R0+URZ+0x29830], RZ ;  /* 0x029830ff00ff79a7 */ /* 0x0007e4000810003f */
[----:B------:R-:W-:Y:S05]  /*2b7d0*/  WARPSYNC.ALL ;  /* 0x0000000000007948 */ /* 0x000fea0003800000 */
[----:B------:R-:W-:Y:S01]  /*2b7e0*/  ULDC.64 UR4, c[0x0][0xa00] ;  /* 0x0002800000047ab9 */ /* 0x000fe20000000a00 */
[----:B------:R-:W-:Y:S01]  /*2b7f0*/  SHF.R.S32.HI R27, RZ, 0x1f, R29 ;  /* 0x0000001fff1b7819 */ /* 0x000fe2000001141d */
[----:B0--3--:R-:W-:Y:S01]  /*2b800*/  VIADD R0, R22, 0x14400 ;  /* 0x0001440016007836 */ /* 0x009fe20000000000 */
[----:B------:R-:W-:Y:S01]  /*2b810*/  BAR.SYNC.DEFER_BLOCKING 0x8, 0x180 ;  /* 0x0206000000007b1d */ /* 0x000fe20000010000 */
[----:B------:R-:W-:-:S04]  /*2b820*/  ISETP.NE.U32.AND P0, PT, RZ, UR4, PT ;  /* 0x00000004ff007c0c */ /* 0x000fc8000bf05070 */
[----:B------:R-:W-:Y:S01]  /*2b830*/  ISETP.NE.AND.EX P0, PT, RZ, UR5, PT, P0 ;  /* 0x00000005ff007c0c */ /* 0x000fe2000bf05300 */
[----:B------:R-:W-:Y:S01]  /*2b840*/  ULDC.64 UR4, c[0x0][0x298] ;  /* 0x0000a60000047ab9 */ /* 0x000fe20000000a00 */
[----:B------:R-:W-:Y:S01]  /*2b850*/  BSSY B6, `(.L_x_2914) ;  /* 0x0000019000067945 */ /* 0x000fe20003800000 */
[----:B------:R-:W-:Y:S01]  /*2b860*/  IMAD R27, R27, UR4, RZ ;  /* 0x000000041b1b7c24 */ /* 0x000fe2000f8e02ff */
[----:B------:R-:W-:Y:S01]  /*2b870*/  SEL R26, R24, RZ, !P0 ;  /* 0x000000ff181a7207 */ /* 0x000fe20004000000 */
[----:B------:R-:W-:-:S04]  /*2b880*/  IMAD.WIDE.U32 R24, R29, UR4, RZ ;  /* 0x000000041d187c25 */ /* 0x000fc8000f8e00ff */
[----:B------:R-:W-:-:S04]  /*2b890*/  IMAD R27, R29, UR5, R27 ;  /* 0x000000051d1b7c24 */ /* 0x000fc8000f8e021b */
[----:B------:R-:W-:Y:S01]  /*2b8a0*/  IMAD.IADD R27, R25, 0x1, R27 ;  /* 0x00000001191b7824 */ /* 0x000fe200078e021b */
[----:B-----5:R-:W-:Y:S02]  /*2b8b0*/  SEL R31, R2, RZ, !P0 ;  /* 0x000000ff021f7207 */ /* 0x020fe40004000000 */
        /* <DEDUP_REMOVED lines=8> */
[----:B--2---:R-:W0:Y:S01]  /*2b940*/  LDC.64 R2, c[0x4][R2] ;  /* 0x0100000002027b82 */ /* 0x004e220000000a00 */
[----:B------:R-:W-:Y:S01]  /*2b950*/  IMAD.U32 R6, RZ, RZ, UR6 ;  /* 0x00000006ff067e24 */ /* 0x000fe2000f8e00ff */
[----:B------:R-:W-:Y:S01]  /*2b960*/  MOV R11, UR9 ;  /* 0x00000009000b7c02 */ /* 0x000fe20008000f00 */
[----:B-1----:R-:W-:Y:S02]  /*2b970*/  IMAD.U32 R7, RZ, RZ, UR7 ;  /* 0x00000007ff077e24 */ /* 0x002fe4000f8e00ff */
[----:B------:R-:W-:-:S02]  /*2b980*/  IMAD.U32 R10, RZ, RZ, UR8 ;  /* 0x00000008ff0a7e24 */ /* 0x000fc4000f8e00ff */
[----:B------:R-:W-:Y:S02]  /*2b990*/  IMAD.MOV.U32 R8, RZ, RZ, 0x70 ;  /* 0x00000070ff087424 */ /* 0x000fe400078e00ff */
[----:B------:R-:W-:Y:S02]  /*2b9a0*/  IMAD.MOV.U32 R12, RZ, RZ, 0x1 ;  /* 0x00000001ff0c7424 */ /* 0x000fe400078e00ff */
[----:B------:R-:W-:-:S07]  /*2b9b0*/  IMAD.MOV.U32 R13, RZ, RZ, RZ ;  /* 0x000000ffff0d7224 */ /* 0x000fce00078e00ff */
[----:B------:R-:W-:-:S07]  /*2b9c0*/  LEPC R20, `(.L_x_2915) ;  /* 0x000000001014794e */ /* 0x000fce0000000000 */
[----:B0-----:R-:W-:Y:S05]  /*2b9d0*/  CALL.ABS.NOINC R2 ;  /* 0x0000000002007343 */ /* 0x001fea0003c00000 */
.L_x_2915:
[----:B------:R-:W-:Y:S05]  /*2b9e0*/  BSYNC B6 ;  /* 0x0000000000067941 */ /* 0x000fea0003800000 */
.L_x_2914:
[----:B-1----:R0:W5:Y:S01]  /*2b9f0*/  LDL R8, [R1+0x28] ;  /* 0x0000280001087983 */ /* 0x0021620000100800 */
[----:B------:R-:W1:Y:S01]  /*2ba00*/  LDC R7, c[0x0][0x448] ;  /* 0x00011200ff077b82 */ /* 0x000e620000000800 */
[----:B------:R-:W-:Y:S01]  /*2ba10*/  ULDC.64 UR4, c[0x0][0x2d8] ;  /* 0x0000b60000047ab9 */ /* 0x000fe20000000a00 */
[----:B------:R-:W-:Y:S01]  /*2ba20*/  MOV R2, R24 ;  /* 0x0000001800027202 */ /* 0x000fe20000000f00 */
[----:B------:R-:W3:Y:S01]  /*2ba30*/  S2R R20, SR_TID.X ;  /* 0x0000000000147919 */ /* 0x000ee20000002100 */
[----:B--2---:R-:W-:Y:S02]  /*2ba40*/  IMAD.MOV.U32 R3, RZ, RZ, R27 ;  /* 0x000000ffff037224 */ /* 0x004fe400078e001b */
[----:B------:R-:W-:Y:S02]  /*2ba50*/  IMAD R0, R36, UR4, RZ ;  /* 0x0000000424007c24 */ /* 0x000fe4000f8e02ff */
[----:B------:R-:W-:-:S04]  /*2ba60*/  IMAD.WIDE.U32 R2, R18, UR4, R2 ;  /* 0x0000000412027c25 */ /* 0x000fc8000f8e0002 */
[----:B------:R-:W-:Y:S01]  /*2ba70*/  IMAD R0, R18, UR5, R0 ;  /* 0x0000000512007c24 */ /* 0x000fe2000f8e0200 */
[----:B------:R-:W-:-:S03]  /*2ba80*/  ULDC.64 UR4, c[0x0][0x2e0] ;  /* 0x0000b80000047ab9 */ /* 0x000fc60000000a00 */
[----:B------:R-:W-:Y:S02]  /*2ba90*/  IMAD.IADD R3, R3, 0x1, R0 ;  /* 0x0000000103037824 */ /* 0x000fe400078e0200 */
[----:B------:R-:W-:Y:S02]  /*2baa0*/  IMAD R0, R31, UR4, RZ ;  /* 0x000000041f007c24 */ /* 0x000fe4000f8e02ff */
[----:B------:R-:W-:Y:S01]  /*2bab0*/  IMAD.WIDE.U32 R2, R26, UR4, R2 ;  /* 0x000000041a027c25 */ /* 0x000fe2000f8e0002 */
[----:B-1----:R-:W-:-:S03]  /*2bac0*/  ISETP.NE.AND P0, PT, R7, 0x1, PT ;  /* 0x000000010700780c */ /* 0x002fc60003f05270 */
[----:B------:R-:W-:Y:S01]  /*2bad0*/  IMAD R0, R26, UR5, R0 ;  /* 0x000000051a007c24 */ /* 0x000fe2000f8e0200 */
[----:B------:R-:W1:Y:S01]  /*2bae0*/  S2R R29, SR_TID.X ;  /* 0x00000000001d7919 */ /* 0x000e620000002100 */
[----:B------:R-:W-:Y:S02]  /*2baf0*/  ULDC.64 UR4, c[0x0][0x2d0] ;  /* 0x0000b40000047ab9 */ /* 0x000fe40000000a00 */
[----:B------:R-:W-:Y:S01]  /*2bb00*/  IMAD.IADD R3, R3, 0x1, R0 ;  /* 0x0000000103037824 */ /* 0x000fe200078e0200 */
[----:B---3--:R-:W-:-:S05]  /*2bb10*/  LOP3.LUT R21, R20, 0x7f, RZ, 0xc0, !PT ;  /* 0x0000007f14157812 */ /* 0x008fca00078ec0ff */
[----:B------:R-:W2:Y:S01]  /*2bb20*/  @P0 LDC R6, c[0x0][0x44c] ;  /* 0x00011300ff060b82 */ /* 0x000ea20000000800 */
[----:B------:R-:W-:Y:S02]  /*2bb30*/  SHF.L.U32 R20, R20, 0x5, RZ ;  /* 0x0000000514147819 */ /* 0x000fe400000006ff */
[----:B------:R-:W-:-:S04]  /*2bb40*/  SHF.R.U32.HI R21, RZ, 0x2, R21 ;  /* 0x00000002ff157819 */ /* 0x000fc80000011615 */
[----:B------:R-:W-:Y:S01]  /*2bb50*/  LOP3.LUT R20, R21, 0x60, R20, 0xf8, !PT ;  /* 0x0000006015147812 */ /* 0x000fe200078ef814 */
[----:B------:R-:W3:Y:S04]  /*2bb60*/  @P0 LDC R0, c[0x0][0x450] ;  /* 0x00011400ff000b82 */ /* 0x000ee80000000800 */
[----:B------:R-:W-:-:S04]  /*2bb70*/  IMAD R5, R17, 0x80, R20 ;  /* 0x0000008011057824 */ /* 0x000fc800078e0214 */
[----:B------:R-:W-:Y:S02]  /*2bb80*/  IMAD.MOV.U32 R4, RZ, RZ, R5 ;  /* 0x000000ffff047224 */ /* 0x000fe400078e0005 */
[----:B--2---:R-:W-:-:S05]  /*2bb90*/  @P0 IMAD.HI.U32 R6, R5, R6, RZ ;  /* 0x0000000605060227 */ /* 0x004fca00078e00ff */
[----:B---3--:R-:W-:-:S05]  /*2bba0*/  @P0 SHF.R.U32.HI R4, RZ, R0, R6 ;  /* 0x00000000ff040219 */ /* 0x008fca0000011606 */
[----:B------:R-:W-:-:S04]  /*2bbb0*/  IMAD.MOV R0, RZ, RZ, -R4 ;  /* 0x000000ffff007224 */ /* 0x000fc800078e0a04 */
[----:B------:R-:W-:Y:S01]  /*2bbc0*/  IMAD R0, R7, R0, R5 ;  /* 0x0000000007007224 */ /* 0x000fe200078e0205 */
[----:B------:R-:W-:Y:S01]  /*2bbd0*/  SHF.R.S32.HI R5, RZ, 0x1f, R4 ;  /* 0x0000001fff057819 */ /* 0x000fe20000011404 */
[----:B------:R-:W-:-:S04]  /*2bbe0*/  IMAD.WIDE.U32 R2, R4, UR4, R2 ;  /* 0x0000000404027c25 */ /* 0x000fc8000f8e0002 */
[----:B------:R-:W-:-:S04]  /*2bbf0*/  IMAD R5, R5, UR4, RZ ;  /* 0x0000000405057c24 */ /* 0x000fc8000f8e02ff */
[----:B------:R-:W-:Y:S01]  /*2bc00*/  IMAD R5, R4, UR5, R5 ;  /* 0x0000000504057c24 */ /* 0x000fe2000f8e0205 */
[----:B------:R-:W-:Y:S01]  /*2bc10*/  SHF.R.S32.HI R4, RZ, 0x1f, R0 ;  /* 0x0000001fff047819 */ /* 0x000fe20000011400 */
[----:B------:R-:W-:-:S03]  /*2bc20*/  ULDC.64 UR4, c[0x0][0x2c8] ;  /* 0x0000b20000047ab9 */ /* 0x000fc60000000a00 */
[----:B------:R-:W-:Y:S01]  /*2bc30*/  IADD3 R3, R3, R5, RZ ;  /* 0x0000000503037210 */ /* 0x000fe20007ffe0ff */
[----:B------:R-:W-:Y:S02]  /*2bc40*/  IMAD R4, R4, UR4, RZ ;  /* 0x0000000404047c24 */ /* 0x000fe4000f8e02ff */
[----:B-1----:R-:W-:Y:S02]  /*2bc50*/  IMAD.SHL.U32 R21, R29, 0x10, RZ ;  /* 0x000000101d157824 */ /* 0x002fe400078e00ff */
[----:B------:R-:W-:-:S03]  /*2bc60*/  IMAD.WIDE.U32 R2, R0, UR4, R2 ;  /* 0x0000000400027c25 */ /* 0x000fc6000f8e0002 */
[----:B------:R-:W-:Y:S01]  /*2bc70*/  LOP3.LUT R21, R21, 0x30, RZ, 0xc0, !PT ;  /* 0x0000003015157812 */ /* 0x000fe200078ec0ff */
[----:B------:R-:W-:Y:S01]  /*2bc80*/  IMAD R0, R0, UR5, R4 ;  /* 0x0000000500007c24 */ /* 0x000fe2000f8e0204 */
[----:B------:R-:W-:Y:S01]  /*2bc90*/  ULDC.64 UR4, c[0x0][0x280] ;  /* 0x0000a00000047ab9 */ /* 0x000fe20000000a00 */
[----:B------:R-:W-:Y:S01]  /*2bca0*/  IMAD.SHL.U32 R20, R29, 0x10, RZ ;  /* 0x000000101d147824 */ /* 0x000fe200078e00ff */
        /* <DEDUP_REMOVED lines=14> */
[----:B------:R-:W-:Y:S02]  /*2bd90*/  IMAD R5, R30, R7, RZ ;  /* 0x000000071e057224 */ /* 0x000fe400078e02ff */
[----:B------:R-:W-:Y:S01]  /*2bda0*/  IMAD R17, R17, 0x80, R9 ;  /* 0x0000008011117824 */ /* 0x000fe200078e0209 */
        /* <DEDUP_REMOVED lines=28> */
[----:B0-----:R-:W-:-:S04]  /*2bf70*/  @!P0 IADD3 R3, P4, R20, R3, RZ ;  /* 0x0000000314038210 */ /* 0x001fc80007f9e0ff */
[----:B-1----:R-:W-:-:S04]  /*2bf80*/  @!P0 IADD3.X R2, RZ, R2, RZ, P4, !PT ;  /* 0x00000002ff028210 */ /* 0x002fc800027fe4ff */
[----:B------:R-:W-:-:S04]  /*2bf90*/  @!P0 LOP3.LUT R3, R3, R2, RZ, 0x3c, !PT ;  /* 0x0000000203038212 */ /* 0x000fc800078e3cff */
[----:B------:R-:W-:-:S04]  /*2bfa0*/  @!P0 LOP3.LUT R2, R3, R2, RZ, 0x3c, !PT ;  /* 0x0000000203028212 */ /* 0x000fc800078e3cff */
[----:B------:R-:W-:-:S05]  /*2bfb0*/  @!P0 LOP3.LUT R3, R3, R2, RZ, 0x3c, !PT ;  /* 0x0000000203038212 */ /* 0x000fca00078e3cff */
[----:B------:R-:W-:Y:S04]  /*2bfc0*/  @!P0 LDGSTS.E.BYPASS.LTC128B.128 [R8+0x15400], desc[UR52][R2.64], !P3 ;  /* 0x1540000002088fae */ /* 0x000fe8000d901d74 */
[----:B------:R-:W-:Y:S04]  /*2bfd0*/  @!P0 LDGSTS.E.BYPASS.LTC128B.128 [R8+0x17400], desc[UR52][R2.64+0x40], !P2 ;  /* 0x1740004002088fae */ /* 0x000fe8000d101d74 */
[----:B------:R0:W-:Y:S04]  /*2bfe0*/  @!P0 LDGSTS.E.BYPASS.LTC128B.128 [R8+0x19400], desc[UR52][R2.64+0x80], !P1 ;  /* 0x1940008002088fae */ /* 0x0001e8000c901d74 */
[----:B0-2---:R0:W1:Y:S02]  /*2bff0*/  SHFL.IDX PT, R2, R4, 0x3, 0x1c1f ;  /* 0x007c1f0004027f89 */ /* 0x00506400000e0000 */
.L_x_3121:
        /* <DEDUP_REMOVED lines=12> */
.L_x_2918:
[----:B------:R-:W-:Y:S05]  /*2c0c0*/  BSYNC B0 ;  /* 0x0000000000007941 */ /* 0x000fea0003800000 */
.L_x_2917:
[----:B------:R-:W-:Y:S01]  /*2c0d0*/  NOP ;  /* 0x0000000000007918 */ /* 0x000fe20000000000 */
[----:B------:R-:W-:-:S13]  /*2c0e0*/  PLOP3.LUT P0, PT, PT, PT, PT, 0x80, 0x0 ;  /* 0x000000000000781c */ /* 0x000fda0003f0f070 */
.L_x_2919:
        /* <DEDUP_REMOVED lines=10> */
[----:B------:R-:W-:-:S04]  /*2c190*/  LOP3.LUT R0, R0, 0xfffffffe, RZ, 0xc0, !PT ;  /* 0xfffffffe00007812 */ /* 0x000fc800078ec0ff */
[----:B------:R-:W-:-:S04]  /*2c1a0*/  IADD3 R0, R2, -R0, RZ ;  /* 0x8000000002007210 */ /* 0x000fc80007ffe0ff */
[----:B------:R-:W-:Y:S01]  /*2c1b0*/  SHF.L.U32 R3, R0, 0x1f, RZ ;  /* 0x0000001f00037819 */ /* 0x000fe200000006ff */
[----:B------:R-:W-:Y:S01]  /*2c1c0*/  NOP ;  /* 0x0000000000007918 */ /* 0x000fe20000000000 */
[----:B------:R1:W-:Y:S01]  /*2c1d0*/  SYNCS.ARRIVE.TRANS64.A1T0 RZ, [R22+URZ+0x29800], RZ ;  /* 0x029800ff16ff79a7 */ /* 0x0003e2000810003f */
[----:B------:R-:W-:Y:S01]  /*2c1e0*/  BSSY B0, `(.L_x_2920) ;  /* 0x0000003000007945 */ /* 0x000fe20003800000 */
[----:B------:R-:W2:Y:S03]  /*2c1f0*/  SYNCS.PHASECHK.TRANS64.TRYWAIT P0, [R22+URZ+0x29820], R3 ;  /* 0x02982003160075a7 */ /* 0x000ea6000800017f */
[----:B-12---:R-:W-:Y:S05]  /*2c200*/  @!P0 BRA `(.L_x_2921) ;  /* 0x0000006c00608947 */ /* 0x006fea0003800000 */
.L_x_3122:
[----:B------:R-:W-:Y:S05]  /*2c210*/  BSYNC B0 ;  /* 0x0000000000007941 */ /* 0x000fea0003800000 */
.L_x_2920:
[----:B------:R-:W-:-:S13]  /*2c220*/  ISETP.GE.AND P0, PT, R32, 0x2, PT ;  /* 0x000000022000780c */ /* 0x000fda0003f06270 */
[----:B------:R-:W-:Y:S05]  /*2c230*/  @!P0 BRA `(.L_x_2922) ;  /* 0x0000001400f08947 */ /* 0x000fea0003800000 */
[----:B------:R-:W-:Y:S02]  /*2c240*/  VIADD R32, R32, 0xfffffffe ;  /* 0xfffffffe20207836 */ /* 0x000fe40000000000 */
[----:B------:R-:W-:Y:S02]  /*2c250*/  IMAD.MOV.U32 R20, RZ, RZ, R23 ;  /* 0x000000ffff147224 */ /* 0x000fe400078e0017 */
[----:B------:R-:W-:-:S07]  /*2c260*/  IMAD.MOV.U32 R21, RZ, RZ, R34 ;  /* 0x000000ffff157224 */ /* 0x000fce00078e0022 */
.L_x_2942:
[----:B--2---:R-:W2:Y:S01]  /*2c270*/  LDL R0, [R1+0x8] ;  /* 0x0000080001007983 */ /* 0x004ea20000100800 */
[----:B0-----:R-:W0:Y:S03]  /*2c280*/  LDC R4, c[0x0][0x430] ;  /* 0x00010c00ff047b82 */ /* 0x001e260000000800 */
[----:B------:R-:W3:Y:S01]  /*2c290*/  LDL R9, [R1+0xc] ;  /* 0x00000c0001097983 */ /* 0x000ee20000100800 */
[----:B------:R-:W1:Y:S01]  /*2c2a0*/  S2R R2, SR_TID.X ;  /* 0x0000000000027919 */ /* 0x000e620000002100 */
[----:B0-----:R-:W-:Y:S01]  /*2c2b0*/  ISETP.NE.AND P0, PT, R4, 0x1, PT ;  /* 0x000000010400780c */ /* 0x001fe20003f05270 */
[----:B------:R-:W0:-:S12]  /*2c2c0*/  S2R R7, SR_TID.X ;  /* 0x0000000000077919 */ /* 0x000e180000002100 */
[----:B------:R-:W4:Y:S01]  /*2c2d0*/  @P0 LDC R6, c[0x0][0x434] ;  /* 0x00010d00ff060b82 */ /* 0x000f220000000800 */
[C---:B-1----:R-:W-:Y:S02]  /*2c2e0*/  LOP3.LUT R3, R2.reuse, 0x7f, RZ, 0xc0, !PT ;  /* 0x0000007f02037812 */ /* 0x042fe400078ec0ff */
[----:B------:R-:W-:Y:S02]  /*2c2f0*/  SHF.L.U32 R5, R2, 0x5, RZ ;  /* 0x0000000502057819 */ /* 0x000fe400000006ff */
[----:B------:R-:W-:-:S04]  /*2c300*/  SHF.R.U32.HI R3, RZ, 0x2, R3 ;  /* 0x00000002ff037819 */ /* 0x000fc80000011603 */
[----:B------:R-:W-:Y:S02]  /*2c310*/  LOP3.LUT R5, R3, 0x60, R5, 0xf8, !PT ;  /* 0x0000006003057812 */ /* 0x000fe400078ef805 */
[----:B------:R-:W1:Y:S01]  /*2c320*/  @P0 LDC R3, c[0x0][0x438] ;  /* 0x00010e00ff030b82 */ /* 0x000e620000000800 */
[----:B------:R-:W-:-:S04]  /*2c330*/  LOP3.LUT R2, R2, 0x7f, RZ, 0xc0, !PT ;  /* 0x0000007f02027812 */ /* 0x000fc800078ec0ff */
[----:B------:R-:W-:Y:S01]  /*2c340*/  SHF.R.U32.HI R8, RZ, 0x2, R2 ;  /* 0x00000002ff087819 */ /* 0x000fe20000011602 */
[----:B0-----:R-:W-:-:S05]  /*2c350*/  IMAD.SHL.U32 R7, R7, 0x20, RZ ;  /* 0x0000002007077824 */ /* 0x001fca00078e00ff */
        /* <DEDUP_REMOVED lines=8> */
[----:B----4-:R-:W-:-:S04]  /*2c3e0*/  @P0 IMAD.HI.U32 R6, R5, R6, RZ ;  /* 0x0000000605060227 */ /* 0x010fc800078e00ff */
[----:B------:R-:W-:Y:S01]  /*2c3f0*/  IMAD.MOV.U32 R2, RZ, RZ, R5 ;  /* 0x000000ffff027224 */ /* 0x000fe200078e0005 */
[----:B-1----:R-:W-:Y:S02]  /*2c400*/  @P0 SHF.R.U32.HI R2, RZ, R3, R6 ;  /* 0x00000003ff020219 */ /* 0x002fe40000011606 */
[----:B------:R-:W0:Y:S08]  /*2c410*/  @P0 LDC R6, c[0x0][0x434] ;  /* 0x00010d00ff060b82 */ /* 0x000e300000000800 */
[----:B------:R-:W1:Y:S01]  /*2c420*/  @P0 LDC R3, c[0x0][0x438] ;  /* 0x00010e00ff030b82 */ /* 0x000e620000000800 */
[----:B------:R-:W-:-:S05]  /*2c430*/  IADD3 R0, R7, R0, RZ ;  /* 0x0000000007007210 */ /* 0x000fca0007ffe0ff */
[----:B------:R-:W-:Y:S02]  /*2c440*/  IMAD.MOV.U32 R8, RZ, RZ, R0 ;  /* 0x000000ffff087224 */ /* 0x000fe400078e0000 */
[----:B0-----:R-:W-:-:S05]  /*2c450*/  @P0 IMAD.HI.U32 R6, R0, R6, RZ ;  /* 0x0000000600060227 */ /* 0x001fca00078e00ff */
[----:B-1----:R-:W-:Y:S01]  /*2c460*/  @P0 SHF.R.U32.HI R8, RZ, R3, R6 ;  /* 0x00000003ff080219 */ /* 0x002fe20000011606 */
[----:B------:R-:W-:-:S04]  /*2c470*/  IMAD.MOV R6, RZ, RZ, -R2 ;  /* 0x000000ffff067224 */ /* 0x000fc800078e0a02 */
[----:B------:R-:W-:Y:S02]  /*2c480*/  IMAD.MOV R3, RZ, RZ, -R8 ;  /* 0x000000ffff037224 */ /* 0x000fe400078e0a08 */
[C---:B------:R-:W-:Y:S02]  /*2c490*/  IMAD R5, R4.reuse, R6, R5 ;  /* 0x0000000604057224 */ /* 0x040fe400078e0205 */
[----:B------:R-:W-:Y:S01]  /*2c4a0*/  IMAD R4, R4, R3, R0 ;  /* 0x0000000304047224 */ /* 0x000fe200078e0200 */
[----:B------:R-:W-:Y:S01]  /*2c4b0*/  SHF.R.S32.HI R3, RZ, 0x1f, R2 ;  /* 0x0000001fff037819 */ /* 0x000fe20000011402 */
[----:B---3--:R-:W-:-:S04]  /*2c4c0*/  IMAD R0, R9, UR4, RZ ;  /* 0x0000000409007c24 */ /* 0x008fc8000f8e02ff */
[C---:B------:R-:W-:Y:S02]  /*2c4d0*/  IMAD R0, R33.reuse, UR5, R0 ;  /* 0x0000000521007c24 */ /* 0x040fe4000f8e0200 */
[----:B------:R-:W-:-:S05]  /*2c4e0*/  IMAD.WIDE.U32 R2, R33, UR4, R2 ;  /* 0x0000000421027c25 */ /* 0x000fca000f8e0002 */
[----:B------:R-:W-:Y:S02]  /*2c4f0*/  IADD3 R3, R0, R3, RZ ;  /* 0x0000000300037210 */ /* 0x000fe40007ffe0ff */
[----:B------:R-:W-:-:S04]  /*2c500*/  LEA R6, P0, R2, UR6, 0x2 ;  /* 0x0000000602067c11 */ /* 0x000fc8000f8010ff */
[----:B------:R-:W-:-:S05]  /*2c510*/  LEA.HI.X R7, R2, UR7, R3, 0x2, P0 ;  /* 0x0000000702077c11 */ /* 0x000fca00080f1403 */
[----:B------:R-:W2:Y:S01]  /*2c520*/  LDG.E R6, desc[UR52][R6.64] ;  /* 0x0000003406067981 */ /* 0x000ea2000c1e1900 */
[--C-:B------:R-:W-:Y:S01]  /*2c530*/  @!P1 SHF.R.S32.HI R3, RZ, 0x1f, R8.reuse ;  /* 0x0000001fff039819 */ /* 0x100fe20000011408 */
[----:B------:R-:W-:-:S04]  /*2c540*/  @!P1 IMAD.MOV.U32 R2, RZ, RZ, R8 ;  /* 0x000000ffff029224 */ /* 0x000fc800078e0008 */
        /* <DEDUP_REMOVED lines=11> */
[----:B------:R-:W-:Y:S01]  /*2c600*/  SEL R34, RZ, 0x1, P0 ;  /* 0x00000001ff227807 */ /* 0x000fe20000000000 */
[----:B------:R-:W-:Y:S01]  /*2c610*/  VIADD R32, R32, 0xffffffff ;  /* 0xffffffff20207836 */ /* 0x000fe20000000000 */
[----:B------:R-:W-:Y:S02]  /*2c620*/  SEL R23, R23, RZ, P0 ;  /* 0x000000ff17177207 */ /* 0x000fe40000000000 */
[----:B------:R-:W-:Y:S02]  /*2c630*/  LOP3.LUT R34, R21, R34, RZ, 0x3c, !PT ;  /* 0x0000002215227212 */ /* 0x000fe400078e3cff */
[----:B------:R-:W-:Y:S02]  /*2c640*/  ISETP.GT.AND P2, PT, R0, RZ, PT ;  /* 0x000000ff0000720c */ /* 0x000fe40003f44270 */
[----:B--2---:R-:W-:Y:S01]  /*2c650*/  SHF.R.S32.HI R30, RZ, 0x1f, R6 ;  /* 0x0000001fff1e7819 */ /* 0x004fe20000011406 */
[----:B0-----:R-:W-:Y:S10]  /*2c660*/  @!P1 BRA `(.L_x_2923) ;  /* 0x0000000000049947 */ /* 0x001ff40003800000 */
[----:B------:R-:W-:Y:S01]  /*2c670*/  BPT.TRAP 0x1 ;  /* 0x000000040000795c */ /* 0x000fe20000300000 */
.L_x_2923:
[----:B------:R-:W-:Y:S01]  /*2c680*/  LEA R0, R23, R22, 0x3 ;  /* 0x0000001617007211 */ /* 0x000fe200078e18ff */
[----:B------:R-:W-:Y:S01]  /*2c690*/  BSSY B0, `(.L_x_2924) ;  /* 0x0000005000007945 */ /* 0x000fe20003800000 */
[----:B------:R-:W-:Y:S02]  /*2c6a0*/  SHF.L.U32 R31, R34, 0x1f, RZ ;  /* 0x0000001f221f7819 */ /* 0x000fe400000006ff */
[----:B------:R-:W-:Y:S02]  /*2c6b0*/  SHF.R.S32.HI R29, RZ, 0x1f, R5 ;  /* 0x0000001fff1d7819 */ /* 0x000fe40000011405 */
[----:B------:R-:W0:Y:S02]  /*2c6c0*/  SYNCS.PHASECHK.TRANS64.TRYWAIT P0, [R0+URZ+0x29880], R31 ;  /* 0x0298801f000075a7 */ /* 0x000e24000800017f */
[----:B0-----:R-:W-:Y:S05]  /*2c6d0*/  @!P0 BRA `(.L_x_2925) ;  /* 0x0000006800408947 */ /* 0x001fea0003800000 */
.L_x_3123:
[----:B------:R-:W-:Y:S05]  /*2c6e0*/  BSYNC B0 ;  /* 0x0000000000007941 */ /* 0x000fea0003800000 */
.L_x_2924:
        /* <DEDUP_REMOVED lines=15> */
[----:B------:R-:W-:-:S05]  /*2c7e0*/  SHF.R.U32.HI R11, RZ, 0x5, R11 ;  /* 0x00000005ff0b7819 */ /* 0x000fca000001160b */
[----:B------:R-:W-:Y:S01]  /*2c7f0*/  IMAD.SHL.U32 R11, R11, 0x400, RZ ;  /* 0x000004000b0b7824 */ /* 0x000fe200078e00ff */
[C---:B--2---:R-:W-:Y:S02]  /*2c800*/  LOP3.LUT P3, RZ, R2.reuse, 0x2, RZ, 0xc0, !PT ;  /* 0x0000000202ff7812 */ /* 0x044fe4000786c0ff */
[----:B------:R-:W-:Y:S01]  /*2c810*/  LOP3.LUT P1, RZ, R2, 0x1, RZ, 0xc0, !PT ;  /* 0x0000000102ff7812 */ /* 0x000fe2000782c0ff */
[----:B------:R-:W-:-:S04]  /*2c820*/  IMAD.WIDE.U32 R2, R5, UR4, RZ ;  /* 0x0000000405027c25 */ /* 0x000fc8000f8e00ff */
        /* <DEDUP_REMOVED lines=13> */
[----:B------:R-:W-:-:S05]  /*2c900*/  IMAD R10, R8, UR7, R10 ;  /* 0x00000007080a7c24 */ /* 0x000fca000f8e020a */
[----:B------:R-:W-:Y:S01]  /*2c910*/  IADD3 R3, R3, R10, RZ ;  /* 0x0000000a03037210 */ /* 0x000fe20007ffe0ff */
        /* <DEDUP_REMOVED lines=31> */
[----:B------:R-:W-:Y:S04]  /*2cb10*/  SHFL.IDX PT, R9, R9, 0x3, 0x1c1f ;  /* 0x007c1f0009097f89 */ /* 0x000fe800000e0000 */
[----:B-1----:R-:W1:Y:S02]  /*2cb20*/  SHFL.IDX PT, R2, R7, 0x3, 0x1c1f ;  /* 0x007c1f0007027f89 */ /* 0x002e6400000e0000 */
[----:B-1----:R-:W-:-:S05]  /*2cb30*/  IADD3 R2, P0, R11, R2, RZ ;  /* 0x000000020b027210 */ /* 0x002fca0007f1e0ff */
[----:B------:R-:W-:-:S05]  /*2cb40*/  IMAD.X R3, RZ, RZ, R9, P0 ;  /* 0x000000ffff037224 */ /* 0x000fca00000e0609 */
[----:B------:R-:W-:Y:S04]  /*2cb50*/  LDGSTS.E.BYPASS.LTC128B.128 [R10+0xd400], desc[UR52][R2.64], !P3 ;  /* 0x0d400000020a7fae */ /* 0x000fe8000d901d74 */
[----:B------:R1:W-:Y:S04]  /*2cb60*/  LDGSTS.E.BYPASS.LTC128B.128 [R17+0xd400], desc[UR52][R2.64+0x40], !P1 ;  /* 0x0d40004002117fae */ /* 0x0003e8000c901d74 */
[----:B-1----:R1:W2:Y:S02]  /*2cb70*/  SHFL.IDX PT, R2, R25, RZ, 0x1c1f ;  /* 0x001c1fff19027589 */ /* 0x0022a400000e0000 */
.L_x_3135:
[----:B------:R-:W3:Y:S02]  /*2cb80*/  S2R R3, SR_TID.X ;  /* 0x0000000000037919 */ /* 0x000ee40000002100 */
[----:B---3--:R-:W-:-:S04]  /*2cb90*/  SHF.L.U32 R3, R3, 0x4, RZ ;  /* 0x0000000403037819 */ /* 0x008fc800000006ff */
        /* <DEDUP_REMOVED lines=10> */
.L_x_2927:
        /* <DEDUP_REMOVED lines=11> */
.L_x_2928:
[----:B------:R2:W-:Y:S01]  /*2ccf0*/  SYNCS.ARRIVE.TRANS64.A1T0 RZ, [R0+URZ+0x29870], RZ ;  /* 0x029870ff00ff79a7 */ /* 0x0005e2000810003f */
[----:B------:R-:W-:Y:S05]  /*2cd00*/  @!P3 BRA `(.L_x_2929) ;  /* 0x000000000004b947 */ /* 0x000fea0003800000 */
[----:B------:R-:W-:Y:S01]  /*2cd10*/  BPT.TRAP 0x1 ;  /* 0x000000040000795c */ /* 0x000fe20000300000 */
.L_x_2929:
[----:B------:R-:W3:Y:S01]  /*2cd20*/  SYNCS.PHASECHK.TRANS64.TRYWAIT P0, [R0+URZ+0x29840], R31 ;  /* 0x0298401f000075a7 */ /* 0x000ee2000800017f */
[----:B------:R-:W-:Y:S04]  /*2cd30*/  BSSY B0, `(.L_x_2930) ;  /* 0x0000002000007945 */ /* 0x000fe80003800000 */
[----:B---3--:R-:W-:Y:S05]  /*2cd40*/  @!P0 BRA `(.L_x_2931) ;  /* 0x00000068006c8947 */ /* 0x008fea0003800000 */
.L_x_3136:
[----:B------:R-:W-:Y:S05]  /*2cd50*/  BSYNC B0 ;  /* 0x0000000000007941 */ /* 0x000fea0003800000 */
.L_x_2930:
        /* <DEDUP_REMOVED lines=52> */
[----:B0-----:R-:W-:-:S05]  /*2d0a0*/  IADD3 R2, P0, R10, R2, RZ ;  /* 0x000000020a027210 */ /* 0x001fca0007f1e0ff */
[----:B----4-:R-:W-:-:S05]  /*2d0b0*/  IMAD.X R3, RZ, RZ, R3, P0 ;  /* 0x000000ffff037224 */ /* 0x010fca00000e0603 */
[----:B------:R-:W-:Y:S04]  /*2d0c0*/  LDGSTS.E.BYPASS.LTC128B.128 [R7+0x1ac00], desc[UR52][R2.64], !P4 ;  /* 0x1ac0000002077fae */ /* 0x000fe8000e101d74 */
[----:B------:R-:W-:Y:S04]  /*2d0d0*/  LDGSTS.E.BYPASS.LTC128B.128 [R7+0x1d400], desc[UR52][R2.64+0x40], !P3 ;  /* 0x1d40004002077fae */ /* 0x000fe8000d901d74 */
[----:B------:R0:W-:Y:S04]  /*2d0e0*/  LDGSTS.E.BYPASS.LTC128B.128 [R7+0x1fc00], desc[UR52][R2.64+0x80], !P1 ;  /* 0x1fc0008002077fae */ /* 0x0001e8000c901d74 */
[----:B0-----:R-:W0:Y:S02]  /*2d0f0*/  SHFL.IDX PT, R2, R4, 0x2, 0x1c1f ;  /* 0x005c1f0004027f89 */ /* 0x001e2400000e0000 */
[----:B0-----:R-:W-:-:S04]  /*2d100*/  IADD3 R2, P0, R10, R2, RZ ;  /* 0x000000020a027210 */ /* 0x001fc80007f1e0ff */
[----:B------:R-:W-:Y:S02]  /*2d110*/  IADD3.X R3, RZ, R9, RZ, P0, !PT ;  /* 0x00000009ff037210 */ /* 0x000fe400007fe4ff */
        /* <DEDUP_REMOVED lines=11> */
.L_x_3148:
        /* <DEDUP_REMOVED lines=10> */
.L_x_2933:
        /* <DEDUP_REMOVED lines=11> */
.L_x_2934:
[----:B------:R2:W-:Y:S02]  /*2d320*/  SYNCS.ARRIVE.TRANS64.A1T0 RZ, [R0+URZ+0x29830], RZ ;  /* 0x029830ff00ff79a7 */ /* 0x0005e4000810003f */
[----:B--23--:R-:W-:-:S04]  /*2d330*/  MOV R0, UR37 ;  /* 0x0000002500007c02 */ /* 0x00cfc80008000f00 */
[----:B------:R-:W-:-:S13]  /*2d340*/  ISETP.NE.AND P1, PT, R0, 0x3, PT ;  /* 0x000000030000780c */ /* 0x000fda0003f25270 */
[----:B------:R-:W-:Y:S05]  /*2d350*/  @!P1 BRA `(.L_x_2935) ;  /* 0x0000000000049947 */ /* 0x000fea0003800000 */
[----:B------:R-:W-:Y:S01]  /*2d360*/  BPT.TRAP 0x1 ;  /* 0x000000040000795c */ /* 0x000fe20000300000 */
.L_x_2935:
[----:B------:R-:W-:Y:S01]  /*2d370*/  LOP3.LUT R0, R21, 0x1, RZ, 0x3c, !PT ;  /* 0x0000000115007812 */ /* 0x000fe200078e3cff */
[----:B------:R-:W-:Y:S01]  /*2d380*/  IMAD R3, R20, 0x8, R22 ;  /* 0x0000000814037824 */ /* 0x000fe200078e0216 */
[----:B------:R-:W-:Y:S02]  /*2d390*/  BSSY B0, `(.L_x_2936) ;  /* 0x0000004000007945 */ /* 0x000fe40003800000 */
[----:B------:R-:W-:-:S04]  /*2d3a0*/  SHF.L.U32 R0, R0, 0x1f, RZ ;  /* 0x0000001f00007819 */ /* 0x000fc800000006ff */
[----:B------:R-:W2:Y:S02]  /*2d3b0*/  SYNCS.PHASECHK.TRANS64.TRYWAIT P0, [R3+URZ+0x29870], R0 ;  /* 0x02987000030075a7 */ /* 0x000ea4000800017f */
[----:B--2---:R-:W-:Y:S05]  /*2d3c0*/  @!P0 BRA `(.L_x_2937) ;  /* 0x0000006800608947 */ /* 0x004fea0003800000 */
.L_x_3149:
[----:B------:R-:W-:Y:S05]  /*2d3d0*/  BSYNC B0 ;  /* 0x0000000000007941 */ /* 0x000fea0003800000 */
.L_x_2936:
[----:B------:R-:W-:-:S05]  /*2d3e0*/  IMAD.U32 R2, RZ, RZ, UR39 ;  /* 0x00000027ff027e24 */ /* 0x000fca000f8e00ff */
[----:B------:R-:W-:-:S13]  /*2d3f0*/  ISETP.NE.AND P0, PT, R2, 0x3, PT ;  /* 0x000000030200780c */ /* 0x000fda0003f05270 */
[----:B------:R-:W-:Y:S05]  /*2d400*/  @!P0 BRA `(.L_x_2938) ;  /* 0x0000000000048947 */ /* 0x000fea0003800000 */
[----:B------:R-:W-:Y:S01]  /*2d410*/  BPT.TRAP 0x1 ;  /* 0x000000040000795c */ /* 0x000fe20000300000 */
.L_x_2938:
[----:B--2---:R-:W-:Y:S01]  /*2d420*/  SHF.L.U32 R0, R21, 0x1f, RZ ;  /* 0x0000001f15007819 */ /* 0x004fe200000006ff */
[----:B------:R-:W-:-:S03]  /*2d430*/  IMAD R12, R20, 0x5000, RZ ;  /* 0x00005000140c7824 */ /* 0x000fc600078e02ff */
[----:B------:R-:W2:Y:S02]  /*2d440*/  SYNCS.PHASECHK.TRANS64.TRYWAIT P0, [R3+URZ+0x29860], R0 ;  /* 0x02986000030075a7 */ /* 0x000ea4000800017f */
[----:B--2---:R-:W-:Y:S05]  /*2d450*/  @!P0 BRA `(.L_x_2939) ;  /* 0x0000006800508947 */ /* 0x004fea0003800000 */
.L_x_3150:
        /* <DEDUP_REMOVED lines=79> */
.L_x_2940:
[----:B-1----:R1:W-:Y:S01]  /*2d950*/  SYNCS.ARRIVE.TRANS64.A1T0 RZ, [R3+URZ+0x29850], RZ ;  /* 0x029850ff03ff79a7 */ /* 0x0023e2000810003f */
[----:B------:R-:W-:Y:S06]  /*2d960*/  BAR.SYNC.DEFER_BLOCKING 0x2, 0x80 ;  /* 0x0082000000007b1d */ /* 0x000fec0000010000 */
[----:B------:R-:W-:Y:S05]  /*2d970*/  @!P1 BRA `(.L_x_2941) ;  /* 0x0000000000049947 */ /* 0x000fea0003800000 */
[----:B------:R-:W-:Y:S01]  /*2d980*/  BPT.TRAP 0x1 ;  /* 0x000000040000795c */ /* 0x000fe20000300000 */
.L_x_2941:
[----:B------:R-:W2:Y:S01]  /*2d990*/  LDL R0, [R1+0x10] ;  /* 0x0000100001007983 */ /* 0x000ea20000100800 */
[----:B-1----:R-:W-:Y:S01]  /*2d9a0*/  VIADD R3, R3, 0x29880 ;  /* 0x0002988003037836 */ /* 0x002fe20000000000 */
[----:B------:R-:W-:Y:S01]  /*2d9b0*/  MOV R20, R23 ;  /* 0x0000001700147202 */ /* 0x000fe20000000f00 */
[----:B------:R-:W-:-:S03]  /*2d9c0*/  IMAD.MOV.U32 R21, RZ, RZ, R34 ;  /* 0x000000ffff157224 */ /* 0x000fc600078e0022 */
[----:B--2---:R-:W-:-:S04]  /*2d9d0*/  PRMT R3, R0, 0x654, R3 ;  /* 0x0000065400037816 */ /* 0x004fc80000000003 */
[----:B------:R2:W-:Y:S01]  /*2d9e0*/  SYNCS.ARRIVE.TRANS64.RED.A1T0 RZ, [R3+URZ], RZ ;  /* 0x000000ff03ff79a7 */ /* 0x0005e2000810043f */
[----:B------:R-:W-:Y:S05]  /*2d9f0*/  @P2 BRA `(.L_x_2942) ;  /* 0xffffffe8001c2947 */ /* 0x000fea000383ffff */
.L_x_2922:
[----:B------:R-:W3:Y:S01]  /*2da00*/  S2R R0, SR_TID.X ;  /* 0x0000000000007919 */ /* 0x000ee20000002100 */
[----:B------:R-:W-:Y:S01]  /*2da10*/  BSSY B0, `(.L_x_2943) ;  /* 0x0000012000007945 */ /* 0x000fe20003800000 */
[----:B---3--:R-:W-:Y:S01]  /*2da20*/  LOP3.LUT R2, R0, 0x7f, RZ, 0xc0, !PT ;  /* 0x0000007f00027812 */ /* 0x008fe200078ec0ff */
[----:B------:R-:W-:-:S03]  /*2da30*/  IMAD.U32 R0, RZ, RZ, UR37 ;  /* 0x00000025ff007e24 */ /* 0x000fc6000f8e00ff */
[----:B------:R-:W-:Y:S02]  /*2da40*/  ISETP.NE.AND P1, PT, R2, RZ, PT ;  /* 0x000000ff0200720c */ /* 0x000fe40003f25270 */
[----:B------:R-:W-:-:S11]  /*2da50*/  ISETP.NE.AND P0, PT, R0, 0x3, PT ;  /* 0x000000030000780c */ /* 0x000fd60003f05270 */
[----:B------:R-:W-:Y:S05]  /*2da60*/  @P1 BRA `(.L_x_2944) ;  /* 0x0000000000301947 */ /* 0x000fea0003800000 */
[----:B------:R-:W3:Y:S01]  /*2da70*/  S2R R5, SR_LANEID ;  /* 0x0000000000057919 */ /* 0x000ee20000000000 */
[----:B------:R-:W-:Y:S01]  /*2da80*/  VOTEU.ANY UR4, UPT, PT ;  /* 0x0000000000047886 */ /* 0x000fe200038e0100 */
[----:B-12---:R-:W1:Y:S01]  /*2da90*/  LDC.64 R2, c[0x0][0xc60] ;  /* 0x00031800ff027b82 */ /* 0x006e620000000a00 */
[----:B------:R-:W3:Y:S02]  /*2daa0*/  FLO.U32 R0, UR4 ;  /* 0x0000000400007d00 */ /* 0x000ee400080e0000 */
[----:B---3--:R-:W-:-:S06]  /*2dab0*/  ISETP.EQ.U32.AND P1, PT, R0, R5, PT ;  /* 0x000000050000720c */ /* 0x008fcc0003f22070 */
[----:B------:R-:W1:Y:S07]  /*2dac0*/  POPC R5, UR4 ;  /* 0x0000000400057d09 */ /* 0x000e6e0008000000 */
[----:B-1----:R-:W2:Y:S01]  /*2dad0*/  @P1 ATOMG.E.ADD.STRONG.GPU PT, R3, desc[UR52][R2.64], R5 ;  /* 0x00000005020319a8 */ /* 0x002ea200081ee1f4 */
[----:B0-----:R-:W0:Y:S02]  /*2dae0*/  S2R R4, SR_LTMASK ;  /* 0x0000000000047919 */ /* 0x001e240000003900 */
[----:B0-----:R-:W-:-:S04]  /*2daf0*/  LOP3.LUT R4, R4, UR4, RZ, 0xc0, !PT ;  /* 0x0000000404047c12 */ /* 0x001fc8000f8ec0ff */
[----:B------:R-:W0:Y:S01]  /*2db00*/  POPC R7, R4 ;  /* 0x0000000400077309 */ /* 0x000e220000000000 */
[----:B--2---:R-:W0:Y:S02]  /*2db10*/  SHFL.IDX PT, R0, R3, R0, 0x1f ;  /* 0x00001f0003007589 */ /* 0x004e2400000e0000 */
[----:B0-----:R-:W-:-:S07]  /*2db20*/  IADD3 R16, R0, UR38, R7 ;  /* 0x0000002600107c10 */ /* 0x001fce000fffe007 */
.L_x_2944:
[----:B------:R-:W-:Y:S05]  /*2db30*/  BSYNC B0 ;  /* 0x0000000000007941 */ /* 0x000fea0003800000 */
.L_x_2943:
[----:B------:R-:W-:Y:S05]  /*2db40*/  @!P0 BRA `(.L_x_2945) ;  /* 0x0000000000048947 */ /* 0x000fea0003800000 */
[----:B------:R-:W-:Y:S01]  /*2db50*/  BPT.TRAP 0x1 ;  /* 0x000000040000795c */ /* 0x000fe20000300000 */
.L_x_2945:
[----:B------:R-:W-:Y:S01]  /*2db60*/  LOP3.LUT R0, R34, 0x1, RZ, 0x3c, !PT ;  /* 0x0000000122007812 */ /* 0x000fe200078e3cff */
[----:B0-----:R-:W-:Y:S01]  /*2db70*/  IMAD R17, R23, 0x8, R22 ;  /* 0x0000000817117824 */ /* 0x001fe200078e0216 */
[----:B------:R-:W-:Y:S02]  /*2db80*/  BSSY B0, `(.L_x_2946) ;  /* 0x0000004000007945 */ /* 0x000fe40003800000 */
[----:B------:R-:W-:-:S04]  /*2db90*/  SHF.L.U32 R0, R0, 0x1f, RZ ;  /* 0x0000001f00007819 */ /* 0x000fc800000006ff */
[----:B------:R-:W0:Y:S02]  /*2dba0*/  SYNCS.PHASECHK.TRANS64.TRYWAIT P1, [R17+URZ+0x29870], R0 ;  /* 0x02987000110075a7 */ /* 0x000e24000802017f */
[----:B0-----:R-:W-:Y:S05]  /*2dbb0*/  @!P1 BRA `(.L_x_2947) ;  /* 0x00000060008c9947 */ /* 0x001fea0003800000 */
.L_x_3151:
[----:B------:R-:W-:Y:S05]  /*2dbc0*/  BSYNC B0 ;  /* 0x0000000000007941 */ /* 0x000fea0003800000 */
.L_x_2946:
[----:B------:R-:W-:-:S04]  /*2dbd0*/  MOV R2, UR39 ;  /* 0x0000002700027c02 */ /* 0x000fc80008000f00 */
[----:B------:R-:W-:-:S13]  /*2dbe0*/  ISETP.NE.AND P1, PT, R2, 0x3, PT ;  /* 0x000000030200780c */ /* 0x000fda0003f25270 */
[----:B------:R-:W-:Y:S05]  /*2dbf0*/  @!P1 BRA `(.L_x_2948) ;  /* 0x0000000000049947 */ /* 0x000fea0003800000 */
[----:B------:R-:W-:Y:S01]  /*2dc00*/  BPT.TRAP 0x1 ;  /* 0x000000040000795c */ /* 0x000fe20000300000 */
.L_x_2948:
[----:B0-----:R-:W-:-:S04]  /*2dc10*/  SHF.L.U32 R0, R34, 0x1f, RZ ;  /* 0x0000001f22007819 */ /* 0x001fc800000006ff */
[----:B------:R-:W0:Y:S02]  /*2dc20*/  SYNCS.PHASECHK.TRANS64.TRYWAIT P1, [R17+URZ+0x29860], R0 ;  /* 0x02986000110075a7 */ /* 0x000e24000802017f */
[----:B0-----:R-:W-:Y:S05]  /*2dc30*/  @!P1 BRA `(.L_x_2949) ;  /* 0x0000006000809947 */ /* 0x001fea0003800000 */
.L_x_3152:
[----:B------:R-:W1:Y:S04]  /*2dc40*/  LDL R2, [R1+0x20] ;  /* 0x0000200001027983 */ /* 0x000e680000100800 */
[----:B------:R-:W3:Y:S04]  /*2dc50*/  LDL R13, [R1+0x24] ;  /* 0x00002400010d7983 */ /* 0x000ee80000100800 */
[----:B------:R-:W4:Y:S01]  /*2dc60*/  LDL R12, [R1+0x1c] ;  /* 0x00001c00010c7983 */ /* 0x000f220000100800 */
[----:B0-----:R-:W-:Y:S01]  /*2dc70*/  IMAD R0, R23, 0x5000, RZ ;  /* 0x0000500017007824 */ /* 0x001fe200078e02ff */
[----:B------:R-:W-:Y:S05]  /*2dc80*/  WARPSYNC.ALL ;  /* 0x0000000000007948 */ /* 0x000fea0003800000 */
[----:B------:R-:W-:-:S04]  /*2dc90*/  MOV R18, UR39 ;  /* 0x0000002700127c02 */ /* 0x000fc80008000f00 */
[----:B------:R-:W-:Y:S02]  /*2dca0*/  ISETP.NE.AND P1, PT, R18, 0x3, PT ;  /* 0x000000031200780c */ /* 0x000fe40003f25270 */
[----:B-12---:R-:W-:-:S05]  /*2dcb0*/  LOP3.LUT R3, R0, R2, RZ, 0xfc, !PT ;  /* 0x0000000200037212 */ /* 0x006fca00078efcff */
[----:B------:R-:W-:Y:S01]  /*2dcc0*/  IMAD.IADD R2, R22, 0x1, R3 ;  /* 0x0000000116027824 */ /* 0x000fe200078e0203 */
        /* <DEDUP_REMOVED lines=71> */
.L_x_2950:
[----:B0-----:R0:W-:Y:S01]  /*2e140*/  SYNCS.ARRIVE.TRANS64.A1T0 RZ, [R17+URZ+0x29850], RZ ;  /* 0x029850ff11ff79a7 */ /* 0x0011e2000810003f */
[----:B------:R-:W-:Y:S06]  /*2e150*/  BAR.SYNC.DEFER_BLOCKING 0x2, 0x80 ;  /* 0x0082000000007b1d */ /* 0x000fec0000010000 */
[----:B------:R-:W-:Y:S05]  /*2e160*/  @!P0 BRA `(.L_x_2951) ;  /* 0x0000000000048947 */ /* 0x000fea0003800000 */
[----:B------:R-:W-:Y:S01]  /*2e170*/  BPT.TRAP 0x1 ;  /* 0x000000040000795c */ /* 0x000fe20000300000 */
.L_x_2951:
        /* <DEDUP_REMOVED lines=9> */
.L_x_2890:
[----:B------:R-:W2:Y:S02]  /*2e210*/  LDL R0, [R1] ;  /* 0x0000000001007983 */ /* 0x000ea40000100800 */
[----:B--2---:R-:W-:-:S13]  /*2e220*/  LOP3.LUT P0, RZ, R0, 0x100, RZ, 0xc0, !PT ;  /* 0x0000010000ff7812 */ /* 0x004fda000780c0ff */
[----:B------:R-:W-:Y:S05]  /*2e230*/  @!P0 BRA `(.L_x_2952) ;  /* 0x0000000000288947 */ /* 0x000fea0003800000 */
[----:B------:R-:W-:Y:S05]  /*2e240*/  WARPSYNC.ALL ;  /* 0x0000000000007948 */ /* 0x000fea0003800000 */
[----:B------:R-:W1:Y:S08]  /*2e250*/  S2UR UR4, SR_CgaCtaId ;  /* 0x00000000000479c3 */ /* 0x000e700000008800 */
[----:B------:R-:W-:Y:S01]  /*2e260*/  BAR.SYNC.DEFER_BLOCKING 0x5, 0x180 ;  /* 0x0146000000007b1d */ /* 0x000fe20000010000 */
[----:B------:R-:W-:Y:S01]  /*2e270*/  MOV R22, 0x400 ;  /* 0x0000040000167802 */ /* 0x000fe20000000f00 */
[----:B-1----:R-:W-:-:S05]  /*2e280*/  IMAD.U32 R0, RZ, RZ, UR4 ;  /* 0x00000004ff007e24 */ /* 0x002fca000f8e00ff */
[----:B------:R-:W-:Y:S01]  /*2e290*/  LEA R22, R0, R22, 0x18 ;  /* 0x0000001600167211 */ /* 0x000fe200078ec0ff */
[----:B------:R1:W-:Y:S04]  /*2e2a0*/  STL [R1+0x10], R0 ;  /* 0x0000100001007387 */ /* 0x0003e80000100800 */
[----:B0-----:R1:W0:Y:S01]  /*2e2b0*/  LDS.128 R16, [R22+0x298d0] ;  /* 0x0298d00016107984 */ /* 0x0012220000000c00 */
[----:B------:R-:W-:Y:S06]  /*2e2c0*/  BAR.ARV 0x4, 0x180 ;  /* 0x0106000000007b1d */ /* 0x000fec0000002000 */
[----:B------:R-:W-:Y:S05]  /*2e2d0*/  BRA `(.L_x_2953) ;  /* 0x0000000800d47947 */ /* 0x000fea0003800000 */
.L_x_2952:
[----:B------:R-:W1:Y:S01]  /*2e2e0*/  S2R R0, SR_TID.X ;  /* 0x0000000000007919 */ /* 0x000e620000002100 */
[----:B------:R-:W-:Y:S01]  /*2e2f0*/  UMOV UR4, 0xffffffff ;  /* 0xffffffff00047882 */ /* 0x000fe20000000000 */
[----:B-1----:R-:W-:-:S04]  /*2e300*/  LOP3.LUT R7, R0, 0x1f, RZ, 0xc0, !PT ;  /* 0x0000001f00077812 */ /* 0x002fc800078ec0ff */
[----:B------:R-:W-:Y:S01]  /*2e310*/  ISETP.NE.AND P0, PT, R7, 0x1f, PT ;  /* 0x0000001f0700780c */ /* 0x000fe20003f05270 */
[----:B------:R-:W-:-:S12]  /*2e320*/  BRA.DIV UR4, `(.L_x_2954) ;  /* 0x0000005a04d87947 */ /* 0x000fd8000b800000 */
[----:B------:R-:W-:Y:S01]  /*2e330*/  IADD3 R5, R19, R7, RZ ;  /* 0x0000000713057210 */ /* 0x000fe20007ffe0ff */
[----:B------:R-:W-:-:S03]  /*2e340*/  ULDC UR4, c[0x0][0xc3c] ;  /* 0x00030f0000047ab9 */ /* 0x000fc60000000800 */
[----:B------:R-:W-:-:S13]  /*2e350*/  ISETP.GE.OR P1, PT, R5, UR4, !P0 ;  /* 0x0000000405007c0c */ /* 0x000fda000c726670 */
[----:B------:R-:W1:Y:S02]  /*2e360*/  @!P1 LDC.64 R2, c[0x0][0xc80] ;  /* 0x00032000ff029b82 */ /* 0x000e640000000a00 */
[----:B-1----:R-:W-:-:S06]  /*2e370*/  @!P1 IMAD.WIDE R2, R5, 0x4, R2 ;  /* 0x0000000405029825 */ /* 0x002fcc00078e0202 */
[----:B------:R1:W2:Y:S01]  /*2e380*/  @!P1 LDG.E R3, desc[UR52][R2.64] ;  /* 0x0000003402039981 */ /* 0x0002a2000c1e1900 */
[C---:B------:R-:W-:Y:S02]  /*2e390*/  ISETP.GE.U32.AND P2, PT, R7.reuse, 0x2, PT ;  /* 0x000000020700780c */ /* 0x040fe40003f46070 */
[C---:B------:R-:W-:Y:S01]  /*2e3a0*/  ISETP.GE.U32.AND P3, PT, R7.reuse, 0x4, PT ;  /* 0x000000040700780c */ /* 0x040fe20003f66070 */
[----:B------:R-:W-:Y:S01]  /*2e3b0*/  SHFL.IDX PT, R0, R16, RZ, 0x1f ;  /* 0x00001fff10007589 */ /* 0x000fe200000e0000 */
[C---:B------:R-:W-:Y:S02]  /*2e3c0*/  ISETP.GE.U32.AND P4, PT, R7.reuse, 0x8, PT ;  /* 0x000000080700780c */ /* 0x040fe40003f86070 */
[C---:B------:R-:W-:Y:S01]  /*2e3d0*/  ISETP.GE.U32.AND P5, PT, R7.reuse, 0x10, PT ;  /* 0x000000100700780c */ /* 0x040fe20003fa6070 */
[----:B------:R-:W-:Y:S01]  /*2e3e0*/  SHFL.IDX PT, R16, R16, 0x1, 0x1f ;  /* 0x00201f0010107f89 */ /* 0x000fe200000e0000 */
[----:B-1----:R-:W-:Y:S02]  /*2e3f0*/  IMAD.MOV.U32 R2, RZ, RZ, RZ ;  /* 0x000000ffff027224 */ /* 0x002fe400078e00ff */
[----:B--2---:R-:W-:Y:S01]  /*2e400*/  @!P1 IMAD.MOV.U32 R2, RZ, RZ, R3 ;  /* 0x000000ffff029224 */ /* 0x004fe200078e0003 */
[----:B------:R-:W-:-:S04]  /*2e410*/  ISETP.NE.AND P1, PT, R7, RZ, PT ;  /* 0x000000ff0700720c */ /* 0x000fc80003f25270 */
[----:B------:R-:W1:Y:S02]  /*2e420*/  SHFL.UP PT, R14, R2, 0x1, RZ ;  /* 0x04200000020e7989 */ /* 0x000e6400000e00ff */
[----:B-1----:R-:W-:-:S05]  /*2e430*/  SEL R5, R14, RZ, P1 ;  /* 0x000000ff0e057207 */ /* 0x002fca0000800000 */
[----:B------:R-:W-:-:S05]  /*2e440*/  IMAD.IADD R4, R2, 0x1, R5 ;  /* 0x0000000102047824 */ /* 0x000fca00078e0205 */
[----:B------:R-:W1:Y:S02]  /*2e450*/  SHFL.UP PT, R14, R4, 0x2, RZ ;  /* 0x04400000040e7989 */ /* 0x000e6400000e00ff */
        /* <DEDUP_REMOVED lines=11> */
[----:B------:R1:W2:Y:S02]  /*2e510*/  SHFL.IDX PT, R14, R3, 0x1f, 0x1f ;  /* 0x03e01f00030e7f89 */ /* 0x0002a400000e0000 */
.L_x_3162:
[----:B------:R-:W-:Y:S02]  /*2e520*/  ULDC UR4, c[0x0][0xc38] ;  /* 0x00030e0000047ab9 */ /* 0x000fe40000000800 */
[----:B------:R-:W-:-:S05]  /*2e530*/  MOV R4, UR4 ;  /* 0x0000000400047c02 */ /* 0x000fca0008000f00 */
[----:B--2---:R-:W-:-:S04]  /*2e540*/  IMAD R5, R14, R4, RZ ;  /* 0x000000040e057224 */ /* 0x004fc800078e02ff */
[----:B------:R-:W-:-:S05]  /*2e550*/  IMAD.IADD R16, R16, 0x1, R5 ;  /* 0x0000000110107824 */ /* 0x000fca00078e0205 */
[----:B------:R-:W-:-:S13]  /*2e560*/  ISETP.GT.AND P6, PT, R16, R0, PT ;  /* 0x000000001000720c */ /* 0x000fda0003fc4270 */
[----:B------:R-:W-:Y:S05]  /*2e570*/  @P6 BRA `(.L_x_2955) ;  /* 0x00000000009c6947 */ /* 0x000fea0003800000 */
.L_x_2960:
[----:B------:R-:W2:Y:S01]  /*2e580*/  LDC R4, c[0x0][0xc3c] ;  /* 0x00030f00ff047b82 */ /* 0x000ea20000000800 */
[----:B------:R-:W-:-:S05]  /*2e590*/  VIADD R19, R19, 0x1f ;  /* 0x0000001f13137836 */ /* 0x000fca0000000000 */
[----:B--2---:R-:W-:-:S13]  /*2e5a0*/  ISETP.GE.AND P6, PT, R19, R4, PT ;  /* 0x000000041300720c */ /* 0x004fda0003fc6270 */
[----:B------:R-:W-:Y:S05]  /*2e5b0*/  @P6 BRA `(.L_x_2956) ;  /* 0x0000000400d06947 */ /* 0x000fea0003800000 */
[----:B------:R-:W2:Y:S01]  /*2e5c0*/  S2R R2, SR_TID.X ;  /* 0x0000000000027919 */ /* 0x000ea20000002100 */
[----:B------:R-:W-:Y:S01]  /*2e5d0*/  BSSY B0, `(.L_x_2957) ;  /* 0x0000009000007945 */ /* 0x000fe20003800000 */
[----:B--2---:R-:W-:-:S05]  /*2e5e0*/  LOP3.LUT R2, R2, 0x1f, RZ, 0xc0, !PT ;  /* 0x0000001f02027812 */ /* 0x004fca00078ec0ff */
[----:B------:R-:W-:Y:S01]  /*2e5f0*/  IMAD.IADD R5, R19, 0x1, R2 ;  /* 0x0000000113057824 */ /* 0x000fe200078e0202 */
[----:B------:R-:W-:-:S04]  /*2e600*/  MOV R2, RZ ;  /* 0x000000ff00027202 */ /* 0x000fc80000000f00 */
[----:B------:R-:W-:-:S13]  /*2e610*/  ISETP.GE.OR P6, PT, R5, R4, !P0 ;  /* 0x000000040500720c */ /* 0x000fda00047c6670 */
[----:B------:R-:W-:Y:S05]  /*2e620*/  @P6 BRA `(.L_x_2958) ;  /* 0x00000000000c6947 */ /* 0x000fea0003800000 */
[----:B-1----:R-:W1:Y:S02]  /*2e630*/  LDC.64 R2, c[0x0][0xc80] ;  /* 0x00032000ff027b82 */ /* 0x002e640000000a00 */
[----:B-1----:R-:W-:-:S06]  /*2e640*/  IMAD.WIDE R2, R5, 0x4, R2 ;  /* 0x0000000405027825 */ /* 0x002fcc00078e0202 */
[----:B------:R2:W5:Y:S02]  /*2e650*/  LDG.E R2, desc[UR52][R2.64] ;  /* 0x0000003402027981 */ /* 0x000564000c1e1900 */
.L_x_2958:
[----:B------:R-:W-:Y:S05]  /*2e660*/  BSYNC B0 ;  /* 0x0000000000007941 */ /* 0x000fea0003800000 */
.L_x_2957:
[----:B------:R-:W-:-:S03]  /*2e670*/  UMOV UR4, 0xffffffff ;  /* 0xffffffff00047882 */ /* 0x000fc60000000000 */
[----:B------:R-:W-:Y:S05]  /*2e680*/  BRA.DIV UR4, `(.L_x_2959) ;  /* 0x0000005e04247947 */ /* 0x000fea000b800000 */
[----:B-----5:R-:W3:Y:S02]  /*2e690*/  SHFL.UP PT, R14, R2, 0x1, RZ ;  /* 0x04200000020e7989 */ /* 0x020ee400000e00ff */
[----:B---3--:R-:W-:-:S05]  /*2e6a0*/  SEL R13, R14, RZ, P1 ;  /* 0x000000ff0e0d7207 */ /* 0x008fca0000800000 */
[----:B------:R-:W-:-:S05]  /*2e6b0*/  IMAD.IADD R13, R2, 0x1, R13 ;  /* 0x00000001020d7824 */ /* 0x000fca00078e020d */
[----:B------:R-:W3:Y:S02]  /*2e6c0*/  SHFL.UP PT, R14, R13, 0x2, RZ ;  /* 0x044000000d0e7989 */ /* 0x000ee400000e00ff */
[----:B---3--:R-:W-:-:S05]  /*2e6d0*/  SEL R14, R14, RZ, P2 ;  /* 0x000000ff0e0e7207 */ /* 0x008fca0001000000 */
[----:B-12---:R-:W-:-:S05]  /*2e6e0*/  IMAD.IADD R3, R13, 0x1, R14 ;  /* 0x000000010d037824 */ /* 0x006fca00078e020e */
        /* <DEDUP_REMOVED lines=9> */
[----:B------:R1:W2:Y:S02]  /*2e780*/  SHFL.IDX PT, R14, R3, 0x1f, 0x1f ;  /* 0x03e01f00030e7f89 */ /* 0x0002a400000e0000 */
.L_x_3170:
[----:B------:R-:W-:Y:S02]  /*2e790*/  ULDC UR4, c[0x0][0xc38] ;  /* 0x00030e0000047ab9 */ /* 0x000fe40000000800 */
[----:B------:R-:W-:-:S04]  /*2e7a0*/  IMAD.U32 R4, RZ, RZ, UR4 ;  /* 0x00000004ff047e24 */ /* 0x000fc8000f8e00ff */
[----:B--2---:R-:W-:-:S04]  /*2e7b0*/  IMAD R5, R14, R4, RZ ;  /* 0x000000040e057224 */ /* 0x004fc800078e02ff */
[----:B------:R-:W-:-:S05]  /*2e7c0*/  IMAD.IADD R16, R5, 0x1, R16 ;  /* 0x0000000105107824 */ /* 0x000fca00078e0210 */
[----:B------:R-:W-:-:S13]  /*2e7d0*/  ISETP.GT.AND P6, PT, R16, R0, PT ;  /* 0x000000001000720c */ /* 0x000fda0003fc4270 */
[----:B------:R-:W-:Y:S05]  /*2e7e0*/  @!P6 BRA `(.L_x_2960) ;  /* 0xfffffffc0064e947 */ /* 0x000fea000383ffff */
.L_x_2955:
[----:B------:R-:W-:Y:S01]  /*2e7f0*/  IADD3 R16, -R5, R16, RZ ;  /* 0x0000001005107210 */ /* 0x000fe20007ffe1ff */
[----:B------:R-:W-:-:S04]  /*2e800*/  UMOV UR4, 0xffffffff ;  /* 0xffffffff00047882 */ /* 0x000fc80000000000 */
[----:B------:R-:W-:-:S05]  /*2e810*/  IMAD R5, R3, R4, R16 ;  /* 0x0000000403057224 */ /* 0x000fca00078e0210 */
[----:B------:R-:W-:Y:S01]  /*2e820*/  ISETP.GT.AND P6, PT, R5, R0, PT ;  /* 0x000000000500720c */ /* 0x000fe20003fc4270 */
[----:B------:R-:W-:-:S12]  /*2e830*/  BRA.DIV UR4, `(.L_x_2961) ;  /* 0x0000005e04747947 */ /* 0x000fd8000b800000 */
[----:B------:R-:W-:-:S04]  /*2e840*/  VOTE.ANY R5, PT, !P6 ;  /* 0x0000000000057806 */ /* 0x000fc800070e0100 */
[----:B------:R-:W0:Y:S02]  /*2e850*/  POPC R6, R5 ;  /* 0x0000000500067309 */ /* 0x000e240000000000 */
[----:B0-----:R0:W2:Y:S02]  /*2e860*/  SHFL.IDX PT, R17, R2, R6, 0x1f ;  /* 0x00001f0602117589 */ /* 0x0010a400000e0000 */
.L_x_3174:
[----:B------:R-:W-:Y:S01]  /*2e870*/  ISETP.NE.AND P0, PT, R5, RZ, PT ;  /* 0x000000ff0500720c */ /* 0x000fe20003f05270 */
[----:B------:R-:W-:-:S12]  /*2e880*/  IMAD.MOV.U32 R5, RZ, RZ, RZ ;  /* 0x000000ffff057224 */ /* 0x000fd800078e00ff */
[----:B------:R-:W-:Y:S05]  /*2e890*/  @!P0 BRA `(.L_x_2962) ;  /* 0x0000000000108947 */ /* 0x000fea0003800000 */
[----:B------:R-:W-:Y:S01]  /*2e8a0*/  UMOV UR4, 0xffffffff ;  /* 0xffffffff00047882 */ /* 0x000fe20000000000 */
[----:B------:R-:W-:Y:S02]  /*2e8b0*/  VIADD R12, R6, 0xffffffff ;  /* 0xffffffff060c7836 */ /* 0x000fe40000000000 */
[----:B------:R-:W-:Y:S05]  /*2e8c0*/  BRA.DIV UR4, `(.L_x_2963) ;  /* 0x0000005e04987947 */ /* 0x000fea000b800000 */
[----:B------:R3:W4:Y:S02]  /*2e8d0*/  SHFL.IDX PT, R5, R3, R12, 0x1f ;  /* 0x00001f0c03057589 */ /* 0x00072400000e0000 */
.L_x_2962:
        /* <DEDUP_REMOVED lines=17> */
[----:B------:R-:W-:Y:S02]  /*2e9f0*/  IABS R3, R5 ;  /* 0x0000000500037213 */ /* 0x000fe40000000000 */
[----:B------:R-:W-:-:S03]  /*2ea00*/  IADD3 R0, RZ, -R0, RZ ;  /* 0x80000000ff007210 */ /* 0x000fc60007ffe0ff */
        /* <DEDUP_REMOVED lines=9> */
[----:B------:R-:W-:-:S05]  /*2eaa0*/  @P0 VIADD R2, R2, 0x1 ;  /* 0x0000000102020836 */ /* 0x000fca0000000000 */
[----:B------:R-:W-:Y:S02]  /*2eab0*/  @!P2 IADD3 R2, -R2, RZ, RZ ;  /* 0x000000ff0202a210 */ /* 0x000fe40007ffe1ff */
[----:B------:R-:W-:-:S05]  /*2eac0*/  @!P1 LOP3.LUT R2, RZ, R6, RZ, 0x33, !PT ;  /* 0x00000006ff029212 */ /* 0x000fca00078e33ff */
[----:B------:R-:W-:Y:S02]  /*2ead0*/  IMAD R0, R7, R2, RZ ;  /* 0x0000000207007224 */ /* 0x000fe400078e02ff */
[----:B------:R-:W-:Y:S02]  /*2eae0*/  IMAD.MOV R2, RZ, RZ, -R2 ;  /* 0x000000ffff027224 */ /* 0x000fe400078e0a02 */
[----:B------:R-:W-:Y:S02]  /*2eaf0*/  IMAD.MOV R3, RZ, RZ, -R0 ;  /* 0x000000ffff037224 */ /* 0x000fe400078e0a00 */
[----:B------:R-:W-:-:S03]  /*2eb00*/  IMAD R5, R6, R2, R5 ;  /* 0x0000000206057224 */ /* 0x000fc600078e0205 */
[----:B------:R-:W-:Y:S01]  /*2eb10*/  VIADDMNMX R4, R3, R4, R7, PT ;  /* 0x0000000403047246 */ /* 0x000fe20003800107 */
[----:B------:R-:W-:-:S03]  /*2eb20*/  IMAD.IADD R0, R5, 0x1, R0 ;  /* 0x0000000105007824 */ /* 0x000fc600078e0200 */
        /* <DEDUP_REMOVED lines=23> */
[----:B------:R-:W-:Y:S02]  /*2eca0*/  @!P1 LOP3.LUT R3, RZ, R4, RZ, 0x33, !PT ;  /* 0x00000004ff039212 */ /* 0x000fe400078e33ff */
[----:B------:R-:W-:-:S05]  /*2ecb0*/  IADD3 R4, -R4, RZ, RZ ;  /* 0x000000ff04047210 */ /* 0x000fca0007ffe1ff */
[----:B------:R-:W-:Y:S01]  /*2ecc0*/  IMAD R18, R3, R4, R0 ;  /* 0x0000000403127224 */ /* 0x000fe200078e0200 */
[----:B------:R-:W-:-:S05]  /*2ecd0*/  LOP3.LUT R0, RZ, R3, RZ, 0x33, !PT ;  /* 0x00000003ff007212 */ /* 0x000fca00078e33ff */
[----:B------:R-:W-:Y:S01]  /*2ece0*/  IMAD.IADD R17, R17, 0x1, R0 ;  /* 0x0000000111117824 */ /* 0x000fe200078e0200 */
[----:B------:R-:W-:Y:S06]  /*2ecf0*/  BRA `(.L_x_2964) ;  /* 0x00000000001c7947 */ /* 0x000fec0003800000 */
.L_x_2956:
[----:B------:R-:W-:Y:S01]  /*2ed00*/  UMOV UR4, URZ ;  /* 0x0000003f00047c82 */ /* 0x000fe20008000000 */
[----:B------:R-:W-:Y:S01]  /*2ed10*/  UMOV UR5, URZ ;  /* 0x0000003f00057c82 */ /* 0x000fe20008000000 */
[----:B------:R-:W-:Y:S01]  /*2ed20*/  ULDC UR6, c[0x0][0xc3c] ;  /* 0x00030f0000067ab9 */ /* 0x000fe20000000800 */
[----:B------:R-:W-:Y:S01]  /*2ed30*/  IMAD.MOV.U32 R16, RZ, RZ, R0 ;  /* 0x000000ffff107224 */ /* 0x000fe200078e0000 */
[----:B------:R-:W-:Y:S01]  /*2ed40*/  MOV R18, UR5 ;  /* 0x0000000500127c02 */ /* 0x000fe20008000f00 */
[----:B0-----:R-:W-:Y:S02]  /*2ed50*/  IMAD.U32 R17, RZ, RZ, UR4 ;  /* 0x00000004ff117e24 */ /* 0x001fe4000f8e00ff */
[----:B------:R-:W-:-:S07]  /*2ed60*/  IMAD.U32 R19, RZ, RZ, UR6 ;  /* 0x00000006ff137e24 */ /* 0x000fce000f8e00ff */
.L_x_2964:
[----:B------:R2:W3:Y:S01]  /*2ed70*/  LDL R2, [R1+0x10] ;  /* 0x0000100001027983 */ /* 0x0004e20000100800 */
[----:B------:R-:W0:Y:S01]  /*2ed80*/  S2R R0, SR_TID.X ;  /* 0x0000000000007919 */ /* 0x000e220000002100 */
[----:B------:R-:W-:Y:S05]  /*2ed90*/  WARPSYNC.ALL ;  /* 0x0000000000007948 */ /* 0x000fea0003800000 */
[----:B0-----:R-:W-:Y:S01]  /*2eda0*/  LOP3.LUT R0, R0, 0x1f, RZ, 0xc0, !PT ;  /* 0x0000001f00007812 */ /* 0x001fe200078ec0ff */
[----:B------:R-:W-:Y:S03]  /*2edb0*/  BAR.SYNC.DEFER_BLOCKING 0x4, 0x180 ;  /* 0x0106000000007b1d */ /* 0x000fe60000010000 */
[----:B------:R-:W-:-:S13]  /*2edc0*/  ISETP.NE.AND P0, PT, R0, RZ, PT ;  /* 0x000000ff0000720c */ /* 0x000fda0003f05270 */
[----:B------:R-:W-:Y:S01]  /*2edd0*/  @!P0 MOV R0, 0x400 ;  /* 0x0000040000008802 */ /* 0x000fe20000000f00 */
[----:B---3--:R-:W0:Y:S03]  /*2ede0*/  @!P0 S2R R2, SR_CgaCtaId ;  /* 0x0000000000028919 */ /* 0x008e260000008800 */
[----:B0-----:R-:W-:Y:S01]  /*2edf0*/  @!P0 LEA R22, R2, R0, 0x18 ;  /* 0x0000000002168211 */ /* 0x001fe200078ec0ff */
[----:B------:R2:W-:Y:S04]  /*2ee00*/  @!P0 STL [R1+0x10], R2 ;  /* 0x0000100201008387 */ /* 0x0005e80000100800 */
[----:B------:R2:W-:Y:S01]  /*2ee10*/  @!P0 STS.128 [R22+0x298d0], R16 ;  /* 0x0298d01016008388 */ /* 0x0005e20000000c00 */
[----:B------:R-:W-:Y:S06]  /*2ee20*/  BAR.ARV 0x5, 0x180 ;  /* 0x0146000000007b1d */ /* 0x000fec0000002000 */
.L_x_2953:
[----:B------:R-:W-:Y:S02]  /*2ee30*/  ULDC UR4, c[0x0][0xc3c] ;  /* 0x00030f0000047ab9 */ /* 0x000fe40000000800 */
[----:B0-----:R-:W-:-:S13]  /*2ee40*/  ISETP.GE.AND P0, PT, R19, UR4, PT ;  /* 0x0000000413007c0c */ /* 0x001fda000bf06270 */
[----:B------:R-:W-:Y:S05]  /*2ee50*/  @!P0 BRA `(.L_x_2965) ;  /* 0xffffff9000f88947 */ /* 0x000fea000383ffff */
[----:B------:R-:W-:Y:S05]  /*2ee60*/  BSYNC B7 ;  /* 0x0000000000077941 */ /* 0x000fea0003800000 */
.L_x_2849:
[----:B-12---:R-:W2:Y:S01]  /*2ee70*/  LDL.LU R0, [R1+0x3c] ;  /* 0x00003c0001007983 */ /* 0x006ea20000300800 */
[----:B------:R-:W-:Y:S01]  /*2ee80*/  BSSY B0, `(.L_x_2966) ;  /* 0x000000b000007945 */ /* 0x000fe20003800000 */
[----:B------:R-:W1:Y:S01]  /*2ee90*/  S2R R5, SR_CgaCtaId ;  /* 0x0000000000057919 */ /* 0x000e620000008800 */
[----:B--2---:R-:W-:-:S05]  /*2eea0*/  VIADD R0, R0, 0x1 ;  /* 0x0000000100007836 */ /* 0x004fca0000000000 */
[----:B0-----:R-:W-:-:S04]  /*2eeb0*/  LEA.HI R2, R0, R0, RZ, 0x1 ;  /* 0x0000000000027211 */ /* 0x001fc800078f08ff */
[----:B------:R-:W-:Y:S02]  /*2eec0*/  LOP3.LUT R3, R2, 0xfffffffe, RZ, 0xc0, !PT ;  /* 0xfffffffe02037812 */ /* 0x000fe400078ec0ff */
[----:B------:R-:W-:-:S03]  /*2eed0*/  MOV R2, 0x400 ;  /* 0x0000040000027802 */ /* 0x000fc60000000f00 */
[----:B------:R-:W-:Y:S01]  /*2eee0*/  IMAD.IADD R0, R0, 0x1, -R3 ;  /* 0x0000000100007824 */ /* 0x000fe200078e0a03 */
[----:B-1----:R-:W-:-:S04]  /*2eef0*/  LEA R4, R5, R2, 0x18 ;  /* 0x0000000205047211 */ /* 0x002fc800078ec0ff */
[----:B------:R-:W-:-:S04]  /*2ef00*/  SHF.L.U32 R0, R0, 0x1f, RZ ;  /* 0x0000001f00007819 */ /* 0x000fc800000006ff */
[----:B------:R-:W0:Y:S02]  /*2ef10*/  SYNCS.PHASECHK.TRANS64.TRYWAIT P0, [R4+URZ+0x29820], R0 ;  /* 0x02982000040075a7 */ /* 0x000e24000800017f */
[----:B0-----:R-:W-:Y:S05]  /*2ef20*/  @!P0 BRA `(.L_x_2967) ;  /* 0x0000005800288947 */ /* 0x001fea0003800000 */
.L_x_3177:
[----:B------:R-:W-:Y:S05]  /*2ef30*/  BSYNC B0 ;  /* 0x0000000000007941 */ /* 0x000fea0003800000 */
.L_x_2966:
[----:B------:R-:W-:-:S03]  /*2ef40*/  UMOV UR4, 0xffffffff ;  /* 0xffffffff00047882 */ /* 0x000fc60000000000 */
[----:B------:R-:W-:Y:S05]  /*2ef50*/  BRA.DIV UR4, `(.L_x_2968) ;  /* 0x0000005a04307947 */ /* 0x000fea000b800000 */
[----:B0-----:R-:W0:Y:S02]  /*2ef60*/  S2R R0, SR_TID.X ;  /* 0x0000000000007919 */ /* 0x001e240000002100 */
[----:B0-----:R-:W-:-:S04]  /*2ef70*/  SHF.R.U32.HI R0, RZ, 0x5, R0 ;  /* 0x00000005ff007819 */ /* 0x001fc80000011600 */
[----:B------:R-:W-:-:S05]  /*2ef80*/  LOP3.LUT R0, R0, 0x3, RZ, 0xc0, !PT ;  /* 0x0000000300007812 */ /* 0x000fca00078ec0ff */
[----:B------:R0:W1:Y:S02]  /*2ef90*/  SHFL.IDX PT, R14, R0, RZ, 0x1f ;  /* 0x00001fff000e7589 */ /* 0x00006400000e0000 */
.L_x_3180:
[----:B-1----:R-:W-:-:S13]  /*2efa0*/  ISETP.NE.AND P0, PT, R14, RZ, PT ;  /* 0x000000ff0e00720c */ /* 0x002fda0003f05270 */
[----:B------:R-:W-:Y:S05]  /*2efb0*/  @P0 BRA `(.L_x_2628) ;  /* 0x0000000000a80947 */ /* 0x000fea0003800000 */
[----:B------:R-:W-:-:S03]  /*2efc0*/  UMOV UR4, 0xffffffff ;  /* 0xffffffff00047882 */ /* 0x000fc60000000000 */
[----:B------:R-:W-:Y:S05]  /*2efd0*/  BRA.DIV UR4, `(.L_x_2969) ;  /* 0x0000005a04447947 */ /* 0x000fea000b800000 */
[----:B------:R-:W-:-:S13]  /*2efe0*/  ELECT P6, URZ, PT ;  /* 0x00000000003f782f */ /* 0x000fda00038c0000 */
.L_x_3183:
[----:B------:R-:W-:Y:S05]  /*2eff0*/  @!P6 BRA `(.L_x_2628) ;  /* 0x000000000098e947 */ /* 0x000fea0003800000 */
[----:B------:R-:W-:-:S06]  /*2f000*/  ULOP3.LUT UR4, UR36, 0x2, URZ, 0xfc, !UPT ;  /* 0x0000000224047892 */ /* 0x000fcc000f8efc3f */
[----:B0-----:R-:W-:-:S04]  /*2f010*/  MOV R0, UR4 ;  /* 0x0000000400007c02 */ /* 0x001fc80008000f00 */
[----:B------:R-:W-:-:S13]  /*2f020*/  ISETP.NE.AND P0, PT, R0, 0x3, PT ;  /* 0x000000030000780c */ /* 0x000fda0003f05270 */
[----:B------:R-:W-:Y:S05]  /*2f030*/  @!P0 BRA `(.L_x_2970) ;  /* 0x0000000000048947 */ /* 0x000fea0003800000 */
[----:B------:R-:W-:Y:S01]  /*2f040*/  BPT.TRAP 0x1 ;  /* 0x000000040000795c */ /* 0x000fe20000300000 */
.L_x_2970:
[C---:B------:R-:W-:Y:S01]  /*2f050*/  IMAD R5, R23.reuse, 0x8, R4 ;  /* 0x0000000817057824 */ /* 0x040fe200078e0204 */
[----:B------:R-:W-:Y:S01]  /*2f060*/  SHF.L.U32 R0, R34, 0x1f, RZ ;  /* 0x0000001f22007819 */ /* 0x000fe200000006ff */
[----:B------:R-:W-:-:S03]  /*2f070*/  VIADD R23, R23, 0x1 ;  /* 0x0000000117177836 */ /* 0x000fc60000000000 */
[----:B------:R-:W0:Y:S02]  /*2f080*/  SYNCS.PHASECHK.TRANS64.TRYWAIT P1, [R5+URZ+0x29840], R0 ;  /* 0x02984000050075a7 */ /* 0x000e24000802017f */
[----:B------:R-:W-:-:S04]  /*2f090*/  ISETP.NE.AND P2, PT, R23, 0x2, PT ;  /* 0x000000021700780c */ /* 0x000fc80003f45270 */
[----:B------:R-:W-:Y:S01]  /*2f0a0*/  SEL R3, RZ, 0x1, P2 ;  /* 0x00000001ff037807 */ /* 0x000fe20001000000 */
[----:B0-----:R-:W-:Y:S08]  /*2f0b0*/  @!P1 BRA `(.L_x_2971) ;  /* 0x00000058002c9947 */ /* 0x001ff00003800000 */
.L_x_3184:
[----:B------:R-:W-:Y:S02]  /*2f0c0*/  SEL R23, R23, RZ, P2 ;  /* 0x000000ff17177207 */ /* 0x000fe40001000000 */
[----:B------:R-:W-:Y:S01]  /*2f0d0*/  LOP3.LUT R2, R34, R3, RZ, 0x3c, !PT ;  /* 0x0000000322027212 */ /* 0x000fe200078e3cff */
[----:B------:R-:W-:Y:S06]  /*2f0e0*/  @!P0 BRA `(.L_x_2972) ;  /* 0x0000000000048947 */ /* 0x000fec0003800000 */
[----:B------:R-:W-:Y:S01]  /*2f0f0*/  BPT.TRAP 0x1 ;  /* 0x000000040000795c */ /* 0x000fe20000300000 */
.L_x_2972:
[----:B------:R-:W-:Y:S01]  /*2f100*/  IMAD R23, R23, 0x8, R4 ;  /* 0x0000000817177824 */ /* 0x000fe200078e0204 */
[----:B------:R-:W-:-:S04]  /*2f110*/  SHF.L.U32 R2, R2, 0x1f, RZ ;  /* 0x0000001f02027819 */ /* 0x000fc800000006ff */
[----:B------:R-:W1:Y:S02]  /*2f120*/  SYNCS.PHASECHK.TRANS64.TRYWAIT P1, [R23+URZ+0x29840], R2 ;  /* 0x02984002170075a7 */ /* 0x000e64000802017f */
[----:B-1----:R-:W-:Y:S05]  /*2f130*/  @!P1 BRA `(.L_x_2973) ;  /* 0x0000005800209947 */ /* 0x002fea0003800000 */
.L_x_3185:
[----:B------:R-:W-:Y:S05]  /*2f140*/  @!P0 BRA `(.L_x_2974) ;  /* 0x0000000000048947 */ /* 0x000fea0003800000 */
[----:B------:R-:W-:Y:S01]  /*2f150*/  BPT.TRAP 0x1 ;  /* 0x000000040000795c */ /* 0x000fe20000300000 */
.L_x_2974:
[----:B------:R-:W2:Y:S02]  /*2f160*/  SYNCS.PHASECHK.TRANS64.TRYWAIT P1, [R5+URZ+0x29860], R0 ;  /* 0x02986000050075a7 */ /* 0x000ea4000802017f */
[----:B--2---:R-:W-:Y:S05]  /*2f170*/  @!P1 BRA `(.L_x_2975) ;  /* 0x0000005800249947 */ /* 0x004fea0003800000 */
.L_x_3186:
[----:B------:R-:W-:Y:S05]  /*2f180*/  @!P0 BRA `(.L_x_2976) ;  /* 0x0000000000048947 */ /* 0x000fea0003800000 */
[----:B------:R-:W-:Y:S01]  /*2f190*/  BPT.TRAP 0x1 ;  /* 0x000000040000795c */ /* 0x000fe20000300000 */
.L_x_2976:
[----:B------:R-:W3:Y:S02]  /*2f1a0*/  SYNCS.PHASECHK.TRANS64.TRYWAIT P1, [R23+URZ+0x29860], R2 ;  /* 0x02986002170075a7 */ /* 0x000ee4000802017f */
[----:B---3--:R-:W-:Y:S05]  /*2f1b0*/  @!P1 BRA `(.L_x_2977) ;  /* 0x0000005800289947 */ /* 0x008fea0003800000 */
.L_x_3187:
[----:B------:R-:W-:Y:S05]  /*2f1c0*/  @!P0 BRA `(.L_x_2978) ;  /* 0x0000000000048947 */ /* 0x000fea0003800000 */
[----:B------:R-:W-:Y:S01]  /*2f1d0*/  BPT.TRAP 0x1 ;  /* 0x000000040000795c */ /* 0x000fe20000300000 */
.L_x_2978:
[----:B------:R-:W4:Y:S02]  /*2f1e0*/  SYNCS.PHASECHK.TRANS64.TRYWAIT P1, [R5+URZ+0x29880], R0 ;  /* 0x02988000050075a7 */ /* 0x000f24000802017f */
[----:B----4-:R-:W-:Y:S05]  /*2f1f0*/  @!P1 BRA `(.L_x_2979) ;  /* 0x00000058002c9947 */ /* 0x010fea0003800000 */
.L_x_3188:
[----:B------:R-:W-:Y:S05]  /*2f200*/  @!P0 BRA `(.L_x_2980) ;  /* 0x0000000000048947 */ /* 0x000fea0003800000 */
[----:B------:R-:W-:Y:S01]  /*2f210*/  BPT.TRAP 0x1 ;  /* 0x000000040000795c */ /* 0x000fe20000300000 */
.L_x_2980:
[----:B------:R0:W0:Y:S02]  /*2f220*/  SYNCS.PHASECHK.TRANS64.TRYWAIT P0, [R23+URZ+0x29880], R2 ;  /* 0x02988002170075a7 */ /* 0x000024000800017f */
[----:B0-----:R-:W-:Y:S05]  /*2f230*/  @!P0 NANOSLEEP.SYNCS 0x989680 ;  /* 0x009896800000895d */ /* 0x001fea0003900000 */
[----:B------:R-:W0:Y:S02]  /*2f240*/  @!P0 SYNCS.PHASECHK.TRANS64 P0, [R23+URZ+0x29880], R2 ;  /* 0x02988002170085a7 */ /* 0x000e24000800007f */
[----:B0-----:R-:W-:Y:S05]  /*2f250*/  @!P0 BRA `(.L_x_2980) ;  /* 0xfffffffc00f08947 */ /* 0x001fea000383ffff */
.L_x_2628:
[----:B------:R-:W-:Y:S05]  /*2f260*/  BSYNC B8 ;  /* 0x0000000000087941 */ /* 0x000fea0003800000 */
.L_x_2625:
[----:B------:R-:W-:Y:S05]  /*2f270*/  EXIT ;  /* 0x000000000000794d */ /* 0x000fea0003800000 */
.L_x_2646:
[----:B-1----:R1:W2:Y:S02]  /*2f280*/  SYNCS.PHASECHK.TRANS64.TRYWAIT P5, [R94+URZ+0x29890], R95 ;  /* 0x0298905f5e0075a7 */ /* 0x0022a400080a017f */
[----:B--2---:R-:W-:Y:S05]  /*2f290*/  @!P5 NANOSLEEP.SYNCS 0x989680 ;  /* 0x009896800000d95d */ /* 0x004fea0003900000 */
[----:B------:R-:W2:Y:S02]  /*2f2a0*/  @!P5 SYNCS.PHASECHK.TRANS64 P5, [R94+URZ+0x29890], R95 ;  /* 0x0298905f5e00d5a7 */ /* 0x000ea400080a007f */
[----:B--2---:R-:W-:Y:S05]  /*2f2b0*/  @!P5 BRA `(.L_x_2646) ;  /* 0xfffffffc00f0d947 */ /* 0x004fea000383ffff */
[----:B------:R-:W-:Y:S05]  /*2f2c0*/  BRA `(.L_x_2981) ;  /* 0xfffffd4000f87947 */ /* 0x000fea000383ffff */
.L_x_2647:
[----:B------:R-:W-:Y:S01]  /*2f2d0*/  BSSY B1, `(.L_x_2982) ;  /* 0x0000008000017945 */ /* 0x000fe20003800000 */
[----:B0-----:R-:W-:Y:S01]  /*2f2e0*/  MOV R13, R119 ;  /* 0x00000077000d7202 */ /* 0x001fe20000000f00 */
[----:B------:R-:W-:Y:S02]  /*2f2f0*/  IMAD.MOV.U32 R12, RZ, RZ, RZ ;  /* 0x000000ffff0c7224 */ /* 0x000fe400078e00ff */
[----:B------:R-:W-:Y:S02]  /*2f300*/  IMAD.MOV.U32 R11, RZ, RZ, 0x1e1f ;  /* 0x00001e1fff0b7424 */ /* 0x000fe400078e00ff */
[----:B------:R-:W-:-:S07]  /*2f310*/  IMAD.MOV.U32 R15, RZ, RZ, -0x1 ;  /* 0xffffffffff0f7424 */ /* 0x000fce00078e00ff */
[----:B-1----:R-:W-:Y:S05]  /*2f320*/  WARPSYNC.COLLECTIVE R15, `(.L_x_2983) ;  /* 0x000000000f087348 */ /* 0x002fea0003c00000 */
[----:B------:R0:W2:Y:S02]  /*2f330*/  SHFL.IDX P6, R14, R13, R12, R11 ;  /* 0x0000000c0d0e7389 */ /* 0x0000a400000c000b */
[----:B012---:R-:W-:Y:S01]  /*2f340*/  ENDCOLLECTIVE ;  /* 0x000000000000791b */ /* 0x007fe20003800000 */
.L_x_2983:
[----:B------:R-:W-:Y:S05]  /*2f350*/  BSYNC B1 ;  /* 0x0000000000017941 */ /* 0x000fea0003800000 */
.L_x_2982:
[----:B------:R-:W-:Y:S01]  /*2f360*/  IMAD.MOV.U32 R13, RZ, RZ, R120 ;  /* 0x000000ffff0d7224 */ /* 0x000fe200078e0078 */
[----:B------:R-:W-:Y:S01]  /*2f370*/  MOV R15, 0xffffffff ;  /* 0xffffffff000f7802 */ /* 0x000fe20000000f00 */
[----:B------:R-:W-:Y:S01]  /*2f380*/  IMAD.MOV.U32 R12, RZ, RZ, RZ ;  /* 0x000000ffff0c7224 */ /* 0x000fe200078e00ff */
[----:B------:R-:W-:Y:S01]  /*2f390*/  MOV R149, R14 ;  /* 0x0000000e00957202 */ /* 0x000fe20000000f00 */
[----:B------:R-:W-:-:S07]  /*2f3a0*/  IMAD.MOV.U32 R11, RZ, RZ, 0x1e1f ;  /* 0x00001e1fff0b7424 */ /* 0x000fce00078e00ff */
[----:B------:R-:W-:Y:S05]  /*2f3b0*/  WARPSYNC.COLLECTIVE R15, `(.L_x_2984) ;  /* 0x000000000f087348 */ /* 0x000fea0003c00000 */
[----:B------:R0:W1:Y:S02]  /*2f3c0*/  SHFL.IDX P6, R14, R13, R12, R11 ;  /* 0x0000000c0d0e7389 */ /* 0x00006400000c000b */
[----:B01----:R-:W-:Y:S01]  /*2f3d0*/  ENDCOLLECTIVE ;  /* 0x000000000000791b */ /* 0x003fe20003800000 */
.L_x_2984:
[----:B------:R-:W-:Y:S01]  /*2f3e0*/  IMAD.MOV.U32 R11, RZ, RZ, R14 ;  /* 0x000000ffff0b7224 */ /* 0x000fe200078e000e */
[----:B------:R-:W-:Y:S06]  /*2f3f0*/  BRA `(.L_x_2985) ;  /* 0xfffffd4000c07947 */ /* 0x000fec000383ffff */
.L_x_2672:
        /* <DEDUP_REMOVED lines=8> */
.L_x_2987:
[----:B------:R-:W-:Y:S05]  /*2f480*/  BSYNC B1 ;  /* 0x0000000000017941 */ /* 0x000fea0003800000 */
.L_x_2986:
        /* <DEDUP_REMOVED lines=8> */
.L_x_2988:
[----:B------:R-:W-:Y:S01]  /*2f510*/  IMAD.MOV.U32 R120, RZ, RZ, R14 ;  /* 0x000000ffff787224 */ /* 0x000fe200078e000e */
[----:B------:R-:W-:Y:S06]  /*2f520*/  BRA `(.L_x_2989) ;  /* 0xfffffd6c008c7947 */ /* 0x000fec000383ffff */
.L_x_2702:
[----:B--2---:R2:W3:Y:S02]  /*2f530*/  SYNCS.PHASECHK.TRANS64.TRYWAIT P5, [R94+URZ+0x29890], R95 ;  /* 0x0298905f5e0075a7 */ /* 0x0044e400080a017f */
[----:B---3--:R-:W-:Y:S05]  /*2f540*/  @!P5 NANOSLEEP.SYNCS 0x989680 ;  /* 0x009896800000d95d */ /* 0x008fea0003900000 */
[----:B------:R-:W3:Y:S02]  /*2f550*/  @!P5 SYNCS.PHASECHK.TRANS64 P5, [R94+URZ+0x29890], R95 ;  /* 0x0298905f5e00d5a7 */ /* 0x000ee400080a007f */
[----:B---3--:R-:W-:Y:S05]  /*2f560*/  @!P5 BRA `(.L_x_2702) ;  /* 0xfffffffc00f0d947 */ /* 0x008fea000383ffff */
[----:B------:R-:W-:Y:S05]  /*2f570*/  BRA `(.L_x_2990) ;  /* 0xfffffda0004c7947 */ /* 0x000fea000383ffff */
.L_x_2703:
[----:B------:R-:W-:Y:S01]  /*2f580*/  BSSY B1, `(.L_x_2991) ;  /* 0x0000008000017945 */ /* 0x000fe20003800000 */
[----:B0-----:R-:W-:Y:S01]  /*2f590*/  MOV R13, R119 ;  /* 0x00000077000d7202 */ /* 0x001fe20000000f00 */
[----:B------:R-:W-:Y:S02]  /*2f5a0*/  IMAD.MOV.U32 R12, RZ, RZ, RZ ;  /* 0x000000ffff0c7224 */ /* 0x000fe400078e00ff */
[----:B------:R-:W-:Y:S02]  /*2f5b0*/  IMAD.MOV.U32 R11, RZ, RZ, 0x1e1f ;  /* 0x00001e1fff0b7424 */ /* 0x000fe400078e00ff */
[----:B------:R-:W-:-:S07]  /*2f5c0*/  IMAD.MOV.U32 R15, RZ, RZ, -0x1 ;  /* 0xffffffffff0f7424 */ /* 0x000fce00078e00ff */
[----:B--2---:R-:W-:Y:S05]  /*2f5d0*/  WARPSYNC.COLLECTIVE R15, `(.L_x_2992) ;  /* 0x000000000f087348 */ /* 0x004fea0003c00000 */
[----:B------:R0:W1:Y:S02]  /*2f5e0*/  SHFL.IDX P6, R14, R13, R12, R11 ;  /* 0x0000000c0d0e7389 */ /* 0x00006400000c000b */
[----:B012---:R-:W-:Y:S01]  /*2f5f0*/  ENDCOLLECTIVE ;  /* 0x000000000000791b */ /* 0x007fe20003800000 */
.L_x_2992:
[----:B------:R-:W-:Y:S05]  /*2f600*/  BSYNC B1 ;  /* 0x0000000000017941 */ /* 0x000fea0003800000 */
.L_x_2991:
        /* <DEDUP_REMOVED lines=8> */
.L_x_2993:
[----:B------:R-:W-:Y:S01]  /*2f690*/  IMAD.MOV.U32 R11, RZ, RZ, R14 ;  /* 0x000000ffff0b7224 */ /* 0x000fe200078e000e */
[----:B------:R-:W-:Y:S06]  /*2f6a0*/  BRA `(.L_x_2994) ;  /* 0xfffffda000187947 */ /* 0x000fec000383ffff */
.L_x_2716:
        /* <DEDUP_REMOVED lines=8> */
.L_x_2996:
[----:B------:R-:W-:Y:S05]  /*2f730*/  BSYNC B1 ;  /* 0x0000000000017941 */ /* 0x000fea0003800000 */
.L_x_2995:
        /* <DEDUP_REMOVED lines=8> */
.L_x_2997:
[----:B------:R-:W-:Y:S01]  /*2f7c0*/  IMAD.MOV.U32 R45, RZ, RZ, R14 ;  /* 0x000000ffff2d7224 */ /* 0x000fe200078e000e */
[----:B------:R-:W-:Y:S06]  /*2f7d0*/  BRA `(.L_x_2998) ;  /* 0xfffffdcc00487947 */ /* 0x000fec000383ffff */
.L_x_2729:
[----:B-1----:R1:W2:Y:S02]  /*2f7e0*/  SYNCS.PHASECHK.TRANS64.TRYWAIT P2, [R94+URZ+0x29890], R95 ;  /* 0x0298905f5e0075a7 */ /* 0x0022a4000804017f */
[----:B--2---:R-:W-:Y:S05]  /*2f7f0*/  @!P2 NANOSLEEP.SYNCS 0x989680 ;  /* 0x009896800000a95d */ /* 0x004fea0003900000 */
[----:B------:R-:W2:Y:S02]  /*2f800*/  @!P2 SYNCS.PHASECHK.TRANS64 P2, [R94+URZ+0x29890], R95 ;  /* 0x0298905f5e00a5a7 */ /* 0x000ea4000804007f */
[----:B--2---:R-:W-:Y:S05]  /*2f810*/  @!P2 BRA `(.L_x_2729) ;  /* 0xfffffffc00f0a947 */ /* 0x004fea000383ffff */
[----:B------:R-:W-:Y:S05]  /*2f820*/  BRA `(.L_x_2999) ;  /* 0xfffffdf800d47947 */ /* 0x000fea000383ffff */
.L_x_2730:
[----:B------:R-:W-:Y:S01]  /*2f830*/  BSSY B1, `(.L_x_3000) ;  /* 0x0000008000017945 */ /* 0x000fe20003800000 */
[----:B------:R-:W-:Y:S01]  /*2f840*/  MOV R13, R47 ;  /* 0x0000002f000d7202 */ /* 0x000fe20000000f00 */
[----:B------:R-:W-:Y:S02]  /*2f850*/  IMAD.MOV.U32 R12, RZ, RZ, RZ ;  /* 0x000000ffff0c7224 */ /* 0x000fe400078e00ff */
[----:B------:R-:W-:Y:S02]  /*2f860*/  IMAD.MOV.U32 R11, RZ, RZ, 0x1e1f ;  /* 0x00001e1fff0b7424 */ /* 0x000fe400078e00ff */
[----:B------:R-:W-:-:S07]  /*2f870*/  IMAD.MOV.U32 R15, RZ, RZ, -0x1 ;  /* 0xffffffffff0f7424 */ /* 0x000fce00078e00ff */
[----:B-1----:R-:W-:Y:S05]  /*2f880*/  WARPSYNC.COLLECTIVE R15, `(.L_x_3001) ;  /* 0x000000000f087348 */ /* 0x002fea0003c00000 */
[----:B------:R0:W2:Y:S02]  /*2f890*/  SHFL.IDX P6, R14, R13, R12, R11 ;  /* 0x0000000c0d0e7389 */ /* 0x0000a400000c000b */
[----:B012---:R-:W-:Y:S01]  /*2f8a0*/  ENDCOLLECTIVE ;  /* 0x000000000000791b */ /* 0x007fe20003800000 */
.L_x_3001:
[----:B------:R-:W-:Y:S05]  /*2f8b0*/  BSYNC B1 ;  /* 0x0000000000017941 */ /* 0x000fea0003800000 */
.L_x_3000:
        /* <DEDUP_REMOVED lines=8> */
.L_x_3002:
[----:B------:R-:W-:Y:S01]  /*2f940*/  IMAD.MOV.U32 R45, RZ, RZ, R14 ;  /* 0x000000ffff2d7224 */ /* 0x000fe200078e000e */
[----:B------:R-:W-:Y:S06]  /*2f950*/  BRA `(.L_x_3003) ;  /* 0xfffffdf800f47947 */ /* 0x000fec000383ffff */
.L_x_2733:
[----:B------:R-:W-:Y:S01]  /*2f960*/  BSSY B1, `(.L_x_3004) ;  /* 0x0000008000017945 */ /* 0x000fe20003800000 */
[----:B----4-:R-:W-:Y:S01]  /*2f970*/  IMAD.MOV.U32 R13, RZ, RZ, R47 ;  /* 0x000000ffff0d7224 */ /* 0x010fe200078e002f */
[----:B------:R-:W-:Y:S01]  /*2f980*/  MOV R11, 0x1e1f ;  /* 0x00001e1f000b7802 */ /* 0x000fe20000000f00 */
[----:B------:R-:W-:Y:S02]  /*2f990*/  IMAD.MOV.U32 R12, RZ, RZ, 0x1 ;  /* 0x00000001ff0c7424 */ /* 0x000fe400078e00ff */
[----:B------:R-:W-:-:S07]  /*2f9a0*/  IMAD.MOV.U32 R15, RZ, RZ, -0x1 ;  /* 0xffffffffff0f7424 */ /* 0x000fce00078e00ff */
[----:B0123--:R-:W-:Y:S05]  /*2f9b0*/  WARPSYNC.COLLECTIVE R15, `(.L_x_3005) ;  /* 0x000000000f087348 */ /* 0x00ffea0003c00000 */
[----:B------:R4:W0:Y:S02]  /*2f9c0*/  SHFL.IDX P6, R14, R13, R12, R11 ;  /* 0x0000000c0d0e7389 */ /* 0x00082400000c000b */
[----:B01234-:R-:W-:Y:S01]  /*2f9d0*/  ENDCOLLECTIVE ;  /* 0x000000000000791b */ /* 0x01ffe20003800000 */
.L_x_3005:
[----:B------:R-:W-:Y:S05]  /*2f9e0*/  BSYNC B1 ;  /* 0x0000000000017941 */ /* 0x000fea0003800000 */
.L_x_3004:
        /* <DEDUP_REMOVED lines=8> */
.L_x_3006:
[----:B------:R-:W-:Y:S01]  /*2fa70*/  IMAD.MOV.U32 R45, RZ, RZ, R14 ;  /* 0x000000ffff2d7224 */ /* 0x000fe200078e000e */
[----:B------:R-:W-:Y:S06]  /*2fa80*/  BRA `(.L_x_3007) ;  /* 0xfffffdfc00487947 */ /* 0x000fec000383ffff */
.L_x_2737:
[----:B------:R0:W0:Y:S02]  /*2fa90*/  SYNCS.PHASECHK.TRANS64.TRYWAIT P1, [R94+URZ+0x298b0], R95 ;  /* 0x0298b05f5e0075a7 */ /* 0x000024000802017f */
[----:B0-----:R-:W-:Y:S05]  /*2faa0*/  @!P1 NANOSLEEP.SYNCS 0x989680 ;  /* 0x009896800000995d */ /* 0x001fea0003900000 */
[----:B------:R-:W0:Y:S02]  /*2fab0*/  @!P1 SYNCS.PHASECHK.TRANS64 P1, [R94+URZ+0x298b0], R95 ;  /* 0x0298b05f5e0095a7 */ /* 0x000e24000802007f */
[----:B0-----:R-:W-:Y:S05]  /*2fac0*/  @!P1 BRA `(.L_x_2737) ;  /* 0xfffffffc00f09947 */ /* 0x001fea000383ffff */
[----:B------:R-:W-:Y:S05]  /*2fad0*/  BRA `(.L_x_3008) ;  /* 0xfffffe0000147947 */ /* 0x000fea000383ffff */
.L_x_2745:
[----:B------:R-:W0:Y:S01]  /*2fae0*/  S2R R0, SR_TID.X ;  /* 0x0000000000007919 */ /* 0x000e220000002100 */
[----:B------:R-:W-:Y:S01]  /*2faf0*/  BSSY B0, `(.L_x_3009) ;  /* 0x000000c000007945 */ /* 0x000fe20003800000 */
[----:B------:R-:W-:Y:S01]  /*2fb00*/  IMAD.MOV.U32 R12, RZ, RZ, RZ ;  /* 0x000000ffff0c7224 */ /* 0x000fe200078e00ff */
[----:B------:R-:W-:Y:S01]  /*2fb10*/  MOV R15, 0xffffffff ;  /* 0xffffffff000f7802 */ /* 0x000fe20000000f00 */
[----:B------:R-:W-:Y:S01]  /*2fb20*/  IMAD.MOV.U32 R11, RZ, RZ, 0x1f ;  /* 0x0000001fff0b7424 */ /* 0x000fe200078e00ff */
[----:B0-----:R-:W-:-:S04]  /*2fb30*/  IADD3 R2, R0, -0x80, RZ ;  /* 0xffffff8000027810 */ /* 0x001fc80007ffe0ff */
[----:B------:R-:W-:-:S04]  /*2fb40*/  SHF.R.S32.HI R0, RZ, 0x1f, R2 ;  /* 0x0000001fff007819 */ /* 0x000fc80000011402 */
[----:B------:R-:W-:-:S04]  /*2fb50*/  LEA.HI R0, R0, R2, RZ, 0x7 ;  /* 0x0000000200007211 */ /* 0x000fc800078f38ff */
[----:B------:R-:W-:-:S05]  /*2fb60*/  SHF.R.S32.HI R0, RZ, 0x7, R0 ;  /* 0x00000007ff007819 */ /* 0x000fca0000011400 */
[----:B------:R-:W-:-:S07]  /*2fb70*/  IMAD.MOV.U32 R13, RZ, RZ, R0 ;  /* 0x000000ffff0d7224 */ /* 0x000fce00078e0000 */
[----:B----45:R-:W-:Y:S05]  /*2fb80*/  WARPSYNC.COLLECTIVE R15, `(.L_x_3010) ;  /* 0x000000000f087348 */ /* 0x030fea0003c00000 */
[----:B------:R0:W1:Y:S02]  /*2fb90*/  SHFL.IDX P6, R14, R13, R12, R11 ;  /* 0x0000000c0d0e7389 */ /* 0x00006400000c000b */
[----:B01--45:R-:W-:Y:S01]  /*2fba0*/  ENDCOLLECTIVE ;  /* 0x000000000000791b */ /* 0x033fe20003800000 */
.L_x_3010:
[----:B------:R-:W-:Y:S05]  /*2fbb0*/  BSYNC B0 ;  /* 0x0000000000007941 */ /* 0x000fea0003800000 */
.L_x_3009:
[----:B------:R-:W-:Y:S01]  /*2fbc0*/  IMAD.MOV.U32 R23, RZ, RZ, R14 ;  /* 0x000000ffff177224 */ /* 0x000fe200078e000e */
[----:B------:R-:W-:Y:S06]  /*2fbd0*/  BRA `(.L_x_3011) ;  /* 0xfffffe0800687947 */ /* 0x000fec000383ffff */
.L_x_2755:
[----:B------:R-:W-:Y:S01]  /*2fbe0*/  BSSY B1, `(.L_x_3012) ;  /* 0x0000007000017945 */ /* 0x000fe20003800000 */
[----:B------:R-:W-:Y:S01]  /*2fbf0*/  IMAD.MOV.U32 R12, RZ, RZ, RZ ;  /* 0x000000ffff0c7224 */ /* 0x000fe200078e00ff */
[----:B------:R-:W-:Y:S01]  /*2fc00*/  MOV R15, 0xffffffff ;  /* 0xffffffff000f7802 */ /* 0x000fe20000000f00 */
[----:B------:R-:W-:-:S07]  /*2fc10*/  IMAD.MOV.U32 R11, RZ, RZ, 0x1e1f ;  /* 0x00001e1fff0b7424 */ /* 0x000fce00078e00ff */
[----:B----4-:R-:W-:Y:S05]  /*2fc20*/  WARPSYNC.COLLECTIVE R15, `(.L_x_3013) ;  /* 0x000000000f087348 */ /* 0x010fea0003c00000 */
[----:B------:R0:W1:Y:S02]  /*2fc30*/  SHFL.IDX P6, R14, R13, R12, R11 ;  /* 0x0000000c0d0e7389 */ /* 0x00006400000c000b */
[----:B01--4-:R-:W-:Y:S01]  /*2fc40*/  ENDCOLLECTIVE ;  /* 0x000000000000791b */ /* 0x013fe20003800000 */
.L_x_3013:
[----:B------:R-:W-:Y:S05]  /*2fc50*/  BSYNC B1 ;  /* 0x0000000000017941 */ /* 0x000fea0003800000 */
.L_x_3012:
        /* <DEDUP_REMOVED lines=8> */
.L_x_3014:
[----:B------:R-:W-:Y:S02]  /*2fce0*/  IMAD.MOV.U32 R13, RZ, RZ, R4 ;  /* 0x000000ffff0d7224 */ /* 0x000fe400078e0004 */
[----:B------:R-:W-:-:S07]  /*2fcf0*/  IMAD.MOV.U32 R3, RZ, RZ, R14 ;  /* 0x000000ffff037224 */ /* 0x000fce00078e000e */
[----:B------:R-:W-:Y:S05]  /*2fd00*/  WARPSYNC.COLLECTIVE R15, `(.L_x_3015) ;  /* 0x000000000f087348 */ /* 0x000fea0003c00000 */
[----:B------:R0:W1:Y:S02]  /*2fd10*/  SHFL.IDX P6, R14, R13, R12, R11 ;  /* 0x0000000c0d0e7389 */ /* 0x00006400000c000b */
[----:B01----:R-:W-:Y:S01]  /*2fd20*/  ENDCOLLECTIVE ;  /* 0x000000000000791b */ /* 0x003fe20003800000 */
.L_x_3015:
[----:B------:R-:W-:Y:S01]  /*2fd30*/  IMAD.MOV.U32 R13, RZ, RZ, R5 ;  /* 0x000000ffff0d7224 */ /* 0x000fe200078e0005 */
[----:B------:R-:W-:-:S07]  /*2fd40*/  MOV R4, R14 ;  /* 0x0000000e00047202 */ /* 0x000fce0000000f00 */
[----:B------:R-:W-:Y:S05]  /*2fd50*/  WARPSYNC.COLLECTIVE R15, `(.L_x_3016) ;  /* 0x000000000f087348 */ /* 0x000fea0003c00000 */
[----:B------:R0:W1:Y:S02]  /*2fd60*/  SHFL.IDX P6, R14, R13, R12, R11 ;  /* 0x0000000c0d0e7389 */ /* 0x00006400000c000b */
[----:B01----:R-:W-:Y:S01]  /*2fd70*/  ENDCOLLECTIVE ;  /* 0x000000000000791b */ /* 0x003fe20003800000 */
.L_x_3016:
[----:B------:R-:W-:Y:S05]  /*2fd80*/  BRA `(.L_x_3017) ;  /* 0xfffffe1000547947 */ /* 0x000fea000383ffff */
.L_x_2759:
[----:B0-----:R0:W2:Y:S02]  /*2fd90*/  SYNCS.PHASECHK.TRANS64.TRYWAIT P0, [R18+URZ+0x29800], R5 ;  /* 0x02980005120075a7 */ /* 0x0010a4000800017f */
[----:B--2---:R-:W-:Y:S05]  /*2fda0*/  @!P0 NANOSLEEP.SYNCS 0x989680 ;  /* 0x009896800000895d */ /* 0x004fea0003900000 */
[----:B------:R-:W2:Y:S02]  /*2fdb0*/  @!P0 SYNCS.PHASECHK.TRANS64 P0, [R18+URZ+0x29800], R5 ;  /* 0x02980005120085a7 */ /* 0x000ea4000800007f */
[----:B--2---:R-:W-:Y:S05]  /*2fdc0*/  @!P0 BRA `(.L_x_2759) ;  /* 0xfffffffc00f08947 */ /* 0x004fea000383ffff */
[----:B------:R-:W-:Y:S05]  /*2fdd0*/  BRA `(.L_x_3018) ;  /* 0xfffffe1400a07947 */ /* 0x000fea000383ffff */
.L_x_2771:
[----:B------:R-:W-:Y:S01]  /*2fde0*/  BSSY B1, `(.L_x_3019) ;  /* 0x0000007000017945 */ /* 0x000fe20003800000 */
[----:B------:R-:W-:Y:S01]  /*2fdf0*/  IMAD.MOV.U32 R12, RZ, RZ, RZ ;  /* 0x000000ffff0c7224 */ /* 0x000fe200078e00ff */
[----:B------:R-:W-:Y:S01]  /*2fe00*/  MOV R15, 0xffffffff ;  /* 0xffffffff000f7802 */ /* 0x000fe20000000f00 */
[----:B------:R-:W-:-:S07]  /*2fe10*/  IMAD.MOV.U32 R11, RZ, RZ, 0x1e1f ;  /* 0x00001e1fff0b7424 */ /* 0x000fce00078e00ff */
[----:B----4-:R-:W-:Y:S05]  /*2fe20*/  WARPSYNC.COLLECTIVE R15, `(.L_x_3020) ;  /* 0x000000000f087348 */ /* 0x010fea0003c00000 */
[----:B------:R0:W1:Y:S02]  /*2fe30*/  SHFL.IDX P6, R14, R13, R12, R11 ;  /* 0x0000000c0d0e7389 */ /* 0x00006400000c000b */
[----:B01--4-:R-:W-:Y:S01]  /*2fe40*/  ENDCOLLECTIVE ;  /* 0x000000000000791b */ /* 0x013fe20003800000 */
.L_x_3020:
[----:B------:R-:W-:Y:S05]  /*2fe50*/  BSYNC B1 ;  /* 0x0000000000017941 */ /* 0x000fea0003800000 */
.L_x_3019:
        /* <DEDUP_REMOVED lines=8> */
.L_x_3021:
[----:B------:R-:W-:Y:S02]  /*2fee0*/  IMAD.MOV.U32 R13, RZ, RZ, R37 ;  /* 0x000000ffff0d7224 */ /* 0x000fe400078e0025 */
[----:B------:R-:W-:-:S07]  /*2fef0*/  IMAD.MOV.U32 R21, RZ, RZ, R14 ;  /* 0x000000ffff157224 */ /* 0x000fce00078e000e */
[----:B------:R-:W-:Y:S05]  /*2ff00*/  WARPSYNC.COLLECTIVE R15, `(.L_x_3022) ;  /* 0x000000000f087348 */ /* 0x000fea0003c00000 */
[----:B------:R0:W1:Y:S02]  /*2ff10*/  SHFL.IDX P6, R14, R13, R12, R11 ;  /* 0x0000000c0d0e7389 */ /* 0x00006400000c000b */
[----:B01----:R-:W-:Y:S01]  /*2ff20*/  ENDCOLLECTIVE ;  /* 0x000000000000791b */ /* 0x003fe20003800000 */
.L_x_3022:
[----:B------:R-:W-:Y:S01]  /*2ff30*/  IMAD.MOV.U32 R13, RZ, RZ, R39 ;  /* 0x000000ffff0d7224 */ /* 0x000fe200078e0027 */
[----:B------:R-:W-:-:S07]  /*2ff40*/  MOV R37, R14 ;  /* 0x0000000e00257202 */ /* 0x000fce0000000f00 */
[----:B------:R-:W-:Y:S05]  /*2ff50*/  WARPSYNC.COLLECTIVE R15, `(.L_x_3023) ;  /* 0x000000000f087348 */ /* 0x000fea0003c00000 */
[----:B------:R0:W1:Y:S02]  /*2ff60*/  SHFL.IDX P6, R14, R13, R12, R11 ;  /* 0x0000000c0d0e7389 */ /* 0x00006400000c000b */
[----:B01----:R-:W-:Y:S01]  /*2ff70*/  ENDCOLLECTIVE ;  /* 0x000000000000791b */ /* 0x003fe20003800000 */
.L_x_3023:
[----:B------:R-:W-:Y:S01]  /*2ff80*/  IMAD.MOV.U32 R39, RZ, RZ, R14 ;  /* 0x000000ffff277224 */ /* 0x000fe200078e000e */
[----:B------:R-:W-:Y:S06]  /*2ff90*/  BRA `(.L_x_3024) ;  /* 0xfffffe44005c7947 */ /* 0x000fec000383ffff */
.L_x_2775:
[----:B0-----:R0:W1:Y:S02]  /*2ffa0*/  SYNCS.PHASECHK.TRANS64.TRYWAIT P0, [R18+URZ+0x29800], R21 ;  /* 0x02980015120075a7 */ /* 0x001064000800017f */
[----:B-1----:R-:W-:Y:S05]  /*2ffb0*/  @!P0 NANOSLEEP.SYNCS 0x989680 ;  /* 0x009896800000895d */ /* 0x002fea0003900000 */
[----:B------:R-:W1:Y:S02]  /*2ffc0*/  @!P0 SYNCS.PHASECHK.TRANS64 P0, [R18+URZ+0x29800], R21 ;  /* 0x02980015120085a7 */ /* 0x000e64000800007f */
[----:B-1----:R-:W-:Y:S05]  /*2ffd0*/  @!P0 BRA `(.L_x_2775) ;  /* 0xfffffffc00f08947 */ /* 0x002fea000383ffff */
[----:B------:R-:W-:Y:S05]  /*2ffe0*/  BRA `(.L_x_3025) ;  /* 0xfffffe4800547947 */ /* 0x000fea000383ffff */
.L_x_2783:
[----:B-1----:R1:W2:Y:S02]  /*2fff0*/  SYNCS.PHASECHK.TRANS64.TRYWAIT P0, [R0+URZ+0x29830], R3 ;  /* 0x02983003000075a7 */ /* 0x0022a4000800017f */
[----:B--2---:R-:W-:Y:S05]  /*30000*/  @!P0 NANOSLEEP.SYNCS 0x989680 ;  /* 0x009896800000895d */ /* 0x004fea0003900000 */
[----:B------:R-:W2:Y:S02]  /*30010*/  @!P0 SYNCS.PHASECHK.TRANS64 P0, [R0+URZ+0x29830], R3 ;  /* 0x02983003000085a7 */ /* 0x000ea4000800007f */
[----:B--2---:R-:W-:Y:S05]  /*30020*/  @!P0 BRA `(.L_x_2783) ;  /* 0xfffffffc00f08947 */ /* 0x004fea000383ffff */
[----:B------:R-:W-:Y:S05]  /*30030*/  BRA `(.L_x_2782) ;  /* 0xfffffe7800987947 */ /* 0x000fea000383ffff */
.L_x_2790:
[----:B-1----:R1:W2:Y:S02]  /*30040*/  SYNCS.PHASECHK.TRANS64.TRYWAIT P3, [R11+URZ+0x29830], R10 ;  /* 0x0298300a0b0075a7 */ /* 0x0022a4000806017f */
[----:B--2---:R-:W-:Y:S05]  /*30050*/  @!P3 NANOSLEEP.SYNCS 0x989680 ;  /* 0x009896800000b95d */ /* 0x004fea0003900000 */
[----:B------:R-:W2:Y:S02]  /*30060*/  @!P3 SYNCS.PHASECHK.TRANS64 P3, [R11+URZ+0x29830], R10 ;  /* 0x0298300a0b00b5a7 */ /* 0x000ea4000806007f */
[----:B--2---:R-:W-:Y:S05]  /*30070*/  @!P3 BRA `(.L_x_2790) ;  /* 0xfffffffc00f0b947 */ /* 0x004fea000383ffff */
[----:B------:R-:W-:Y:S05]  /*30080*/  BRA `(.L_x_2789) ;  /* 0xfffffebc00207947 */ /* 0x000fea000383ffff */
.L_x_2794:
[----:B-1----:R1:W2:Y:S02]  /*30090*/  SYNCS.PHASECHK.TRANS64.TRYWAIT P2, [R10+URZ+0x29850], R7 ;  /* 0x029850070a0075a7 */ /* 0x0022a4000804017f */
[----:B--2---:R-:W-:Y:S05]  /*300a0*/  @!P2 NANOSLEEP.SYNCS 0x989680 ;  /* 0x009896800000a95d */ /* 0x004fea0003900000 */
[----:B------:R-:W2:Y:S02]  /*300b0*/  @!P2 SYNCS.PHASECHK.TRANS64 P2, [R10+URZ+0x29850], R7 ;  /* 0x029850070a00a5a7 */ /* 0x000ea4000804007f */
[----:B--2---:R-:W-:Y:S05]  /*300c0*/  @!P2 BRA `(.L_x_2794) ;  /* 0xfffffffc00f0a947 */ /* 0x004fea000383ffff */
[----:B------:R-:W-:Y:S05]  /*300d0*/  BRA `(.L_x_2791) ;  /* 0xfffffecc005c7947 */ /* 0x000fea000383ffff */
.L_x_2803:
[----:B-1----:R1:W2:Y:S02]  /*300e0*/  SYNCS.PHASECHK.TRANS64.TRYWAIT P0, [R10+URZ+0x29830], R11 ;  /* 0x0298300b0a0075a7 */ /* 0x0022a4000800017f */
[----:B--2---:R-:W-:Y:S05]  /*300f0*/  @!P0 NANOSLEEP.SYNCS 0x989680 ;  /* 0x009896800000895d */ /* 0x004fea0003900000 */
[----:B------:R-:W2:Y:S02]  /*30100*/  @!P0 SYNCS.PHASECHK.TRANS64 P0, [R10+URZ+0x29830], R11 ;  /* 0x0298300b0a0085a7 */ /* 0x000ea4000800007f */
[----:B--2---:R-:W-:Y:S05]  /*30110*/  @!P0 BRA `(.L_x_2803) ;  /* 0xfffffffc00f08947 */ /* 0x004fea000383ffff */
[----:B------:R-:W-:Y:S05]  /*30120*/  BRA `(.L_x_2802) ;  /* 0xffffff0000e87947 */ /* 0x000fea000383ffff */
.L_x_2807:
[----:B-1----:R1:W2:Y:S02]  /*30130*/  SYNCS.PHASECHK.TRANS64.TRYWAIT P0, [R10+URZ+0x29850], R7 ;  /* 0x029850070a0075a7 */ /* 0x0022a4000800017f */
[----:B--2---:R-:W-:Y:S05]  /*30140*/  @!P0 NANOSLEEP.SYNCS 0x989680 ;  /* 0x009896800000895d */ /* 0x004fea0003900000 */
[----:B------:R-:W2:Y:S02]  /*30150*/  @!P0 SYNCS.PHASECHK.TRANS64 P0, [R10+URZ+0x29850], R7 ;  /* 0x029850070a0085a7 */ /* 0x000ea4000800007f */
[----:B--2---:R-:W-:Y:S05]  /*30160*/  @!P0 BRA `(.L_x_2807) ;  /* 0xfffffffc00f08947 */ /* 0x004fea000383ffff */
[----:B------:R-:W-:Y:S05]  /*30170*/  BRA `(.L_x_2804) ;  /* 0xffffff1400187947 */ /* 0x000fea000383ffff */
.L_x_2814:
[----:B-1----:R1:W2:Y:S02]  /*30180*/  SYNCS.PHASECHK.TRANS64.TRYWAIT P0, [R11+URZ+0x29850], R2 ;  /* 0x029850020b0075a7 */ /* 0x0022a4000800017f */
[----:B--2---:R-:W-:Y:S05]  /*30190*/  @!P0 NANOSLEEP.SYNCS 0x989680 ;  /* 0x009896800000895d */ /* 0x004fea0003900000 */
[----:B------:R-:W2:Y:S02]  /*301a0*/  @!P0 SYNCS.PHASECHK.TRANS64 P0, [R11+URZ+0x29850], R2 ;  /* 0x029850020b0085a7 */ /* 0x000ea4000800007f */
[----:B--2---:R-:W-:Y:S05]  /*301b0*/  @!P0 BRA `(.L_x_2814) ;  /* 0xfffffffc00f08947 */ /* 0x004fea000383ffff */
[----:B------:R-:W-:Y:S05]  /*301c0*/  BRA `(.L_x_2813) ;  /* 0xffffff3c00b47947 */ /* 0x000fea000383ffff */
.L_x_2818:
[----:B------:R-:W-:Y:S01]  /*301d0*/  IMAD.MOV.U32 R12, RZ, RZ, R0 ;  /* 0x000000ffff0c7224 */ /* 0x000fe200078e0000 */
[----:B------:R-:W-:Y:S01]  /*301e0*/  MOV R11, 0x1c1f ;  /* 0x00001c1f000b7802 */ /* 0x000fe20000000f00 */
[----:B------:R-:W-:Y:S01]  /*301f0*/  IMAD.MOV.U32 R15, RZ, RZ, -0x1 ;  /* 0xffffffffff0f7424 */ /* 0x000fe200078e00ff */
[----:B------:R-:W-:Y:S02]  /*30200*/  SEL R5, R92, R91, P0 ;  /* 0x0000005b5c057207 */ /* 0x000fe40000000000 */
[----:B------:R-:W-:-:S07]  /*30210*/  SEL R7, R91, R92, P0 ;  /* 0x0000005c5b077207 */ /* 0x000fce0000000000 */
[----:B-----5:R-:W-:Y:S05]  /*30220*/  WARPSYNC.COLLECTIVE R15, `(.L_x_3026) ;  /* 0x000000000f087348 */ /* 0x020fea0003c00000 */
[----:B------:R0:W1:Y:S02]  /*30230*/  SHFL.IDX P6, R14, R13, R12, R11 ;  /* 0x0000000c0d0e7389 */ /* 0x00006400000c000b */
[----:B01---5:R-:W-:Y:S01]  /*30240*/  ENDCOLLECTIVE ;  /* 0x000000000000791b */ /* 0x023fe20003800000 */
.L_x_3026:
        /* <DEDUP_REMOVED lines=18> */
.L_x_3027:
        /* <DEDUP_REMOVED lines=19> */
.L_x_3028:
[----:B------:R-:W-:Y:S02]  /*304a0*/  SEL R67, R67, R62, P0 ;  /* 0x0000003e43437207 */ /* 0x000fe40000000000 */
[----:B------:R-:W-:Y:S02]  /*304b0*/  SEL R69, R70, R71, P0 ;  /* 0x0000004746457207 */ /* 0x000fe40000000000 */
[----:B------:R-:W-:Y:S02]  /*304c0*/  SEL R71, R71, R70, P0 ;  /* 0x0000004647477207 */ /* 0x000fe40000000000 */
[----:B------:R-:W-:Y:S02]  /*304d0*/  SEL R4, R6, R3, P0 ;  /* 0x0000000306047207 */ /* 0x000fe40000000000 */
[----:B------:R-:W-:Y:S01]  /*304e0*/  SEL R6, R3, R6, P0 ;  /* 0x0000000603067207 */ /* 0x000fe20000000000 */
[----:B------:R-:W-:Y:S02]  /*304f0*/  IMAD.MOV.U32 R13, RZ, RZ, R7 ;  /* 0x000000ffff0d7224 */ /* 0x000fe400078e0007 */
[----:B------:R-:W-:Y:S01]  /*30500*/  IMAD.MOV.U32 R12, RZ, RZ, R2 ;  /* 0x000000ffff0c7224 */ /* 0x000fe200078e0002 */
[----:B------:R-:W-:-:S07]  /*30510*/  MOV R10, R14 ;  /* 0x0000000e000a7202 */ /* 0x000fce0000000f00 */
[----:B------:R-:W-:Y:S05]  /*30520*/  WARPSYNC.COLLECTIVE R15, `(.L_x_3029) ;  /* 0x000000000f087348 */ /* 0x000fea0003c00000 */
[----:B------:R0:W1:Y:S02]  /*30530*/  SHFL.IDX P6, R14, R13, R12, R11 ;  /* 0x0000000c0d0e7389 */ /* 0x00006400000c000b */
[----:B01----:R-:W-:Y:S01]  /*30540*/  ENDCOLLECTIVE ;  /* 0x000000000000791b */ /* 0x003fe20003800000 */
.L_x_3029:
[----:B------:R-:W-:Y:S01]  /*30550*/  MOV R13, R9 ;  /* 0x00000009000d7202 */ /* 0x000fe20000000f00 */
[----:B------:R-:W-:Y:S02]  /*30560*/  IMAD.MOV.U32 R12, RZ, RZ, R0 ;  /* 0x000000ffff0c7224 */ /* 0x000fe400078e0000 */
[----:B------:R-:W-:-:S07]  /*30570*/  IMAD.MOV.U32 R7, RZ, RZ, R14 ;  /* 0x000000ffff077224 */ /* 0x000fce00078e000e */
[----:B------:R-:W-:Y:S05]  /*30580*/  WARPSYNC.COLLECTIVE R15, `(.L_x_3030) ;  /* 0x000000000f087348 */ /* 0x000fea0003c00000 */
[----:B------:R0:W1:Y:S02]  /*30590*/  SHFL.IDX P6, R14, R13, R12, R11 ;  /* 0x0000000c0d0e7389 */ /* 0x00006400000c000b */
[----:B01----:R-:W-:Y:S01]  /*305a0*/  ENDCOLLECTIVE ;  /* 0x000000000000791b */ /* 0x003fe20003800000 */
.L_x_3030:
        /* <DEDUP_REMOVED lines=8> */
.L_x_3031:
[----:B------:R-:W-:Y:S02]  /*30630*/  IMAD.MOV.U32 R13, RZ, RZ, R27 ;  /* 0x000000ffff0d7224 */ /* 0x000fe400078e001b */
[----:B------:R-:W-:Y:S02]  /*30640*/  IMAD.MOV.U32 R12, RZ, RZ, R0 ;  /* 0x000000ffff0c7224 */ /* 0x000fe400078e0000 */
[----:B------:R-:W-:-:S07]  /*30650*/  IMAD.MOV.U32 R20, RZ, RZ, R14 ;  /* 0x000000ffff147224 */ /* 0x000fce00078e000e */
[----:B------:R-:W-:Y:S05]  /*30660*/  WARPSYNC.COLLECTIVE R15, `(.L_x_3032) ;  /* 0x000000000f087348 */ /* 0x000fea0003c00000 */
[----:B------:R0:W1:Y:S02]  /*30670*/  SHFL.IDX P6, R14, R13, R12, R11 ;  /* 0x0000000c0d0e7389 */ /* 0x00006400000c000b */
[----:B01----:R-:W-:Y:S01]  /*30680*/  ENDCOLLECTIVE ;  /* 0x000000000000791b */ /* 0x003fe20003800000 */
.L_x_3032:
[----:B------:R-:W-:Y:S02]  /*30690*/  IMAD.MOV.U32 R13, RZ, RZ, R29 ;  /* 0x000000ffff0d7224 */ /* 0x000fe400078e001d */
[----:B------:R-:W-:Y:S01]  /*306a0*/  IMAD.MOV.U32 R12, RZ, RZ, R2 ;  /* 0x000000ffff0c7224 */ /* 0x000fe200078e0002 */
[----:B------:R-:W-:-:S07]  /*306b0*/  MOV R26, R14 ;  /* 0x0000000e001a7202 */ /* 0x000fce0000000f00 */
[----:B------:R-:W-:Y:S05]  /*306c0*/  WARPSYNC.COLLECTIVE R15, `(.L_x_3033) ;  /* 0x000000000f087348 */ /* 0x000fea0003c00000 */
[----:B------:R0:W1:Y:S02]  /*306d0*/  SHFL.IDX P6, R14, R13, R12, R11 ;  /* 0x0000000c0d0e7389 */ /* 0x00006400000c000b */
[----:B01----:R-:W-:Y:S01]  /*306e0*/  ENDCOLLECTIVE ;  /* 0x000000000000791b */ /* 0x003fe20003800000 */
.L_x_3033:
[----:B------:R-:W-:Y:S01]  /*306f0*/  MOV R13, R31 ;  /* 0x0000001f000d7202 */ /* 0x000fe20000000f00 */
[----:B------:R-:W-:Y:S02]  /*30700*/  IMAD.MOV.U32 R12, RZ, RZ, R0 ;  /* 0x000000ffff0c7224 */ /* 0x000fe400078e0000 */
[----:B------:R-:W-:-:S07]  /*30710*/  IMAD.MOV.U32 R29, RZ, RZ, R14 ;  /* 0x000000ffff1d7224 */ /* 0x000fce00078e000e */
[----:B------:R-:W-:Y:S05]  /*30720*/  WARPSYNC.COLLECTIVE R15, `(.L_x_3034) ;  /* 0x000000000f087348 */ /* 0x000fea0003c00000 */
[----:B------:R0:W1:Y:S02]  /*30730*/  SHFL.IDX P6, R14, R13, R12, R11 ;  /* 0x0000000c0d0e7389 */ /* 0x00006400000c000b */
[----:B01----:R-:W-:Y:S01]  /*30740*/  ENDCOLLECTIVE ;  /* 0x000000000000791b */ /* 0x003fe20003800000 */
.L_x_3034:
        /* <DEDUP_REMOVED lines=8> */
.L_x_3035:
[----:B------:R-:W-:Y:S02]  /*307d0*/  IMAD.MOV.U32 R13, RZ, RZ, R35 ;  /* 0x000000ffff0d7224 */ /* 0x000fe400078e0023 */
[----:B------:R-:W-:Y:S02]  /*307e0*/  IMAD.MOV.U32 R12, RZ, RZ, R0 ;  /* 0x000000ffff0c7224 */ /* 0x000fe400078e0000 */
[----:B------:R-:W-:-:S07]  /*307f0*/  IMAD.MOV.U32 R33, RZ, RZ, R14 ;  /* 0x000000ffff217224 */ /* 0x000fce00078e000e */
[----:B------:R-:W-:Y:S05]  /*30800*/  WARPSYNC.COLLECTIVE R15, `(.L_x_3036) ;  /* 0x000000000f087348 */ /* 0x000fea0003c00000 */
[----:B------:R0:W1:Y:S02]  /*30810*/  SHFL.IDX P6, R14, R13, R12, R11 ;  /* 0x0000000c0d0e7389 */ /* 0x00006400000c000b */
[----:B01----:R-:W-:Y:S01]  /*30820*/  ENDCOLLECTIVE ;  /* 0x000000000000791b */ /* 0x003fe20003800000 */
.L_x_3036:
        /* <DEDUP_REMOVED lines=8> */
.L_x_3037:
[----:B------:R-:W-:Y:S01]  /*308b0*/  MOV R13, R39 ;  /* 0x00000027000d7202 */ /* 0x000fe20000000f00 */
[----:B------:R-:W-:Y:S02]  /*308c0*/  IMAD.MOV.U32 R12, RZ, RZ, R0 ;  /* 0x000000ffff0c7224 */ /* 0x000fe400078e0000 */
[----:B------:R-:W-:-:S07]  /*308d0*/  IMAD.MOV.U32 R37, RZ, RZ, R14 ;  /* 0x000000ffff257224 */ /* 0x000fce00078e000e */
[----:B------:R-:W-:Y:S05]  /*308e0*/  WARPSYNC.COLLECTIVE R15, `(.L_x_3038) ;  /* 0x000000000f087348 */ /* 0x000fea0003c00000 */
[----:B------:R0:W1:Y:S02]  /*308f0*/  SHFL.IDX P6, R14, R13, R12, R11 ;  /* 0x0000000c0d0e7389 */ /* 0x00006400000c000b */
[----:B01----:R-:W-:Y:S01]  /*30900*/  ENDCOLLECTIVE ;  /* 0x000000000000791b */ /* 0x003fe20003800000 */
.L_x_3038:
        /* <DEDUP_REMOVED lines=8> */
.L_x_3039:
[----:B------:R-:W-:Y:S02]  /*30990*/  IMAD.MOV.U32 R13, RZ, RZ, R43 ;  /* 0x000000ffff0d7224 */ /* 0x000fe400078e002b */
[----:B------:R-:W-:Y:S02]  /*309a0*/  IMAD.MOV.U32 R12, RZ, RZ, R0 ;  /* 0x000000ffff0c7224 */ /* 0x000fe400078e0000 */
[----:B------:R-:W-:-:S07]  /*309b0*/  IMAD.MOV.U32 R41, RZ, RZ, R14 ;  /* 0x000000ffff297224 */ /* 0x000fce00078e000e */
[----:B------:R-:W-:Y:S05]  /*309c0*/  WARPSYNC.COLLECTIVE R15, `(.L_x_3040) ;  /* 0x000000000f087348 */ /* 0x000fea0003c00000 */
[----:B------:R0:W1:Y:S02]  /*309d0*/  SHFL.IDX P6, R14, R13, R12, R11 ;  /* 0x0000000c0d0e7389 */ /* 0x00006400000c000b */
[----:B01----:R-:W-:Y:S01]  /*309e0*/  ENDCOLLECTIVE ;  /* 0x000000000000791b */ /* 0x003fe20003800000 */
.L_x_3040:
        /* <DEDUP_REMOVED lines=8> */
.L_x_3041:
[----:B------:R-:W-:Y:S01]  /*30a70*/  MOV R13, R49 ;  /* 0x00000031000d7202 */ /* 0x000fe20000000f00 */
[----:B------:R-:W-:Y:S02]  /*30a80*/  IMAD.MOV.U32 R12, RZ, RZ, R0 ;  /* 0x000000ffff0c7224 */ /* 0x000fe400078e0000 */
[----:B------:R-:W-:-:S07]  /*30a90*/  IMAD.MOV.U32 R47, RZ, RZ, R14 ;  /* 0x000000ffff2f7224 */ /* 0x000fce00078e000e */
[----:B------:R-:W-:Y:S05]  /*30aa0*/  WARPSYNC.COLLECTIVE R15, `(.L_x_3042) ;  /* 0x000000000f087348 */ /* 0x000fea0003c00000 */
[----:B------:R0:W1:Y:S02]  /*30ab0*/  SHFL.IDX P6, R14, R13, R12, R11 ;  /* 0x0000000c0d0e7389 */ /* 0x00006400000c000b */
[----:B01----:R-:W-:Y:S01]  /*30ac0*/  ENDCOLLECTIVE ;  /* 0x000000000000791b */ /* 0x003fe20003800000 */
.L_x_3042:
        /* <DEDUP_REMOVED lines=8> */
.L_x_3043:
[----:B------:R-:W-:Y:S02]  /*30b50*/  IMAD.MOV.U32 R13, RZ, RZ, R53 ;  /* 0x000000ffff0d7224 */ /* 0x000fe400078e0035 */
[----:B------:R-:W-:Y:S02]  /*30b60*/  IMAD.MOV.U32 R12, RZ, RZ, R0 ;  /* 0x000000ffff0c7224 */ /* 0x000fe400078e0000 */
[----:B------:R-:W-:-:S07]  /*30b70*/  IMAD.MOV.U32 R46, RZ, RZ, R14 ;  /* 0x000000ffff2e7224 */ /* 0x000fce00078e000e */
[----:B------:R-:W-:Y:S05]  /*30b80*/  WARPSYNC.COLLECTIVE R15, `(.L_x_3044) ;  /* 0x000000000f087348 */ /* 0x000fea0003c00000 */
[----:B------:R0:W1:Y:S02]  /*30b90*/  SHFL.IDX P6, R14, R13, R12, R11 ;  /* 0x0000000c0d0e7389 */ /* 0x00006400000c000b */
[----:B01----:R-:W-:Y:S01]  /*30ba0*/  ENDCOLLECTIVE ;  /* 0x000000000000791b */ /* 0x003fe20003800000 */
.L_x_3044:
        /* <DEDUP_REMOVED lines=8> */
.L_x_3045:
[----:B------:R-:W-:Y:S01]  /*30c30*/  MOV R13, R57 ;  /* 0x00000039000d7202 */ /* 0x000fe20000000f00 */
[----:B------:R-:W-:Y:S02]  /*30c40*/  IMAD.MOV.U32 R12, RZ, RZ, R0 ;  /* 0x000000ffff0c7224 */ /* 0x000fe400078e0000 */
[----:B------:R-:W-:-:S07]  /*30c50*/  IMAD.MOV.U32 R48, RZ, RZ, R14 ;  /* 0x000000ffff307224 */ /* 0x000fce00078e000e */
[----:B------:R-:W-:Y:S05]  /*30c60*/  WARPSYNC.COLLECTIVE R15, `(.L_x_3046) ;  /* 0x000000000f087348 */ /* 0x000fea0003c00000 */
[----:B------:R0:W1:Y:S02]  /*30c70*/  SHFL.IDX P6, R14, R13, R12, R11 ;  /* 0x0000000c0d0e7389 */ /* 0x00006400000c000b */
[----:B01----:R-:W-:Y:S01]  /*30c80*/  ENDCOLLECTIVE ;  /* 0x000000000000791b */ /* 0x003fe20003800000 */
.L_x_3046:
[----:B------:R-:W-:Y:S01]  /*30c90*/  IMAD.MOV.U32 R13, RZ, RZ, R59 ;  /* 0x000000ffff0d7224 */ /* 0x000fe200078e003b */
[----:B------:R-:W-:Y:S01]  /*30ca0*/  MOV R12, R2 ;  /* 0x00000002000c7202 */ /* 0x000fe20000000f00 */
[----:B------:R-:W-:-:S07]  /*30cb0*/  IMAD.MOV.U32 R57, RZ, RZ, R14 ;  /* 0x000000ffff397224 */ /* 0x000fce00078e000e */
[----:B------:R-:W-:Y:S05]  /*30cc0*/  WARPSYNC.COLLECTIVE R15, `(.L_x_3047) ;  /* 0x000000000f087348 */ /* 0x000fea0003c00000 */
[----:B------:R0:W1:Y:S02]  /*30cd0*/  SHFL.IDX P6, R14, R13, R12, R11 ;  /* 0x0000000c0d0e7389 */ /* 0x00006400000c000b */
[----:B01----:R-:W-:Y:S01]  /*30ce0*/  ENDCOLLECTIVE ;  /* 0x000000000000791b */ /* 0x003fe20003800000 */
.L_x_3047:
[----:B------:R-:W-:Y:S02]  /*30cf0*/  IMAD.MOV.U32 R13, RZ, RZ, R61 ;  /* 0x000000ffff0d7224 */ /* 0x000fe400078e003d */
[----:B------:R-:W-:Y:S02]  /*30d00*/  IMAD.MOV.U32 R12, RZ, RZ, R0 ;  /* 0x000000ffff0c7224 */ /* 0x000fe400078e0000 */
[----:B------:R-:W-:-:S07]  /*30d10*/  IMAD.MOV.U32 R50, RZ, RZ, R14 ;  /* 0x000000ffff327224 */ /* 0x000fce00078e000e */
[----:B------:R-:W-:Y:S05]  /*30d20*/  WARPSYNC.COLLECTIVE R15, `(.L_x_3048) ;  /* 0x000000000f087348 */ /* 0x000fea0003c00000 */
[----:B------:R0:W1:Y:S02]  /*30d30*/  SHFL.IDX P6, R14, R13, R12, R11 ;  /* 0x0000000c0d0e7389 */ /* 0x00006400000c000b */
[----:B01----:R-:W-:Y:S01]  /*30d40*/  ENDCOLLECTIVE ;  /* 0x000000000000791b */ /* 0x003fe20003800000 */
.L_x_3048:
[----:B------:R-:W-:Y:S02]  /*30d50*/  IMAD.MOV.U32 R13, RZ, RZ, R63 ;  /* 0x000000ffff0d7224 */ /* 0x000fe400078e003f */
[----:B------:R-:W-:Y:S01]  /*30d60*/  IMAD.MOV.U32 R12, RZ, RZ, R2 ;  /* 0x000000ffff0c7224 */ /* 0x000fe200078e0002 */
[----:B------:R-:W-:-:S07]  /*30d70*/  MOV R27, R14 ;  /* 0x0000000e001b7202 */ /* 0x000fce0000000f00 */
[----:B------:R-:W-:Y:S05]  /*30d80*/  WARPSYNC.COLLECTIVE R15, `(.L_x_3049) ;  /* 0x000000000f087348 */ /* 0x000fea0003c00000 */
[----:B------:R0:W1:Y:S02]  /*30d90*/  SHFL.IDX P6, R14, R13, R12, R11 ;  /* 0x0000000c0d0e7389 */ /* 0x00006400000c000b */
[----:B01----:R-:W-:Y:S01]  /*30da0*/  ENDCOLLECTIVE ;  /* 0x000000000000791b */ /* 0x003fe20003800000 */
.L_x_3049:
[----:B------:R-:W-:Y:S01]  /*30db0*/  MOV R13, R65 ;  /* 0x00000041000d7202 */ /* 0x000fe20000000f00 */
[----:B------:R-:W-:Y:S02]  /*30dc0*/  IMAD.MOV.U32 R12, RZ, RZ, R0 ;  /* 0x000000ffff0c7224 */ /* 0x000fe400078e0000 */
[----:B------:R-:W-:-:S07]  /*30dd0*/  IMAD.MOV.U32 R52, RZ, RZ, R14 ;  /* 0x000000ffff347224 */ /* 0x000fce00078e000e */
[----:B------:R-:W-:Y:S05]  /*30de0*/  WARPSYNC.COLLECTIVE R15, `(.L_x_3050) ;  /* 0x000000000f087348 */ /* 0x000fea0003c00000 */
[----:B------:R0:W1:Y:S02]  /*30df0*/  SHFL.IDX P6, R14, R13, R12, R11 ;  /* 0x0000000c0d0e7389 */ /* 0x00006400000c000b */
[----:B01----:R-:W-:Y:S01]  /*30e00*/  ENDCOLLECTIVE ;  /* 0x000000000000791b */ /* 0x003fe20003800000 */
.L_x_3050:
        /* <DEDUP_REMOVED lines=8> */
.L_x_3051:
[----:B------:R-:W-:Y:S02]  /*30e90*/  IMAD.MOV.U32 R13, RZ, RZ, R69 ;  /* 0x000000ffff0d7224 */ /* 0x000fe400078e0045 */
[----:B------:R-:W-:Y:S02]  /*30ea0*/  IMAD.MOV.U32 R12, RZ, RZ, R0 ;  /* 0x000000ffff0c7224 */ /* 0x000fe400078e0000 */
[----:B------:R-:W-:-:S07]  /*30eb0*/  IMAD.MOV.U32 R54, RZ, RZ, R14 ;  /* 0x000000ffff367224 */ /* 0x000fce00078e000e */
[----:B------:R-:W-:Y:S05]  /*30ec0*/  WARPSYNC.COLLECTIVE R15, `(.L_x_3052) ;  /* 0x000000000f087348 */ /* 0x000fea0003c00000 */
[----:B------:R0:W1:Y:S02]  /*30ed0*/  SHFL.IDX P6, R14, R13, R12, R11 ;  /* 0x0000000c0d0e7389 */ /* 0x00006400000c000b */
[----:B01----:R-:W-:Y:S01]  /*30ee0*/  ENDCOLLECTIVE ;  /* 0x000000000000791b */ /* 0x003fe20003800000 */
.L_x_3052:
        /* <DEDUP_REMOVED lines=8> */
.L_x_3053:
[----:B------:R-:W-:Y:S02]  /*30f70*/  IMAD.MOV.U32 R13, RZ, RZ, R73 ;  /* 0x000000ffff0d7224 */ /* 0x000fe400078e0049 */
[----:B------:R-:W-:Y:S01]  /*30f80*/  IMAD.MOV.U32 R12, RZ, RZ, R0 ;  /* 0x000000ffff0c7224 */ /* 0x000fe200078e0000 */
[----:B------:R-:W-:-:S07]  /*30f90*/  MOV R56, R14 ;  /* 0x0000000e00387202 */ /* 0x000fce0000000f00 */
[----:B------:R-:W-:Y:S05]  /*30fa0*/  WARPSYNC.COLLECTIVE R15, `(.L_x_3054) ;  /* 0x000000000f087348 */ /* 0x000fea0003c00000 */
[----:B------:R0:W1:Y:S02]  /*30fb0*/  SHFL.IDX P6, R14, R13, R12, R11 ;  /* 0x0000000c0d0e7389 */ /* 0x00006400000c000b */
[----:B01----:R-:W-:Y:S01]  /*30fc0*/  ENDCOLLECTIVE ;  /* 0x000000000000791b */ /* 0x003fe20003800000 */
.L_x_3054:
        /* <DEDUP_REMOVED lines=8> */
.L_x_3055:
[----:B------:R-:W-:Y:S02]  /*31050*/  IMAD.MOV.U32 R13, RZ, RZ, R77 ;  /* 0x000000ffff0d7224 */ /* 0x000fe400078e004d */
[----:B------:R-:W-:Y:S01]  /*31060*/  IMAD.MOV.U32 R12, RZ, RZ, R0 ;  /* 0x000000ffff0c7224 */ /* 0x000fe200078e0000 */
[----:B------:R-:W-:-:S07]  /*31070*/  MOV R58, R14 ;  /* 0x0000000e003a7202 */ /* 0x000fce0000000f00 */
[----:B------:R-:W-:Y:S05]  /*31080*/  WARPSYNC.COLLECTIVE R15, `(.L_x_3056) ;  /* 0x000000000f087348 */ /* 0x000fea0003c00000 */
[----:B------:R0:W1:Y:S02]  /*31090*/  SHFL.IDX P6, R14, R13, R12, R11 ;  /* 0x0000000c0d0e7389 */ /* 0x00006400000c000b */
[----:B01----:R-:W-:Y:S01]  /*310a0*/  ENDCOLLECTIVE ;  /* 0x000000000000791b */ /* 0x003fe20003800000 */
.L_x_3056:
[----:B------:R-:W-:Y:S02]  /*310b0*/  SEL R37, R73, R58, P0 ;  /* 0x0000003a49257207 */ /* 0x000fe40000000000 */
[----:B------:R-:W-:Y:S01]  /*310c0*/  SEL R39, R58, R73, P0 ;  /* 0x000000493a277207 */ /* 0x000fe20000000000 */
[----:B------:R-:W-:Y:S02]  /*310d0*/  IMAD.MOV.U32 R13, RZ, RZ, R79 ;  /* 0x000000ffff0d7224 */ /* 0x000fe400078e004f */
[----:B------:R-:W-:Y:S02]  /*310e0*/  IMAD.MOV.U32 R12, RZ, RZ, R2 ;  /* 0x000000ffff0c7224 */ /* 0x000fe400078e0002 */
[----:B------:R-:W-:Y:S01]  /*310f0*/  IMAD.MOV.U32 R2, RZ, RZ, RZ ;  /* 0x000000ffff027224 */ /* 0x000fe200078e00ff */
[----:B------:R-:W-:-:S07]  /*31100*/  MOV R77, R14 ;  /* 0x0000000e004d7202 */ /* 0x000fce0000000f00 */
[----:B------:R-:W-:Y:S05]  /*31110*/  WARPSYNC.COLLECTIVE R15, `(.L_x_3057) ;  /* 0x000000000f087348 */ /* 0x000fea0003c00000 */
[----:B------:R0:W1:Y:S02]  /*31120*/  SHFL.IDX P6, R14, R13, R12, R11 ;  /* 0x0000000c0d0e7389 */ /* 0x00006400000c000b */
[----:B01----:R-:W-:Y:S01]  /*31130*/  ENDCOLLECTIVE ;  /* 0x000000000000791b */ /* 0x003fe20003800000 */
.L_x_3057:
[----:B------:R-:W-:Y:S02]  /*31140*/  SEL R12, R9, R20, P0 ;  /* 0x00000014090c7207 */ /* 0x000fe40000000000 */
[----:B------:R-:W-:Y:S02]  /*31150*/  SEL R11, R48, R53, P0 ;  /* 0x00000035300b7207 */ /* 0x000fe40000000000 */
[----:B------:R-:W-:Y:S02]  /*31160*/  SEL R13, R57, R50, P0 ;  /* 0x00000032390d7207 */ /* 0x000fe40000000000 */
[----:B------:R-:W-:Y:S02]  /*31170*/  SEL R15, R50, R57, P0 ;  /* 0x00000039320f7207 */ /* 0x000fe40000000000 */
[----:B------:R-:W-:Y:S02]  /*31180*/  MOV R60, R14 ;  /* 0x0000000e003c7202 */ /* 0x000fe40000000f00 */
[----:B------:R-:W-:-:S02]  /*31190*/  SEL R14, R20, R9, P0 ;  /* 0x00000009140e7207 */ /* 0x000fc40000000000 */
[----:B------:R-:W-:Y:S01]  /*311a0*/  SEL R9, R53, R48, P0 ;  /* 0x0000003035097207 */ /* 0x000fe20000000000 */
[----:B------:R-:W-:Y:S06]  /*311b0*/  BRA `(.L_x_3058) ;  /* 0xffffff4400647947 */ /* 0x000fec000383ffff */
.L_x_2830:
[----:B------:R-:W-:Y:S01]  /*311c0*/  IMAD.MOV.U32 R13, RZ, RZ, R3 ;  /* 0x000000ffff0d7224 */ /* 0x000fe200078e0003 */
[----:B------:R-:W-:Y:S01]  /*311d0*/  MOV R12, RZ ;  /* 0x000000ff000c7202 */ /* 0x000fe20000000f00 */
[----:B------:R-:W-:Y:S02]  /*311e0*/  IMAD.MOV.U32 R11, RZ, RZ, 0x181f ;  /* 0x0000181fff0b7424 */ /* 0x000fe400078e00ff */
[----:B------:R-:W-:-:S07]  /*311f0*/  IMAD.MOV.U32 R15, RZ, RZ, -0x1 ;  /* 0xffffffffff0f7424 */ /* 0x000fce00078e00ff */
[----:B01----:R-:W-:Y:S05]  /*31200*/  WARPSYNC.COLLECTIVE R15, `(.L_x_3059) ;  /* 0x000000000f087348 */ /* 0x003fea0003c00000 */
[----:B------:R2:W3:Y:S02]  /*31210*/  SHFL.IDX P6, R14, R13, R12, R11 ;  /* 0x0000000c0d0e7389 */ /* 0x0004e400000c000b */
[----:B0123--:R-:W-:Y:S01]  /*31220*/  ENDCOLLECTIVE ;  /* 0x000000000000791b */ /* 0x00ffe20003800000 */
.L_x_3059:
[----:B------:R-:W-:Y:S01]  /*31230*/  IMAD.MOV.U32 R13, RZ, RZ, R2 ;  /* 0x000000ffff0d7224 */ /* 0x000fe200078e0002 */
[----:B------:R-:W-:-:S07]  /*31240*/  MOV R0, R14 ;  /* 0x0000000e00007202 */ /* 0x000fce0000000f00 */
[----:B------:R-:W-:Y:S05]  /*31250*/  WARPSYNC.COLLECTIVE R15, `(.L_x_3060) ;  /* 0x000000000f087348 */ /* 0x000fea0003c00000 */
[----:B------:R0:W1:Y:S02]  /*31260*/  SHFL.IDX P6, R14, R13, R12, R11 ;  /* 0x0000000c0d0e7389 */ /* 0x00006400000c000b */
[----:B01----:R-:W-:Y:S01]  /*31270*/  ENDCOLLECTIVE ;  /* 0x000000000000791b */ /* 0x003fe20003800000 */
.L_x_3060:
[----:B------:R-:W-:Y:S05]  /*31280*/  BRA `(.L_x_3061) ;  /* 0xffffff5800d87947 */ /* 0x000fea000383ffff */
.L_x_2833:
[----:B------:R-:W-:Y:S01]  /*31290*/  BSSY B1, `(.L_x_3062) ;  /* 0x0000008000017945 */ /* 0x000fe20003800000 */
[----:B------:R-:W-:Y:S01]  /*312a0*/  IMAD.MOV.U32 R13, RZ, RZ, R3 ;  /* 0x000000ffff0d7224 */ /* 0x000fe200078e0003 */
[----:B------:R-:W-:Y:S01]  /*312b0*/  MOV R12, 0x1 ;  /* 0x00000001000c7802 */ /* 0x000fe20000000f00 */
[----:B------:R-:W-:Y:S02]  /*312c0*/  IMAD.MOV.U32 R11, RZ, RZ, 0x181f ;  /* 0x0000181fff0b7424 */ /* 0x000fe400078e00ff */
[----:B---3--:R-:W-:-:S07]  /*312d0*/  IMAD.MOV.U32 R15, RZ, RZ, -0x1 ;  /* 0xffffffffff0f7424 */ /* 0x008fce00078e00ff */
[----:B012-4-:R-:W-:Y:S05]  /*312e0*/  WARPSYNC.COLLECTIVE R15, `(.L_x_3063) ;  /* 0x000000000f087348 */ /* 0x017fea0003c00000 */
[----:B----4-:R3:W4:Y:S02]  /*312f0*/  SHFL.IDX P6, R14, R13, R12, R11 ;  /* 0x0000000c0d0e7389 */ /* 0x01072400000c000b */
[----:B01234-:R-:W-:Y:S01]  /*31300*/  ENDCOLLECTIVE ;  /* 0x000000000000791b */ /* 0x01ffe20003800000 */
.L_x_3063:
[----:B------:R-:W-:Y:S05]  /*31310*/  BSYNC B1 ;  /* 0x0000000000017941 */ /* 0x000fea0003800000 */
.L_x_3062:
        /* <DEDUP_REMOVED lines=8> */
.L_x_3064:
[----:B------:R-:W-:Y:S05]  /*313a0*/  BRA `(.L_x_3065) ;  /* 0xffffff5800e47947 */ /* 0x000fea000383ffff */
.L_x_2836:
[----:B------:R-:W-:Y:S01]  /*313b0*/  BSSY B1, `(.L_x_3066) ;  /* 0x0000008000017945 */ /* 0x000fe20003800000 */
[----:B------:R-:W-:Y:S01]  /*313c0*/  IMAD.MOV.U32 R13, RZ, RZ, R3 ;  /* 0x000000ffff0d7224 */ /* 0x000fe200078e0003 */
[----:B------:R-:W-:Y:S01]  /*313d0*/  MOV R12, 0x2 ;  /* 0x00000002000c7802 */ /* 0x000fe20000000f00 */
[----:B------:R-:W-:Y:S02]  /*313e0*/  IMAD.MOV.U32 R11, RZ, RZ, 0x181f ;  /* 0x0000181fff0b7424 */ /* 0x000fe400078e00ff */
[----:B0-----:R-:W-:-:S07]  /*313f0*/  IMAD.MOV.U32 R15, RZ, RZ, -0x1 ;  /* 0xffffffffff0f7424 */ /* 0x001fce00078e00ff */
[----:B-1234-:R-:W-:Y:S05]  /*31400*/  WARPSYNC.COLLECTIVE R15, `(.L_x_3067) ;  /* 0x000000000f087348 */ /* 0x01efea0003c00000 */
[----:B----4-:R0:W4:Y:S02]  /*31410*/  SHFL.IDX P6, R14, R13, R12, R11 ;  /* 0x0000000c0d0e7389 */ /* 0x01012400000c000b */
[----:B01234-:R-:W-:Y:S01]  /*31420*/  ENDCOLLECTIVE ;  /* 0x000000000000791b */ /* 0x01ffe20003800000 */
.L_x_3067:
[----:B------:R-:W-:Y:S05]  /*31430*/  BSYNC B1 ;  /* 0x0000000000017941 */ /* 0x000fea0003800000 */
.L_x_3066:
        /* <DEDUP_REMOVED lines=8> */
.L_x_3068:
[----:B------:R-:W-:Y:S05]  /*314c0*/  BRA `(.L_x_3069) ;  /* 0xffffff5800ec7947 */ /* 0x000fea000383ffff */
.L_x_2839:
        /* <DEDUP_REMOVED lines=8> */
.L_x_3071:
[----:B------:R-:W-:Y:S05]  /*31550*/  BSYNC B1 ;  /* 0x0000000000017941 */ /* 0x000fea0003800000 */
.L_x_3070:
        /* <DEDUP_REMOVED lines=8> */
.L_x_3072:
[----:B------:R-:W-:Y:S05]  /*315e0*/  BRA `(.L_x_3073) ;  /* 0xffffff5800f47947 */ /* 0x000fea000383ffff */
.L_x_2855:
[----:B0-----:R-:W0:Y:S01]  /*315f0*/  S2R R8, SR_TID.X ;  /* 0x0000000000087919 */ /* 0x001e220000002100 */
[----:B------:R-:W-:Y:S01]  /*31600*/  BSSY B1, `(.L_x_3074) ;  /* 0x000000a000017945 */ /* 0x000fe20003800000 */
[----:B------:R-:W-:Y:S01]  /*31610*/  MOV R12, RZ ;  /* 0x000000ff000c7202 */ /* 0x000fe20000000f00 */
        /* <DEDUP_REMOVED lines=8> */
.L_x_3075:
[----:B------:R-:W-:Y:S05]  /*316a0*/  BSYNC B1 ;  /* 0x0000000000017941 */ /* 0x000fea0003800000 */
.L_x_3074:
[----:B------:R-:W-:Y:S05]  /*316b0*/  BRA `(.L_x_3076) ;  /* 0xffffff7000b47947 */ /* 0x000fea000383ffff */
.L_x_2857:
[----:B------:R-:W-:Y:S01]  /*316c0*/  BSSY B1, `(.L_x_3077) ;  /* 0x0000006000017945 */ /* 0x000fe20003800000 */
[----:B------:R-:W-:-:S07]  /*316d0*/  MOV R15, 0xffffffff ;  /* 0xffffffff000f7802 */ /* 0x000fce0000000f00 */
[----:B01----:R-:W-:Y:S05]  /*316e0*/  WARPSYNC.COLLECTIVE R15, `(.L_x_3078) ;  /* 0x000000000f0c7348 */ /* 0x003fea0003c00000 */
[----:B------:R-:W-:Y:S02]  /*316f0*/  ELECT P6, UR62, PT ;  /* 0x00000000003e782f */ /* 0x000fe400038c0000 */
[----:B------:R-:W-:Y:S01]  /*31700*/  MOV R14, UR62 ;  /* 0x0000003e000e7c02 */ /* 0x000fe20008000f00 */
[----:B01----:R-:W-:Y:S10]  /*31710*/  ENDCOLLECTIVE ;  /* 0x000000000000791b */ /* 0x003ff40003800000 */
.L_x_3078:
[----:B------:R-:W-:Y:S05]  /*31720*/  BSYNC B1 ;  /* 0x0000000000017941 */ /* 0x000fea0003800000 */
.L_x_3077:
[----:B------:R-:W-:Y:S05]  /*31730*/  BRA `(.L_x_2856) ;  /* 0xffffff7000ac7947 */ /* 0x000fea000383ffff */
.L_x_2859:
[----:B-1----:R1:W2:Y:S02]  /*31740*/  SYNCS.PHASECHK.TRANS64.TRYWAIT P0, [R22+URZ+0x29820], R5 ;  /* 0x02982005160075a7 */ /* 0x0022a4000800017f */
[----:B--2---:R-:W-:Y:S05]  /*31750*/  @!P0 NANOSLEEP.SYNCS 0x989680 ;  /* 0x009896800000895d */ /* 0x004fea0003900000 */
[----:B------:R-:W2:Y:S02]  /*31760*/  @!P0 SYNCS.PHASECHK.TRANS64 P0, [R22+URZ+0x29820], R5 ;  /* 0x02982005160085a7 */ /* 0x000ea4000800007f */
[----:B--2---:R-:W-:Y:S05]  /*31770*/  @!P0 BRA `(.L_x_2859) ;  /* 0xfffffffc00f08947 */ /* 0x004fea000383ffff */
[----:B------:R-:W-:Y:S05]  /*31780*/  BRA `(.L_x_3079) ;  /* 0xffffff7000bc7947 */ /* 0x000fea000383ffff */
.L_x_2863:
[----:B0-----:R0:W2:Y:S02]  /*31790*/  SYNCS.PHASECHK.TRANS64.TRYWAIT P0, [R9+URZ+0x298a0], R8 ;  /* 0x0298a008090075a7 */ /* 0x0010a4000800017f */
[----:B--2---:R-:W-:Y:S05]  /*317a0*/  @!P0 NANOSLEEP.SYNCS 0x989680 ;  /* 0x009896800000895d */ /* 0x004fea0003900000 */
[----:B------:R-:W2:Y:S02]  /*317b0*/  @!P0 SYNCS.PHASECHK.TRANS64 P0, [R9+URZ+0x298a0], R8 ;  /* 0x0298a008090085a7 */ /* 0x000ea4000800007f */
[----:B--2---:R-:W-:Y:S05]  /*317c0*/  @!P0 BRA `(.L_x_2863) ;  /* 0xfffffffc00f08947 */ /* 0x004fea000383ffff */
[----:B------:R-:W-:Y:S05]  /*317d0*/  BRA `(.L_x_3080) ;  /* 0xffffff7000d47947 */ /* 0x000fea000383ffff */
.L_x_2870:
[----:B-1----:R1:W2:Y:S02]  /*317e0*/  SYNCS.PHASECHK.TRANS64.TRYWAIT P0, [R9+URZ+0x298c0], R8 ;  /* 0x0298c008090075a7 */ /* 0x0022a4000800017f */
[----:B--2---:R-:W-:Y:S05]  /*317f0*/  @!P0 NANOSLEEP.SYNCS 0x989680 ;  /* 0x009896800000895d */ /* 0x004fea0003900000 */
[----:B------:R-:W2:Y:S02]  /*31800*/  @!P0 SYNCS.PHASECHK.TRANS64 P0, [R9+URZ+0x298c0], R8 ;  /* 0x0298c008090085a7 */ /* 0x000ea4000800007f */
[----:B--2---:R-:W-:Y:S05]  /*31810*/  @!P0 BRA `(.L_x_2870) ;  /* 0xfffffffc00f08947 */ /* 0x004fea000383ffff */
[----:B------:R-:W-:Y:S05]  /*31820*/  BRA `(.L_x_3081) ;  /* 0xffffff7400c87947 */ /* 0x000fea000383ffff */
.L_x_2877:
[----:B0-----:R0:W2:Y:S02]  /*31830*/  SYNCS.PHASECHK.TRANS64.TRYWAIT P1, [R8+URZ+0x298a0], R7 ;  /* 0x0298a007080075a7 */ /* 0x0010a4000802017f */
[----:B--2---:R-:W-:Y:S05]  /*31840*/  @!P1 NANOSLEEP.SYNCS 0x989680 ;  /* 0x009896800000995d */ /* 0x004fea0003900000 */
[----:B------:R-:W2:Y:S02]  /*31850*/  @!P1 SYNCS.PHASECHK.TRANS64 P1, [R8+URZ+0x298a0], R7 ;  /* 0x0298a007080095a7 */ /* 0x000ea4000802007f */
[----:B--2---:R-:W-:Y:S05]  /*31860*/  @!P1 BRA `(.L_x_2877) ;  /* 0xfffffffc00f09947 */ /* 0x004fea000383ffff */
[----:B------:R-:W-:Y:S05]  /*31870*/  BRA `(.L_x_3082) ;  /* 0xffffff7800887947 */ /* 0x000fea000383ffff */
.L_x_2884:
[----:B-1----:R1:W2:Y:S02]  /*31880*/  SYNCS.PHASECHK.TRANS64.TRYWAIT P1, [R8+URZ+0x298c0], R7 ;  /* 0x0298c007080075a7 */ /* 0x0022a4000802017f */
[----:B--2---:R-:W-:Y:S05]  /*31890*/  @!P1 NANOSLEEP.SYNCS 0x989680 ;  /* 0x009896800000995d */ /* 0x004fea0003900000 */
[----:B------:R-:W2:Y:S02]  /*318a0*/  @!P1 SYNCS.PHASECHK.TRANS64 P1, [R8+URZ+0x298c0], R7 ;  /* 0x0298c007080095a7 */ /* 0x000ea4000802007f */
[----:B--2---:R-:W-:Y:S05]  /*318b0*/  @!P1 BRA `(.L_x_2884) ;  /* 0xfffffffc00f09947 */ /* 0x004fea000383ffff */
[----:B------:R-:W-:Y:S05]  /*318c0*/  BRA `(.L_x_3083) ;  /* 0xffffff7c00787947 */ /* 0x000fea000383ffff */
.L_x_2899:
[----:B------:R-:W-:Y:S01]  /*318d0*/  SHF.R.U32.HI R11, RZ, 0x5, R21 ;  /* 0x00000005ff0b7819 */ /* 0x000fe20000011615 */
[----:B------:R-:W-:Y:S01]  /*318e0*/  BSSY B0, `(.L_x_3084) ;  /* 0x0000009000007945 */ /* 0x000fe20003800000 */
[----:B-1----:R-:W-:Y:S02]  /*318f0*/  IMAD.MOV.U32 R12, RZ, RZ, RZ ;  /* 0x000000ffff0c7224 */ /* 0x002fe400078e00ff */
[----:B------:R-:W-:Y:S01]  /*31900*/  LOP3.LUT R11, R11, 0x3, RZ, 0xc0, !PT ;  /* 0x000000030b0b7812 */ /* 0x000fe200078ec0ff */
[----:B------:R-:W-:-:S04]  /*31910*/  IMAD.MOV.U32 R15, RZ, RZ, -0x1 ;  /* 0xffffffffff0f7424 */ /* 0x000fc800078e00ff */
[----:B------:R-:W-:Y:S01]  /*31920*/  IMAD.MOV.U32 R13, RZ, RZ, R11 ;  /* 0x000000ffff0d7224 */ /* 0x000fe200078e000b */
[----:B------:R-:W-:-:S07]  /*31930*/  MOV R11, 0x1f ;  /* 0x0000001f000b7802 */ /* 0x000fce0000000f00 */
[----:B-----5:R-:W-:Y:S05]  /*31940*/  WARPSYNC.COLLECTIVE R15, `(.L_x_3085) ;  /* 0x000000000f087348 */ /* 0x020fea0003c00000 */
[----:B------:R0:W1:Y:S02]  /*31950*/  SHFL.IDX P6, R14, R13, R12, R11 ;  /* 0x0000000c0d0e7389 */ /* 0x00006400000c000b */
[----:B01---5:R-:W-:Y:S01]  /*31960*/  ENDCOLLECTIVE ;  /* 0x000000000000791b */ /* 0x023fe20003800000 */
.L_x_3085:
[----:B------:R-:W-:Y:S05]  /*31970*/  BSYNC B0 ;  /* 0x0000000000007941 */ /* 0x000fea0003800000 */
.L_x_3084:
[----:B------:R-:W-:Y:S05]  /*31980*/  BRA `(.L_x_3086) ;  /* 0xffffff8c005c7947 */ /* 0x000fea000383ffff */
.L_x_2902:
[----:B0-----:R-:W2:Y:S02]  /*31990*/  LDL R2, [R1+0x34] ;  /* 0x0000340001027983 */ /* 0x001ea40000100800 */
[----:B--2---:R0:W1:Y:S02]  /*319a0*/  SYNCS.PHASECHK.TRANS64.TRYWAIT P0, [R0+URZ+0x29880], R2 ;  /* 0x02988002000075a7 */ /* 0x004064000800017f */
[----:B-1----:R-:W-:Y:S05]  /*319b0*/  @!P0 NANOSLEEP.SYNCS 0x989680 ;  /* 0x009896800000895d */ /* 0x002fea0003900000 */
[----:B------:R-:W1:Y:S02]  /*319c0*/  @!P0 SYNCS.PHASECHK.TRANS64 P0, [R0+URZ+0x29880], R2 ;  /* 0x02988002000085a7 */ /* 0x000e64000800007f */
[----:B-1----:R-:W-:Y:S05]  /*319d0*/  @!P0 BRA `(.L_x_2902) ;  /* 0xfffffffc00ec8947 */ /* 0x002fea000383ffff */
[----:B------:R-:W-:Y:S05]  /*319e0*/  BRA `(.L_x_3087) ;  /* 0xffffff8c00887947 */ /* 0x000fea000383ffff */
.L_x_2903:
        /* <DEDUP_REMOVED lines=8> */
.L_x_3089:
[----:B------:R-:W-:Y:S05]  /*31a70*/  BSYNC B0 ;  /* 0x0000000000007941 */ /* 0x000fea0003800000 */
.L_x_3088:
[----:B------:R-:W-:Y:S01]  /*31a80*/  IMAD.MOV.U32 R13, RZ, RZ, R2 ;  /* 0x000000ffff0d7224 */ /* 0x000fe200078e0002 */
[----:B------:R-:W-:Y:S01]  /*31a90*/  MOV R11, 0x1c1f ;  /* 0x00001c1f000b7802 */ /* 0x000fe20000000f00 */
[----:B------:R-:W-:Y:S01]  /*31aa0*/  IMAD.MOV.U32 R12, RZ, RZ, RZ ;  /* 0x000000ffff0c7224 */ /* 0x000fe200078e00ff */
[----:B------:R-:W-:Y:S01]  /*31ab0*/  MOV R4, R14 ;  /* 0x0000000e00047202 */ /* 0x000fe20000000f00 */
[----:B------:R-:W-:Y:S01]  /*31ac0*/  IMAD.MOV.U32 R15, RZ, RZ, -0x1 ;  /* 0xffffffffff0f7424 */ /* 0x000fe200078e00ff */
[----:B------:R-:W-:Y:S02]  /*31ad0*/  LOP3.LUT P2, RZ, R20, 0x2, RZ, 0xc0, !PT ;  /* 0x0000000214ff7812 */ /* 0x000fe4000784c0ff */
[----:B------:R-:W0:Y:S11]  /*31ae0*/  S2R R20, SR_TID.X ;  /* 0x0000000000147919 */ /* 0x000e360000002100 */
[----:B0-----:R-:W-:Y:S05]  /*31af0*/  WARPSYNC.COLLECTIVE R15, `(.L_x_3090) ;  /* 0x000000000f087348 */ /* 0x001fea0003c00000 */
[----:B------:R1:W2:Y:S02]  /*31b00*/  SHFL.IDX P6, R14, R13, R12, R11 ;  /* 0x0000000c0d0e7389 */ /* 0x0002a400000c000b */
[----:B012---:R-:W-:Y:S01]  /*31b10*/  ENDCOLLECTIVE ;  /* 0x000000000000791b */ /* 0x007fe20003800000 */
.L_x_3090:
[----:B------:R-:W2:Y:S01]  /*31b20*/  LDL R15, [R1+0x4] ;  /* 0x00000400010f7983 */ /* 0x000ea20000100800 */
[----:B------:R-:W-:Y:S01]  /*31b30*/  IMAD.SHL.U32 R20, R20, 0x10, RZ ;  /* 0x0000001014147824 */ /* 0x000fe200078e00ff */
[----:B------:R-:W-:-:S04]  /*31b40*/  MOV R12, R14 ;  /* 0x0000000e000c7202 */ /* 0x000fc80000000f00 */
[----:B------:R-:W-:-:S04]  /*31b50*/  LOP3.LUT R20, R20, 0x30, RZ, 0xc0, !PT ;  /* 0x0000003014147812 */ /* 0x000fc800078ec0ff */
[----:B------:R-:W-:-:S05]  /*31b60*/  IADD3 R20, P0, R20, R12, RZ ;  /* 0x0000000c14147210 */ /* 0x000fca0007f1e0ff */
[----:B------:R-:W-:Y:S01]  /*31b70*/  IMAD.X R21, RZ, RZ, R4, P0 ;  /* 0x000000ffff157224 */ /* 0x000fe200000e0604 */
[----:B------:R-:W-:Y:S02]  /*31b80*/  ISETP.LT.OR P0, PT, R8, 0x1, P2 ;  /* 0x000000010800780c */ /* 0x000fe40001701670 */
[----:B------:R-:W-:Y:S01]  /*31b90*/  IADD3 R4, R22, R5, R37 ;  /* 0x0000000516047210 */ /* 0x000fe20007ffe025 */
[----:B------:R-:W-:Y:S01]  /*31ba0*/  IMAD.MOV.U32 R12, RZ, RZ, 0x1 ;  /* 0x00000001ff0c7424 */ /* 0x000fe200078e00ff */
[----:B------:R-:W-:-:S09]  /*31bb0*/  MOV R13, R3 ;  /* 0x00000003000d7202 */ /* 0x000fd20000000f00 */
[----:B------:R-:W-:Y:S01]  /*31bc0*/  @!PT LDS RZ, [RZ] ;  /* 0x00000000fffff984 */ /* 0x000fe20000000800 */
[----:B------:R-:W-:Y:S01]  /*31bd0*/  @!PT LDS RZ, [RZ] ;  /* 0x00000000fffff984 */ /* 0x000fe20000000800 */
[----:B------:R-:W-:Y:S01]  /*31be0*/  @!PT LDS RZ, [RZ] ;  /* 0x00000000fffff984 */ /* 0x000fe20000000800 */
[----:B------:R0:W-:Y:S01]  /*31bf0*/  LDGSTS.E.BYPASS.LTC128B.128 [R4+0xa400], desc[UR52][R20.64], !P0 ;  /* 0x0a40000014047fae */ /* 0x0001e2000c101d74 */
[----:B------:R-:W-:Y:S01]  /*31c00*/  ISETP.LT.OR P0, PT, R8, 0x1, P1 ;  /* 0x000000010800780c */ /* 0x000fe20000f01670 */
[----:B--2---:R-:W-:Y:S02]  /*31c10*/  IMAD.IADD R5, R15, 0x1, R4 ;  /* 0x000000010f057824 */ /* 0x004fe400078e0204 */
[----:B------:R-:W-:-:S10]  /*31c20*/  IMAD.MOV.U32 R15, RZ, RZ, -0x1 ;  /* 0xffffffffff0f7424 */ /* 0x000fd400078e00ff */
[----:B------:R0:W-:Y:S02]  /*31c30*/  LDGSTS.E.BYPASS.LTC128B.128 [R5+0xa400], desc[UR52][R20.64+0x40], !P0 ;  /* 0x0a40004014057fae */ /* 0x0001e4000c101d74 */
[----:B0-----:R-:W-:Y:S05]  /*31c40*/  WARPSYNC.COLLECTIVE R15, `(.L_x_3091) ;  /* 0x000000000f087348 */ /* 0x001fea0003c00000 */
[----:B------:R1:W2:Y:S02]  /*31c50*/  SHFL.IDX P6, R14, R13, R12, R11 ;  /* 0x0000000c0d0e7389 */ /* 0x0002a400000c000b */
[----:B012---:R-:W-:Y:S01]  /*31c60*/  ENDCOLLECTIVE ;  /* 0x000000000000791b */ /* 0x007fe20003800000 */
.L_x_3091:
[----:B------:R-:W0:Y:S01]  /*31c70*/  S2R R20, SR_TID.X ;  /* 0x0000000000147919 */ /* 0x000e220000002100 */
[----:B------:R-:W-:Y:S01]  /*31c80*/  IMAD.MOV.U32 R13, RZ, RZ, R2 ;  /* 0x000000ffff0d7224 */ /* 0x000fe200078e0002 */
[----:B------:R-:W-:-:S07]  /*31c90*/  MOV R21, R14 ;  /* 0x0000000e00157202 */ /* 0x000fce0000000f00 */
[----:B0-----:R-:W-:Y:S05]  /*31ca0*/  WARPSYNC.COLLECTIVE R15, `(.L_x_3092) ;  /* 0x000000000f087348 */ /* 0x001fea0003c00000 */
[----:B------:R1:W2:Y:S02]  /*31cb0*/  SHFL.IDX P6, R14, R13, R12, R11 ;  /* 0x0000000c0d0e7389 */ /* 0x0002a400000c000b */
[----:B012---:R-:W-:Y:S01]  /*31cc0*/  ENDCOLLECTIVE ;  /* 0x000000000000791b */ /* 0x007fe20003800000 */
.L_x_3092:
[----:B------:R-:W-:-:S05]  /*31cd0*/  IMAD.SHL.U32 R20, R20, 0x10, RZ ;  /* 0x0000001014147824 */ /* 0x000fca00078e00ff */
[----:B------:R-:W-:Y:S02]  /*31ce0*/  LOP3.LUT R20, R20, 0x30, RZ, 0xc0, !PT ;  /* 0x0000003014147812 */ /* 0x000fe400078ec0ff */
[----:B------:R-:W-:-:S04]  /*31cf0*/  MOV R12, R14 ;  /* 0x0000000e000c7202 */ /* 0x000fc80000000f00 */
[----:B------:R-:W-:-:S05]  /*31d00*/  IADD3 R20, P0, R20, R12, RZ ;  /* 0x0000000c14147210 */ /* 0x000fca0007f1e0ff */
[----:B------:R-:W-:Y:S01]  /*31d10*/  IMAD.X R21, RZ, RZ, R21, P0 ;  /* 0x000000ffff157224 */ /* 0x000fe200000e0615 */
[----:B------:R-:W-:Y:S01]  /*31d20*/  ISETP.LT.OR P0, PT, R8, 0x21, P2 ;  /* 0x000000210800780c */ /* 0x000fe20001701670 */
[----:B------:R-:W-:Y:S01]  /*31d30*/  IMAD.MOV.U32 R13, RZ, RZ, R3 ;  /* 0x000000ffff0d7224 */ /* 0x000fe200078e0003 */
[----:B------:R-:W-:-:S11]  /*31d40*/  MOV R12, 0x2 ;  /* 0x00000002000c7802 */ /* 0x000fd60000000f00 */
[----:B------:R-:W-:Y:S05]  /*31d50*/  WARPSYNC.COLLECTIVE R15, `(.L_x_3093) ;  /* 0x000000000f087348 */ /* 0x000fea0003c00000 */
[----:B------:R0:W1:Y:S02]  /*31d60*/  SHFL.IDX P6, R14, R13, R12, R11 ;  /* 0x0000000c0d0e7389 */ /* 0x00006400000c000b */
[----:B01----:R-:W-:Y:S01]  /*31d70*/  ENDCOLLECTIVE ;  /* 0x000000000000791b */ /* 0x003fe20003800000 */
.L_x_3093:
[----:B------:R-:W-:Y:S01]  /*31d80*/  @!PT LDS RZ, [RZ] ;  /* 0x00000000fffff984 */ /* 0x000fe20000000800 */
[----:B------:R-:W-:Y:S01]  /*31d90*/  @!PT LDS RZ, [RZ] ;  /* 0x00000000fffff984 */ /* 0x000fe20000000800 */
[----:B------:R-:W-:Y:S01]  /*31da0*/  @!PT LDS RZ, [RZ] ;  /* 0x00000000fffff984 */ /* 0x000fe20000000800 */
[----:B------:R-:W-:Y:S01]  /*31db0*/  LDGSTS.E.BYPASS.LTC128B.128 [R4+0xb400], desc[UR52][R20.64], !P0 ;  /* 0x0b40000014047fae */ /* 0x000fe2000c101d74 */
[----:B------:R-:W-:-:S13]  /*31dc0*/  ISETP.LT.OR P0, PT, R8, 0x21, P1 ;  /* 0x000000210800780c */ /* 0x000fda0000f01670 */
[----:B------:R0:W-:Y:S01]  /*31dd0*/  LDGSTS.E.BYPASS.LTC128B.128 [R5+0xb400], desc[UR52][R20.64+0x40], !P0 ;  /* 0x0b40004014057fae */ /* 0x0001e2000c101d74 */
[----:B------:R-:W-:Y:S01]  /*31de0*/  IMAD.MOV.U32 R13, RZ, RZ, R2 ;  /* 0x000000ffff0d7224 */ /* 0x000fe200078e0002 */
[----:B0-----:R-:W0:Y:S01]  /*31df0*/  S2R R20, SR_TID.X ;  /* 0x0000000000147919 */ /* 0x001e220000002100 */
[----:B------:R-:W-:-:S07]  /*31e00*/  IMAD.MOV.U32 R21, RZ, RZ, R14 ;  /* 0x000000ffff157224 */ /* 0x000fce00078e000e */
[----:B0-----:R-:W-:Y:S05]  /*31e10*/  WARPSYNC.COLLECTIVE R15, `(.L_x_3094) ;  /* 0x000000000f087348 */ /* 0x001fea0003c00000 */
[----:B------:R1:W2:Y:S02]  /*31e20*/  SHFL.IDX P6, R14, R13, R12, R11 ;  /* 0x0000000c0d0e7389 */ /* 0x0002a400000c000b */
[----:B012---:R-:W-:Y:S01]  /*31e30*/  ENDCOLLECTIVE ;  /* 0x000000000000791b */ /* 0x007fe20003800000 */
.L_x_3094:
[----:B------:R-:W-:Y:S01]  /*31e40*/  IMAD.MOV.U32 R12, RZ, RZ, R14 ;  /* 0x000000ffff0c7224 */ /* 0x000fe200078e000e */
[----:B------:R-:W-:-:S04]  /*31e50*/  SHF.L.U32 R20, R20, 0x4, RZ ;  /* 0x0000000414147819 */ /* 0x000fc800000006ff */
[----:B------:R-:W-:-:S04]  /*31e60*/  LOP3.LUT R20, R20, 0x30, RZ, 0xc0, !PT ;  /* 0x0000003014147812 */ /* 0x000fc800078ec0ff */
[----:B------:R-:W-:-:S05]  /*31e70*/  IADD3 R20, P0, R20, R12, RZ ;  /* 0x0000000c14147210 */ /* 0x000fca0007f1e0ff */
[----:B------:R-:W-:Y:S01]  /*31e80*/  IMAD.X R21, RZ, RZ, R21, P0 ;  /* 0x000000ffff157224 */ /* 0x000fe200000e0615 */
        /* <DEDUP_REMOVED lines=8> */
[----:B------:R-:W-:Y:S01]  /*31f10*/  MOV R13, R3 ;  /* 0x00000003000d7202 */ /* 0x000fe20000000f00 */
[----:B------:R-:W-:-:S07]  /*31f20*/  IMAD.MOV.U32 R12, RZ, RZ, 0x3 ;  /* 0x00000003ff0c7424 */ /* 0x000fce00078e00ff */
[----:B0----5:R-:W-:Y:S05]  /*31f30*/  WARPSYNC.COLLECTIVE R15, `(.L_x_3095) ;  /* 0x000000000f087348 */ /* 0x021fea0003c00000 */
[----:B------:R1:W2:Y:S02]  /*31f40*/  SHFL.IDX P6, R14, R13, R12, R11 ;  /* 0x0000000c0d0e7389 */ /* 0x0002a400000c000b */
[----:B012--5:R-:W-:Y:S01]  /*31f50*/  ENDCOLLECTIVE ;  /* 0x000000000000791b */ /* 0x027fe20003800000 */
.L_x_3095:
[----:B------:R-:W0:Y:S01]  /*31f60*/  S2R R20, SR_TID.X ;  /* 0x0000000000147919 */ /* 0x000e220000002100 */
[----:B------:R-:W-:Y:S01]  /*31f70*/  MOV R13, R2 ;  /* 0x00000002000d7202 */ /* 0x000fe20000000f00 */
[----:B------:R-:W-:-:S07]  /*31f80*/  IMAD.MOV.U32 R3, RZ, RZ, R14 ;  /* 0x000000ffff037224 */ /* 0x000fce00078e000e */
[----:B0-----:R-:W-:Y:S05]  /*31f90*/  WARPSYNC.COLLECTIVE R15, `(.L_x_3096) ;  /* 0x000000000f087348 */ /* 0x001fea0003c00000 */
[----:B------:R1:W2:Y:S02]  /*31fa0*/  SHFL.IDX P6, R14, R13, R12, R11 ;  /* 0x0000000c0d0e7389 */ /* 0x0002a400000c000b */
[----:B012---:R-:W-:Y:S01]  /*31fb0*/  ENDCOLLECTIVE ;  /* 0x000000000000791b */ /* 0x007fe20003800000 */
.L_x_3096:
[----:B------:R-:W-:-:S05]  /*31fc0*/  IMAD.SHL.U32 R20, R20, 0x10, RZ ;  /* 0x0000001014147824 */ /* 0x000fca00078e00ff */
[----:B------:R-:W-:Y:S01]  /*31fd0*/  LOP3.LUT R20, R20, 0x30, RZ, 0xc0, !PT ;  /* 0x0000003014147812 */ /* 0x000fe200078ec0ff */
[----:B------:R-:W-:-:S05]  /*31fe0*/  IMAD.MOV.U32 R2, RZ, RZ, R14 ;  /* 0x000000ffff027224 */ /* 0x000fca00078e000e */
[----:B------:R-:W-:-:S04]  /*31ff0*/  IADD3 R2, P0, R20, R2, RZ ;  /* 0x0000000214027210 */ /* 0x000fc80007f1e0ff */
[----:B------:R-:W-:Y:S02]  /*32000*/  IADD3.X R3, RZ, R3, RZ, P0, !PT ;  /* 0x00000003ff037210 */ /* 0x000fe400007fe4ff */
[----:B------:R-:W-:Y:S01]  /*32010*/  ISETP.LT.OR P0, PT, R8, 0x61, P2 ;  /* 0x000000610800780c */ /* 0x000fe20001701670 */
[----:B------:R-:W-:Y:S02]  /*32020*/  IMAD.MOV.U32 R13, RZ, RZ, R25 ;  /* 0x000000ffff0d7224 */ /* 0x000fe400078e0019 */
[----:B------:R-:W-:-:S10]  /*32030*/  IMAD.MOV.U32 R12, RZ, RZ, RZ ;  /* 0x000000ffff0c7224 */ /* 0x000fd400078e00ff */
[----:B------:R-:W-:Y:S05]  /*32040*/  WARPSYNC.COLLECTIVE R15, `(.L_x_3097) ;  /* 0x000000000f087348 */ /* 0x000fea0003c00000 */
[----:B------:R0:W1:Y:S02]  /*32050*/  SHFL.IDX P6, R14, R13, R12, R11 ;  /* 0x0000000c0d0e7389 */ /* 0x00006400000c000b */
[----:B01----:R-:W-:Y:S01]  /*32060*/  ENDCOLLECTIVE ;  /* 0x000000000000791b */ /* 0x003fe20003800000 */
.L_x_3097:
[----:B------:R-:W-:Y:S01]  /*32070*/  @!PT LDS RZ, [RZ] ;  /* 0x00000000fffff984 */ /* 0x000fe20000000800 */
[----:B------:R-:W-:Y:S01]  /*32080*/  @!PT LDS RZ, [RZ] ;  /* 0x00000000fffff984 */ /* 0x000fe20000000800 */
[----:B------:R-:W-:Y:S01]  /*32090*/  @!PT LDS RZ, [RZ] ;  /* 0x00000000fffff984 */ /* 0x000fe20000000800 */
[----:B------:R-:W-:Y:S01]  /*320a0*/  LDGSTS.E.BYPASS.LTC128B.128 [R4+0xd400], desc[UR52][R2.64], !P0 ;  /* 0x0d40000002047fae */ /* 0x000fe2000c101d74 */
[----:B------:R-:W-:-:S13]  /*320b0*/  ISETP.LT.OR P0, PT, R8, 0x61, P1 ;  /* 0x000000610800780c */ /* 0x000fda0000f01670 */
[----:B------:R0:W-:Y:S01]  /*320c0*/  LDGSTS.E.BYPASS.LTC128B.128 [R5+0xd400], desc[UR52][R2.64+0x40], !P0 ;  /* 0x0d40004002057fae */ /* 0x0001e2000c101d74 */
[----:B------:R-:W-:Y:S01]  /*320d0*/  ISETP.GE.AND P0, PT, R8, 0x81, PT ;  /* 0x000000810800780c */ /* 0x000fe20003f06270 */
[----:B------:R-:W-:Y:S01]  /*320e0*/  IMAD.MOV.U32 R13, RZ, RZ, R26 ;  /* 0x000000ffff0d7224 */ /* 0x000fe200078e001a */
[----:B0-----:R-:W-:-:S11]  /*320f0*/  MOV R3, R14 ;  /* 0x0000000e00037202 */ /* 0x001fd60000000f00 */
[----:B------:R-:W-:Y:S05]  /*32100*/  WARPSYNC.COLLECTIVE R15, `(.L_x_3098) ;  /* 0x000000000f087348 */ /* 0x000fea0003c00000 */
[----:B------:R0:W1:Y:S02]  /*32110*/  SHFL.IDX P6, R14, R13, R12, R11 ;  /* 0x0000000c0d0e7389 */ /* 0x00006400000c000b */
[----:B01----:R-:W-:Y:S01]  /*32120*/  ENDCOLLECTIVE ;  /* 0x000000000000791b */ /* 0x003fe20003800000 */
.L_x_3098:
[C---:B------:R-:W-:Y:S02]  /*32130*/  ISETP.GE.AND P4, PT, R8.reuse, 0x21, PT ;  /* 0x000000210800780c */ /* 0x040fe40003f86270 */
[C---:B------:R-:W-:Y:S02]  /*32140*/  ISETP.GE.AND P3, PT, R8.reuse, 0x41, PT ;  /* 0x000000410800780c */ /* 0x040fe40003f66270 */
[----:B------:R-:W-:Y:S01]  /*32150*/  ISETP.GE.AND P2, PT, R8, 0x61, PT ;  /* 0x000000610800780c */ /* 0x000fe20003f46270 */
[----:B------:R-:W-:Y:S01]  /*32160*/  IMAD.MOV.U32 R2, RZ, RZ, R14 ;  /* 0x000000ffff027224 */ /* 0x000fe200078e000e */
[----:B------:R-:W-:-:S04]  /*32170*/  LOP3.LUT R21, R21, 0xffffff7f, RZ, 0xc0, !PT ;  /* 0xffffff7f15157812 */ /* 0x000fc800078ec0ff */
[----:B------:R-:W-:-:S05]  /*32180*/  @P0 LOP3.LUT R21, R21, 0x80, RZ, 0xfc, !PT ;  /* 0x0000008015150812 */ /* 0x000fca00078efcff */
[----:B------:R3:W-:Y:S01]  /*32190*/  STL [R1], R21 ;  /* 0x0000001501007387 */ /* 0x0007e20000100800 */
[----:B------:R-:W-:Y:S05]  /*321a0*/  BRA `(.L_x_3099) ;  /* 0xffffff8c00187947 */ /* 0x000fea000383ffff */
.L_x_2908:
[----:B-1----:R-:W2:Y:S02]  /*321b0*/  LDL R2, [R1+0x34] ;  /* 0x0000340001027983 */ /* 0x002ea40000100800 */
[----:B--2---:R1:W2:Y:S02]  /*321c0*/  SYNCS.PHASECHK.TRANS64.TRYWAIT P0, [R0+URZ+0x29840], R2 ;  /* 0x02984002000075a7 */ /* 0x0042a4000800017f */
[----:B--2---:R-:W-:Y:S05]  /*321d0*/  @!P0 NANOSLEEP.SYNCS 0x989680 ;  /* 0x009896800000895d */ /* 0x004fea0003900000 */
[----:B------:R-:W2:Y:S02]  /*321e0*/  @!P0 SYNCS.PHASECHK.TRANS64 P0, [R0+URZ+0x29840], R2 ;  /* 0x02984002000085a7 */ /* 0x000ea4000800007f */
[----:B--2---:R-:W-:Y:S05]  /*321f0*/  @!P0 BRA `(.L_x_2908) ;  /* 0xfffffffc00ec8947 */ /* 0x004fea000383ffff */
[----:B------:R-:W-:Y:S05]  /*32200*/  BRA `(.L_x_3100) ;  /* 0xffffff8c00887947 */ /* 0x000fea000383ffff */
.L_x_2909:
[----:B------:R-:W-:Y:S01]  /*32210*/  BSSY B0, `(.L_x_3101) ;  /* 0x0000008000007945 */ /* 0x000fe20003800000 */
[----:B------:R-:W-:Y:S01]  /*32220*/  MOV R13, R6 ;  /* 0x00000006000d7202 */ /* 0x000fe20000000f00 */
[----:B------:R-:W-:Y:S01]  /*32230*/  IMAD.MOV.U32 R12, RZ, RZ, RZ ;  /* 0x000000ffff0c7224 */ /* 0x000fe200078e00ff */
[----:B------:R-:W-:Y:S01]  /*32240*/  MOV R15, 0xffffffff ;  /* 0xffffffff000f7802 */ /* 0x000fe20000000f00 */
[----:B------:R-:W-:-:S07]  /*32250*/  IMAD.MOV.U32 R11, RZ, RZ, 0x1c1f ;  /* 0x00001c1fff0b7424 */ /* 0x000fce00078e00ff */
[----:B0----5:R-:W-:Y:S05]  /*32260*/  WARPSYNC.COLLECTIVE R15, `(.L_x_3102) ;  /* 0x000000000f087348 */ /* 0x021fea0003c00000 */
[----:B------:R1:W2:Y:S02]  /*32270*/  SHFL.IDX P6, R14, R13, R12, R11 ;  /* 0x0000000c0d0e7389 */ /* 0x0002a400000c000b */
[----:B012--5:R-:W-:Y:S01]  /*32280*/  ENDCOLLECTIVE ;  /* 0x000000000000791b */ /* 0x027fe20003800000 */
.L_x_3102:
[----:B------:R-:W-:Y:S05]  /*32290*/  BSYNC B0 ;  /* 0x0000000000007941 */ /* 0x000fea0003800000 */
.L_x_3101:
[----:B------:R-:W0:Y:S01]  /*322a0*/  S2R R9, SR_TID.X ;  /* 0x0000000000097919 */ /* 0x000e220000002100 */
[----:B------:R-:W-:Y:S01]  /*322b0*/  IMAD.MOV.U32 R13, RZ, RZ, R5 ;  /* 0x000000ffff0d7224 */ /* 0x000fe200078e0005 */
[----:B------:R-:W-:Y:S01]  /*322c0*/  MOV R12, RZ ;  /* 0x000000ff000c7202 */ /* 0x000fe20000000f00 */
[----:B------:R-:W-:Y:S01]  /*322d0*/  IMAD.MOV.U32 R11, RZ, RZ, 0x1c1f ;  /* 0x00001c1fff0b7424 */ /* 0x000fe200078e00ff */
[----:B------:R-:W-:Y:S01]  /*322e0*/  LOP3.LUT P1, RZ, R20, 0x4, RZ, 0xc0, !PT ;  /* 0x0000000414ff7812 */ /* 0x000fe2000782c0ff */
[----:B------:R-:W-:Y:S02]  /*322f0*/  IMAD.MOV.U32 R15, RZ, RZ, -0x1 ;  /* 0xffffffffff0f7424 */ /* 0x000fe400078e00ff */
[----:B------:R-:W-:Y:S02]  /*32300*/  IMAD.MOV.U32 R2, RZ, RZ, R14 ;  /* 0x000000ffff027224 */ /* 0x000fe400078e000e */
[----:B------:R-:W-:-:S08]  /*32310*/  @P4 IMAD.IADD R21, R22, 0x1, R4 ;  /* 0x0000000116154824 */ /* 0x000fd000078e0204 */
[----:B0-----:R-:W-:Y:S05]  /*32320*/  WARPSYNC.COLLECTIVE R15, `(.L_x_3103) ;  /* 0x000000000f087348 */ /* 0x001fea0003c00000 */
[----:B------:R1:W2:Y:S02]  /*32330*/  SHFL.IDX P6, R14, R13, R12, R11 ;  /* 0x0000000c0d0e7389 */ /* 0x0002a400000c000b */
[----:B012---:R-:W-:Y:S01]  /*32340*/  ENDCOLLECTIVE ;  /* 0x000000000000791b */ /* 0x007fe20003800000 */
.L_x_3103:
[----:B------:R-:W-:Y:S02]  /*32350*/  IMAD.MOV.U32 R13, RZ, RZ, R6 ;  /* 0x000000ffff0d7224 */ /* 0x000fe400078e0006 */
[----:B------:R-:W-:Y:S01]  /*32360*/  IMAD.MOV.U32 R12, RZ, RZ, 0x1 ;  /* 0x00000001ff0c7424 */ /* 0x000fe200078e00ff */
[----:B------:R-:W-:Y:S01]  /*32370*/  SHF.L.U32 R25, R9, 0x4, RZ ;  /* 0x0000000409197819 */ /* 0x000fe200000006ff */
[----:B------:R-:W-:Y:S01]  /*32380*/  IMAD.MOV.U32 R3, RZ, RZ, R14 ;  /* 0x000000ffff037224 */ /* 0x000fe200078e000e */
[----:B------:R-:W-:Y:S02]  /*32390*/  LOP3.LUT P6, RZ, R20, 0x8, RZ, 0xc0, !PT ;  /* 0x0000000814ff7812 */ /* 0x000fe400078cc0ff */
[----:B------:R-:W-:Y:S02]  /*323a0*/  LOP3.LUT R25, R25, 0x30, RZ, 0xc0, !PT ;  /* 0x0000003019197812 */ /* 0x000fe400078ec0ff */
[----:B------:R-:W-:Y:S02]  /*323b0*/  @P5 IADD3 R9, R22, R4, RZ ;  /* 0x0000000416095210 */ /* 0x000fe40007ffe0ff */
        /* <DEDUP_REMOVED lines=14> */
.L_x_3104:
[----:B------:R-:W-:Y:S01]  /*324a0*/  @!PT LDS RZ, [RZ] ;  /* 0x00000000fffff984 */ /* 0x000fe20000000800 */
[----:B------:R-:W-:Y:S01]  /*324b0*/  @!PT LDS RZ, [RZ] ;  /* 0x00000000fffff984 */ /* 0x000fe20000000800 */
[----:B------:R-:W-:Y:S01]  /*324c0*/  @!PT LDS RZ, [RZ] ;  /* 0x00000000fffff984 */ /* 0x000fe20000000800 */
[----:B------:R0:W-:Y:S01]  /*324d0*/  @P5 LDGSTS.E.BYPASS.LTC128B.128 [R9+0x1f400], desc[UR52][R2.64+0x80], !P1 ;  /* 0x1f40008002095fae */ /* 0x0001e2000c901d74 */
[----:B------:R-:W-:Y:S01]  /*324e0*/  LOP3.LUT P5, RZ, R20, 0x8, RZ, 0xc0, !PT ;  /* 0x0000000814ff7812 */ /* 0x000fe200078ac0ff */
[----:B------:R-:W-:Y:S02]  /*324f0*/  IMAD.MOV.U32 R13, RZ, RZ, R5 ;  /* 0x000000ffff0d7224 */ /* 0x000fe400078e0005 */
[----:B0-----:R-:W-:Y:S01]  /*32500*/  @P3 IMAD.IADD R9, R22, 0x1, R4 ;  /* 0x0000000116093824 */ /* 0x001fe200078e0204 */
[----:B------:R-:W-:-:S09]  /*32510*/  MOV R2, R14 ;  /* 0x0000000e00027202 */ /* 0x000fd20000000f00 */
[----:B------:R-:W-:Y:S05]  /*32520*/  WARPSYNC.COLLECTIVE R15, `(.L_x_3105) ;  /* 0x000000000f087348 */ /* 0x000fea0003c00000 */
[----:B------:R0:W1:Y:S02]  /*32530*/  SHFL.IDX P6, R14, R13, R12, R11 ;  /* 0x0000000c0d0e7389 */ /* 0x00006400000c000b */
[----:B01----:R-:W-:Y:S01]  /*32540*/  ENDCOLLECTIVE ;  /* 0x000000000000791b */ /* 0x003fe20003800000 */
.L_x_3105:
[----:B------:R-:W-:Y:S01]  /*32550*/  IMAD.MOV.U32 R13, RZ, RZ, R6 ;  /* 0x000000ffff0d7224 */ /* 0x000fe200078e0006 */
[----:B------:R-:W-:Y:S01]  /*32560*/  MOV R12, 0x2 ;  /* 0x00000002000c7802 */ /* 0x000fe20000000f00 */
[----:B------:R-:W-:Y:S01]  /*32570*/  IMAD.MOV.U32 R3, RZ, RZ, R14 ;  /* 0x000000ffff037224 */ /* 0x000fe200078e000e */
[----:B------:R-:W-:-:S04]  /*32580*/  LOP3.LUT P6, RZ, R20, 0x10, RZ, 0xc0, !PT ;  /* 0x0000001014ff7812 */ /* 0x000fc800078cc0ff */
[----:B------:R-:W-:-:S04]  /*32590*/  @P4 IADD3 R3, P0, R25, R3, RZ ;  /* 0x0000000319034210 */ /* 0x000fc80007f1e0ff */
[----:B------:R-:W-:-:S04]  /*325a0*/  @P4 IADD3.X R2, RZ, R2, RZ, P0, !PT ;  /* 0x00000002ff024210 */ /* 0x000fc800007fe4ff */
        /* <DEDUP_REMOVED lines=10> */
.L_x_3106:
[----:B------:R-:W-:Y:S01]  /*32650*/  @!PT LDS RZ, [RZ] ;  /* 0x00000000fffff984 */ /* 0x000fe20000000800 */
[----:B------:R-:W-:Y:S01]  /*32660*/  @!PT LDS RZ, [RZ] ;  /* 0x00000000fffff984 */ /* 0x000fe20000000800 */
[----:B------:R-:W-:Y:S01]  /*32670*/  @!PT LDS RZ, [RZ] ;  /* 0x00000000fffff984 */ /* 0x000fe20000000800 */
[----:B------:R-:W-:Y:S04]  /*32680*/  @P4 LDGSTS.E.BYPASS.LTC128B.128 [R21+0x1d400], desc[UR52][R2.64+0x40], !P5 ;  /* 0x1d40004002154fae */ /* 0x000fe8000e901d74 */
        /* <DEDUP_REMOVED lines=8> */
.L_x_3107:
[----:B------:R-:W-:Y:S01]  /*32710*/  MOV R13, R6 ;  /* 0x00000006000d7202 */ /* 0x000fe20000000f00 */
[----:B------:R-:W-:Y:S01]  /*32720*/  IMAD.MOV.U32 R12, RZ, RZ, 0x3 ;  /* 0x00000003ff0c7424 */ /* 0x000fe200078e00ff */
[----:B------:R-:W-:-:S07]  /*32730*/  MOV R3, R14 ;  /* 0x0000000e00037202 */ /* 0x000fce0000000f00 */
[----:B------:R-:W-:Y:S05]  /*32740*/  WARPSYNC.COLLECTIVE R15, `(.L_x_3108) ;  /* 0x000000000f087348 */ /* 0x000fea0003c00000 */
[----:B------:R0:W1:Y:S02]  /*32750*/  SHFL.IDX P6, R14, R13, R12, R11 ;  /* 0x0000000c0d0e7389 */ /* 0x00006400000c000b */
[----:B01----:R-:W-:Y:S01]  /*32760*/  ENDCOLLECTIVE ;  /* 0x000000000000791b */ /* 0x003fe20003800000 */
.L_x_3108:
[----:B------:R-:W-:-:S05]  /*32770*/  @P3 IADD3 R3, P0, R25, R3, RZ ;  /* 0x0000000319033210 */ /* 0x000fca0007f1e0ff */
[----:B------:R-:W-:-:S05]  /*32780*/  @P3 IMAD.X R2, RZ, RZ, R2, P0 ;  /* 0x000000ffff023224 */ /* 0x000fca00000e0602 */
[-C--:B------:R-:W-:Y:S02]  /*32790*/  @P3 LOP3.LUT R3, R3, R2.reuse, RZ, 0x3c, !PT ;  /* 0x0000000203033212 */ /* 0x080fe400078e3cff */
[----:B------:R-:W-:Y:S02]  /*327a0*/  MOV R13, R5 ;  /* 0x00000005000d7202 */ /* 0x000fe40000000f00 */
[----:B------:R-:W-:-:S04]  /*327b0*/  @P3 LOP3.LUT R2, R3, R2, RZ, 0x3c, !PT ;  /* 0x0000000203023212 */ /* 0x000fc800078e3cff */
[----:B------:R-:W-:Y:S01]  /*327c0*/  @P3 LOP3.LUT R3, R3, R2, RZ, 0x3c, !PT ;  /* 0x0000000203033212 */ /* 0x000fe200078e3cff */
[----:B------:R-:W-:-:S04]  /*327d0*/  IMAD.MOV.U32 R6, RZ, RZ, R14 ;  /* 0x000000ffff067224 */ /* 0x000fc800078e000e */
[----:B------:R-:W-:Y:S01]  /*327e0*/  @!PT LDS RZ, [RZ] ;  /* 0x00000000fffff984 */ /* 0x000fe20000000800 */
[----:B------:R-:W-:Y:S01]  /*327f0*/  @!PT LDS RZ, [RZ] ;  /* 0x00000000fffff984 */ /* 0x000fe20000000800 */
[----:B------:R-:W-:Y:S01]  /*32800*/  @!PT LDS RZ, [RZ] ;  /* 0x00000000fffff984 */ /* 0x000fe20000000800 */
[----:B------:R0:W-:Y:S03]  /*32810*/  @P3 LDGSTS.E.BYPASS.LTC128B.128 [R9+0x1b400], desc[UR52][R2.64], !P4 ;  /* 0x1b40000002093fae */ /* 0x0001e6000e101d74 */
[----:B0-----:R-:W-:Y:S05]  /*32820*/  WARPSYNC.COLLECTIVE R15, `(.L_x_3109) ;  /* 0x000000000f087348 */ /* 0x001fea0003c00000 */
[----:B------:R1:W2:Y:S02]  /*32830*/  SHFL.IDX P6, R14, R13, R12, R11 ;  /* 0x0000000c0d0e7389 */ /* 0x0002a400000c000b */
[----:B012---:R-:W-:Y:S01]  /*32840*/  ENDCOLLECTIVE ;  /* 0x000000000000791b */ /* 0x007fe20003800000 */
.L_x_3109:
[----:B------:R-:W-:Y:S01]  /*32850*/  @!PT LDS RZ, [RZ] ;  /* 0x00000000fffff984 */ /* 0x000fe20000000800 */
[----:B------:R-:W-:Y:S01]  /*32860*/  @!PT LDS RZ, [RZ] ;  /* 0x00000000fffff984 */ /* 0x000fe20000000800 */
[----:B------:R-:W-:Y:S01]  /*32870*/  @!PT LDS RZ, [RZ] ;  /* 0x00000000fffff984 */ /* 0x000fe20000000800 */
[----:B------:R-:W-:Y:S04]  /*32880*/  @P3 LDGSTS.E.BYPASS.LTC128B.128 [R9+0x1dc00], desc[UR52][R2.64+0x40], !P5 ;  /* 0x1dc0004002093fae */ /* 0x000fe8000e901d74 */
[----:B------:R0:W-:Y:S01]  /*32890*/  @P3 LDGSTS.E.BYPASS.LTC128B.128 [R9+0x20400], desc[UR52][R2.64+0x80], !P1 ;  /* 0x2040008002093fae */ /* 0x0001e2000c901d74 */
[----:B------:R-:W-:Y:S02]  /*328a0*/  IMAD.MOV.U32 R13, RZ, RZ, R7 ;  /* 0x000000ffff0d7224 */ /* 0x000fe400078e0007 */
[----:B------:R-:W-:Y:S02]  /*328b0*/  IMAD.MOV.U32 R12, RZ, RZ, RZ ;  /* 0x000000ffff0c7224 */ /* 0x000fe400078e00ff */
[----:B0-----:R-:W-:-:S07]  /*328c0*/  IMAD.MOV.U32 R2, RZ, RZ, R14 ;  /* 0x000000ffff027224 */ /* 0x001fce00078e000e */
[----:B------:R-:W-:Y:S05]  /*328d0*/  WARPSYNC.COLLECTIVE R15, `(.L_x_3110) ;  /* 0x000000000f087348 */ /* 0x000fea0003c00000 */
[----:B------:R0:W1:Y:S02]  /*328e0*/  SHFL.IDX P6, R14, R13, R12, R11 ;  /* 0x0000000c0d0e7389 */ /* 0x00006400000c000b */
[----:B01----:R-:W-:Y:S01]  /*328f0*/  ENDCOLLECTIVE ;  /* 0x000000000000791b */ /* 0x003fe20003800000 */
.L_x_3110:
[----:B------:R-:W-:-:S05]  /*32900*/  @P2 IADD3 R2, P0, R25, R2, RZ ;  /* 0x0000000219022210 */ /* 0x000fca0007f1e0ff */
[----:B------:R-:W-:-:S05]  /*32910*/  @P2 IMAD.X R3, RZ, RZ, R6, P0 ;  /* 0x000000ffff032224 */ /* 0x000fca00000e0606 */
[----:B------:R-:W-:Y:S01]  /*32920*/  @!PT LDS RZ, [RZ] ;  /* 0x00000000fffff984 */ /* 0x000fe20000000800 */
[----:B------:R-:W-:Y:S01]  /*32930*/  @!PT LDS RZ, [RZ] ;  /* 0x00000000fffff984 */ /* 0x000fe20000000800 */
[----:B------:R-:W-:Y:S01]  /*32940*/  @!PT LDS RZ, [RZ] ;  /* 0x00000000fffff984 */ /* 0x000fe20000000800 */
[----:B------:R-:W-:Y:S01]  /*32950*/  @P2 LDGSTS.E.BYPASS.LTC128B.128 [R21+0x1bc00], desc[UR52][R2.64], !P4 ;  /* 0x1bc0000002152fae */ /* 0x000fe2000e101d74 */
[----:B------:R-:W-:-:S03]  /*32960*/  IMAD.MOV.U32 R13, RZ, RZ, R8 ;  /* 0x000000ffff0d7224 */ /* 0x000fc600078e0008 */
[----:B------:R-:W-:Y:S04]  /*32970*/  @P2 LDGSTS.E.BYPASS.LTC128B.128 [R21+0x1e400], desc[UR52][R2.64+0x40], !P5 ;  /* 0x1e40004002152fae */ /* 0x000fe8000e901d74 */
[----:B------:R0:W-:Y:S02]  /*32980*/  @P2 LDGSTS.E.BYPASS.LTC128B.128 [R21+0x20c00], desc[UR52][R2.64+0x80], !P1 ;  /* 0x20c0008002152fae */ /* 0x0001e4000c901d74 */
[----:B0-----:R-:W-:-:S07]  /*32990*/  MOV R3, R14 ;  /* 0x0000000e00037202 */ /* 0x001fce0000000f00 */
[----:B------:R-:W-:Y:S05]  /*329a0*/  WARPSYNC.COLLECTIVE R15, `(.L_x_3111) ;  /* 0x000000000f087348 */ /* 0x000fea0003c00000 */
[----:B------:R0:W1:Y:S02]  /*329b0*/  SHFL.IDX P6, R14, R13, R12, R11 ;  /* 0x0000000c0d0e7389 */ /* 0x00006400000c000b */
[----:B01----:R-:W-:Y:S01]  /*329c0*/  ENDCOLLECTIVE ;  /* 0x000000000000791b */ /* 0x003fe20003800000 */
.L_x_3111:
[----:B------:R-:W-:Y:S01]  /*329d0*/  IMAD.MOV.U32 R2, RZ, RZ, R14 ;  /* 0x000000ffff027224 */ /* 0x000fe200078e000e */
[----:B------:R-:W-:Y:S06]  /*329e0*/  BRA `(.L_x_3112) ;  /* 0xffffff8800f07947 */ /* 0x000fec000383ffff */
.L_x_2916:
[----:B------:R-:W-:Y:S01]  /*329f0*/  MOV R13, R0 ;  /* 0x00000000000d7202 */ /* 0x000fe20000000f00 */
[----:B------:R-:W-:Y:S01]  /*32a00*/  IMAD.MOV.U32 R12, RZ, RZ, RZ ;  /* 0x000000ffff0c7224 */ /* 0x000fe200078e00ff */
[----:B------:R-:W-:Y:S01]  /*32a10*/  MOV R15, 0xffffffff ;  /* 0xffffffff000f7802 */ /* 0x000fe20000000f00 */
[----:B------:R-:W-:Y:S02]  /*32a20*/  IMAD.MOV.U32 R11, RZ, RZ, 0x1c1f ;  /* 0x00001c1fff0b7424 */ /* 0x000fe400078e00ff */
[----:B------:R-:W-:Y:S02]  /*32a30*/  IMAD R5, R30, R7, RZ ;  /* 0x000000071e057224 */ /* 0x000fe400078e02ff */
[----:B------:R-:W-:-:S07]  /*32a40*/  IMAD R17, R17, 0x80, R9 ;  /* 0x0000008011117824 */ /* 0x000fce00078e0209 */
[----:B-----5:R-:W-:Y:S05]  /*32a50*/  WARPSYNC.COLLECTIVE R15, `(.L_x_3113) ;  /* 0x000000000f087348 */ /* 0x020fea0003c00000 */
[----:B------:R0:W1:Y:S02]  /*32a60*/  SHFL.IDX P6, R14, R13, R12, R11 ;  /* 0x0000000c0d0e7389 */ /* 0x00006400000c000b */
[----:B01---5:R-:W-:Y:S01]  /*32a70*/  ENDCOLLECTIVE ;  /* 0x000000000000791b */ /* 0x023fe20003800000 */
.L_x_3113:
[C---:B------:R-:W-:Y:S02]  /*32a80*/  ISETP.GE.AND P0, PT, R17.reuse, R5, PT ;  /* 0x000000051100720c */ /* 0x040fe40003f06270 */
[----:B------:R-:W-:Y:S01]  /*32a90*/  IADD3 R6, R17, 0x20, RZ ;  /* 0x0000002011067810 */ /* 0x000fe20007ffe0ff */
[----:B------:R-:W-:Y:S02]  /*32aa0*/  IMAD.MOV.U32 R13, RZ, RZ, R4 ;  /* 0x000000ffff0d7224 */ /* 0x000fe400078e0004 */
[----:B------:R-:W-:-:S08]  /*32ab0*/  IMAD.MOV.U32 R2, RZ, RZ, R14 ;  /* 0x000000ffff027224 */ /* 0x000fd000078e000e */
[----:B------:R-:W-:Y:S05]  /*32ac0*/  WARPSYNC.COLLECTIVE R15, `(.L_x_3114) ;  /* 0x000000000f087348 */ /* 0x000fea0003c00000 */
[----:B------:R0:W1:Y:S02]  /*32ad0*/  SHFL.IDX P6, R14, R13, R12, R11 ;  /* 0x0000000c0d0e7389 */ /* 0x00006400000c000b */
[----:B01----:R-:W-:Y:S01]  /*32ae0*/  ENDCOLLECTIVE ;  /* 0x000000000000791b */ /* 0x003fe20003800000 */
.L_x_3114:
[----:B------:R-:W-:Y:S02]  /*32af0*/  IMAD.MOV.U32 R13, RZ, RZ, R0 ;  /* 0x000000ffff0d7224 */ /* 0x000fe400078e0000 */
[----:B------:R-:W-:Y:S01]  /*32b00*/  IMAD.MOV.U32 R12, RZ, RZ, 0x1 ;  /* 0x00000001ff0c7424 */ /* 0x000fe200078e00ff */
[----:B------:R-:W-:-:S07]  /*32b10*/  MOV R3, R14 ;  /* 0x0000000e00037202 */ /* 0x000fce0000000f00 */
[----:B------:R-:W-:Y:S05]  /*32b20*/  WARPSYNC.COLLECTIVE R15, `(.L_x_3115) ;  /* 0x000000000f087348 */ /* 0x000fea0003c00000 */
[----:B------:R0:W1:Y:S02]  /*32b30*/  SHFL.IDX P6, R14, R13, R12, R11 ;  /* 0x0000000c0d0e7389 */ /* 0x00006400000c000b */
[----:B01----:R-:W-:Y:S01]  /*32b40*/  ENDCOLLECTIVE ;  /* 0x000000000000791b */ /* 0x003fe20003800000 */
.L_x_3115:
        /* <DEDUP_REMOVED lines=17> */
.L_x_3116:
[----:B------:R-:W-:Y:S01]  /*32c60*/  IMAD.MOV.U32 R13, RZ, RZ, R0 ;  /* 0x000000ffff0d7224 */ /* 0x000fe200078e0000 */
[----:B------:R-:W-:Y:S01]  /*32c70*/  MOV R12, 0x2 ;  /* 0x00000002000c7802 */ /* 0x000fe20000000f00 */
[----:B------:R-:W-:-:S07]  /*32c80*/  IMAD.MOV.U32 R3, RZ, RZ, R14 ;  /* 0x000000ffff037224 */ /* 0x000fce00078e000e */
[----:B------:R-:W-:Y:S05]  /*32c90*/  WARPSYNC.COLLECTIVE R15, `(.L_x_3117) ;  /* 0x000000000f087348 */ /* 0x000fea0003c00000 */
[----:B------:R0:W1:Y:S02]  /*32ca0*/  SHFL.IDX P6, R14, R13, R12, R11 ;  /* 0x0000000c0d0e7389 */ /* 0x00006400000c000b */
[----:B01----:R-:W-:Y:S01]  /*32cb0*/  ENDCOLLECTIVE ;  /* 0x000000000000791b */ /* 0x003fe20003800000 */
.L_x_3117:
        /* <DEDUP_REMOVED lines=18> */
.L_x_3118:
[----:B------:R-:W-:Y:S01]  /*32de0*/  IMAD.MOV.U32 R13, RZ, RZ, R0 ;  /* 0x000000ffff0d7224 */ /* 0x000fe200078e0000 */
[----:B------:R-:W-:Y:S02]  /*32df0*/  MOV R12, 0x3 ;  /* 0x00000003000c7802 */ /* 0x000fe40000000f00 */
[----:B------:R-:W-:-:S07]  /*32e00*/  MOV R3, R14 ;  /* 0x0000000e00037202 */ /* 0x000fce0000000f00 */
[----:B------:R-:W-:Y:S05]  /*32e10*/  WARPSYNC.COLLECTIVE R15, `(.L_x_3119) ;  /* 0x000000000f087348 */ /* 0x000fea0003c00000 */
[----:B------:R0:W1:Y:S02]  /*32e20*/  SHFL.IDX P6, R14, R13, R12, R11 ;  /* 0x0000000c0d0e7389 */ /* 0x00006400000c000b */
[----:B01----:R-:W-:Y:S01]  /*32e30*/  ENDCOLLECTIVE ;  /* 0x000000000000791b */ /* 0x003fe20003800000 */
.L_x_3119:
        /* <DEDUP_REMOVED lines=10> */
[----:B------:R0:W-:Y:S03]  /*32ee0*/  @!P0 LDGSTS.E.BYPASS.LTC128B.128 [R8+0x15400], desc[UR52][R2.64], !P3 ;  /* 0x1540000002088fae */ /* 0x0001e6000d901d74 */
[----:B0-----:R-:W-:Y:S05]  /*32ef0*/  WARPSYNC.COLLECTIVE R15, `(.L_x_3120) ;  /* 0x000000000f087348 */ /* 0x001fea0003c00000 */
[----:B------:R1:W2:Y:S02]  /*32f00*/  SHFL.IDX P6, R14, R13, R12, R11 ;  /* 0x0000000c0d0e7389 */ /* 0x0002a400000c000b */
[----:B012---:R-:W-:Y:S01]  /*32f10*/  ENDCOLLECTIVE ;  /* 0x000000000000791b */ /* 0x007fe20003800000 */
.L_x_3120:
[----:B------:R-:W-:Y:S01]  /*32f20*/  @!PT LDS RZ, [RZ] ;  /* 0x00000000fffff984 */ /* 0x000fe20000000800 */
[----:B------:R-:W-:Y:S01]  /*32f30*/  @!PT LDS RZ, [RZ] ;  /* 0x00000000fffff984 */ /* 0x000fe20000000800 */
[----:B------:R-:W-:Y:S01]  /*32f40*/  @!PT LDS RZ, [RZ] ;  /* 0x00000000fffff984 */ /* 0x000fe20000000800 */
[----:B------:R-:W-:Y:S04]  /*32f50*/  @!P0 LDGSTS.E.BYPASS.LTC128B.128 [R8+0x17400], desc[UR52][R2.64+0x40], !P2 ;  /* 0x1740004002088fae */ /* 0x000fe8000d101d74 */
[----:B------:R0:W-:Y:S02]  /*32f60*/  @!P0 LDGSTS.E.BYPASS.LTC128B.128 [R8+0x19400], desc[UR52][R2.64+0x80], !P1 ;  /* 0x1940008002088fae */ /* 0x0001e4000c901d74 */
[----:B0-----:R-:W-:Y:S01]  /*32f70*/  MOV R2, R14 ;  /* 0x0000000e00027202 */ /* 0x001fe20000000f00 */
[----:B------:R-:W-:Y:S06]  /*32f80*/  BRA `(.L_x_3121) ;  /* 0xffffff90001c7947 */ /* 0x000fec000383ffff */
.L_x_2921:
[----:B-1----:R1:W2:Y:S02]  /*32f90*/  SYNCS.PHASECHK.TRANS64.TRYWAIT P0, [R22+URZ+0x29820], R3 ;  /* 0x02982003160075a7 */ /* 0x0022a4000800017f */
[----:B--2---:R-:W-:Y:S05]  /*32fa0*/  @!P0 NANOSLEEP.SYNCS 0x989680 ;  /* 0x009896800000895d */ /* 0x004fea0003900000 */
[----:B------:R-:W2:Y:S02]  /*32fb0*/  @!P0 SYNCS.PHASECHK.TRANS64 P0, [R22+URZ+0x29820], R3 ;  /* 0x02982003160085a7 */ /* 0x000ea4000800007f */
[----:B--2---:R-:W-:Y:S05]  /*32fc0*/  @!P0 BRA `(.L_x_2921) ;  /* 0xfffffffc00f08947 */ /* 0x004fea000383ffff */
[----:B------:R-:W-:Y:S05]  /*32fd0*/  BRA `(.L_x_3122) ;  /* 0xffffff90008c7947 */ /* 0x000fea000383ffff */
.L_x_2925:
[----:B0-----:R0:W1:Y:S02]  /*32fe0*/  SYNCS.PHASECHK.TRANS64.TRYWAIT P0, [R0+URZ+0x29880], R31 ;  /* 0x0298801f000075a7 */ /* 0x001064000800017f */
[----:B-1----:R-:W-:Y:S05]  /*32ff0*/  @!P0 NANOSLEEP.SYNCS 0x989680 ;  /* 0x009896800000895d */ /* 0x002fea0003900000 */
[----:B------:R-:W1:Y:S02]  /*33000*/  @!P0 SYNCS.PHASECHK.TRANS64 P0, [R0+URZ+0x29880], R31 ;  /* 0x0298801f000085a7 */ /* 0x000e64000800007f */
[----:B-1----:R-:W-:Y:S05]  /*33010*/  @!P0 BRA `(.L_x_2925) ;  /* 0xfffffffc00f08947 */ /* 0x002fea000383ffff */
[----:B------:R-:W-:Y:S05]  /*33020*/  BRA `(.L_x_3123) ;  /* 0xffffff9400ac7947 */ /* 0x000fea000383ffff */
.L_x_2926:
[----:B------:R-:W-:Y:S01]  /*33030*/  BSSY B0, `(.L_x_3124) ;  /* 0x0000008000007945 */ /* 0x000fe20003800000 */
[----:B------:R-:W-:Y:S01]  /*33040*/  IMAD.MOV.U32 R13, RZ, RZ, R9 ;  /* 0x000000ffff0d7224 */ /* 0x000fe200078e0009 */
[----:B------:R-:W-:Y:S01]  /*33050*/  MOV R11, 0x1c1f ;  /* 0x00001c1f000b7802 */ /* 0x000fe20000000f00 */
[----:B------:R-:W-:Y:S02]  /*33060*/  IMAD.MOV.U32 R12, RZ, RZ, RZ ;  /* 0x000000ffff0c7224 */ /* 0x000fe400078e00ff */
[----:B------:R-:W-:-:S07]  /*33070*/  IMAD.MOV.U32 R15, RZ, RZ, -0x1 ;  /* 0xffffffffff0f7424 */ /* 0x000fce00078e00ff */
[----:B0-----:R-:W-:Y:S05]  /*33080*/  WARPSYNC.COLLECTIVE R15, `(.L_x_3125) ;  /* 0x000000000f087348 */ /* 0x001fea0003c00000 */
[----:B------:R1:W2:Y:S02]  /*33090*/  SHFL.IDX P6, R14, R13, R12, R11 ;  /* 0x0000000c0d0e7389 */ /* 0x0002a400000c000b */
[----:B012---:R-:W-:Y:S01]  /*330a0*/  ENDCOLLECTIVE ;  /* 0x000000000000791b */ /* 0x007fe20003800000 */
.L_x_3125:
[----:B------:R-:W-:Y:S05]  /*330b0*/  BSYNC B0 ;  /* 0x0000000000007941 */ /* 0x000fea0003800000 */
.L_x_3124:
[----:B------:R0:W5:Y:S01]  /*330c0*/  LDL R17, [R1+0x4] ;  /* 0x0000040001117983 */ /* 0x0001620000100800 */
[----:B------:R-:W-:Y:S01]  /*330d0*/  MOV R13, R7 ;  /* 0x00000007000d7202 */ /* 0x000fe20000000f00 */
[----:B------:R-:W-:Y:S01]  /*330e0*/  IMAD.MOV.U32 R12, RZ, RZ, RZ ;  /* 0x000000ffff0c7224 */ /* 0x000fe200078e00ff */
[----:B------:R-:W-:Y:S01]  /*330f0*/  MOV R15, 0xffffffff ;  /* 0xffffffff000f7802 */ /* 0x000fe20000000f00 */
[----:B------:R-:W1:Y:S01]  /*33100*/  S2R R2, SR_TID.X ;  /* 0x0000000000027919 */ /* 0x000e620000002100 */
[----:B------:R-:W-:Y:S01]  /*33110*/  IMAD.MOV.U32 R11, RZ, RZ, 0x1c1f ;  /* 0x00001c1fff0b7424 */ /* 0x000fe200078e00ff */
[----:B------:R-:W-:Y:S01]  /*33120*/  IADD3 R10, R22, R10, R37 ;  /* 0x0000000a160a7210 */ /* 0x000fe20007ffe025 */
[----:B------:R-:W-:-:S07]  /*33130*/  IMAD.MOV.U32 R3, RZ, RZ, R14 ;  /* 0x000000ffff037224 */ /* 0x000fce00078e000e */
[----:B01---5:R-:W-:Y:S05]  /*33140*/  WARPSYNC.COLLECTIVE R15, `(.L_x_3126) ;  /* 0x000000000f087348 */ /* 0x023fea0003c00000 */
[----:B------:R2:W3:Y:S02]  /*33150*/  SHFL.IDX P6, R14, R13, R12, R11 ;  /* 0x0000000c0d0e7389 */ /* 0x0004e400000c000b */
[----:B0123-5:R-:W-:Y:S01]  /*33160*/  ENDCOLLECTIVE ;  /* 0x000000000000791b */ /* 0x02ffe20003800000 */
.L_x_3126:
[----:B------:R-:W-:Y:S01]  /*33170*/  IMAD.MOV.U32 R13, RZ, RZ, R9 ;  /* 0x000000ffff0d7224 */ /* 0x000fe200078e0009 */
[----:B------:R-:W-:Y:S01]  /*33180*/  MOV R12, 0x1 ;  /* 0x00000001000c7802 */ /* 0x000fe20000000f00 */
[----:B------:R-:W-:Y:S02]  /*33190*/  IMAD.SHL.U32 R15, R2, 0x10, RZ ;  /* 0x00000010020f7824 */ /* 0x000fe400078e00ff */
[----:B------:R-:W-:-:S03]  /*331a0*/  IMAD.MOV.U32 R2, RZ, RZ, R14 ;  /* 0x000000ffff027224 */ /* 0x000fc600078e000e */
[----:B------:R-:W-:-:S04]  /*331b0*/  LOP3.LUT R15, R15, 0x30, RZ, 0xc0, !PT ;  /* 0x000000300f0f7812 */ /* 0x000fc800078ec0ff */
[----:B------:R-:W-:Y:S01]  /*331c0*/  IADD3 R2, P0, R15, R2, RZ ;  /* 0x000000020f027210 */ /* 0x000fe20007f1e0ff */
[----:B------:R-:W-:-:S03]  /*331d0*/  IMAD.MOV.U32 R15, RZ, RZ, -0x1 ;  /* 0xffffffffff0f7424 */ /* 0x000fc600078e00ff */
[----:B------:R-:W-:-:S09]  /*331e0*/  IADD3.X R3, RZ, R3, RZ, P0, !PT ;  /* 0x00000003ff037210 */ /* 0x000fd200007fe4ff */
[----:B------:R-:W-:Y:S05]  /*331f0*/  WARPSYNC.COLLECTIVE R15, `(.L_x_3127) ;  /* 0x000000000f087348 */ /* 0x000fea0003c00000 */
[----:B------:R0:W1:Y:S02]  /*33200*/  SHFL.IDX P6, R14, R13, R12, R11 ;  /* 0x0000000c0d0e7389 */ /* 0x00006400000c000b */
[----:B01----:R-:W-:Y:S01]  /*33210*/  ENDCOLLECTIVE ;  /* 0x000000000000791b */ /* 0x003fe20003800000 */
.L_x_3127:
[----:B------:R-:W-:Y:S01]  /*33220*/  @!PT LDS RZ, [RZ] ;  /* 0x00000000fffff984 */ /* 0x000fe20000000800 */
[----:B------:R-:W-:Y:S01]  /*33230*/  @!PT LDS RZ, [RZ] ;  /* 0x00000000fffff984 */ /* 0x000fe20000000800 */
[----:B------:R-:W-:Y:S01]  /*33240*/  @!PT LDS RZ, [RZ] ;  /* 0x00000000fffff984 */ /* 0x000fe20000000800 */
[----:B------:R-:W-:Y:S01]  /*33250*/  LDGSTS.E.BYPASS.LTC128B.128 [R10+0xa400], desc[UR52][R2.64], !P3 ;  /* 0x0a400000020a7fae */ /* 0x000fe2000d901d74 */
[----:B------:R-:W-:Y:S01]  /*33260*/  MOV R13, R7 ;  /* 0x00000007000d7202 */ /* 0x000fe20000000f00 */
[----:B------:R-:W-:-:S05]  /*33270*/  IMAD.IADD R17, R17, 0x1, R10 ;  /* 0x0000000111117824 */ /* 0x000fca00078e020a */
[----:B------:R0:W-:Y:S02]  /*33280*/  LDGSTS.E.BYPASS.LTC128B.128 [R17+0xa400], desc[UR52][R2.64+0x40], !P1 ;  /* 0x0a40004002117fae */ /* 0x0001e4000c901d74 */
[----:B0-----:R-:W0:Y:S01]  /*33290*/  S2R R2, SR_TID.X ;  /* 0x0000000000027919 */ /* 0x001e220000002100 */
[----:B------:R-:W-:-:S07]  /*332a0*/  IMAD.MOV.U32 R3, RZ, RZ, R14 ;  /* 0x000000ffff037224 */ /* 0x000fce00078e000e */
[----:B0-----:R-:W-:Y:S05]  /*332b0*/  WARPSYNC.COLLECTIVE R15, `(.L_x_3128) ;  /* 0x000000000f087348 */ /* 0x001fea0003c00000 */
[----:B------:R1:W2:Y:S02]  /*332c0*/  SHFL.IDX P6, R14, R13, R12, R11 ;  /* 0x0000000c0d0e7389 */ /* 0x0002a400000c000b */
[----:B012---:R-:W-:Y:S01]  /*332d0*/  ENDCOLLECTIVE ;  /* 0x000000000000791b */ /* 0x007fe20003800000 */
.L_x_3128:
        /* <DEDUP_REMOVED lines=11> */
.L_x_3129:
        /* <DEDUP_REMOVED lines=11> */
.L_x_3130:
[----:B------:R-:W-:Y:S01]  /*33440*/  MOV R13, R9 ;  /* 0x00000009000d7202 */ /* 0x000fe20000000f00 */
[----:B------:R-:W-:Y:S01]  /*33450*/  IMAD.MOV.U32 R12, RZ, RZ, 0x3 ;  /* 0x00000003ff0c7424 */ /* 0x000fe200078e00ff */
[----:B------:R-:W-:Y:S01]  /*33460*/  SHF.L.U32 R15, R2, 0x4, RZ ;  /* 0x00000004020f7819 */ /* 0x000fe200000006ff */
[----:B------:R-:W-:-:S03]  /*33470*/  IMAD.MOV.U32 R2, RZ, RZ, R14 ;  /* 0x000000ffff027224 */ /* 0x000fc600078e000e */
[----:B------:R-:W-:-:S04]  /*33480*/  LOP3.LUT R15, R15, 0x30, RZ, 0xc0, !PT ;  /* 0x000000300f0f7812 */ /* 0x000fc800078ec0ff */
[----:B------:R-:W-:Y:S01]  /*33490*/  IADD3 R2, P0, R15, R2, RZ ;  /* 0x000000020f027210 */ /* 0x000fe20007f1e0ff */
[----:B------:R-:W-:-:S04]  /*334a0*/  IMAD.MOV.U32 R15, RZ, RZ, -0x1 ;  /* 0xffffffffff0f7424 */ /* 0x000fc800078e00ff */
[----:B------:R-:W-:-:S08]  /*334b0*/  IMAD.X R3, RZ, RZ, R3, P0 ;  /* 0x000000ffff037224 */ /* 0x000fd000000e0603 */
[----:B------:R-:W-:Y:S05]  /*334c0*/  WARPSYNC.COLLECTIVE R15, `(.L_x_3131) ;  /* 0x000000000f087348 */ /* 0x000fea0003c00000 */
[----:B------:R0:W1:Y:S02]  /*334d0*/  SHFL.IDX P6, R14, R13, R12, R11 ;  /* 0x0000000c0d0e7389 */ /* 0x00006400000c000b */
[----:B01----:R-:W-:Y:S01]  /*334e0*/  ENDCOLLECTIVE ;  /* 0x000000000000791b */ /* 0x003fe20003800000 */
.L_x_3131:
[----:B------:R-:W-:Y:S01]  /*334f0*/  @!PT LDS RZ, [RZ] ;  /* 0x00000000fffff984 */ /* 0x000fe20000000800 */
[----:B------:R-:W-:Y:S01]  /*33500*/  @!PT LDS RZ, [RZ] ;  /* 0x00000000fffff984 */ /* 0x000fe20000000800 */
[----:B------:R-:W-:Y:S01]  /*33510*/  @!PT LDS RZ, [RZ] ;  /* 0x00000000fffff984 */ /* 0x000fe20000000800 */
[----:B------:R-:W-:Y:S04]  /*33520*/  LDGSTS.E.BYPASS.LTC128B.128 [R10+0xc400], desc[UR52][R2.64], !P3 ;  /* 0x0c400000020a7fae */ /* 0x000fe8000d901d74 */
[----:B------:R0:W-:Y:S01]  /*33530*/  LDGSTS.E.BYPASS.LTC128B.128 [R17+0xc400], desc[UR52][R2.64+0x40], !P1 ;  /* 0x0c40004002117fae */ /* 0x0001e2000c901d74 */
[----:B------:R-:W-:Y:S01]  /*33540*/  IMAD.MOV.U32 R13, RZ, RZ, R7 ;  /* 0x000000ffff0d7224 */ /* 0x000fe200078e0007 */
[----:B0-----:R-:W0:Y:S01]  /*33550*/  S2R R3, SR_TID.X ;  /* 0x0000000000037919 */ /* 0x001e220000002100 */
[----:B------:R-:W-:-:S07]  /*33560*/  MOV R9, R14 ;  /* 0x0000000e00097202 */ /* 0x000fce0000000f00 */
[----:B0-----:R-:W-:Y:S05]  /*33570*/  WARPSYNC.COLLECTIVE R15, `(.L_x_3132) ;  /* 0x000000000f087348 */ /* 0x001fea0003c00000 */
[----:B------:R1:W2:Y:S02]  /*33580*/  SHFL.IDX P6, R14, R13, R12, R11 ;  /* 0x0000000c0d0e7389 */ /* 0x0002a400000c000b */
[----:B012---:R-:W-:Y:S01]  /*33590*/  ENDCOLLECTIVE ;  /* 0x000000000000791b */ /* 0x007fe20003800000 */
.L_x_3132:
[----:B------:R-:W-:Y:S01]  /*335a0*/  IMAD.MOV.U32 R13, RZ, RZ, R24 ;  /* 0x000000ffff0d7224 */ /* 0x000fe200078e0018 */
[----:B------:R-:W-:Y:S02]  /*335b0*/  MOV R12, RZ ;  /* 0x000000ff000c7202 */ /* 0x000fe40000000f00 */
[----:B------:R-:W-:-:S07]  /*335c0*/  MOV R2, R14 ;  /* 0x0000000e00027202 */ /* 0x000fce0000000f00 */
[----:B------:R-:W-:Y:S05]  /*335d0*/  WARPSYNC.COLLECTIVE R15, `(.L_x_3133) ;  /* 0x000000000f087348 */ /* 0x000fea0003c00000 */
[----:B------:R0:W1:Y:S02]  /*335e0*/  SHFL.IDX P6, R14, R13, R12, R11 ;  /* 0x0000000c0d0e7389 */ /* 0x00006400000c000b */
[----:B01----:R-:W-:Y:S01]  /*335f0*/  ENDCOLLECTIVE ;  /* 0x000000000000791b */ /* 0x003fe20003800000 */
.L_x_3133:
[----:B------:R-:W-:-:S05]  /*33600*/  IMAD.SHL.U32 R3, R3, 0x10, RZ ;  /* 0x0000001003037824 */ /* 0x000fca00078e00ff */
[----:B------:R-:W-:-:S04]  /*33610*/  LOP3.LUT R3, R3, 0x30, RZ, 0xc0, !PT ;  /* 0x0000003003037812 */ /* 0x000fc800078ec0ff */
[----:B------:R-:W-:Y:S01]  /*33620*/  IADD3 R2, P0, R3, R2, RZ ;  /* 0x0000000203027210 */ /* 0x000fe20007f1e0ff */
[----:B------:R-:W-:-:S04]  /*33630*/  IMAD.MOV.U32 R13, RZ, RZ, R25 ;  /* 0x000000ffff0d7224 */ /* 0x000fc800078e0019 */
        /* <DEDUP_REMOVED lines=10> */
.L_x_3134:
[----:B------:R-:W-:Y:S01]  /*336e0*/  MOV R2, R14 ;  /* 0x0000000e00027202 */ /* 0x000fe20000000f00 */
[----:B------:R-:W-:Y:S06]  /*336f0*/  BRA `(.L_x_3135) ;  /* 0xffffff9400207947 */ /* 0x000fec000383ffff */
.L_x_2931:
[----:B---3--:R3:W4:Y:S02]  /*33700*/  SYNCS.PHASECHK.TRANS64.TRYWAIT P0, [R0+URZ+0x29840], R31 ;  /* 0x0298401f000075a7 */ /* 0x008724000800017f */
[----:B----4-:R-:W-:Y:S05]  /*33710*/  @!P0 NANOSLEEP.SYNCS 0x989680 ;  /* 0x009896800000895d */ /* 0x010fea0003900000 */
[----:B------:R-:W4:Y:S02]  /*33720*/  @!P0 SYNCS.PHASECHK.TRANS64 P0, [R0+URZ+0x29840], R31 ;  /* 0x0298401f000085a7 */ /* 0x000f24000800007f */
[----:B----4-:R-:W-:Y:S05]  /*33730*/  @!P0 BRA `(.L_x_2931) ;  /* 0xfffffffc00f08947 */ /* 0x010fea000383ffff */
[----:B------:R-:W-:Y:S05]  /*33740*/  BRA `(.L_x_3136) ;  /* 0xffffff9400807947 */ /* 0x000fea000383ffff */
.L_x_2932:
[----:B------:R-:W-:Y:S01]  /*33750*/  BSSY B0, `(.L_x_3137) ;  /* 0x0000008000007945 */ /* 0x000fe20003800000 */
[----:B------:R-:W-:Y:S01]  /*33760*/  IMAD.MOV.U32 R13, RZ, RZ, R6 ;  /* 0x000000ffff0d7224 */ /* 0x000fe200078e0006 */
[----:B------:R-:W-:Y:S01]  /*33770*/  MOV R11, 0x1c1f ;  /* 0x00001c1f000b7802 */ /* 0x000fe20000000f00 */
[----:B------:R-:W-:Y:S02]  /*33780*/  IMAD.MOV.U32 R12, RZ, RZ, RZ ;  /* 0x000000ffff0c7224 */ /* 0x000fe400078e00ff */
[----:B------:R-:W-:-:S07]  /*33790*/  IMAD.MOV.U32 R15, RZ, RZ, -0x1 ;  /* 0xffffffffff0f7424 */ /* 0x000fce00078e00ff */
[----:B-123--:R-:W-:Y:S05]  /*337a0*/  WARPSYNC.COLLECTIVE R15, `(.L_x_3138) ;  /* 0x000000000f087348 */ /* 0x00efea0003c00000 */
[----:B------:R0:W4:Y:S02]  /*337b0*/  SHFL.IDX P6, R14, R13, R12, R11 ;  /* 0x0000000c0d0e7389 */ /* 0x00012400000c000b */
[----:B01234-:R-:W-:Y:S01]  /*337c0*/  ENDCOLLECTIVE ;  /* 0x000000000000791b */ /* 0x01ffe20003800000 */
.L_x_3138:
[----:B------:R-:W-:Y:S05]  /*337d0*/  BSYNC B0 ;  /* 0x0000000000007941 */ /* 0x000fea0003800000 */
.L_x_3137:
[----:B------:R-:W-:Y:S01]  /*337e0*/  MOV R13, R4 ;  /* 0x00000004000d7202 */ /* 0x000fe20000000f00 */
[----:B------:R-:W-:Y:S01]  /*337f0*/  IMAD.MOV.U32 R12, RZ, RZ, RZ ;  /* 0x000000ffff0c7224 */ /* 0x000fe200078e00ff */
[----:B------:R-:W-:Y:S01]  /*33800*/  MOV R15, 0xffffffff ;  /* 0xffffffff000f7802 */ /* 0x000fe20000000f00 */
[----:B------:R-:W-:Y:S01]  /*33810*/  IMAD.MOV.U32 R11, RZ, RZ, 0x1c1f ;  /* 0x00001c1fff0b7424 */ /* 0x000fe200078e00ff */
[----:B------:R-:W-:Y:S01]  /*33820*/  IADD3 R7, R22, R7, RZ ;  /* 0x0000000716077210 */ /* 0x000fe20007ffe0ff */
[----:B------:R-:W-:-:S07]  /*33830*/  IMAD.MOV.U32 R3, RZ, RZ, R14 ;  /* 0x000000ffff037224 */ /* 0x000fce00078e000e */
[----:B------:R-:W-:Y:S05]  /*33840*/  WARPSYNC.COLLECTIVE R15, `(.L_x_3139) ;  /* 0x000000000f087348 */ /* 0x000fea0003c00000 */
[----:B------:R0:W1:Y:S02]  /*33850*/  SHFL.IDX P6, R14, R13, R12, R11 ;  /* 0x0000000c0d0e7389 */ /* 0x00006400000c000b */
[----:B01----:R-:W-:Y:S01]  /*33860*/  ENDCOLLECTIVE ;  /* 0x000000000000791b */ /* 0x003fe20003800000 */
.L_x_3139:
[----:B------:R-:W-:Y:S02]  /*33870*/  IMAD.MOV.U32 R13, RZ, RZ, R6 ;  /* 0x000000ffff0d7224 */ /* 0x000fe400078e0006 */
[----:B------:R-:W-:Y:S02]  /*33880*/  IMAD.MOV.U32 R12, RZ, RZ, 0x1 ;  /* 0x00000001ff0c7424 */ /* 0x000fe400078e00ff */
[----:B------:R-:W-:-:S07]  /*33890*/  IMAD.MOV.U32 R2, RZ, RZ, R14 ;  /* 0x000000ffff027224 */ /* 0x000fce00078e000e */
[----:B------:R-:W-:Y:S05]  /*338a0*/  WARPSYNC.COLLECTIVE R15, `(.L_x_3140) ;  /* 0x000000000f087348 */ /* 0x000fea0003c00000 */
[----:B------:R0:W1:Y:S02]  /*338b0*/  SHFL.IDX P6, R14, R13, R12, R11 ;  /* 0x0000000c0d0e7389 */ /* 0x00006400000c000b */
[----:B01----:R-:W-:Y:S01]  /*338c0*/  ENDCOLLECTIVE ;  /* 0x000000000000791b */ /* 0x003fe20003800000 */
.L_x_3140:
        /* <DEDUP_REMOVED lines=13> */
.L_x_3141:
[----:B------:R-:W-:Y:S02]  /*339a0*/  IMAD.MOV.U32 R13, RZ, RZ, R6 ;  /* 0x000000ffff0d7224 */ /* 0x000fe400078e0006 */
[----:B------:R-:W-:Y:S02]  /*339b0*/  IMAD.MOV.U32 R12, RZ, RZ, 0x2 ;  /* 0x00000002ff0c7424 */ /* 0x000fe400078e00ff */
[----:B------:R-:W-:-:S07]  /*339c0*/  IMAD.MOV.U32 R2, RZ, RZ, R14 ;  /* 0x000000ffff027224 */ /* 0x000fce00078e000e */
[----:B------:R-:W-:Y:S05]  /*339d0*/  WARPSYNC.COLLECTIVE R15, `(.L_x_3142) ;  /* 0x000000000f087348 */ /* 0x000fea0003c00000 */
[----:B------:R0:W1:Y:S02]  /*339e0*/  SHFL.IDX P6, R14, R13, R12, R11 ;  /* 0x0000000c0d0e7389 */ /* 0x00006400000c000b */
[----:B01----:R-:W-:Y:S01]  /*339f0*/  ENDCOLLECTIVE ;  /* 0x000000000000791b */ /* 0x003fe20003800000 */
.L_x_3142:
        /* <DEDUP_REMOVED lines=13> */
.L_x_3143:
[----:B------:R-:W-:Y:S02]  /*33ad0*/  IMAD.MOV.U32 R13, RZ, RZ, R6 ;  /* 0x000000ffff0d7224 */ /* 0x000fe400078e0006 */
[----:B------:R-:W-:Y:S02]  /*33ae0*/  IMAD.MOV.U32 R12, RZ, RZ, 0x3 ;  /* 0x00000003ff0c7424 */ /* 0x000fe400078e00ff */
[----:B------:R-:W-:-:S07]  /*33af0*/  IMAD.MOV.U32 R2, RZ, RZ, R14 ;  /* 0x000000ffff027224 */ /* 0x000fce00078e000e */
[----:B------:R-:W-:Y:S05]  /*33b00*/  WARPSYNC.COLLECTIVE R15, `(.L_x_3144) ;  /* 0x000000000f087348 */ /* 0x000fea0003c00000 */
[----:B------:R0:W1:Y:S02]  /*33b10*/  SHFL.IDX P6, R14, R13, R12, R11 ;  /* 0x0000000c0d0e7389 */ /* 0x00006400000c000b */
[----:B01----:R-:W-:Y:S01]  /*33b20*/  ENDCOLLECTIVE ;  /* 0x000000000000791b */ /* 0x003fe20003800000 */
.L_x_3144:
        /* <DEDUP_REMOVED lines=13> */
.L_x_3145:
[----:B------:R-:W-:Y:S02]  /*33c00*/  IMAD.MOV.U32 R13, RZ, RZ, R8 ;  /* 0x000000ffff0d7224 */ /* 0x000fe400078e0008 */
[----:B------:R-:W-:Y:S02]  /*33c10*/  IMAD.MOV.U32 R12, RZ, RZ, RZ ;  /* 0x000000ffff0c7224 */ /* 0x000fe400078e00ff */
[----:B------:R-:W-:-:S07]  /*33c20*/  IMAD.MOV.U32 R2, RZ, RZ, R14 ;  /* 0x000000ffff027224 */ /* 0x000fce00078e000e */
[----:B------:R-:W-:Y:S05]  /*33c30*/  WARPSYNC.COLLECTIVE R15, `(.L_x_3146) ;  /* 0x000000000f087348 */ /* 0x000fea0003c00000 */
[----:B------:R0:W1:Y:S02]  /*33c40*/  SHFL.IDX P6, R14, R13, R12, R11 ;  /* 0x0000000c0d0e7389 */ /* 0x00006400000c000b */
[----:B01----:R-:W-:Y:S01]  /*33c50*/  ENDCOLLECTIVE ;  /* 0x000000000000791b */ /* 0x003fe20003800000 */
.L_x_3146:
        /* <DEDUP_REMOVED lines=13> */
.L_x_3147:
[----:B------:R-:W-:Y:S01]  /*33d30*/  IMAD.MOV.U32 R2, RZ, RZ, R14 ;  /* 0x000000ffff027224 */ /* 0x000fe200078e000e */
[----:B------:R-:W-:Y:S06]  /*33d40*/  BRA `(.L_x_3148) ;  /* 0xffffff9400207947 */ /* 0x000fec000383ffff */
.L_x_2937:
[----:B--2---:R2:W3:Y:S02]  /*33d50*/  SYNCS.PHASECHK.TRANS64.TRYWAIT P0, [R3+URZ+0x29870], R0 ;  /* 0x02987000030075a7 */ /* 0x0044e4000800017f */
[----:B---3--:R-:W-:Y:S05]  /*33d60*/  @!P0 NANOSLEEP.SYNCS 0x989680 ;  /* 0x009896800000895d */ /* 0x008fea0003900000 */
[----:B------:R-:W3:Y:S02]  /*33d70*/  @!P0 SYNCS.PHASECHK.TRANS64 P0, [R3+URZ+0x29870], R0 ;  /* 0x02987000030085a7 */ /* 0x000ee4000800007f */
[----:B---3--:R-:W-:Y:S05]  /*33d80*/  @!P0 BRA `(.L_x_2937) ;  /* 0xfffffffc00f08947 */ /* 0x008fea000383ffff */
[----:B------:R-:W-:Y:S05]  /*33d90*/  BRA `(.L_x_3149) ;  /* 0xffffff94008c7947 */ /* 0x000fea000383ffff */
.L_x_2939:
[----:B--2---:R2:W3:Y:S02]  /*33da0*/  SYNCS.PHASECHK.TRANS64.TRYWAIT P0, [R3+URZ+0x29860], R0 ;  /* 0x02986000030075a7 */ /* 0x0044e4000800017f */
[----:B---3--:R-:W-:Y:S05]  /*33db0*/  @!P0 NANOSLEEP.SYNCS 0x989680 ;  /* 0x009896800000895d */ /* 0x008fea0003900000 */
[----:B------:R-:W3:Y:S02]  /*33dc0*/  @!P0 SYNCS.PHASECHK.TRANS64 P0, [R3+URZ+0x29860], R0 ;  /* 0x02986000030085a7 */ /* 0x000ee4000800007f */
[----:B---3--:R-:W-:Y:S05]  /*33dd0*/  @!P0 BRA `(.L_x_2939) ;  /* 0xfffffffc00f08947 */ /* 0x008fea000383ffff */
[----:B------:R-:W-:Y:S05]  /*33de0*/  BRA `(.L_x_3150) ;  /* 0xffffff94009c7947 */ /* 0x000fea000383ffff */
.L_x_2947:
[----:B0-----:R0:W3:Y:S02]  /*33df0*/  SYNCS.PHASECHK.TRANS64.TRYWAIT P1, [R17+URZ+0x29870], R0 ;  /* 0x02987000110075a7 */ /* 0x0010e4000802017f */
[----:B---3--:R-:W-:Y:S05]  /*33e00*/  @!P1 NANOSLEEP.SYNCS 0x989680 ;  /* 0x009896800000995d */ /* 0x008fea0003900000 */
[----:B------:R-:W3:Y:S02]  /*33e10*/  @!P1 SYNCS.PHASECHK.TRANS64 P1, [R17+URZ+0x29870], R0 ;  /* 0x02987000110095a7 */ /* 0x000ee4000802007f */
[----:B---3--:R-:W-:Y:S05]  /*33e20*/  @!P1 BRA `(.L_x_2947) ;  /* 0xfffffffc00f09947 */ /* 0x008fea000383ffff */
[----:B------:R-:W-:Y:S05]  /*33e30*/  BRA `(.L_x_3151) ;  /* 0xffffff9c00607947 */ /* 0x000fea000383ffff */
.L_x_2949:
[----:B0-----:R0:W3:Y:S02]  /*33e40*/  SYNCS.PHASECHK.TRANS64.TRYWAIT P1, [R17+URZ+0x29860], R0 ;  /* 0x02986000110075a7 */ /* 0x0010e4000802017f */
[----:B---3--:R-:W-:Y:S05]  /*33e50*/  @!P1 NANOSLEEP.SYNCS 0x989680 ;  /* 0x009896800000995d */ /* 0x008fea0003900000 */
[----:B------:R-:W3:Y:S02]  /*33e60*/  @!P1 SYNCS.PHASECHK.TRANS64 P1, [R17+URZ+0x29860], R0 ;  /* 0x02986000110095a7 */ /* 0x000ee4000802007f */
[----:B---3--:R-:W-:Y:S05]  /*33e70*/  @!P1 BRA `(.L_x_2949) ;  /* 0xfffffffc00f09947 */ /* 0x008fea000383ffff */
[----:B------:R-:W-:Y:S05]  /*33e80*/  BRA `(.L_x_3152) ;  /* 0xffffff9c006c7947 */ /* 0x000fea000383ffff */
.L_x_2954:
[----:B------:R-:W-:Y:S01]  /*33e90*/  BSSY B0, `(.L_x_3153) ;  /* 0x0000008000007945 */ /* 0x000fe20003800000 */
[----:B------:R-:W-:Y:S01]  /*33ea0*/  MOV R13, R16 ;  /* 0x00000010000d7202 */ /* 0x000fe20000000f00 */
[----:B------:R-:W-:Y:S01]  /*33eb0*/  IMAD.MOV.U32 R12, RZ, RZ, RZ ;  /* 0x000000ffff0c7224 */ /* 0x000fe200078e00ff */
[----:B------:R-:W-:Y:S01]  /*33ec0*/  MOV R15, 0xffffffff ;  /* 0xffffffff000f7802 */ /* 0x000fe20000000f00 */
[----:B------:R-:W-:-:S07]  /*33ed0*/  IMAD.MOV.U32 R11, RZ, RZ, 0x1f ;  /* 0x0000001fff0b7424 */ /* 0x000fce00078e00ff */
[----:B0-----:R-:W-:Y:S05]  /*33ee0*/  WARPSYNC.COLLECTIVE R15, `(.L_x_3154) ;  /* 0x000000000f087348 */ /* 0x001fea0003c00000 */
[----:B------:R1:W2:Y:S02]  /*33ef0*/  SHFL.IDX P6, R14, R13, R12, R11 ;  /* 0x0000000c0d0e7389 */ /* 0x0002a400000c000b */
[----:B012---:R-:W-:Y:S01]  /*33f00*/  ENDCOLLECTIVE ;  /* 0x000000000000791b */ /* 0x007fe20003800000 */
.L_x_3154:
[----:B------:R-:W-:Y:S05]  /*33f10*/  BSYNC B0 ;  /* 0x0000000000007941 */ /* 0x000fea0003800000 */
.L_x_3153:
[----:B------:R-:W-:Y:S01]  /*33f20*/  IMAD.MOV.U32 R13, RZ, RZ, R16 ;  /* 0x000000ffff0d7224 */ /* 0x000fe200078e0010 */
[----:B------:R-:W-:Y:S01]  /*33f30*/  MOV R12, 0x1 ;  /* 0x00000001000c7802 */ /* 0x000fe20000000f00 */
[----:B------:R-:W-:Y:S02]  /*33f40*/  IMAD.MOV.U32 R11, RZ, RZ, 0x1f ;  /* 0x0000001fff0b7424 */ /* 0x000fe400078e00ff */
[----:B------:R-:W-:Y:S02]  /*33f50*/  IMAD.MOV.U32 R15, RZ, RZ, -0x1 ;  /* 0xffffffffff0f7424 */ /* 0x000fe400078e00ff */
[----:B------:R-:W-:Y:S02]  /*33f60*/  IMAD.IADD R5, R19, 0x1, R7 ;  /* 0x0000000113057824 */ /* 0x000fe400078e0207 */
[----:B------:R-:W-:-:S07]  /*33f70*/  IMAD.MOV.U32 R0, RZ, RZ, R14 ;  /* 0x000000ffff007224 */ /* 0x000fce00078e000e */
[----:B------:R-:W-:Y:S05]  /*33f80*/  WARPSYNC.COLLECTIVE R15, `(.L_x_3155) ;  /* 0x000000000f087348 */ /* 0x000fea0003c00000 */
[----:B------:R0:W1:Y:S02]  /*33f90*/  SHFL.IDX P6, R14, R13, R12, R11 ;  /* 0x0000000c0d0e7389 */ /* 0x00006400000c000b */
[----:B01----:R-:W-:Y:S01]  /*33fa0*/  ENDCOLLECTIVE ;  /* 0x000000000000791b */ /* 0x003fe20003800000 */
.L_x_3155:
        /* <DEDUP_REMOVED lines=11> */
[----:B0-----:R-:W-:Y:S01]  /*34060*/  IMAD.MOV.U32 R2, RZ, RZ, RZ ;  /* 0x000000ffff027224 */ /* 0x001fe200078e00ff */
[----:B--2---:R-:W-:Y:S02]  /*34070*/  @!P1 MOV R2, R3 ;  /* 0x0000000300029202 */ /* 0x004fe40000000f00 */
[----:B------:R-:W-:-:S03]  /*34080*/  ISETP.NE.AND P1, PT, R7, RZ, PT ;  /* 0x000000ff0700720c */ /* 0x000fc60003f25270 */
[----:B------:R-:W-:-:S10]  /*34090*/  IMAD.MOV.U32 R13, RZ, RZ, R2 ;  /* 0x000000ffff0d7224 */ /* 0x000fd400078e0002 */
[----:B------:R-:W-:Y:S05]  /*340a0*/  WARPSYNC.COLLECTIVE R15, `(.L_x_3156) ;  /* 0x000000000f087348 */ /* 0x000fea0003c00000 */
[----:B------:R0:W1:Y:S02]  /*340b0*/  SHFL.UP P6, R14, R13, R12, R11 ;  /* 0x0400000c0d0e7389 */ /* 0x00006400000c000b */
[----:B01----:R-:W-:Y:S01]  /*340c0*/  ENDCOLLECTIVE ;  /* 0x000000000000791b */ /* 0x003fe20003800000 */
.L_x_3156:
[----:B------:R-:W-:Y:S01]  /*340d0*/  IMAD.MOV.U32 R12, RZ, RZ, 0x2 ;  /* 0x00000002ff0c7424 */ /* 0x000fe200078e00ff */
[----:B------:R-:W-:-:S04]  /*340e0*/  SEL R5, R14, RZ, P1 ;  /* 0x000000ff0e057207 */ /* 0x000fc80000800000 */
[----:B------:R-:W-:-:S05]  /*340f0*/  IADD3 R4, R2, R5, RZ ;  /* 0x0000000502047210 */ /* 0x000fca0007ffe0ff */
[----:B------:R-:W-:-:S07]  /*34100*/  IMAD.MOV.U32 R13, RZ, RZ, R4 ;  /* 0x000000ffff0d7224 */ /* 0x000fce00078e0004 */
[----:B------:R-:W-:Y:S05]  /*34110*/  WARPSYNC.COLLECTIVE R15, `(.L_x_3157) ;  /* 0x000000000f087348 */ /* 0x000fea0003c00000 */
[----:B------:R0:W1:Y:S02]  /*34120*/  SHFL.UP P6, R14, R13, R12, R11 ;  /* 0x0400000c0d0e7389 */ /* 0x00006400000c000b */
[----:B01----:R-:W-:Y:S01]  /*34130*/  ENDCOLLECTIVE ;  /* 0x000000000000791b */ /* 0x003fe20003800000 */
.L_x_3157:
[----:B------:R-:W-:Y:S01]  /*34140*/  IMAD.MOV.U32 R12, RZ, RZ, 0x4 ;  /* 0x00000004ff0c7424 */ /* 0x000fe200078e00ff */
[----:B------:R-:W-:-:S04]  /*34150*/  SEL R5, R14, RZ, P2 ;  /* 0x000000ff0e057207 */ /* 0x000fc80001000000 */
[----:B------:R-:W-:-:S05]  /*34160*/  IADD3 R5, R4, R5, RZ ;  /* 0x0000000504057210 */ /* 0x000fca0007ffe0ff */
[----:B------:R-:W-:-:S07]  /*34170*/  IMAD.MOV.U32 R13, RZ, RZ, R5 ;  /* 0x000000ffff0d7224 */ /* 0x000fce00078e0005 */
[----:B------:R-:W-:Y:S05]  /*34180*/  WARPSYNC.COLLECTIVE R15, `(.L_x_3158) ;  /* 0x000000000f087348 */ /* 0x000fea0003c00000 */
[----:B------:R0:W1:Y:S02]  /*34190*/  SHFL.UP P6, R14, R13, R12, R11 ;  /* 0x0400000c0d0e7389 */ /* 0x00006400000c000b */
[----:B01----:R-:W-:Y:S01]  /*341a0*/  ENDCOLLECTIVE ;  /* 0x000000000000791b */ /* 0x003fe20003800000 */
.L_x_3158:
[----:B------:R-:W-:Y:S01]  /*341b0*/  IMAD.MOV.U32 R12, RZ, RZ, 0x8 ;  /* 0x00000008ff0c7424 */ /* 0x000fe200078e00ff */
[----:B------:R-:W-:-:S04]  /*341c0*/  SEL R6, R14, RZ, P3 ;  /* 0x000000ff0e067207 */ /* 0x000fc80001800000 */
[----:B------:R-:W-:-:S05]  /*341d0*/  IADD3 R6, R5, R6, RZ ;  /* 0x0000000605067210 */ /* 0x000fca0007ffe0ff */
[----:B------:R-:W-:-:S07]  /*341e0*/  IMAD.MOV.U32 R13, RZ, RZ, R6 ;  /* 0x000000ffff0d7224 */ /* 0x000fce00078e0006 */
[----:B------:R-:W-:Y:S05]  /*341f0*/  WARPSYNC.COLLECTIVE R15, `(.L_x_3159) ;  /* 0x000000000f087348 */ /* 0x000fea0003c00000 */
[----:B------:R0:W1:Y:S02]  /*34200*/  SHFL.UP P6, R14, R13, R12, R11 ;  /* 0x0400000c0d0e7389 */ /* 0x00006400000c000b */
[----:B01----:R-:W-:Y:S01]  /*34210*/  ENDCOLLECTIVE ;  /* 0x000000000000791b */ /* 0x003fe20003800000 */
.L_x_3159:
[----:B------:R-:W-:Y:S01]  /*34220*/  IMAD.MOV.U32 R12, RZ, RZ, 0x10 ;  /* 0x00000010ff0c7424 */ /* 0x000fe200078e00ff */
[----:B------:R-:W-:-:S04]  /*34230*/  SEL R3, R14, RZ, P4 ;  /* 0x000000ff0e037207 */ /* 0x000fc80002000000 */
[----:B------:R-:W-:-:S05]  /*34240*/  IADD3 R4, R6, R3, RZ ;  /* 0x0000000306047210 */ /* 0x000fca0007ffe0ff */
[----:B------:R-:W-:-:S07]  /*34250*/  IMAD.MOV.U32 R13, RZ, RZ, R4 ;  /* 0x000000ffff0d7224 */ /* 0x000fce00078e0004 */
[----:B------:R-:W-:Y:S05]  /*34260*/  WARPSYNC.COLLECTIVE R15, `(.L_x_3160) ;  /* 0x000000000f087348 */ /* 0x000fea0003c00000 */
[----:B------:R0:W1:Y:S02]  /*34270*/  SHFL.UP P6, R14, R13, R12, R11 ;  /* 0x0400000c0d0e7389 */ /* 0x00006400000c000b */
[----:B01----:R-:W-:Y:S01]  /*34280*/  ENDCOLLECTIVE ;  /* 0x000000000000791b */ /* 0x003fe20003800000 */
.L_x_3160:
[----:B------:R-:W-:Y:S01]  /*34290*/  IMAD.MOV.U32 R12, RZ, RZ, 0x1f ;  /* 0x0000001fff0c7424 */ /* 0x000fe200078e00ff */
[----:B------:R-:W-:Y:S02]  /*342a0*/  MOV R11, 0x1f ;  /* 0x0000001f000b7802 */ /* 0x000fe40000000f00 */
[----:B------:R-:W-:-:S04]  /*342b0*/  SEL R3, R14, RZ, P5 ;  /* 0x000000ff0e037207 */ /* 0x000fc80002800000 */
[----:B------:R-:W-:-:S05]  /*342c0*/  IADD3 R3, R4, R3, RZ ;  /* 0x0000000304037210 */ /* 0x000fca0007ffe0ff */
[----:B------:R-:W-:-:S07]  /*342d0*/  IMAD.MOV.U32 R13, RZ, RZ, R3 ;  /* 0x000000ffff0d7224 */ /* 0x000fce00078e0003 */
[----:B------:R-:W-:Y:S05]  /*342e0*/  WARPSYNC.COLLECTIVE R15, `(.L_x_3161) ;  /* 0x000000000f087348 */ /* 0x000fea0003c00000 */
[----:B------:R0:W1:Y:S02]  /*342f0*/  SHFL.IDX P6, R14, R13, R12, R11 ;  /* 0x0000000c0d0e7389 */ /* 0x00006400000c000b */
[----:B01----:R-:W-:Y:S01]  /*34300*/  ENDCOLLECTIVE ;  /* 0x000000000000791b */ /* 0x003fe20003800000 */
.L_x_3161:
[----:B------:R-:W-:Y:S05]  /*34310*/  BRA `(.L_x_3162) ;  /* 0xffffffa000807947 */ /* 0x000fea000383ffff */
.L_x_2959:
[----:B------:R-:W-:Y:S01]  /*34320*/  BSSY B0, `(.L_x_3163) ;  /* 0x0000008000007945 */ /* 0x000fe20003800000 */
[----:B-----5:R-:W-:Y:S01]  /*34330*/  IMAD.MOV.U32 R13, RZ, RZ, R2 ;  /* 0x000000ffff0d7224 */ /* 0x020fe200078e0002 */
[----:B------:R-:W-:Y:S01]  /*34340*/  MOV R11, RZ ;  /* 0x000000ff000b7202 */ /* 0x000fe20000000f00 */
[----:B------:R-:W-:Y:S02]  /*34350*/  IMAD.MOV.U32 R12, RZ, RZ, 0x1 ;  /* 0x00000001ff0c7424 */ /* 0x000fe400078e00ff */
[----:B------:R-:W-:-:S07]  /*34360*/  IMAD.MOV.U32 R15, RZ, RZ, -0x1 ;  /* 0xffffffffff0f7424 */ /* 0x000fce00078e00ff */
[----:B012---:R-:W-:Y:S05]  /*34370*/  WARPSYNC.COLLECTIVE R15, `(.L_x_3164) ;  /* 0x000000000f087348 */ /* 0x007fea0003c00000 */
[----:B------:R3:W4:Y:S02]  /*34380*/  SHFL.UP P6, R14, R13, R12, R11 ;  /* 0x0400000c0d0e7389 */ /* 0x00072400000c000b */
[----:B01234-:R-:W-:Y:S01]  /*34390*/  ENDCOLLECTIVE ;  /* 0x000000000000791b */ /* 0x01ffe20003800000 */
.L_x_3164:
[----:B------:R-:W-:Y:S05]  /*343a0*/  BSYNC B0 ;  /* 0x0000000000007941 */ /* 0x000fea0003800000 */
.L_x_3163:
[----:B------:R-:W-:Y:S01]  /*343b0*/  SEL R13, R14, RZ, P1 ;  /* 0x000000ff0e0d7207 */ /* 0x000fe20000800000 */
[----:B------:R-:W-:Y:S01]  /*343c0*/  IMAD.MOV.U32 R11, RZ, RZ, RZ ;  /* 0x000000ffff0b7224 */ /* 0x000fe200078e00ff */
[----:B------:R-:W-:Y:S01]  /*343d0*/  MOV R12, 0x2 ;  /* 0x00000002000c7802 */ /* 0x000fe20000000f00 */
[----:B------:R-:W-:Y:S02]  /*343e0*/  IMAD.MOV.U32 R15, RZ, RZ, -0x1 ;  /* 0xffffffffff0f7424 */ /* 0x000fe400078e00ff */
[----:B------:R-:W-:-:S07]  /*343f0*/  IMAD.IADD R13, R2, 0x1, R13 ;  /* 0x00000001020d7824 */ /* 0x000fce00078e020d */
[----:B------:R-:W-:Y:S05]  /*34400*/  WARPSYNC.COLLECTIVE R15, `(.L_x_3165) ;  /* 0x000000000f087348 */ /* 0x000fea0003c00000 */
[----:B------:R0:W1:Y:S02]  /*34410*/  SHFL.UP P6, R14, R13, R12, R11 ;  /* 0x0400000c0d0e7389 */ /* 0x00006400000c000b */
[----:B01----:R-:W-:Y:S01]  /*34420*/  ENDCOLLECTIVE ;  /* 0x000000000000791b */ /* 0x003fe20003800000 */
.L_x_3165:
[----:B------:R-:W-:Y:S01]  /*34430*/  IMAD.MOV.U32 R12, RZ, RZ, 0x4 ;  /* 0x00000004ff0c7424 */ /* 0x000fe200078e00ff */
[----:B------:R-:W-:-:S04]  /*34440*/  SEL R14, R14, RZ, P2 ;  /* 0x000000ff0e0e7207 */ /* 0x000fc80001000000 */
[----:B------:R-:W-:-:S05]  /*34450*/  IADD3 R3, R13, R14, RZ ;  /* 0x0000000e0d037210 */ /* 0x000fca0007ffe0ff */
[----:B------:R-:W-:-:S07]  /*34460*/  IMAD.MOV.U32 R13, RZ, RZ, R3 ;  /* 0x000000ffff0d7224 */ /* 0x000fce00078e0003 */
[----:B------:R-:W-:Y:S05]  /*34470*/  WARPSYNC.COLLECTIVE R15, `(.L_x_3166) ;  /* 0x000000000f087348 */ /* 0x000fea0003c00000 */
[----:B------:R0:W1:Y:S02]  /*34480*/  SHFL.UP P6, R14, R13, R12, R11 ;  /* 0x0400000c0d0e7389 */ /* 0x00006400000c000b */
[----:B01----:R-:W-:Y:S01]  /*34490*/  ENDCOLLECTIVE ;  /* 0x000000000000791b */ /* 0x003fe20003800000 */
.L_x_3166:
[----:B------:R-:W-:Y:S01]  /*344a0*/  IMAD.MOV.U32 R12, RZ, RZ, 0x8 ;  /* 0x00000008ff0c7424 */ /* 0x000fe200078e00ff */
[----:B------:R-:W-:-:S04]  /*344b0*/  SEL R4, R14, RZ, P3 ;  /* 0x000000ff0e047207 */ /* 0x000fc80001800000 */
[----:B------:R-:W-:-:S05]  /*344c0*/  IADD3 R4, R3, R4, RZ ;  /* 0x0000000403047210 */ /* 0x000fca0007ffe0ff */
[----:B------:R-:W-:-:S07]  /*344d0*/  IMAD.MOV.U32 R13, RZ, RZ, R4 ;  /* 0x000000ffff0d7224 */ /* 0x000fce00078e0004 */
[----:B------:R-:W-:Y:S05]  /*344e0*/  WARPSYNC.COLLECTIVE R15, `(.L_x_3167) ;  /* 0x000000000f087348 */ /* 0x000fea0003c00000 */
[----:B------:R0:W1:Y:S02]  /*344f0*/  SHFL.UP P6, R14, R13, R12, R11 ;  /* 0x0400000c0d0e7389 */ /* 0x00006400000c000b */
[----:B01----:R-:W-:Y:S01]  /*34500*/  ENDCOLLECTIVE ;  /* 0x000000000000791b */ /* 0x003fe20003800000 */
.L_x_3167:
[----:B------:R-:W-:Y:S01]  /*34510*/  IMAD.MOV.U32 R12, RZ, RZ, 0x10 ;  /* 0x00000010ff0c7424 */ /* 0x000fe200078e00ff */
[----:B------:R-:W-:-:S04]  /*34520*/  SEL R5, R14, RZ, P4 ;  /* 0x000000ff0e057207 */ /* 0x000fc80002000000 */
[----:B------:R-:W-:-:S05]  /*34530*/  IADD3 R5, R4, R5, RZ ;  /* 0x0000000504057210 */ /* 0x000fca0007ffe0ff */
[----:B------:R-:W-:-:S07]  /*34540*/  IMAD.MOV.U32 R13, RZ, RZ, R5 ;  /* 0x000000ffff0d7224 */ /* 0x000fce00078e0005 */
[----:B------:R-:W-:Y:S05]  /*34550*/  WARPSYNC.COLLECTIVE R15, `(.L_x_3168) ;  /* 0x000000000f087348 */ /* 0x000fea0003c00000 */
[----:B------:R0:W1:Y:S02]  /*34560*/  SHFL.UP P6, R14, R13, R12, R11 ;  /* 0x0400000c0d0e7389 */ /* 0x00006400000c000b */
[----:B01----:R-:W-:Y:S01]  /*34570*/  ENDCOLLECTIVE ;  /* 0x000000000000791b */ /* 0x003fe20003800000 */
.L_x_3168:
        /* <DEDUP_REMOVED lines=8> */
.L_x_3169:
[----:B------:R-:W-:Y:S05]  /*34600*/  BRA `(.L_x_3170) ;  /* 0xffffffa000607947 */ /* 0x000fea000383ffff */
.L_x_2961:
[----:B------:R-:W-:Y:S01]  /*34610*/  BSSY B0, `(.L_x_3171) ;  /* 0x0000006000007945 */ /* 0x000fe20003800000 */
[----:B------:R-:W-:Y:S01]  /*34620*/  PLOP3.LUT P6, PT, P6, PT, PT, 0x8, 0x0 ;  /* 0x000000000000781c */ /* 0x000fe200037ce170 */
[----:B------:R-:W-:-:S12]  /*34630*/  IMAD.MOV.U32 R15, RZ, RZ, -0x1 ;  /* 0xffffffffff0f7424 */ /* 0x000fd800078e00ff */
[----:B01----:R-:W-:Y:S05]  /*34640*/  WARPSYNC.COLLECTIVE R15, `(.L_x_3172) ;  /* 0x000000000f087348 */ /* 0x003fea0003c00000 */
[----:B------:R-:W-:Y:S01]  /*34650*/  VOTE.ANY R14, PT, P6 ;  /* 0x00000000000e7806 */ /* 0x000fe200030e0100 */
[----:B01----:R-:W-:Y:S06]  /*34660*/  ENDCOLLECTIVE ;  /* 0x000000000000791b */ /* 0x003fec0003800000 */
.L_x_3172:
[----:B------:R-:W-:Y:S05]  /*34670*/  BSYNC B0 ;  /* 0x0000000000007941 */ /* 0x000fea0003800000 */
.L_x_3171:
[----:B------:R-:W-:Y:S01]  /*34680*/  IMAD.MOV.U32 R5, RZ, RZ, R14 ;  /* 0x000000ffff057224 */ /* 0x000fe200078e000e */
[----:B------:R-:W-:Y:S01]  /*34690*/  MOV R13, R2 ;  /* 0x00000002000d7202 */ /* 0x000fe20000000f00 */
[----:B------:R-:W-:Y:S01]  /*346a0*/  IMAD.MOV.U32 R11, RZ, RZ, 0x1f ;  /* 0x0000001fff0b7424 */ /* 0x000fe200078e00ff */
[----:B------:R-:W-:Y:S01]  /*346b0*/  MOV R15, 0xffffffff ;  /* 0xffffffff000f7802 */ /* 0x000fe20000000f00 */
[----:B------:R-:W0:Y:S02]  /*346c0*/  POPC R6, R5 ;  /* 0x0000000500067309 */ /* 0x000e240000000000 */
[----:B0-----:R-:W-:-:S07]  /*346d0*/  IMAD.MOV.U32 R12, RZ, RZ, R6 ;  /* 0x000000ffff0c7224 */ /* 0x001fce00078e0006 */
[----:B------:R-:W-:Y:S05]  /*346e0*/  WARPSYNC.COLLECTIVE R15, `(.L_x_3173) ;  /* 0x000000000f087348 */ /* 0x000fea0003c00000 */
[----:B------:R0:W1:Y:S02]  /*346f0*/  SHFL.IDX P6, R14, R13, R12, R11 ;  /* 0x0000000c0d0e7389 */ /* 0x00006400000c000b */
[----:B01----:R-:W-:Y:S01]  /*34700*/  ENDCOLLECTIVE ;  /* 0x000000000000791b */ /* 0x003fe20003800000 */
.L_x_3173:
[----:B------:R-:W-:Y:S01]  /*34710*/  IMAD.MOV.U32 R17, RZ, RZ, R14 ;  /* 0x000000ffff117224 */ /* 0x000fe200078e000e */
[----:B------:R-:W-:Y:S06]  /*34720*/  BRA `(.L_x_3174) ;  /* 0xffffffa000507947 */ /* 0x000fec000383ffff */
.L_x_2963:
[----:B------:R-:W-:Y:S01]  /*34730*/  BSSY B0, `(.L_x_3175) ;  /* 0x0000007000007945 */ /* 0x000fe20003800000 */
[----:B------:R-:W-:Y:S01]  /*34740*/  IMAD.MOV.U32 R13, RZ, RZ, R3 ;  /* 0x000000ffff0d7224 */ /* 0x000fe200078e0003 */
[----:B------:R-:W-:Y:S01]  /*34750*/  MOV R11, 0x1f ;  /* 0x0000001f000b7802 */ /* 0x000fe20000000f00 */
[----:B------:R-:W-:-:S07]  /*34760*/  IMAD.MOV.U32 R15, RZ, RZ, -0x1 ;  /* 0xffffffffff0f7424 */ /* 0x000fce00078e00ff */
[----:B012---:R-:W-:Y:S05]  /*34770*/  WARPSYNC.COLLECTIVE R15, `(.L_x_3176) ;  /* 0x000000000f087348 */ /* 0x007fea0003c00000 */
[----:B------:R3:W4:Y:S02]  /*34780*/  SHFL.IDX P6, R14, R13, R12, R11 ;  /* 0x0000000c0d0e7389 */ /* 0x00072400000c000b */
[----:B01234-:R-:W-:Y:S01]  /*34790*/  ENDCOLLECTIVE ;  /* 0x000000000000791b */ /* 0x01ffe20003800000 */
.L_x_3176:
[----:B------:R-:W-:Y:S05]  /*347a0*/  BSYNC B0 ;  /* 0x0000000000007941 */ /* 0x000fea0003800000 */
.L_x_3175:
[----:B------:R-:W-:Y:S01]  /*347b0*/  IMAD.MOV.U32 R5, RZ, RZ, R14 ;  /* 0x000000ffff057224 */ /* 0x000fe200078e000e */
[----:B------:R-:W-:Y:S06]  /*347c0*/  BRA `(.L_x_2962) ;  /* 0xffffffa000447947 */ /* 0x000fec000383ffff */
.L_x_2967:
[----:B0-----:R0:W1:Y:S02]  /*347d0*/  SYNCS.PHASECHK.TRANS64.TRYWAIT P0, [R4+URZ+0x29820], R0 ;  /* 0x02982000040075a7 */ /* 0x001064000800017f */
[----:B-1----:R-:W-:Y:S05]  /*347e0*/  @!P0 NANOSLEEP.SYNCS 0x989680 ;  /* 0x009896800000895d */ /* 0x002fea0003900000 */
[----:B------:R-:W1:Y:S02]  /*347f0*/  @!P0 SYNCS.PHASECHK.TRANS64 P0, [R4+URZ+0x29820], R0 ;  /* 0x02982000040085a7 */ /* 0x000e64000800007f */
[----:B-1----:R-:W-:Y:S05]  /*34800*/  @!P0 BRA `(.L_x_2967) ;  /* 0xfffffffc00f08947 */ /* 0x002fea000383ffff */
[----:B------:R-:W-:Y:S05]  /*34810*/  BRA `(.L_x_3177) ;  /* 0xffffffa400c47947 */ /* 0x000fea000383ffff */
.L_x_2968:
        /* <DEDUP_REMOVED lines=11> */
.L_x_3179:
[----:B------:R-:W-:Y:S05]  /*348d0*/  BSYNC B0 ;  /* 0x0000000000007941 */ /* 0x000fea0003800000 */
.L_x_3178:
[----:B------:R-:W-:Y:S05]  /*348e0*/  BRA `(.L_x_3180) ;  /* 0xffffffa400ac7947 */ /* 0x000fea000383ffff */
.L_x_2969:
[----:B------:R-:W-:Y:S01]  /*348f0*/  BSSY B0, `(.L_x_3181) ;  /* 0x0000006000007945 */ /* 0x000fe20003800000 */
[----:B------:R-:W-:-:S07]  /*34900*/  IMAD.MOV.U32 R15, RZ, RZ, -0x1 ;  /* 0xffffffffff0f7424 */ /* 0x000fce00078e00ff */
[----:B0-----:R-:W-:Y:S05]  /*34910*/  WARPSYNC.COLLECTIVE R15, `(.L_x_3182) ;  /* 0x000000000f0c7348 */ /* 0x001fea0003c00000 */
[----:B------:R-:W-:Y:S02]  /*34920*/  ELECT P6, UR62, PT ;  /* 0x00000000003e782f */ /* 0x000fe400038c0000 */
[----:B------:R-:W-:Y:S01]  /*34930*/  MOV R14, UR62 ;  /* 0x0000003e000e7c02 */ /* 0x000fe20008000f00 */
[----:B0-----:R-:W-:Y:S10]  /*34940*/  ENDCOLLECTIVE ;  /* 0x000000000000791b */ /* 0x001ff40003800000 */
.L_x_3182:
[----:B------:R-:W-:Y:S05]  /*34950*/  BSYNC B0 ;  /* 0x0000000000007941 */ /* 0x000fea0003800000 */
.L_x_3181:
[----:B------:R-:W-:Y:S05]  /*34960*/  BRA `(.L_x_3183) ;  /* 0xffffffa400a07947 */ /* 0x000fea000383ffff */
.L_x_2971:
[----:B0-----:R0:W1:Y:S02]  /*34970*/  SYNCS.PHASECHK.TRANS64.TRYWAIT P1, [R5+URZ+0x29840], R0 ;  /* 0x02984000050075a7 */ /* 0x001064000802017f */
[----:B-1----:R-:W-:Y:S05]  /*34980*/  @!P1 NANOSLEEP.SYNCS 0x989680 ;  /* 0x009896800000995d */ /* 0x002fea0003900000 */
[----:B------:R-:W1:Y:S02]  /*34990*/  @!P1 SYNCS.PHASECHK.TRANS64 P1, [R5+URZ+0x29840], R0 ;  /* 0x02984000050095a7 */ /* 0x000e64000802007f */
[----:B-1----:R-:W-:Y:S05]  /*349a0*/  @!P1 BRA `(.L_x_2971) ;  /* 0xfffffffc00f09947 */ /* 0x002fea000383ffff */
[----:B------:R-:W-:Y:S05]  /*349b0*/  BRA `(.L_x_3184) ;  /* 0xffffffa400c07947 */ /* 0x000fea000383ffff */
.L_x_2973:
[----:B-1----:R1:W2:Y:S02]  /*349c0*/  SYNCS.PHASECHK.TRANS64.TRYWAIT P1, [R23+URZ+0x29840], R2 ;  /* 0x02984002170075a7 */ /* 0x0022a4000802017f */
[----:B--2---:R-:W-:Y:S05]  /*349d0*/  @!P1 NANOSLEEP.SYNCS 0x989680 ;  /* 0x009896800000995d */ /* 0x004fea0003900000 */
[----:B------:R-:W2:Y:S02]  /*349e0*/  @!P1 SYNCS.PHASECHK.TRANS64 P1, [R23+URZ+0x29840], R2 ;  /* 0x02984002170095a7 */ /* 0x000ea4000802007f */
[----:B--2---:R-:W-:Y:S05]  /*349f0*/  @!P1 BRA `(.L_x_2973) ;  /* 0xfffffffc00f09947 */ /* 0x004fea000383ffff */
[----:B------:R-:W-:Y:S05]  /*34a00*/  BRA `(.L_x_3185) ;  /* 0xffffffa400cc7947 */ /* 0x000fea000383ffff */
.L_x_2975:
[----:B--2---:R2:W3:Y:S02]  /*34a10*/  SYNCS.PHASECHK.TRANS64.TRYWAIT P1, [R5+URZ+0x29860], R0 ;  /* 0x02986000050075a7 */ /* 0x0044e4000802017f */
[----:B---3--:R-:W-:Y:S05]  /*34a20*/  @!P1 NANOSLEEP.SYNCS 0x989680 ;  /* 0x009896800000995d */ /* 0x008fea0003900000 */
[----:B------:R-:W3:Y:S02]  /*34a30*/  @!P1 SYNCS.PHASECHK.TRANS64 P1, [R5+URZ+0x29860], R0 ;  /* 0x02986000050095a7 */ /* 0x000ee4000802007f */
[----:B---3--:R-:W-:Y:S05]  /*34a40*/  @!P1 BRA `(.L_x_2975) ;  /* 0xfffffffc00f09947 */ /* 0x008fea000383ffff */
[----:B------:R-:W-:Y:S05]  /*34a50*/  BRA `(.L_x_3186) ;  /* 0xffffffa400c87947 */ /* 0x000fea000383ffff */
.L_x_2977:
[----:B---3--:R3:W4:Y:S02]  /*34a60*/  SYNCS.PHASECHK.TRANS64.TRYWAIT P1, [R23+URZ+0x29860], R2 ;  /* 0x02986002170075a7 */ /* 0x008724000802017f */
[----:B----4-:R-:W-:Y:S05]  /*34a70*/  @!P1 NANOSLEEP.SYNCS 0x989680 ;  /* 0x009896800000995d */ /* 0x010fea0003900000 */
[----:B------:R-:W4:Y:S02]  /*34a80*/  @!P1 SYNCS.PHASECHK.TRANS64 P1, [R23+URZ+0x29860], R2 ;  /* 0x02986002170095a7 */ /* 0x000f24000802007f */
[----:B----4-:R-:W-:Y:S05]  /*34a90*/  @!P1 BRA `(.L_x_2977) ;  /* 0xfffffffc00f09947 */ /* 0x010fea000383ffff */
[----:B------:R-:W-:Y:S05]  /*34aa0*/  BRA `(.L_x_3187) ;  /* 0xffffffa400c47947 */ /* 0x000fea000383ffff */
.L_x_2979:
[----:B----4-:R4:W0:Y:S02]  /*34ab0*/  SYNCS.PHASECHK.TRANS64.TRYWAIT P1, [R5+URZ+0x29880], R0 ;  /* 0x02988000050075a7 */ /* 0x010824000802017f */
[----:B0-----:R-:W-:Y:S05]  /*34ac0*/  @!P1 NANOSLEEP.SYNCS 0x989680 ;  /* 0x009896800000995d */ /* 0x001fea0003900000 */
[----:B------:R-:W0:Y:S02]  /*34ad0*/  @!P1 SYNCS.PHASECHK.TRANS64 P1, [R5+URZ+0x29880], R0 ;  /* 0x02988000050095a7 */ /* 0x000e24000802007f */
[----:B0-----:R-:W-:Y:S05]  /*34ae0*/  @!P1 BRA `(.L_x_2979) ;  /* 0xfffffffc00f09947 */ /* 0x001fea000383ffff */
[----:B------:R-:W-:Y:S05]  /*34af0*/  BRA `(.L_x_3188) ;  /* 0xffffffa400c07947 */ /* 0x000fea000383ffff */
.L_x_3189:
        /* <DEDUP_REMOVED lines=16> */
.L_x_3198:


//--------------------- .nv.global.init           --------------------------
	.section	.nv.global.init,"aw",@progbits
	.align	4
.nv.global.init:
	.type		_ZZN5flash28permute_output_fp8_VcolmajorIN4cute6TensorINS1_11ArrayEngineIN7cutlass10bfloat16_tELm64EEENS1_6LayoutINS1_5tupleIJNS8_IJNS1_1CILi2EEESA_NS9_ILi16EEEEEENS9_ILi1EEESD_EEENS8_IJNS8_IJSD_SA_NS9_ILi4EEEEEENS9_ILi0EEESH_EEEEEEEEEvRT_E9upper_map,@object
	.size		_ZZN5flash28permute_output_fp8_VcolmajorIN4cute6TensorINS1_11ArrayEngineIN7cutlass10bfloat16_tELm64EEENS1_6LayoutINS1_5tupleIJNS8_IJNS1_1CILi2EEESA_NS9_ILi16EEEEEENS9_ILi1EEESD_EEENS8_IJNS8_IJSD_SA_NS9_ILi4EEEEEENS9_ILi0EEESH_EEEEEEEEEvRT_E9upper_map,($str$23 - _ZZN5flash28permute_output_fp8_VcolmajorIN4cute6TensorINS1_11ArrayEngineIN7cutlass10bfloat16_tELm64EEENS1_6LayoutINS1_5tupleIJNS8_IJNS1_1CILi2EEESA_NS9_ILi16EEEEEENS9_ILi1EEESD_EEENS8_IJNS8_IJSD_SA_NS9_ILi4EEEEEENS9_ILi0EEESH_EEEEEEEEEvRT_E9upper_map)
_ZZN5flash28permute_output_fp8_VcolmajorIN4cute6TensorINS1_11ArrayEngineIN7cutlass10bfloat16_tELm64EEENS1_6LayoutINS1_5tupleIJNS8_IJNS1_1CILi2EEESA_NS9_ILi16EEEEEENS9_ILi1EEESD_EEENS8_IJNS8_IJSD_SA_NS9_ILi4EEEEEENS9_ILi0EEESH_EEEEEEEEEvRT_E9upper_map:
        /*0000*/ 	.byte	0x00, 0x00, 0x00, 0x00, 0x02, 0x00, 0x00, 0x00, 0x03, 0x00, 0x00, 0x00, 0x01, 0x00, 0x00, 0x00
	.type		$str$23,@object
	.size		$str$23,($str$24 - $str$23)
$str$23:
        /*0010*/ 	.byte	0x28, 0x61, 0x64, 0x64, 0x72, 0x65, 0x73, 0x73, 0x20, 0x26, 0x20, 0x6d, 0x61, 0x73, 0x6b, 0x29
        /*0020*/ 	.byte	0x20, 0x3d, 0x3d, 0x20, 0x30, 0x00
	.type		$str$24,@object
	.size		$str$24,(__unnamed_7 - $str$24)
$str$24:
        /*0026*/ 	.byte	0x2f, 0x74, 0x6d, 0x70, 0x2f, 0x6f, 0x73, 0x73, 0x5f, 0x6b, 0x65, 0x72, 0x6e, 0x65, 0x6c, 0x73
        /*0036*/ 	.byte	0x5f, 0x73, 0x72, 0x63, 0x2f, 0x66, 0x6c, 0x61, 0x73, 0x68, 0x5f, 0x61, 0x74, 0x74, 0x65, 0x6e
        /*0046*/ 	.byte	0x74, 0x69, 0x6f, 0x6e, 0x2f, 0x63, 0x73, 0x72, 0x63, 0x2f, 0x63, 0x75, 0x74, 0x6c, 0x61, 0x73
        /*0056*/ 	.byte	0x73, 0x2f, 0x69, 0x6e, 0x63, 0x6c, 0x75, 0x64, 0x65, 0x2f, 0x63, 0x75, 0x74, 0x65, 0x2f, 0x70
        /*0066*/ 	.byte	0x6f, 0x69, 0x6e, 0x74, 0x65, 0x72, 0x5f, 0x66, 0x6c, 0x61, 0x67, 0x67, 0x65, 0x64, 0x2e, 0x68
        /*0076*/ 	.byte	0x70, 0x70, 0x00
	.type		__unnamed_7,@object
	.size		__unnamed_7,(__unnamed_12 - __unnamed_7)
__unnamed_7:
        /* <DEDUP_REMOVED lines=24> */
        /*01f9*/ 	.byte	0x3e, 0x3e, 0x20, 0x26, 0x5d, 0x00
	.type		__unnamed_12,@object
	.size		__unnamed_12,(__unnamed_5 - __unnamed_12)
__unnamed_12:
        /* <DEDUP_REMOVED lines=25> */
	.type		__unnamed_5,@object
	.size		__unnamed_5,(__unnamed_10 - __unnamed_5)
__unnamed_5:
        /* <DEDUP_REMOVED lines=25> */
	.type		__unnamed_10,@object
	.size		__unnamed_10,(__unnamed_3 - __unnamed_10)
__unnamed_10:
        /* <DEDUP_REMOVED lines=29> */
        /*06db*/ 	.byte	0x5d, 0x00
	.type		__unnamed_3,@object
	.size		__unnamed_3,(__unnamed_9 - __unnamed_3)
__unnamed_3:
        /* <DEDUP_REMOVED lines=30> */
	.type		__unnamed_9,@object
	.size		__unnamed_9,(__unnamed_2 - __unnamed_9)
__unnamed_9:
        /* <DEDUP_REMOVED lines=30> */
	.type		__unnamed_2,@object
	.size		__unnamed_2,(__unnamed_11 - __unnamed_2)
__unnamed_2:
        /* <DEDUP_REMOVED lines=30> */
	.type		__unnamed_11,@object
	.size		__unnamed_11,(__unnamed_4 - __unnamed_11)
__unnamed_11:
        /* <DEDUP_REMOVED lines=30> */
	.type		__unnamed_4,@object
	.size		__unnamed_4,(__unnamed_6 - __unnamed_4)
__unnamed_4:
        /* <DEDUP_REMOVED lines=30> */
	.type		__unnamed_6,@object
	.size		__unnamed_6,(__unnamed_8 - __unnamed_6)
__unnamed_6:
        /* <DEDUP_REMOVED lines=29> */
        /*11c7*/ 	.byte	0x3e, 0x5d, 0x00
	.type		__unnamed_8,@object
	.size		__unnamed_8,(__unnamed_1 - __unnamed_8)
__unnamed_8:
        /* <DEDUP_REMOVED lines=30> */
	.type		__unnamed_1,@object
	.size		__unnamed_1,(.L_0 - __unnamed_1)
__unnamed_1:
        /* <DEDUP_REMOVED lines=29> */
        /*156e*/ 	.byte	0x3e, 0x20, 0x26, 0x5d, 0x00
.L_0:


//--------------------- .nv.shared._ZN7cutlass13device_kernelIN5flash11enable_sm90INS1_16FlashAttnFwdSm90INS1_25CollectiveMainloopFwdSm90ILi2EN4cute5tupleIJNS5_1CILi1EEES8_S8_EEENS6_IJNS7_ILi128EEENS7_ILi160EEENS7_ILi192EEEEEELi128ENS_12float_e4m3_tEfNS_4arch4Sm90ELb0ELb0ELb1ELb0ELb1ELb0ELb0ELb1ELb1ELb1ELb0ELb0EEENS1_21CollectiveEpilogueFwdINS6_IJSA_SA_SB_EEES9_NS_10bfloat16_tESG_Li256ELb0ELb1ELb0ELb1EEENS1_29StaticPersistentTileSchedulerILb0EEEEEEEEEvNT_6ParamsE --------------------------
	.section	.nv.shared._ZN7cutlass13device_kernelIN5flash11enable_sm90INS1_16FlashAttnFwdSm90INS1_25CollectiveMainloopFwdSm90ILi2EN4cute5tupleIJNS5_1CILi1EEES8_S8_EEENS6_IJNS7_ILi128EEENS7_ILi160EEENS7_ILi192EEEEEELi128ENS_12float_e4m3_tEfNS_4arch4Sm90ELb0ELb0ELb1ELb0ELb1ELb0ELb0ELb1ELb1ELb1ELb0ELb0EEENS1_21CollectiveEpilogueFwdINS6_IJSA_SA_SB_EEES9_NS_10bfloat16_tESG_Li256ELb0ELb1ELb0ELb1EEENS1_29StaticPersistentTileSchedulerILb0EEEEEEEEEvNT_6ParamsE,"aw",@nobits
	.sectionflags	@""
	.align	16
	.zero		1024


//--------------------- .nv.shared.reserved.0     --------------------------
	.section	.nv.shared.reserved.0,"aw",@nobits
	.weak		__nv_reservedSMEM_offset_0_alias
	.size		__nv_reservedSMEM_offset_0_alias, 0, 0
	.other		__nv_reservedSMEM_offset_0_alias,@"STO_CUDA_RESERVED_SHARED STV_DEFAULT"
__nv_reservedSMEM_offset_0_alias:
	.zero		0


//--------------------- .nv.global                --------------------------
	.section	.nv.global,"aw",@nobits
.nv.global:
	.type		_ZN84_INTERNAL_e8e19953_48_flash_fwd_hdim192_128_e4m3_paged_softcap_sm90_cu_4cb42ef5_30144cute1_E,@object
	.size		_ZN84_INTERNAL_e8e19953_48_flash_fwd_hdim192_128_e4m3_paged_softcap_sm90_cu_4cb42ef5_30144cute1_E,(_ZN84_INTERNAL_e8e19953_48_flash_fwd_hdim192_128_e4m3_paged_softcap_sm90_cu_4cb42ef5_30144cuda3std3__45__cpo6cbeginE - _ZN84_INTERNAL_e8e19953_48_flash_fwd_hdim192_128_e4m3_paged_softcap_sm90_cu_4cb42ef5_30144cute1_E)
_ZN84_INTERNAL_e8e19953_48_flash_fwd_hdim192_128_e4m3_paged_softcap_sm90_cu_4cb42ef5_30144cute1_E:
	.zero		1
	.type		_ZN84_INTERNAL_e8e19953_48_flash_fwd_hdim192_128_e4m3_paged_softcap_sm90_cu_4cb42ef5_30144cuda3std3__45__cpo6cbeginE,@object
	.size		_ZN84_INTERNAL_e8e19953_48_flash_fwd_hdim192_128_e4m3_paged_softcap_sm90_cu_4cb42ef5_30144cuda3std3__45__cpo6cbeginE,(_ZN84_INTERNAL_e8e19953_48_flash_fwd_hdim192_128_e4m3_paged_softcap_sm90_cu_4cb42ef5_30144cuda3std3__48in_placeE - _ZN84_INTERNAL_e8e19953_48_flash_fwd_hdim192_128_e4m3_paged_softcap_sm90_cu_4cb42ef5_30144cuda3std3__45__cpo6cbeginE)
_ZN84_INTERNAL_e8e19953_48_flash_fwd_hdim192_128_e4m3_paged_softcap_sm90_cu_4cb42ef5_30144cuda3std3__45__cpo6cbeginE:
	.zero		1
	.type		_ZN84_INTERNAL_e8e19953_48_flash_fwd_hdim192_128_e4m3_paged_softcap_sm90_cu_4cb42ef5_30144cuda3std3__48in_placeE,@object
	.size		_ZN84_INTERNAL_e8e19953_48_flash_fwd_hdim192_128_e4m3_paged_softcap_sm90_cu_4cb42ef5_30144cuda3std3__48in_placeE,(_ZN84_INTERNAL_e8e19953_48_flash_fwd_hdim192_128_e4m3_paged_softcap_sm90_cu_4cb42ef5_30144cuda3std6ranges3__45__cpo9iter_moveE - _ZN84_INTERNAL_e8e19953_48_flash_fwd_hdim192_128_e4m3_paged_softcap_sm90_cu_4cb42ef5_30144cuda3std3__48in_placeE)
_ZN84_INTERNAL_e8e19953_48_flash_fwd_hdim192_128_e4m3_paged_softcap_sm90_cu_4cb42ef5_30144cuda3std3__48in_placeE:
	.zero		1
	.type		_ZN84_INTERNAL_e8e19953_48_flash_fwd_hdim192_128_e4m3_paged_softcap_sm90_cu_4cb42ef5_30144cuda3std6ranges3__45__cpo9iter_moveE,@object
	.size		_ZN84_INTERNAL_e8e19953_48_flash_fwd_hdim192_128_e4m3_paged_softcap_sm90_cu_4cb42ef5_30144cuda3std6ranges3__45__cpo9iter_moveE,(_ZN84_INTERNAL_e8e19953_48_flash_fwd_hdim192_128_e4m3_paged_softcap_sm90_cu_4cb42ef5_30144cuda3std3__45__cpo5beginE - _ZN84_INTERNAL_e8e19953_48_flash_fwd_hdim192_128_e4m3_paged_softcap_sm90_cu_4cb42ef5_30144cuda3std6ranges3__45__cpo9iter_moveE)
_ZN84_INTERNAL_e8e19953_48_flash_fwd_hdim192_128_e4m3_paged_softcap_sm90_cu_4cb42ef5_30144cuda3std6ranges3__45__cpo9iter_moveE:
	.zero		1
	.type		_ZN84_INTERNAL_e8e19953_48_flash_fwd_hdim192_128_e4m3_paged_softcap_sm90_cu_4cb42ef5_30144cuda3std3__45__cpo5beginE,@object
	.size		_ZN84_INTERNAL_e8e19953_48_flash_fwd_hdim192_128_e4m3_paged_softcap_sm90_cu_4cb42ef5_30144cuda3std3__45__cpo5beginE,(_ZN84_INTERNAL_e8e19953_48_flash_fwd_hdim192_128_e4m3_paged_softcap_sm90_cu_4cb42ef5_30144cuda3std3__486_GLOBAL__N__e8e19953_48_flash_fwd_hdim192_128_e4m3_paged_softcap_sm90_cu_4cb42ef5_30146ignoreE - _ZN84_INTERNAL_e8e19953_48_flash_fwd_hdim192_128_e4m3_paged_softcap_sm90_cu_4cb42ef5_30144cuda3std3__45__cpo5beginE)
_ZN84_INTERNAL_e8e19953_48_flash_fwd_hdim192_128_e4m3_paged_softcap_sm90_cu_4cb42ef5_30144cuda3std3__45__cpo5beginE:
	.zero		1
	.type		_ZN84_INTERNAL_e8e19953_48_flash_fwd_hdim192_128_e4m3_paged_softcap_sm90_cu_4cb42ef5_30144cuda3std3__486_GLOBAL__N__e8e19953_48_flash_fwd_hdim192_128_e4m3_paged_softcap_sm90_cu_4cb42ef5_30146ignoreE,@object
	.size		_ZN84_INTERNAL_e8e19953_48_flash_fwd_hdim192_128_e4m3_paged_softcap_sm90_cu_4cb42ef5_30144cuda3std3__486_GLOBAL__N__e8e19953_48_flash_fwd_hdim192_128_e4m3_paged_softcap_sm90_cu_4cb42ef5_30146ignoreE,(_ZN84_INTERNAL_e8e19953_48_flash_fwd_hdim192_128_e4m3_paged_softcap_sm90_cu_4cb42ef5_30144cute7productE - _ZN84_INTERNAL_e8e19953_48_flash_fwd_hdim192_128_e4m3_paged_softcap_sm90_cu_4cb42ef5_30144cuda3std3__486_GLOBAL__N__e8e19953_48_flash_fwd_hdim192_128_e4m3_paged_softcap_sm90_cu_4cb42ef5_30146ignoreE)
_ZN84_INTERNAL_e8e19953_48_flash_fwd_hdim192_128_e4m3_paged_softcap_sm90_cu_4cb42ef5_30144cuda3std3__486_GLOBAL__N__e8e19953_48_flash_fwd_hdim192_128_e4m3_paged_softcap_sm90_cu_4cb42ef5_30146ignoreE:
	.zero		1
	.type		_ZN84_INTERNAL_e8e19953_48_flash_fwd_hdim192_128_e4m3_paged_softcap_sm90_cu_4cb42ef5_30144cute7productE,@object
	.size		_ZN84_INTERNAL_e8e19953_48_flash_fwd_hdim192_128_e4m3_paged_softcap_sm90_cu_4cb42ef5_30144cute7productE,(_ZN84_INTERNAL_e8e19953_48_flash_fwd_hdim192_128_e4m3_paged_softcap_sm90_cu_4cb42ef5_30144cuda3std3__45__cpo3endE - _ZN84_INTERNAL_e8e19953_48_flash_fwd_hdim192_128_e4m3_paged_softcap_sm90_cu_4cb42ef5_30144cute7productE)
_ZN84_INTERNAL_e8e19953_48_flash_fwd_hdim192_128_e4m3_paged_softcap_sm90_cu_4cb42ef5_30144cute7productE:
	.zero		1
	.type		_ZN84_INTERNAL_e8e19953_48_flash_fwd_hdim192_128_e4m3_paged_softcap_sm90_cu_4cb42ef5_30144cuda3std3__45__cpo3endE,@object
	.size		_ZN84_INTERNAL_e8e19953_48_flash_fwd_hdim192_128_e4m3_paged_softcap_sm90_cu_4cb42ef5_30144cuda3std3__45__cpo3endE,(_ZN84_INTERNAL_e8e19953_48_flash_fwd_hdim192_128_e4m3_paged_softcap_sm90_cu_4cb42ef5_30144cuda3std3__419piecewise_constructE - _ZN84_INTERNAL_e8e19953_48_flash_fwd_hdim192_128_e4m3_paged_softcap_sm90_cu_4cb42ef5_30144cuda3std3__45__cpo3endE)
_ZN84_INTERNAL_e8e19953_48_flash_fwd_hdim192_128_e4m3_paged_softcap_sm90_cu_4cb42ef5_30144cuda3std3__45__cpo3endE:
	.zero		1
	.type		_ZN84_INTERNAL_e8e19953_48_flash_fwd_hdim192_128_e4m3_paged_softcap_sm90_cu_4cb42ef5_30144cuda3std3__419piecewise_constructE,@object
	.size		_ZN84_INTERNAL_e8e19953_48_flash_fwd_hdim192_128_e4m3_paged_softcap_sm90_cu_4cb42ef5_30144cuda3std3__419piecewise_constructE,(_ZN84_INTERNAL_e8e19953_48_flash_fwd_hdim192_128_e4m3_paged_softcap_sm90_cu_4cb42ef5_30144cuda3std3__45__cpo4cendE - _ZN84_INTERNAL_e8e19953_48_flash_fwd_hdim192_128_e4m3_paged_softcap_sm90_cu_4cb42ef5_30144cuda3std3__419piecewise_constructE)
_ZN84_INTERNAL_e8e19953_48_flash_fwd_hdim192_128_e4m3_paged_softcap_sm90_cu_4cb42ef5_30144cuda3std3__419piecewise_constructE:
	.zero		1
	.type		_ZN84_INTERNAL_e8e19953_48_flash_fwd_hdim192_128_e4m3_paged_softcap_sm90_cu_4cb42ef5_30144cuda3std3__45__cpo4cendE,@object
	.size		_ZN84_INTERNAL_e8e19953_48_flash_fwd_hdim192_128_e4m3_paged_softcap_sm90_cu_4cb42ef5_30144cuda3std3__45__cpo4cendE,(_ZN84_INTERNAL_e8e19953_48_flash_fwd_hdim192_128_e4m3_paged_softcap_sm90_cu_4cb42ef5_30144cuda3std6ranges3__45__cpo4swapE - _ZN84_INTERNAL_e8e19953_48_flash_fwd_hdim192_128_e4m3_paged_softcap_sm90_cu_4cb42ef5_30144cuda3std3__45__cpo4cendE)
_ZN84_INTERNAL_e8e19953_48_flash_fwd_hdim192_128_e4m3_paged_softcap_sm90_cu_4cb42ef5_30144cuda3std3__45__cpo4cendE:
	.zero		1
	.type		_ZN84_INTERNAL_e8e19953_48_flash_fwd_hdim192_128_e4m3_paged_softcap_sm90_cu_4cb42ef5_30144cuda3std6ranges3__45__cpo4swapE,@object
	.size		_ZN84_INTERNAL_e8e19953_48_flash_fwd_hdim192_128_e4m3_paged_softcap_sm90_cu_4cb42ef5_30144cuda3std6ranges3__45__cpo4swapE,(.L_20 - _ZN84_INTERNAL_e8e19953_48_flash_fwd_hdim192_128_e4m3_paged_softcap_sm90_cu_4cb42ef5_30144cuda3std6ranges3__45__cpo4swapE)
_ZN84_INTERNAL_e8e19953_48_flash_fwd_hdim192_128_e4m3_paged_softcap_sm90_cu_4cb42ef5_30144cuda3std6ranges3__45__cpo4swapE:
	.zero		1
.L_20:


//--------------------- .nv.shared._ZN7cutlass13device_kernelIN5flash11enable_sm90INS1_16FlashAttnFwdSm90INS1_25CollectiveMainloopFwdSm90ILi2EN4cute5tupleIJNS5_1CILi1EEES8_S8_EEENS6_IJNS7_ILi128EEENS7_ILi160EEENS7_ILi192EEEEEELi128ENS_12float_e4m3_tEfNS_4arch4Sm90ELb0ELb0ELb1ELb1ELb1ELb0ELb0ELb1ELb1ELb1ELb0ELb0EEENS1_21CollectiveEpilogueFwdINS6_IJSA_SA_SB_EEES9_NS_10bfloat16_tESG_Li256ELb1ELb1ELb0ELb1EEENS1_36VarlenDynamicPersistentTileSchedulerILi128ELi160ELi256ELi128ELb0ELb1ELb1ELb0ELb1ELb1EEEEEEEEEvNT_6ParamsE --------------------------
	.section	.nv.shared._ZN7cutlass13device_kernelIN5flash11enable_sm90INS1_16FlashAttnFwdSm90INS1_25CollectiveMainloopFwdSm90ILi2EN4cute5tupleIJNS5_1CILi1EEES8_S8_EEENS6_IJNS7_ILi128EEENS7_ILi160EEENS7_ILi192EEEEEELi128ENS_12float_e4m3_tEfNS_4arch4Sm90ELb0ELb0ELb1ELb1ELb1ELb0ELb0ELb1ELb1ELb1ELb0ELb0EEENS1_21CollectiveEpilogueFwdINS6_IJSA_SA_SB_EEES9_NS_10bfloat16_tESG_Li256ELb1ELb1ELb0ELb1EEENS1_36VarlenDynamicPersistentTileSchedulerILi128ELi160ELi256ELi128ELb0ELb1ELb1ELb0ELb1ELb1EEEEEEEEEvNT_6ParamsE,"aw",@nobits
	.sectionflags	@""
	.align	16
	.zero		1024


//--------------------- .nv.shared._ZN7cutlass13device_kernelIN5flash11enable_sm90INS1_16FlashAttnFwdSm90INS1_25CollectiveMainloopFwdSm90ILi2EN4cute5tupleIJNS5_1CILi1EEES8_S8_EEENS6_IJNS7_ILi128EEENS7_ILi160EEENS7_ILi192EEEEEELi128ENS_12float_e4m3_tEfNS_4arch4Sm90ELb0ELb0ELb1ELb1ELb1ELb1ELb0ELb1ELb1ELb1ELb0ELb0EEENS1_21CollectiveEpilogueFwdINS6_IJSA_SA_SB_EEES9_NS_10bfloat16_tESG_Li256ELb1ELb1ELb0ELb1EEENS1_36VarlenDynamicPersistentTileSchedulerILi128ELi160ELi256ELi128ELb0ELb1ELb1ELb0ELb1ELb1EEEEEEEEEvNT_6ParamsE --------------------------
	.section	.nv.shared._ZN7cutlass13device_kernelIN5flash11enable_sm90INS1_16FlashAttnFwdSm90INS1_25CollectiveMainloopFwdSm90ILi2EN4cute5tupleIJNS5_1CILi1EEES8_S8_EEENS6_IJNS7_ILi128EEENS7_ILi160EEENS7_ILi192EEEEEELi128ENS_12float_e4m3_tEfNS_4arch4Sm90ELb0ELb0ELb1ELb1ELb1ELb1ELb0ELb1ELb1ELb1ELb0ELb0EEENS1_21CollectiveEpilogueFwdINS6_IJSA_SA_SB_EEES9_NS_10bfloat16_tESG_Li256ELb1ELb1ELb0ELb1EEENS1_36VarlenDynamicPersistentTileSchedulerILi128ELi160ELi256ELi128ELb0ELb1ELb1ELb0ELb1ELb1EEEEEEEEEvNT_6ParamsE,"aw",@nobits
	.sectionflags	@""
	.align	16
	.zero		1024


//--------------------- .nv.shared._ZN7cutlass13device_kernelIN5flash11enable_sm90INS1_16FlashAttnFwdSm90INS1_25CollectiveMainloopFwdSm90ILi2EN4cute5tupleIJNS5_1CILi1EEES8_S8_EEENS6_IJNS7_ILi128EEESA_NS7_ILi192EEEEEELi128ENS_12float_e4m3_tEfNS_4arch4Sm90ELb0ELb1ELb1ELb0ELb1ELb0ELb0ELb1ELb1ELb1ELb0ELb0EEENS1_21CollectiveEpilogueFwdINS6_IJSA_SA_SA_EEES9_NS_10bfloat16_tESF_Li256ELb0ELb1ELb0ELb1EEENS1_30DynamicPersistentTileSchedulerILi256ELi128ELb0ELb1ELb1EEEEEEEEEvNT_6ParamsE --------------------------
	.section	.nv.shared._ZN7cutlass13device_kernelIN5flash11enable_sm90INS1_16FlashAttnFwdSm90INS1_25CollectiveMainloopFwdSm90ILi2EN4cute5tupleIJNS5_1CILi1EEES8_S8_EEENS6_IJNS7_ILi128EEESA_NS7_ILi192EEEEEELi128ENS_12float_e4m3_tEfNS_4arch4Sm90ELb0ELb1ELb1ELb0ELb1ELb0ELb0ELb1ELb1ELb1ELb0ELb0EEENS1_21CollectiveEpilogueFwdINS6_IJSA_SA_SA_EEES9_NS_10bfloat16_tESF_Li256ELb0ELb1ELb0ELb1EEENS1_30DynamicPersistentTileSchedulerILi256ELi128ELb0ELb1ELb1EEEEEEEEEvNT_6ParamsE,"aw",@nobits
	.sectionflags	@""
	.align	16
	.zero		1024


//--------------------- .nv.shared._ZN7cutlass13device_kernelIN5flash11enable_sm90INS1_16FlashAttnFwdSm90INS1_25CollectiveMainloopFwdSm90ILi2EN4cute5tupleIJNS5_1CILi1EEES8_S8_EEENS6_IJNS7_ILi128EEESA_NS7_ILi192EEEEEELi128ENS_12float_e4m3_tEfNS_4arch4Sm90ELb0ELb1ELb1ELb1ELb1ELb0ELb0ELb1ELb1ELb1ELb0ELb0EEENS1_21CollectiveEpilogueFwdINS6_IJSA_SA_SA_EEES9_NS_10bfloat16_tESF_Li256ELb1ELb1ELb0ELb1EEENS1_36VarlenDynamicPersistentTileSchedulerILi128ELi128ELi256ELi128ELb0ELb1ELb1ELb1ELb0ELb1EEEEEEEEEvNT_6ParamsE --------------------------
	.section	.nv.shared._ZN7cutlass13device_kernelIN5flash11enable_sm90INS1_16FlashAttnFwdSm90INS1_25CollectiveMainloopFwdSm90ILi2EN4cute5tupleIJNS5_1CILi1EEES8_S8_EEENS6_IJNS7_ILi128EEESA_NS7_ILi192EEEEEELi128ENS_12float_e4m3_tEfNS_4arch4Sm90ELb0ELb1ELb1ELb1ELb1ELb0ELb0ELb1ELb1ELb1ELb0ELb0EEENS1_21CollectiveEpilogueFwdINS6_IJSA_SA_SA_EEES9_NS_10bfloat16_tESF_Li256ELb1ELb1ELb0ELb1EEENS1_36VarlenDynamicPersistentTileSchedulerILi128ELi128ELi256ELi128ELb0ELb1ELb1ELb1ELb0ELb1EEEEEEEEEvNT_6ParamsE,"aw",@nobits
	.sectionflags	@""
	.align	16
	.zero		1024


//--------------------- .nv.shared._ZN7cutlass13device_kernelIN5flash11enable_sm90INS1_16FlashAttnFwdSm90INS1_25CollectiveMainloopFwdSm90ILi2EN4cute5tupleIJNS5_1CILi1EEES8_S8_EEENS6_IJNS7_ILi128EEESA_NS7_ILi192EEEEEELi128ENS_12float_e4m3_tEfNS_4arch4Sm90ELb0ELb1ELb1ELb1ELb1ELb1ELb0ELb1ELb1ELb1ELb0ELb0EEENS1_21CollectiveEpilogueFwdINS6_IJSA_SA_SA_EEES9_NS_10bfloat16_tESF_Li256ELb1ELb1ELb0ELb1EEENS1_36VarlenDynamicPersistentTileSchedulerILi128ELi128ELi256ELi128ELb0ELb1ELb1ELb1ELb0ELb1EEEEEEEEEvNT_6ParamsE --------------------------
	.section	.nv.shared._ZN7cutlass13device_kernelIN5flash11enable_sm90INS1_16FlashAttnFwdSm90INS1_25CollectiveMainloopFwdSm90ILi2EN4cute5tupleIJNS5_1CILi1EEES8_S8_EEENS6_IJNS7_ILi128EEESA_NS7_ILi192EEEEEELi128ENS_12float_e4m3_tEfNS_4arch4Sm90ELb0ELb1ELb1ELb1ELb1ELb1ELb0ELb1ELb1ELb1ELb0ELb0EEENS1_21CollectiveEpilogueFwdINS6_IJSA_SA_SA_EEES9_NS_10bfloat16_tESF_Li256ELb1ELb1ELb0ELb1EEENS1_36VarlenDynamicPersistentTileSchedulerILi128ELi128ELi256ELi128ELb0ELb1ELb1ELb1ELb0ELb1EEEEEEEEEvNT_6ParamsE,"aw",@nobits
	.sectionflags	@""
	.align	16
	.zero		1024


//--------------------- .nv.shared._ZN7cutlass13device_kernelIN5flash11enable_sm90INS1_16FlashAttnFwdSm90INS1_25CollectiveMainloopFwdSm90ILi2EN4cute5tupleIJNS5_1CILi1EEES8_S8_EEENS6_IJNS7_ILi128EEENS7_ILi160EEENS7_ILi192EEEEEELi128ENS_12float_e4m3_tEfNS_4arch4Sm90ELb1ELb0ELb1ELb0ELb1ELb0ELb0ELb1ELb1ELb1ELb0ELb0EEENS1_21CollectiveEpilogueFwdINS6_IJSA_SA_SB_EEES9_NS_10bfloat16_tESG_Li256ELb0ELb1ELb0ELb1EEENS1_30DynamicPersistentTileSchedulerILi256ELi128ELb0ELb1ELb1EEEEEEEEEvNT_6ParamsE --------------------------
	.section	.nv.shared._ZN7cutlass13device_kernelIN5flash11enable_sm90INS1_16FlashAttnFwdSm90INS1_25CollectiveMainloopFwdSm90ILi2EN4cute5tupleIJNS5_1CILi1EEES8_S8_EEENS6_IJNS7_ILi128EEENS7_ILi160EEENS7_ILi192EEEEEELi128ENS_12float_e4m3_tEfNS_4arch4Sm90ELb1ELb0ELb1ELb0ELb1ELb0ELb0ELb1ELb1ELb1ELb0ELb0EEENS1_21CollectiveEpilogueFwdINS6_IJSA_SA_SB_EEES9_NS_10bfloat16_tESG_Li256ELb0ELb1ELb0ELb1EEENS1_30DynamicPersistentTileSchedulerILi256ELi128ELb0ELb1ELb1EEEEEEEEEvNT_6ParamsE,"aw",@nobits
	.sectionflags	@""
	.align	16
	.zero		1024


//--------------------- .nv.shared._ZN7cutlass13device_kernelIN5flash11enable_sm90INS1_16FlashAttnFwdSm90INS1_25CollectiveMainloopFwdSm90ILi2EN4cute5tupleIJNS5_1CILi1EEES8_S8_EEENS6_IJNS7_ILi128EEENS7_ILi160EEENS7_ILi192EEEEEELi128ENS_12float_e4m3_tEfNS_4arch4Sm90ELb1ELb0ELb1ELb1ELb1ELb0ELb0ELb1ELb1ELb1ELb0ELb0EEENS1_21CollectiveEpilogueFwdINS6_IJSA_SA_SB_EEES9_NS_10bfloat16_tESG_Li256ELb1ELb1ELb0ELb1EEENS1_36VarlenDynamicPersistentTileSchedulerILi128ELi160ELi256ELi128ELb0ELb1ELb1ELb1ELb1ELb1EEEEEEEEEvNT_6ParamsE --------------------------
	.section	.nv.shared._ZN7cutlass13device_kernelIN5flash11enable_sm90INS1_16FlashAttnFwdSm90INS1_25CollectiveMainloopFwdSm90ILi2EN4cute5tupleIJNS5_1CILi1EEES8_S8_EEENS6_IJNS7_ILi128EEENS7_ILi160EEENS7_ILi192EEEEEELi128ENS_12float_e4m3_tEfNS_4arch4Sm90ELb1ELb0ELb1ELb1ELb1ELb0ELb0ELb1ELb1ELb1ELb0ELb0EEENS1_21CollectiveEpilogueFwdINS6_IJSA_SA_SB_EEES9_NS_10bfloat16_tESG_Li256ELb1ELb1ELb0ELb1EEENS1_36VarlenDynamicPersistentTileSchedulerILi128ELi160ELi256ELi128ELb0ELb1ELb1ELb1ELb1ELb1EEEEEEEEEvNT_6ParamsE,"aw",@nobits
	.sectionflags	@""
	.align	16
	.zero		1024


//--------------------- .nv.shared._ZN7cutlass13device_kernelIN5flash11enable_sm90INS1_16FlashAttnFwdSm90INS1_25CollectiveMainloopFwdSm90ILi2EN4cute5tupleIJNS5_1CILi1EEES8_S8_EEENS6_IJNS7_ILi128EEENS7_ILi160EEENS7_ILi192EEEEEELi128ENS_12float_e4m3_tEfNS_4arch4Sm90ELb1ELb0ELb1ELb1ELb1ELb1ELb0ELb1ELb1ELb1ELb0ELb0EEENS1_21CollectiveEpilogueFwdINS6_IJSA_SA_SB_EEES9_NS_10bfloat16_tESG_Li256ELb1ELb1ELb0ELb1EEENS1_36VarlenDynamicPersistentTileSchedulerILi128ELi160ELi256ELi128ELb0ELb1ELb1ELb1ELb1ELb1EEEEEEEEEvNT_6ParamsE --------------------------
	.section	.nv.shared._ZN7cutlass13device_kernelIN5flash11enable_sm90INS1_16FlashAttnFwdSm90INS1_25CollectiveMainloopFwdSm90ILi2EN4cute5tupleIJNS5_1CILi1EEES8_S8_EEENS6_IJNS7_ILi128EEENS7_ILi160EEENS7_ILi192EEEEEELi128ENS_12float_e4m3_tEfNS_4arch4Sm90ELb1ELb0ELb1ELb1ELb1ELb1ELb0ELb1ELb1ELb1ELb0ELb0EEENS1_21CollectiveEpilogueFwdINS6_IJSA_SA_SB_EEES9_NS_10bfloat16_tESG_Li256ELb1ELb1ELb0ELb1EEENS1_36VarlenDynamicPersistentTileSchedulerILi128ELi160ELi256ELi128ELb0ELb1ELb1ELb1ELb1ELb1EEEEEEEEEvNT_6ParamsE,"aw",@nobits
	.sectionflags	@""
	.align	16
	.zero		1024


//--------------------- .nv.constant0._ZN7cutlass13device_kernelIN5flash11enable_sm90INS1_16FlashAttnFwdSm90INS1_25CollectiveMainloopFwdSm90ILi2EN4cute5tupleIJNS5_1CILi1EEES8_S8_EEENS6_IJNS7_ILi128EEENS7_ILi160EEENS7_ILi192EEEEEELi128ENS_12float_e4m3_tEfNS_4arch4Sm90ELb0ELb0ELb1ELb0ELb1ELb0ELb0ELb1ELb1ELb1ELb0ELb0EEENS1_21CollectiveEpilogueFwdINS6_IJSA_SA_SB_EEES9_NS_10bfloat16_tESG_Li256ELb0ELb1ELb0ELb1EEENS1_29StaticPersistentTileSchedulerILb0EEEEEEEEEvNT_6ParamsE --------------------------
	.section	.nv.constant0._ZN7cutlass13device_kernelIN5flash11enable_sm90INS1_16FlashAttnFwdSm90INS1_25CollectiveMainloopFwdSm90ILi2EN4cute5tupleIJNS5_1CILi1EEES8_S8_EEENS6_IJNS7_ILi128EEENS7_ILi160EEENS7_ILi192EEEEEELi128ENS_12float_e4m3_tEfNS_4arch4Sm90ELb0ELb0ELb1ELb0ELb1ELb0ELb0ELb1ELb1ELb1ELb0ELb0EEENS1_21CollectiveEpilogueFwdINS6_IJSA_SA_SB_EEES9_NS_10bfloat16_tESG_Li256ELb0ELb1ELb0ELb1EEENS1_29StaticPersistentTileSchedulerILb0EEEEEEEEEvNT_6ParamsE,"a",@progbits
	.sectionflags	@""
	.align	4
.nv.constant0._ZN7cutlass13device_kernelIN5flash11enable_sm90INS1_16FlashAttnFwdSm90INS1_25CollectiveMainloopFwdSm90ILi2EN4cute5tupleIJNS5_1CILi1EEES8_S8_EEENS6_IJNS7_ILi128EEENS7_ILi160EEENS7_ILi192EEEEEELi128ENS_12float_e4m3_tEfNS_4arch4Sm90ELb0ELb0ELb1ELb0ELb1ELb0ELb0ELb1ELb1ELb1ELb0ELb0EEENS1_21CollectiveEpilogueFwdINS6_IJSA_SA_SB_EEES9_NS_10bfloat16_tESG_Li256ELb0ELb1ELb0ELb1EEENS1_29StaticPersistentTileSchedulerILb0EEEEEEEEEvNT_6ParamsE:
	.zero		3200


//--------------------- .nv.constant0._ZN7cutlass13device_kernelIN5flash11enable_sm90INS1_16FlashAttnFwdSm90INS1_25CollectiveMainloopFwdSm90ILi2EN4cute5tupleIJNS5_1CILi1EEES8_S8_EEENS6_IJNS7_ILi128EEENS7_ILi160EEENS7_ILi192EEEEEELi128ENS_12float_e4m3_tEfNS_4arch4Sm90ELb0ELb0ELb1ELb1ELb1ELb0ELb0ELb1ELb1ELb1ELb0ELb0EEENS1_21CollectiveEpilogueFwdINS6_IJSA_SA_SB_EEES9_NS_10bfloat16_tESG_Li256ELb1ELb1ELb0ELb1EEENS1_36VarlenDynamicPersistentTileSchedulerILi128ELi160ELi256ELi128ELb0ELb1ELb1ELb0ELb1ELb1EEEEEEEEEvNT_6ParamsE --------------------------
	.section	.nv.constant0._ZN7cutlass13device_kernelIN5flash11enable_sm90INS1_16FlashAttnFwdSm90INS1_25CollectiveMainloopFwdSm90ILi2EN4cute5tupleIJNS5_1CILi1EEES8_S8_EEENS6_IJNS7_ILi128EEENS7_ILi160EEENS7_ILi192EEEEEELi128ENS_12float_e4m3_tEfNS_4arch4Sm90ELb0ELb0ELb1ELb1ELb1ELb0ELb0ELb1ELb1ELb1ELb0ELb0EEENS1_21CollectiveEpilogueFwdINS6_IJSA_SA_SB_EEES9_NS_10bfloat16_tESG_Li256ELb1ELb1ELb0ELb1EEENS1_36VarlenDynamicPersistentTileSchedulerILi128ELi160ELi256ELi128ELb0ELb1ELb1ELb0ELb1ELb1EEEEEEEEEvNT_6ParamsE,"a",@progbits
	.sectionflags	@""
	.align	4
.nv.constant0._ZN7cutlass13device_kernelIN5flash11enable_sm90INS1_16FlashAttnFwdSm90INS1_25CollectiveMainloopFwdSm90ILi2EN4cute5tupleIJNS5_1CILi1EEES8_S8_EEENS6_IJNS7_ILi128EEENS7_ILi160EEENS7_ILi192EEEEEELi128ENS_12float_e4m3_tEfNS_4arch4Sm90ELb0ELb0ELb1ELb1ELb1ELb0ELb0ELb1ELb1ELb1ELb0ELb0EEENS1_21CollectiveEpilogueFwdINS6_IJSA_SA_SB_EEES9_NS_10bfloat16_tESG_Li256ELb1ELb1ELb0ELb1EEENS1_36VarlenDynamicPersistentTileSchedulerILi128ELi160ELi256ELi128ELb0ELb1ELb1ELb0ELb1ELb1EEEEEEEEEvNT_6ParamsE:
	.zero		3328


//--------------------- .nv.constant0._ZN7cutlass13device_kernelIN5flash11enable_sm90INS1_16FlashAttnFwdSm90INS1_25CollectiveMainloopFwdSm90ILi2EN4cute5tupleIJNS5_1CILi1EEES8_S8_EEENS6_IJNS7_ILi128EEENS7_ILi160EEENS7_ILi192EEEEEELi128ENS_12float_e4m3_tEfNS_4arch4Sm90ELb0ELb0ELb1ELb1ELb1ELb1ELb0ELb1ELb1ELb1ELb0ELb0EEENS1_21CollectiveEpilogueFwdINS6_IJSA_SA_SB_EEES9_NS_10bfloat16_tESG_Li256ELb1ELb1ELb0ELb1EEENS1_36VarlenDynamicPersistentTileSchedulerILi128ELi160ELi256ELi128ELb0ELb1ELb1ELb0ELb1ELb1EEEEEEEEEvNT_6ParamsE --------------------------
	.section	.nv.constant0._ZN7cutlass13device_kernelIN5flash11enable_sm90INS1_16FlashAttnFwdSm90INS1_25CollectiveMainloopFwdSm90ILi2EN4cute5tupleIJNS5_1CILi1EEES8_S8_EEENS6_IJNS7_ILi128EEENS7_ILi160EEENS7_ILi192EEEEEELi128ENS_12float_e4m3_tEfNS_4arch4Sm90ELb0ELb0ELb1ELb1ELb1ELb1ELb0ELb1ELb1ELb1ELb0ELb0EEENS1_21CollectiveEpilogueFwdINS6_IJSA_SA_SB_EEES9_NS_10bfloat16_tESG_Li256ELb1ELb1ELb0ELb1EEENS1_36VarlenDynamicPersistentTileSchedulerILi128ELi160ELi256ELi128ELb0ELb1ELb1ELb0ELb1ELb1EEEEEEEEEvNT_6ParamsE,"a",@progbits
	.sectionflags	@""
	.align	4
.nv.constant0._ZN7cutlass13device_kernelIN5flash11enable_sm90INS1_16FlashAttnFwdSm90INS1_25CollectiveMainloopFwdSm90ILi2EN4cute5tupleIJNS5_1CILi1EEES8_S8_EEENS6_IJNS7_ILi128EEENS7_ILi160EEENS7_ILi192EEEEEELi128ENS_12float_e4m3_tEfNS_4arch4Sm90ELb0ELb0ELb1ELb1ELb1ELb1ELb0ELb1ELb1ELb1ELb0ELb0EEENS1_21CollectiveEpilogueFwdINS6_IJSA_SA_SB_EEES9_NS_10bfloat16_tESG_Li256ELb1ELb1ELb0ELb1EEENS1_36VarlenDynamicPersistentTileSchedulerILi128ELi160ELi256ELi128ELb0ELb1ELb1ELb0ELb1ELb1EEEEEEEEEvNT_6ParamsE:
	.zero		3328


//--------------------- .nv.constant0._ZN7cutlass13device_kernelIN5flash11enable_sm90INS1_16FlashAttnFwdSm90INS1_25CollectiveMainloopFwdSm90ILi2EN4cute5tupleIJNS5_1CILi1EEES8_S8_EEENS6_IJNS7_ILi128EEESA_NS7_ILi192EEEEEELi128ENS_12float_e4m3_tEfNS_4arch4Sm90ELb0ELb1ELb1ELb0ELb1ELb0ELb0ELb1ELb1ELb1ELb0ELb0EEENS1_21CollectiveEpilogueFwdINS6_IJSA_SA_SA_EEES9_NS_10bfloat16_tESF_Li256ELb0ELb1ELb0ELb1EEENS1_30DynamicPersistentTileSchedulerILi256ELi128ELb0ELb1ELb1EEEEEEEEEvNT_6ParamsE --------------------------
	.section	.nv.constant0._ZN7cutlass13device_kernelIN5flash11enable_sm90INS1_16FlashAttnFwdSm90INS1_25CollectiveMainloopFwdSm90ILi2EN4cute5tupleIJNS5_1CILi1EEES8_S8_EEENS6_IJNS7_ILi128EEESA_NS7_ILi192EEEEEELi128ENS_12float_e4m3_tEfNS_4arch4Sm90ELb0ELb1ELb1ELb0ELb1ELb0ELb0ELb1ELb1ELb1ELb0ELb0EEENS1_21CollectiveEpilogueFwdINS6_IJSA_SA_SA_EEES9_NS_10bfloat16_tESF_Li256ELb0ELb1ELb0ELb1EEENS1_30DynamicPersistentTileSchedulerILi256ELi128ELb0ELb1ELb1EEEEEEEEEvNT_6ParamsE,"a",@progbits
	.sectionflags	@""
	.align	4
.nv.constant0._ZN7cutlass13device_kernelIN5flash11enable_sm90INS1_16FlashAttnFwdSm90INS1_25CollectiveMainloopFwdSm90ILi2EN4cute5tupleIJNS5_1CILi1EEES8_S8_EEENS6_IJNS7_ILi128EEESA_NS7_ILi192EEEEEELi128ENS_12float_e4m3_tEfNS_4arch4Sm90ELb0ELb1ELb1ELb0ELb1ELb0ELb0ELb1ELb1ELb1ELb0ELb0EEENS1_21CollectiveEpilogueFwdINS6_IJSA_SA_SA_EEES9_NS_10bfloat16_tESF_Li256ELb0ELb1ELb0ELb1EEENS1_30DynamicPersistentTileSchedulerILi256ELi128ELb0ELb1ELb1EEEEEEEEEvNT_6ParamsE:
	.zero		3328


//--------------------- .nv.constant0._ZN7cutlass13device_kernelIN5flash11enable_sm90INS1_16FlashAttnFwdSm90INS1_25CollectiveMainloopFwdSm90ILi2EN4cute5tupleIJNS5_1CILi1EEES8_S8_EEENS6_IJNS7_ILi128EEESA_NS7_ILi192EEEEEELi128ENS_12float_e4m3_tEfNS_4arch4Sm90ELb0ELb1ELb1ELb1ELb1ELb0ELb0ELb1ELb1ELb1ELb0ELb0EEENS1_21CollectiveEpilogueFwdINS6_IJSA_SA_SA_EEES9_NS_10bfloat16_tESF_Li256ELb1ELb1ELb0ELb1EEENS1_36VarlenDynamicPersistentTileSchedulerILi128ELi128ELi256ELi128ELb0ELb1ELb1ELb1ELb0ELb1EEEEEEEEEvNT_6ParamsE --------------------------
	.section	.nv.constant0._ZN7cutlass13device_kernelIN5flash11enable_sm90INS1_16FlashAttnFwdSm90INS1_25CollectiveMainloopFwdSm90ILi2EN4cute5tupleIJNS5_1CILi1EEES8_S8_EEENS6_IJNS7_ILi128EEESA_NS7_ILi192EEEEEELi128ENS_12float_e4m3_tEfNS_4arch4Sm90ELb0ELb1ELb1ELb1ELb1ELb0ELb0ELb1ELb1ELb1ELb0ELb0EEENS1_21CollectiveEpilogueFwdINS6_IJSA_SA_SA_EEES9_NS_10bfloat16_tESF_Li256ELb1ELb1ELb0ELb1EEENS1_36VarlenDynamicPersistentTileSchedulerILi128ELi128ELi256ELi128ELb0ELb1ELb1ELb1ELb0ELb1EEEEEEEEEvNT_6ParamsE,"a",@progbits
	.sectionflags	@""
	.align	4
.nv.constant0._ZN7cutlass13device_kernelIN5flash11enable_sm90INS1_16FlashAttnFwdSm90INS1_25CollectiveMainloopFwdSm90ILi2EN4cute5tupleIJNS5_1CILi1EEES8_S8_EEENS6_IJNS7_ILi128EEESA_NS7_ILi192EEEEEELi128ENS_12float_e4m3_tEfNS_4arch4Sm90ELb0ELb1ELb1ELb1ELb1ELb0ELb0ELb1ELb1ELb1ELb0ELb0EEENS1_21CollectiveEpilogueFwdINS6_IJSA_SA_SA_EEES9_NS_10bfloat16_tESF_Li256ELb1ELb1ELb0ELb1EEENS1_36VarlenDynamicPersistentTileSchedulerILi128ELi128ELi256ELi128ELb0ELb1ELb1ELb1ELb0ELb1EEEEEEEEEvNT_6ParamsE:
	.zero		3328


//--------------------- .nv.constant0._ZN7cutlass13device_kernelIN5flash11enable_sm90INS1_16FlashAttnFwdSm90INS1_25CollectiveMainloopFwdSm90ILi2EN4cute5tupleIJNS5_1CILi1EEES8_S8_EEENS6_IJNS7_ILi128EEESA_NS7_ILi192EEEEEELi128ENS_12float_e4m3_tEfNS_4arch4Sm90ELb0ELb1ELb1ELb1ELb1ELb1ELb0ELb1ELb1ELb1ELb0ELb0EEENS1_21CollectiveEpilogueFwdINS6_IJSA_SA_SA_EEES9_NS_10bfloat16_tESF_Li256ELb1ELb1ELb0ELb1EEENS1_36VarlenDynamicPersistentTileSchedulerILi128ELi128ELi256ELi128ELb0ELb1ELb1ELb1ELb0ELb1EEEEEEEEEvNT_6ParamsE --------------------------
	.section	.nv.constant0._ZN7cutlass13device_kernelIN5flash11enable_sm90INS1_16FlashAttnFwdSm90INS1_25CollectiveMainloopFwdSm90ILi2EN4cute5tupleIJNS5_1CILi1EEES8_S8_EEENS6_IJNS7_ILi128EEESA_NS7_ILi192EEEEEELi128ENS_12float_e4m3_tEfNS_4arch4Sm90ELb0ELb1ELb1ELb1ELb1ELb1ELb0ELb1ELb1ELb1ELb0ELb0EEENS1_21CollectiveEpilogueFwdINS6_IJSA_SA_SA_EEES9_NS_10bfloat16_tESF_Li256ELb1ELb1ELb0ELb1EEENS1_36VarlenDynamicPersistentTileSchedulerILi128ELi128ELi256ELi128ELb0ELb1ELb1ELb1ELb0ELb1EEEEEEEEEvNT_6ParamsE,"a",@progbits
	.sectionflags	@""
	.align	4
.nv.constant0._ZN7cutlass13device_kernelIN5flash11enable_sm90INS1_16FlashAttnFwdSm90INS1_25CollectiveMainloopFwdSm90ILi2EN4cute5tupleIJNS5_1CILi1EEES8_S8_EEENS6_IJNS7_ILi128EEESA_NS7_ILi192EEEEEELi128ENS_12float_e4m3_tEfNS_4arch4Sm90ELb0ELb1ELb1ELb1ELb1ELb1ELb0ELb1ELb1ELb1ELb0ELb0EEENS1_21CollectiveEpilogueFwdINS6_IJSA_SA_SA_EEES9_NS_10bfloat16_tESF_Li256ELb1ELb1ELb0ELb1EEENS1_36VarlenDynamicPersistentTileSchedulerILi128ELi128ELi256ELi128ELb0ELb1ELb1ELb1ELb0ELb1EEEEEEEEEvNT_6ParamsE:
	.zero		3328


//--------------------- .nv.constant0._ZN7cutlass13device_kernelIN5flash11enable_sm90INS1_16FlashAttnFwdSm90INS1_25CollectiveMainloopFwdSm90ILi2EN4cute5tupleIJNS5_1CILi1EEES8_S8_EEENS6_IJNS7_ILi128EEENS7_ILi160EEENS7_ILi192EEEEEELi128ENS_12float_e4m3_tEfNS_4arch4Sm90ELb1ELb0ELb1ELb0ELb1ELb0ELb0ELb1ELb1ELb1ELb0ELb0EEENS1_21CollectiveEpilogueFwdINS6_IJSA_SA_SB_EEES9_NS_10bfloat16_tESG_Li256ELb0ELb1ELb0ELb1EEENS1_30DynamicPersistentTileSchedulerILi256ELi128ELb0ELb1ELb1EEEEEEEEEvNT_6ParamsE --------------------------
	.section	.nv.constant0._ZN7cutlass13device_kernelIN5flash11enable_sm90INS1_16FlashAttnFwdSm90INS1_25CollectiveMainloopFwdSm90ILi2EN4cute5tupleIJNS5_1CILi1EEES8_S8_EEENS6_IJNS7_ILi128EEENS7_ILi160EEENS7_ILi192EEEEEELi128ENS_12float_e4m3_tEfNS_4arch4Sm90ELb1ELb0ELb1ELb0ELb1ELb0ELb0ELb1ELb1ELb1ELb0ELb0EEENS1_21CollectiveEpilogueFwdINS6_IJSA_SA_SB_EEES9_NS_10bfloat16_tESG_Li256ELb0ELb1ELb0ELb1EEENS1_30DynamicPersistentTileSchedulerILi256ELi128ELb0ELb1ELb1EEEEEEEEEvNT_6ParamsE,"a",@progbits
	.sectionflags	@""
	.align	4
.nv.constant0._ZN7cutlass13device_kernelIN5flash11enable_sm90INS1_16FlashAttnFwdSm90INS1_25CollectiveMainloopFwdSm90ILi2EN4cute5tupleIJNS5_1CILi1EEES8_S8_EEENS6_IJNS7_ILi128EEENS7_ILi160EEENS7_ILi192EEEEEELi128ENS_12float_e4m3_tEfNS_4arch4Sm90ELb1ELb0ELb1ELb0ELb1ELb0ELb0ELb1ELb1ELb1ELb0ELb0EEENS1_21CollectiveEpilogueFwdINS6_IJSA_SA_SB_EEES9_NS_10bfloat16_tESG_Li256ELb0ELb1ELb0ELb1EEENS1_30DynamicPersistentTileSchedulerILi256ELi128ELb0ELb1ELb1EEEEEEEEEvNT_6ParamsE:
	.zero		3328


//--------------------- .nv.constant0._ZN7cutlass13device_kernelIN5flash11enable_sm90INS1_16FlashAttnFwdSm90INS1_25CollectiveMainloopFwdSm90ILi2EN4cute5tupleIJNS5_1CILi1EEES8_S8_EEENS6_IJNS7_ILi128EEENS7_ILi160EEENS7_ILi192EEEEEELi128ENS_12float_e4m3_tEfNS_4arch4Sm90ELb1ELb0ELb1ELb1ELb1ELb0ELb0ELb1ELb1ELb1ELb0ELb0EEENS1_21CollectiveEpilogueFwdINS6_IJSA_SA_SB_EEES9_NS_10bfloat16_tESG_Li256ELb1ELb1ELb0ELb1EEENS1_36VarlenDynamicPersistentTileSchedulerILi128ELi160ELi256ELi128ELb0ELb1ELb1ELb1ELb1ELb1EEEEEEEEEvNT_6ParamsE --------------------------
	.section	.nv.constant0._ZN7cutlass13device_kernelIN5flash11enable_sm90INS1_16FlashAttnFwdSm90INS1_25CollectiveMainloopFwdSm90ILi2EN4cute5tupleIJNS5_1CILi1EEES8_S8_EEENS6_IJNS7_ILi128EEENS7_ILi160EEENS7_ILi192EEEEEELi128ENS_12float_e4m3_tEfNS_4arch4Sm90ELb1ELb0ELb1ELb1ELb1ELb0ELb0ELb1ELb1ELb1ELb0ELb0EEENS1_21CollectiveEpilogueFwdINS6_IJSA_SA_SB_EEES9_NS_10bfloat16_tESG_Li256ELb1ELb1ELb0ELb1EEENS1_36VarlenDynamicPersistentTileSchedulerILi128ELi160ELi256ELi128ELb0ELb1ELb1ELb1ELb1ELb1EEEEEEEEEvNT_6ParamsE,"a",@progbits
	.sectionflags	@""
	.align	4
.nv.constant0._ZN7cutlass13device_kernelIN5flash11enable_sm90INS1_16FlashAttnFwdSm90INS1_25CollectiveMainloopFwdSm90ILi2EN4cute5tupleIJNS5_1CILi1EEES8_S8_EEENS6_IJNS7_ILi128EEENS7_ILi160EEENS7_ILi192EEEEEELi128ENS_12float_e4m3_tEfNS_4arch4Sm90ELb1ELb0ELb1ELb1ELb1ELb0ELb0ELb1ELb1ELb1ELb0ELb0EEENS1_21CollectiveEpilogueFwdINS6_IJSA_SA_SB_EEES9_NS_10bfloat16_tESG_Li256ELb1ELb1ELb0ELb1EEENS1_36VarlenDynamicPersistentTileSchedulerILi128ELi160ELi256ELi128ELb0ELb1ELb1ELb1ELb1ELb1EEEEEEEEEvNT_6ParamsE:
	.zero		3328


//--------------------- .nv.constant0._ZN7cutlass13device_kernelIN5flash11enable_sm90INS1_16FlashAttnFwdSm90INS1_25CollectiveMainloopFwdSm90ILi2EN4cute5tupleIJNS5_1CILi1EEES8_S8_EEENS6_IJNS7_ILi128EEENS7_ILi160EEENS7_ILi192EEEEEELi128ENS_12float_e4m3_tEfNS_4arch4Sm90ELb1ELb0ELb1ELb1ELb1ELb1ELb0ELb1ELb1ELb1ELb0ELb0EEENS1_21CollectiveEpilogueFwdINS6_IJSA_SA_SB_EEES9_NS_10bfloat16_tESG_Li256ELb1ELb1ELb0ELb1EEENS1_36VarlenDynamicPersistentTileSchedulerILi128ELi160ELi256ELi128ELb0ELb1ELb1ELb1ELb1ELb1EEEEEEEEEvNT_6ParamsE --------------------------
	.section	.nv.constant0._ZN7cutlass13device_kernelIN5flash11enable_sm90INS1_16FlashAttnFwdSm90INS1_25CollectiveMainloopFwdSm90ILi2EN4cute5tupleIJNS5_1CILi1EEES8_S8_EEENS6_IJNS7_ILi128EEENS7_ILi160EEENS7_ILi192EEEEEELi128ENS_12float_e4m3_tEfNS_4arch4Sm90ELb1ELb0ELb1ELb1ELb1ELb1ELb0ELb1ELb1ELb1ELb0ELb0EEENS1_21CollectiveEpilogueFwdINS6_IJSA_SA_SB_EEES9_NS_10bfloat16_tESG_Li256ELb1ELb1ELb0ELb1EEENS1_36VarlenDynamicPersistentTileSchedulerILi128ELi160ELi256ELi128ELb0ELb1ELb1ELb1ELb1ELb1EEEEEEEEEvNT_6ParamsE,"a",@progbits
	.sectionflags	@""
	.align	4
.nv.constant0._ZN7cutlass13device_kernelIN5flash11enable_sm90INS1_16FlashAttnFwdSm90INS1_25CollectiveMainloopFwdSm90ILi2EN4cute5tupleIJNS5_1CILi1EEES8_S8_EEENS6_IJNS7_ILi128EEENS7_ILi160EEENS7_ILi192EEEEEELi128ENS_12float_e4m3_tEfNS_4arch4Sm90ELb1ELb0ELb1ELb1ELb1ELb1ELb0ELb1ELb1ELb1ELb0ELb0EEENS1_21CollectiveEpilogueFwdINS6_IJSA_SA_SB_EEES9_NS_10bfloat16_tESG_Li256ELb1ELb1ELb0ELb1EEENS1_36VarlenDynamicPersistentTileSchedulerILi128ELi160ELi256ELi128ELb0ELb1ELb1ELb1ELb1ELb1EEEEEEEEEvNT_6ParamsE:
	.zero		3328


//--------------------- SYMBOLS --------------------------

	.type		.nv.reservedSmem.offset0,@object
	.size		.nv.reservedSmem.offset0,0x4
	.type		__assertfail,@function
